	.target	sm_90a

	.elftype	@"ET_EXEC"


//--------------------- .note.nv.tkinfo           --------------------------
	.section	.note.nv.tkinfo,"",@"SHT_NOTE"
	.sectionflags	@"SHF_NOTE_NV_TKINFO"
	.tkinfo
        /*0018*/ 	.word	0x00000002
        /*0030*/ 	.string	""
        /*0030*/ 	.string	"ptxas"
        /*0030*/ 	.string	"Cuda compilation tools, release 13.0, V13.0.88"
        /*0030*/ 	.string	"Build cuda_13.0.r13.0/compiler.36424714_0"
        /*0030*/ 	.string	"-arch sm_90a -m 64 "



//--------------------- .note.nv.cuinfo           --------------------------
	.section	.note.nv.cuinfo,"",@"SHT_NOTE"
	.sectionflags	@"SHF_NOTE_NV_CUINFO"
        /*0018*/ 	.short	0x0002
        /*001a*/ 	.short	0x005a
        /*001c*/ 	.short	0x0082
	.zero		2


//--------------------- .nv.info                  --------------------------
	.section	.nv.info,"",@"SHT_CUDA_INFO"
	.align	4


	//----- nvinfo : EIATTR_REGCOUNT
	.align		4
        /*0000*/ 	.byte	0x04, 0x2f
        /*0002*/ 	.short	(.L_26 - .L_25)
	.align		4
.L_25:
        /*0004*/ 	.word	index@(_ZN7cutlass13device_kernelIN5flash11enable_sm90INS1_16FlashAttnFwdSm90INS1_25CollectiveMainloopFwdSm90ILi2EN4cute5tupleIJNS5_1CILi1EEES8_S8_EEENS6_IJNS7_ILi128EEENS7_ILi160EEENS7_ILi192EEEEEELi192ENS_12float_e4m3_tEfNS_4arch4Sm90ELb1ELb0ELb1ELb1ELb0ELb1ELb0ELb1ELb1ELb1ELb0ELb0EEENS1_21CollectiveEpilogueFwdINS6_IJSA_SC_SB_EEES9_NS_10bfloat16_tESG_Li256ELb1ELb1ELb0ELb1EEENS1_36VarlenDynamicPersistentTileSchedulerILi128ELi160ELi256ELi128ELb0ELb1ELb1ELb1ELb1ELb1EEEEEEEEEvNT_6ParamsE)
        /*0008*/ 	.word	0x000000a8


	//----- nvinfo : EIATTR_FRAME_SIZE
	.align		4
.L_26:
        /*000c*/ 	.byte	0x04, 0x11
        /*000e*/ 	.short	(.L_28 - .L_27)
	.align		4
.L_27:
        /*0010*/ 	.word	index@(_ZN7cutlass13device_kernelIN5flash11enable_sm90INS1_16FlashAttnFwdSm90INS1_25CollectiveMainloopFwdSm90ILi2EN4cute5tupleIJNS5_1CILi1EEES8_S8_EEENS6_IJNS7_ILi128EEENS7_ILi160EEENS7_ILi192EEEEEELi192ENS_12float_e4m3_tEfNS_4arch4Sm90ELb1ELb0ELb1ELb1ELb0ELb1ELb0ELb1ELb1ELb1ELb0ELb0EEENS1_21CollectiveEpilogueFwdINS6_IJSA_SC_SB_EEES9_NS_10bfloat16_tESG_Li256ELb1ELb1ELb0ELb1EEENS1_36VarlenDynamicPersistentTileSchedulerILi128ELi160ELi256ELi128ELb0ELb1ELb1ELb1ELb1ELb1EEEEEEEEEvNT_6ParamsE)
        /*0014*/ 	.word	0x00000070


	//----- nvinfo : EIATTR_REGCOUNT
	.align		4
.L_28:
        /*0018*/ 	.byte	0x04, 0x2f
        /*001a*/ 	.short	(.L_30 - .L_29)
	.align		4
.L_29:
        /*001c*/ 	.word	index@(_ZN7cutlass13device_kernelIN5flash11enable_sm90INS1_16FlashAttnFwdSm90INS1_25CollectiveMainloopFwdSm90ILi2EN4cute5tupleIJNS5_1CILi1EEES8_S8_EEENS6_IJNS7_ILi128EEENS7_ILi160EEENS7_ILi192EEEEEELi192ENS_12float_e4m3_tEfNS_4arch4Sm90ELb1ELb0ELb1ELb1ELb0ELb0ELb0ELb1ELb1ELb1ELb0ELb0EEENS1_21CollectiveEpilogueFwdINS6_IJSA_SC_SB_EEES9_NS_10bfloat16_tESG_Li256ELb1ELb1ELb0ELb1EEENS1_36VarlenDynamicPersistentTileSchedulerILi128ELi160ELi256ELi128ELb0ELb1ELb1ELb1ELb1ELb1EEEEEEEEEvNT_6ParamsE)
        /*0020*/ 	.word	0x000000a8


	//----- nvinfo : EIATTR_FRAME_SIZE
	.align		4
.L_30:
        /*0024*/ 	.byte	0x04, 0x11
        /*0026*/ 	.short	(.L_32 - .L_31)
	.align		4
.L_31:
        /*0028*/ 	.word	index@(_ZN7cutlass13device_kernelIN5flash11enable_sm90INS1_16FlashAttnFwdSm90INS1_25CollectiveMainloopFwdSm90ILi2EN4cute5tupleIJNS5_1CILi1EEES8_S8_EEENS6_IJNS7_ILi128EEENS7_ILi160EEENS7_ILi192EEEEEELi192ENS_12float_e4m3_tEfNS_4arch4Sm90ELb1ELb0ELb1ELb1ELb0ELb0ELb0ELb1ELb1ELb1ELb0ELb0EEENS1_21CollectiveEpilogueFwdINS6_IJSA_SC_SB_EEES9_NS_10bfloat16_tESG_Li256ELb1ELb1ELb0ELb1EEENS1_36VarlenDynamicPersistentTileSchedulerILi128ELi160ELi256ELi128ELb0ELb1ELb1ELb1ELb1ELb1EEEEEEEEEvNT_6ParamsE)
        /*002c*/ 	.word	0x00000038


	//----- nvinfo : EIATTR_REGCOUNT
	.align		4
.L_32:
        /*0030*/ 	.byte	0x04, 0x2f
        /*0032*/ 	.short	(.L_34 - .L_33)
	.align		4
.L_33:
        /*0034*/ 	.word	index@(_ZN7cutlass13device_kernelIN5flash11enable_sm90INS1_16FlashAttnFwdSm90INS1_25CollectiveMainloopFwdSm90ILi2EN4cute5tupleIJNS5_1CILi1EEES8_S8_EEENS6_IJNS7_ILi128EEENS7_ILi160EEENS7_ILi192EEEEEELi192ENS_12float_e4m3_tEfNS_4arch4Sm90ELb1ELb0ELb1ELb0ELb0ELb0ELb0ELb1ELb1ELb1ELb0ELb0EEENS1_21CollectiveEpilogueFwdINS6_IJSA_SC_SB_EEES9_NS_10bfloat16_tESG_Li256ELb0ELb1ELb0ELb1EEENS1_30DynamicPersistentTileSchedulerILi256ELi128ELb0ELb1ELb1EEEEEEEEEvNT_6ParamsE)
        /*0038*/ 	.word	0x000000a8


	//----- nvinfo : EIATTR_FRAME_SIZE
	.align		4
.L_34:
        /*003c*/ 	.byte	0x04, 0x11
        /*003e*/ 	.short	(.L_36 - .L_35)
	.align		4
.L_35:
        /*0040*/ 	.word	index@(_ZN7cutlass13device_kernelIN5flash11enable_sm90INS1_16FlashAttnFwdSm90INS1_25CollectiveMainloopFwdSm90ILi2EN4cute5tupleIJNS5_1CILi1EEES8_S8_EEENS6_IJNS7_ILi128EEENS7_ILi160EEENS7_ILi192EEEEEELi192ENS_12float_e4m3_tEfNS_4arch4Sm90ELb1ELb0ELb1ELb0ELb0ELb0ELb0ELb1ELb1ELb1ELb0ELb0EEENS1_21CollectiveEpilogueFwdINS6_IJSA_SC_SB_EEES9_NS_10bfloat16_tESG_Li256ELb0ELb1ELb0ELb1EEENS1_30DynamicPersistentTileSchedulerILi256ELi128ELb0ELb1ELb1EEEEEEEEEvNT_6ParamsE)
        /*0044*/ 	.word	0x00000020


	//----- nvinfo : EIATTR_REGCOUNT
	.align		4
.L_36:
        /*0048*/ 	.byte	0x04, 0x2f
        /*004a*/ 	.short	(.L_38 - .L_37)
	.align		4
.L_37:
        /*004c*/ 	.word	index@(_ZN7cutlass13device_kernelIN5flash11enable_sm90INS1_16FlashAttnFwdSm90INS1_25CollectiveMainloopFwdSm90ILi2EN4cute5tupleIJNS5_1CILi1EEES8_S8_EEENS6_IJNS7_ILi128EEESA_NS7_ILi192EEEEEELi192ENS_12float_e4m3_tEfNS_4arch4Sm90ELb0ELb1ELb1ELb1ELb0ELb1ELb0ELb1ELb1ELb1ELb0ELb0EEENS1_21CollectiveEpilogueFwdINS6_IJSA_SB_SA_EEES9_NS_10bfloat16_tESF_Li256ELb1ELb1ELb0ELb1EEENS1_36VarlenDynamicPersistentTileSchedulerILi128ELi128ELi256ELi128ELb0ELb1ELb1ELb1ELb0ELb1EEEEEEEEEvNT_6ParamsE)
        /*0050*/ 	.word	0x000000a8


	//----- nvinfo : EIATTR_FRAME_SIZE
	.align		4
.L_38:
        /*0054*/ 	.byte	0x04, 0x11
        /*0056*/ 	.short	(.L_40 - .L_39)
	.align		4
.L_39:
        /*0058*/ 	.word	index@(_ZN7cutlass13device_kernelIN5flash11enable_sm90INS1_16FlashAttnFwdSm90INS1_25CollectiveMainloopFwdSm90ILi2EN4cute5tupleIJNS5_1CILi1EEES8_S8_EEENS6_IJNS7_ILi128EEESA_NS7_ILi192EEEEEELi192ENS_12float_e4m3_tEfNS_4arch4Sm90ELb0ELb1ELb1ELb1ELb0ELb1ELb0ELb1ELb1ELb1ELb0ELb0EEENS1_21CollectiveEpilogueFwdINS6_IJSA_SB_SA_EEES9_NS_10bfloat16_tESF_Li256ELb1ELb1ELb0ELb1EEENS1_36VarlenDynamicPersistentTileSchedulerILi128ELi128ELi256ELi128ELb0ELb1ELb1ELb1ELb0ELb1EEEEEEEEEvNT_6ParamsE)
        /*005c*/ 	.word	0x00000060


	//----- nvinfo : EIATTR_REGCOUNT
	.align		4
.L_40:
        /*0060*/ 	.byte	0x04, 0x2f
        /*0062*/ 	.short	(.L_42 - .L_41)
	.align		4
.L_41:
        /*0064*/ 	.word	index@(_ZN7cutlass13device_kernelIN5flash11enable_sm90INS1_16FlashAttnFwdSm90INS1_25CollectiveMainloopFwdSm90ILi2EN4cute5tupleIJNS5_1CILi1EEES8_S8_EEENS6_IJNS7_ILi128EEESA_NS7_ILi192EEEEEELi192ENS_12float_e4m3_tEfNS_4arch4Sm90ELb0ELb1ELb1ELb1ELb0ELb0ELb0ELb1ELb1ELb1ELb0ELb0EEENS1_21CollectiveEpilogueFwdINS6_IJSA_SB_SA_EEES9_NS_10bfloat16_tESF_Li256ELb1ELb1ELb0ELb1EEENS1_36VarlenDynamicPersistentTileSchedulerILi128ELi128ELi256ELi128ELb0ELb1ELb1ELb1ELb0ELb1EEEEEEEEEvNT_6ParamsE)
        /*0068*/ 	.word	0x000000a8


	//----- nvinfo : EIATTR_FRAME_SIZE
	.align		4
.L_42:
        /*006c*/ 	.byte	0x04, 0x11
        /*006e*/ 	.short	(.L_44 - .L_43)
	.align		4
.L_43:
        /*0070*/ 	.word	index@(_ZN7cutlass13device_kernelIN5flash11enable_sm90INS1_16FlashAttnFwdSm90INS1_25CollectiveMainloopFwdSm90ILi2EN4cute5tupleIJNS5_1CILi1EEES8_S8_EEENS6_IJNS7_ILi128EEESA_NS7_ILi192EEEEEELi192ENS_12float_e4m3_tEfNS_4arch4Sm90ELb0ELb1ELb1ELb1ELb0ELb0ELb0ELb1ELb1ELb1ELb0ELb0EEENS1_21CollectiveEpilogueFwdINS6_IJSA_SB_SA_EEES9_NS_10bfloat16_tESF_Li256ELb1ELb1ELb0ELb1EEENS1_36VarlenDynamicPersistentTileSchedulerILi128ELi128ELi256ELi128ELb0ELb1ELb1ELb1ELb0ELb1EEEEEEEEEvNT_6ParamsE)
        /*0074*/ 	.word	0x00000038


	//----- nvinfo : EIATTR_REGCOUNT
	.align		4
.L_44:
        /*0078*/ 	.byte	0x04, 0x2f
        /*007a*/ 	.short	(.L_46 - .L_45)
	.align		4
.L_45:
        /*007c*/ 	.word	index@(_ZN7cutlass13device_kernelIN5flash11enable_sm90INS1_16FlashAttnFwdSm90INS1_25CollectiveMainloopFwdSm90ILi2EN4cute5tupleIJNS5_1CILi1EEES8_S8_EEENS6_IJNS7_ILi128EEESA_NS7_ILi192EEEEEELi192ENS_12float_e4m3_tEfNS_4arch4Sm90ELb0ELb1ELb1ELb0ELb0ELb0ELb0ELb1ELb1ELb1ELb0ELb0EEENS1_21CollectiveEpilogueFwdINS6_IJSA_SB_SA_EEES9_NS_10bfloat16_tESF_Li256ELb0ELb1ELb0ELb1EEENS1_30DynamicPersistentTileSchedulerILi256ELi128ELb0ELb1ELb1EEEEEEEEEvNT_6ParamsE)
        /*0080*/ 	.word	0x000000a8


	//----- nvinfo : EIATTR_FRAME_SIZE
	.align		4
.L_46:
        /*0084*/ 	.byte	0x04, 0x11
        /*0086*/ 	.short	(.L_48 - .L_47)
	.align		4
.L_47:
        /*0088*/ 	.word	index@(_ZN7cutlass13device_kernelIN5flash11enable_sm90INS1_16FlashAttnFwdSm90INS1_25CollectiveMainloopFwdSm90ILi2EN4cute5tupleIJNS5_1CILi1EEES8_S8_EEENS6_IJNS7_ILi128EEESA_NS7_ILi192EEEEEELi192ENS_12float_e4m3_tEfNS_4arch4Sm90ELb0ELb1ELb1ELb0ELb0ELb0ELb0ELb1ELb1ELb1ELb0ELb0EEENS1_21CollectiveEpilogueFwdINS6_IJSA_SB_SA_EEES9_NS_10bfloat16_tESF_Li256ELb0ELb1ELb0ELb1EEENS1_30DynamicPersistentTileSchedulerILi256ELi128ELb0ELb1ELb1EEEEEEEEEvNT_6ParamsE)
        /*008c*/ 	.word	0x00000028


	//----- nvinfo : EIATTR_REGCOUNT
	.align		4
.L_48:
        /*0090*/ 	.byte	0x04, 0x2f
        /*0092*/ 	.short	(.L_50 - .L_49)
	.align		4
.L_49:
        /*0094*/ 	.word	index@(_ZN7cutlass13device_kernelIN5flash11enable_sm90INS1_16FlashAttnFwdSm90INS1_25CollectiveMainloopFwdSm90ILi2EN4cute5tupleIJNS5_1CILi1EEES8_S8_EEENS6_IJNS7_ILi128EEENS7_ILi160EEENS7_ILi192EEEEEELi192ENS_12float_e4m3_tEfNS_4arch4Sm90ELb0ELb0ELb1ELb1ELb0ELb1ELb0ELb1ELb1ELb1ELb0ELb0EEENS1_21CollectiveEpilogueFwdINS6_IJSA_SC_SB_EEES9_NS_10bfloat16_tESG_Li256ELb1ELb1ELb0ELb1EEENS1_36VarlenDynamicPersistentTileSchedulerILi128ELi160ELi256ELi128ELb0ELb1ELb1ELb0ELb1ELb1EEEEEEEEEvNT_6ParamsE)
        /*0098*/ 	.word	0x000000a8


	//----- nvinfo : EIATTR_FRAME_SIZE
	.align		4
.L_50:
        /*009c*/ 	.byte	0x04, 0x11
        /*009e*/ 	.short	(.L_52 - .L_51)
	.align		4
.L_51:
        /*00a0*/ 	.word	index@(_ZN7cutlass13device_kernelIN5flash11enable_sm90INS1_16FlashAttnFwdSm90INS1_25CollectiveMainloopFwdSm90ILi2EN4cute5tupleIJNS5_1CILi1EEES8_S8_EEENS6_IJNS7_ILi128EEENS7_ILi160EEENS7_ILi192EEEEEELi192ENS_12float_e4m3_tEfNS_4arch4Sm90ELb0ELb0ELb1ELb1ELb0ELb1ELb0ELb1ELb1ELb1ELb0ELb0EEENS1_21CollectiveEpilogueFwdINS6_IJSA_SC_SB_EEES9_NS_10bfloat16_tESG_Li256ELb1ELb1ELb0ELb1EEENS1_36VarlenDynamicPersistentTileSchedulerILi128ELi160ELi256ELi128ELb0ELb1ELb1ELb0ELb1ELb1EEEEEEEEEvNT_6ParamsE)
        /*00a4*/ 	.word	0x00000080


	//----- nvinfo : EIATTR_REGCOUNT
	.align		4
.L_52:
        /*00a8*/ 	.byte	0x04, 0x2f
        /*00aa*/ 	.short	(.L_54 - .L_53)
	.align		4
.L_53:
        /*00ac*/ 	.word	index@(_ZN7cutlass13device_kernelIN5flash11enable_sm90INS1_16FlashAttnFwdSm90INS1_25CollectiveMainloopFwdSm90ILi2EN4cute5tupleIJNS5_1CILi1EEES8_S8_EEENS6_IJNS7_ILi128EEENS7_ILi160EEENS7_ILi192EEEEEELi192ENS_12float_e4m3_tEfNS_4arch4Sm90ELb0ELb0ELb1ELb1ELb0ELb0ELb0ELb1ELb1ELb1ELb0ELb0EEENS1_21CollectiveEpilogueFwdINS6_IJSA_SC_SB_EEES9_NS_10bfloat16_tESG_Li256ELb1ELb1ELb0ELb1EEENS1_36VarlenDynamicPersistentTileSchedulerILi128ELi160ELi256ELi128ELb0ELb1ELb1ELb0ELb1ELb1EEEEEEEEEvNT_6ParamsE)
        /*00b0*/ 	.word	0x000000a8


	//----- nvinfo : EIATTR_FRAME_SIZE
	.align		4
.L_54:
        /*00b4*/ 	.byte	0x04, 0x11
        /*00b6*/ 	.short	(.L_56 - .L_55)
	.align		4
.L_55:
        /*00b8*/ 	.word	index@(_ZN7cutlass13device_kernelIN5flash11enable_sm90INS1_16FlashAttnFwdSm90INS1_25CollectiveMainloopFwdSm90ILi2EN4cute5tupleIJNS5_1CILi1EEES8_S8_EEENS6_IJNS7_ILi128EEENS7_ILi160EEENS7_ILi192EEEEEELi192ENS_12float_e4m3_tEfNS_4arch4Sm90ELb0ELb0ELb1ELb1ELb0ELb0ELb0ELb1ELb1ELb1ELb0ELb0EEENS1_21CollectiveEpilogueFwdINS6_IJSA_SC_SB_EEES9_NS_10bfloat16_tESG_Li256ELb1ELb1ELb0ELb1EEENS1_36VarlenDynamicPersistentTileSchedulerILi128ELi160ELi256ELi128ELb0ELb1ELb1ELb0ELb1ELb1EEEEEEEEEvNT_6ParamsE)
        /*00bc*/ 	.word	0x00000028


	//----- nvinfo : EIATTR_REGCOUNT
	.align		4
.L_56:
        /*00c0*/ 	.byte	0x04, 0x2f
        /*00c2*/ 	.short	(.L_58 - .L_57)
	.align		4
.L_57:
        /*00c4*/ 	.word	index@(_ZN7cutlass13device_kernelIN5flash11enable_sm90INS1_16FlashAttnFwdSm90INS1_25CollectiveMainloopFwdSm90ILi2EN4cute5tupleIJNS5_1CILi2EEENS7_ILi1EEES9_EEENS6_IJNS7_ILi128EEENS7_ILi160EEENS7_ILi192EEEEEELi192ENS_12float_e4m3_tEfNS_4arch4Sm90ELb0ELb0ELb1ELb0ELb0ELb0ELb0ELb1ELb1ELb1ELb0ELb0EEENS1_21CollectiveEpilogueFwdINS6_IJSB_SD_SC_EEESA_NS_10bfloat16_tESH_Li256ELb0ELb1ELb0ELb1EEENS1_29StaticPersistentTileSchedulerILb0EEEEEEEEEvNT_6ParamsE)
        /*00c8*/ 	.word	0x000000a8


	//----- nvinfo : EIATTR_FRAME_SIZE
	.align		4
.L_58:
        /*00cc*/ 	.byte	0x04, 0x11
        /*00ce*/ 	.short	(.L_60 - .L_59)
	.align		4
.L_59:
        /*00d0*/ 	.word	index@(_ZN7cutlass13device_kernelIN5flash11enable_sm90INS1_16FlashAttnFwdSm90INS1_25CollectiveMainloopFwdSm90ILi2EN4cute5tupleIJNS5_1CILi2EEENS7_ILi1EEES9_EEENS6_IJNS7_ILi128EEENS7_ILi160EEENS7_ILi192EEEEEELi192ENS_12float_e4m3_tEfNS_4arch4Sm90ELb0ELb0ELb1ELb0ELb0ELb0ELb0ELb1ELb1ELb1ELb0ELb0EEENS1_21CollectiveEpilogueFwdINS6_IJSB_SD_SC_EEESA_NS_10bfloat16_tESH_Li256ELb0ELb1ELb0ELb1EEENS1_29StaticPersistentTileSchedulerILb0EEEEEEEEEvNT_6ParamsE)
        /*00d4*/ 	.word	0x00000020


	//----- nvinfo : EIATTR_REGCOUNT
	.align		4
.L_60:
        /*00d8*/ 	.byte	0x04, 0x2f
        /*00da*/ 	.short	(.L_62 - .L_61)
	.align		4
.L_61:
        /*00dc*/ 	.word	index@(_ZN7cutlass13device_kernelIN5flash11enable_sm90INS1_16FlashAttnFwdSm90INS1_25CollectiveMainloopFwdSm90ILi2EN4cute5tupleIJNS5_1CILi1EEES8_S8_EEENS6_IJNS7_ILi128EEENS7_ILi160EEENS7_ILi192EEEEEELi192ENS_12float_e4m3_tEfNS_4arch4Sm90ELb0ELb0ELb1ELb0ELb0ELb0ELb0ELb1ELb1ELb1ELb0ELb0EEENS1_21CollectiveEpilogueFwdINS6_IJSA_SC_SB_EEES9_NS_10bfloat16_tESG_Li256ELb0ELb1ELb0ELb1EEENS1_29StaticPersistentTileSchedulerILb0EEEEEEEEEvNT_6ParamsE)
        /*00e0*/ 	.word	0x000000a8


	//----- nvinfo : EIATTR_FRAME_SIZE
	.align		4
.L_62:
        /*00e4*/ 	.byte	0x04, 0x11
        /*00e6*/ 	.short	(.L_64 - .L_63)
	.align		4
.L_63:
        /*00e8*/ 	.word	index@(_ZN7cutlass13device_kernelIN5flash11enable_sm90INS1_16FlashAttnFwdSm90INS1_25CollectiveMainloopFwdSm90ILi2EN4cute5tupleIJNS5_1CILi1EEES8_S8_EEENS6_IJNS7_ILi128EEENS7_ILi160EEENS7_ILi192EEEEEELi192ENS_12float_e4m3_tEfNS_4arch4Sm90ELb0ELb0ELb1ELb0ELb0ELb0ELb0ELb1ELb1ELb1ELb0ELb0EEENS1_21CollectiveEpilogueFwdINS6_IJSA_SC_SB_EEES9_NS_10bfloat16_tESG_Li256ELb0ELb1ELb0ELb1EEENS1_29StaticPersistentTileSchedulerILb0EEEEEEEEEvNT_6ParamsE)
        /*00ec*/ 	.word	0x00000018


	//----- nvinfo : EIATTR_MIN_STACK_SIZE
	.align		4
.L_64:
        /*00f0*/ 	.byte	0x04, 0x12
        /*00f2*/ 	.short	(.L_66 - .L_65)
	.align		4
.L_65:
        /*00f4*/ 	.word	index@(_ZN7cutlass13device_kernelIN5flash11enable_sm90INS1_16FlashAttnFwdSm90INS1_25CollectiveMainloopFwdSm90ILi2EN4cute5tupleIJNS5_1CILi1EEES8_S8_EEENS6_IJNS7_ILi128EEENS7_ILi160EEENS7_ILi192EEEEEELi192ENS_12float_e4m3_tEfNS_4arch4Sm90ELb0ELb0ELb1ELb0ELb0ELb0ELb0ELb1ELb1ELb1ELb0ELb0EEENS1_21CollectiveEpilogueFwdINS6_IJSA_SC_SB_EEES9_NS_10bfloat16_tESG_Li256ELb0ELb1ELb0ELb1EEENS1_29StaticPersistentTileSchedulerILb0EEEEEEEEEvNT_6ParamsE)
        /*00f8*/ 	.word	0x00000018


	//----- nvinfo : EIATTR_MIN_STACK_SIZE
	.align		4
.L_66:
        /*00fc*/ 	.byte	0x04, 0x12
        /*00fe*/ 	.short	(.L_68 - .L_67)
	.align		4
.L_67:
        /*0100*/ 	.word	index@(_ZN7cutlass13device_kernelIN5flash11enable_sm90INS1_16FlashAttnFwdSm90INS1_25CollectiveMainloopFwdSm90ILi2EN4cute5tupleIJNS5_1CILi2EEENS7_ILi1EEES9_EEENS6_IJNS7_ILi128EEENS7_ILi160EEENS7_ILi192EEEEEELi192ENS_12float_e4m3_tEfNS_4arch4Sm90ELb0ELb0ELb1ELb0ELb0ELb0ELb0ELb1ELb1ELb1ELb0ELb0EEENS1_21CollectiveEpilogueFwdINS6_IJSB_SD_SC_EEESA_NS_10bfloat16_tESH_Li256ELb0ELb1ELb0ELb1EEENS1_29StaticPersistentTileSchedulerILb0EEEEEEEEEvNT_6ParamsE)
        /*0104*/ 	.word	0x00000020


	//----- nvinfo : EIATTR_MIN_STACK_SIZE
	.align		4
.L_68:
        /*0108*/ 	.byte	0x04, 0x12
        /*010a*/ 	.short	(.L_70 - .L_69)
	.align		4
.L_69:
        /*010c*/ 	.word	index@(_ZN7cutlass13device_kernelIN5flash11enable_sm90INS1_16FlashAttnFwdSm90INS1_25CollectiveMainloopFwdSm90ILi2EN4cute5tupleIJNS5_1CILi1EEES8_S8_EEENS6_IJNS7_ILi128EEENS7_ILi160EEENS7_ILi192EEEEEELi192ENS_12float_e4m3_tEfNS_4arch4Sm90ELb0ELb0ELb1ELb1ELb0ELb0ELb0ELb1ELb1ELb1ELb0ELb0EEENS1_21CollectiveEpilogueFwdINS6_IJSA_SC_SB_EEES9_NS_10bfloat16_tESG_Li256ELb1ELb1ELb0ELb1EEENS1_36VarlenDynamicPersistentTileSchedulerILi128ELi160ELi256ELi128ELb0ELb1ELb1ELb0ELb1ELb1EEEEEEEEEvNT_6ParamsE)
        /*0110*/ 	.word	0x00000028


	//----- nvinfo : EIATTR_MIN_STACK_SIZE
	.align		4
.L_70:
        /*0114*/ 	.byte	0x04, 0x12
        /*0116*/ 	.short	(.L_72 - .L_71)
	.align		4
.L_71:
        /*0118*/ 	.word	index@(_ZN7cutlass13device_kernelIN5flash11enable_sm90INS1_16FlashAttnFwdSm90INS1_25CollectiveMainloopFwdSm90ILi2EN4cute5tupleIJNS5_1CILi1EEES8_S8_EEENS6_IJNS7_ILi128EEENS7_ILi160EEENS7_ILi192EEEEEELi192ENS_12float_e4m3_tEfNS_4arch4Sm90ELb0ELb0ELb1ELb1ELb0ELb1ELb0ELb1ELb1ELb1ELb0ELb0EEENS1_21CollectiveEpilogueFwdINS6_IJSA_SC_SB_EEES9_NS_10bfloat16_tESG_Li256ELb1ELb1ELb0ELb1EEENS1_36VarlenDynamicPersistentTileSchedulerILi128ELi160ELi256ELi128ELb0ELb1ELb1ELb0ELb1ELb1EEEEEEEEEvNT_6ParamsE)
        /*011c*/ 	.word	0x00000080


	//----- nvinfo : EIATTR_MIN_STACK_SIZE
	.align		4
.L_72:
        /*0120*/ 	.byte	0x04, 0x12
        /*0122*/ 	.short	(.L_74 - .L_73)
	.align		4
.L_73:
        /*0124*/ 	.word	index@(_ZN7cutlass13device_kernelIN5flash11enable_sm90INS1_16FlashAttnFwdSm90INS1_25CollectiveMainloopFwdSm90ILi2EN4cute5tupleIJNS5_1CILi1EEES8_S8_EEENS6_IJNS7_ILi128EEESA_NS7_ILi192EEEEEELi192ENS_12float_e4m3_tEfNS_4arch4Sm90ELb0ELb1ELb1ELb0ELb0ELb0ELb0ELb1ELb1ELb1ELb0ELb0EEENS1_21CollectiveEpilogueFwdINS6_IJSA_SB_SA_EEES9_NS_10bfloat16_tESF_Li256ELb0ELb1ELb0ELb1EEENS1_30DynamicPersistentTileSchedulerILi256ELi128ELb0ELb1ELb1EEEEEEEEEvNT_6ParamsE)
        /*0128*/ 	.word	0x00000028


	//----- nvinfo : EIATTR_MIN_STACK_SIZE
	.align		4
.L_74:
        /*012c*/ 	.byte	0x04, 0x12
        /*012e*/ 	.short	(.L_76 - .L_75)
	.align		4
.L_75:
        /*0130*/ 	.word	index@(_ZN7cutlass13device_kernelIN5flash11enable_sm90INS1_16FlashAttnFwdSm90INS1_25CollectiveMainloopFwdSm90ILi2EN4cute5tupleIJNS5_1CILi1EEES8_S8_EEENS6_IJNS7_ILi128EEESA_NS7_ILi192EEEEEELi192ENS_12float_e4m3_tEfNS_4arch4Sm90ELb0ELb1ELb1ELb1ELb0ELb0ELb0ELb1ELb1ELb1ELb0ELb0EEENS1_21CollectiveEpilogueFwdINS6_IJSA_SB_SA_EEES9_NS_10bfloat16_tESF_Li256ELb1ELb1ELb0ELb1EEENS1_36VarlenDynamicPersistentTileSchedulerILi128ELi128ELi256ELi128ELb0ELb1ELb1ELb1ELb0ELb1EEEEEEEEEvNT_6ParamsE)
        /*0134*/ 	.word	0x00000038


	//----- nvinfo : EIATTR_MIN_STACK_SIZE
	.align		4
.L_76:
        /*0138*/ 	.byte	0x04, 0x12
        /*013a*/ 	.short	(.L_78 - .L_77)
	.align		4
.L_77:
        /*013c*/ 	.word	index@(_ZN7cutlass13device_kernelIN5flash11enable_sm90INS1_16FlashAttnFwdSm90INS1_25CollectiveMainloopFwdSm90ILi2EN4cute5tupleIJNS5_1CILi1EEES8_S8_EEENS6_IJNS7_ILi128EEESA_NS7_ILi192EEEEEELi192ENS_12float_e4m3_tEfNS_4arch4Sm90ELb0ELb1ELb1ELb1ELb0ELb1ELb0ELb1ELb1ELb1ELb0ELb0EEENS1_21CollectiveEpilogueFwdINS6_IJSA_SB_SA_EEES9_NS_10bfloat16_tESF_Li256ELb1ELb1ELb0ELb1EEENS1_36VarlenDynamicPersistentTileSchedulerILi128ELi128ELi256ELi128ELb0ELb1ELb1ELb1ELb0ELb1EEEEEEEEEvNT_6ParamsE)
        /*0140*/ 	.word	0x00000060


	//----- nvinfo : EIATTR_MIN_STACK_SIZE
	.align		4
.L_78:
        /*0144*/ 	.byte	0x04, 0x12
        /*0146*/ 	.short	(.L_80 - .L_79)
	.align		4
.L_79:
        /*0148*/ 	.word	index@(_ZN7cutlass13device_kernelIN5flash11enable_sm90INS1_16FlashAttnFwdSm90INS1_25CollectiveMainloopFwdSm90ILi2EN4cute5tupleIJNS5_1CILi1EEES8_S8_EEENS6_IJNS7_ILi128EEENS7_ILi160EEENS7_ILi192EEEEEELi192ENS_12float_e4m3_tEfNS_4arch4Sm90ELb1ELb0ELb1ELb0ELb0ELb0ELb0ELb1ELb1ELb1ELb0ELb0EEENS1_21CollectiveEpilogueFwdINS6_IJSA_SC_SB_EEES9_NS_10bfloat16_tESG_Li256ELb0ELb1ELb0ELb1EEENS1_30DynamicPersistentTileSchedulerILi256ELi128ELb0ELb1ELb1EEEEEEEEEvNT_6ParamsE)
        /*014c*/ 	.word	0x00000020


	//----- nvinfo : EIATTR_MIN_STACK_SIZE
	.align		4
.L_80:
        /*0150*/ 	.byte	0x04, 0x12
        /*0152*/ 	.short	(.L_82 - .L_81)
	.align		4
.L_81:
        /*0154*/ 	.word	index@(_ZN7cutlass13device_kernelIN5flash11enable_sm90INS1_16FlashAttnFwdSm90INS1_25CollectiveMainloopFwdSm90ILi2EN4cute5tupleIJNS5_1CILi1EEES8_S8_EEENS6_IJNS7_ILi128EEENS7_ILi160EEENS7_ILi192EEEEEELi192ENS_12float_e4m3_tEfNS_4arch4Sm90ELb1ELb0ELb1ELb1ELb0ELb0ELb0ELb1ELb1ELb1ELb0ELb0EEENS1_21CollectiveEpilogueFwdINS6_IJSA_SC_SB_EEES9_NS_10bfloat16_tESG_Li256ELb1ELb1ELb0ELb1EEENS1_36VarlenDynamicPersistentTileSchedulerILi128ELi160ELi256ELi128ELb0ELb1ELb1ELb1ELb1ELb1EEEEEEEEEvNT_6ParamsE)
        /*0158*/ 	.word	0x00000038


	//----- nvinfo : EIATTR_MIN_STACK_SIZE
	.align		4
.L_82:
        /*015c*/ 	.byte	0x04, 0x12
        /*015e*/ 	.short	(.L_84 - .L_83)
	.align		4
.L_83:
        /*0160*/ 	.word	index@(_ZN7cutlass13device_kernelIN5flash11enable_sm90INS1_16FlashAttnFwdSm90INS1_25CollectiveMainloopFwdSm90ILi2EN4cute5tupleIJNS5_1CILi1EEES8_S8_EEENS6_IJNS7_ILi128EEENS7_ILi160EEENS7_ILi192EEEEEELi192ENS_12float_e4m3_tEfNS_4arch4Sm90ELb1ELb0ELb1ELb1ELb0ELb1ELb0ELb1ELb1ELb1ELb0ELb0EEENS1_21CollectiveEpilogueFwdINS6_IJSA_SC_SB_EEES9_NS_10bfloat16_tESG_Li256ELb1ELb1ELb0ELb1EEENS1_36VarlenDynamicPersistentTileSchedulerILi128ELi160ELi256ELi128ELb0ELb1ELb1ELb1ELb1ELb1EEEEEEEEEvNT_6ParamsE)
        /*0164*/ 	.word	0x00000070
.L_84:


//--------------------- .nv.compat                --------------------------
	.section	.nv.compat,"",@"SHT_CUDA_COMPAT_INFO"
	.align	4
        /*0000*/ 	.byte	0x02, 0x09, 0x01, 0x00, 0x02, 0x02, 0x04, 0x00, 0x02, 0x05, 0x05, 0x00, 0x03, 0x07, 0x01, 0x01
        /*0010*/ 	.byte	0x02, 0x03, 0x01, 0x00, 0x02, 0x06, 0x01, 0x00, 0x04, 0x0b, 0x08, 0x00, 0x00, 0x00, 0x00, 0x00
        /*0020*/ 	.byte	0x00, 0x00, 0x00, 0x00


//--------------------- .nv.info._ZN7cutlass13device_kernelIN5flash11enable_sm90INS1_16FlashAttnFwdSm90INS1_25CollectiveMainloopFwdSm90ILi2EN4cute5tupleIJNS5_1CILi1EEES8_S8_EEENS6_IJNS7_ILi128EEENS7_ILi160EEENS7_ILi192EEEEEELi192ENS_12float_e4m3_tEfNS_4arch4Sm90ELb0ELb0ELb1ELb0ELb0ELb0ELb0ELb1ELb1ELb1ELb0ELb0EEENS1_21CollectiveEpilogueFwdINS6_IJSA_SC_SB_EEES9_NS_10bfloat16_tESG_Li256ELb0ELb1ELb0ELb1EEENS1_29StaticPersistentTileSchedulerILb0EEEEEEEEEvNT_6ParamsE --------------------------
	.section	.nv.info._ZN7cutlass13device_kernelIN5flash11enable_sm90INS1_16FlashAttnFwdSm90INS1_25CollectiveMainloopFwdSm90ILi2EN4cute5tupleIJNS5_1CILi1EEES8_S8_EEENS6_IJNS7_ILi128EEENS7_ILi160EEENS7_ILi192EEEEEELi192ENS_12float_e4m3_tEfNS_4arch4Sm90ELb0ELb0ELb1ELb0ELb0ELb0ELb0ELb1ELb1ELb1ELb0ELb0EEENS1_21CollectiveEpilogueFwdINS6_IJSA_SC_SB_EEES9_NS_10bfloat16_tESG_Li256ELb0ELb1ELb0ELb1EEENS1_29StaticPersistentTileSchedulerILb0EEEEEEEEEvNT_6ParamsE,"",@"SHT_CUDA_INFO"
	.sectionflags	@""
	.align	4


	//----- nvinfo : EIATTR_CUDA_API_VERSION
	.align		4
        /*0000*/ 	.byte	0x04, 0x37
        /*0002*/ 	.short	(.L_86 - .L_85)
.L_85:
        /*0004*/ 	.word	0x00000082


	//----- nvinfo : EIATTR_KPARAM_INFO
	.align		4
.L_86:
        /*0008*/ 	.byte	0x04, 0x17
        /*000a*/ 	.short	(.L_88 - .L_87)
.L_87:
        /*000c*/ 	.word	0x00000000
        /*0010*/ 	.short	0x0000
        /*0012*/ 	.short	0x0070
        /*0014*/ 	.byte	0x00, 0xf0, 0x01, 0x28


	//----- nvinfo : EIATTR_SPARSE_MMA_MASK
	.align		4
.L_88:
        /*0018*/ 	.byte	0x03, 0x50
        /*001a*/ 	.short	0x0000


	//----- nvinfo : EIATTR_MAXREG_COUNT
	.align		4
        /*001c*/ 	.byte	0x03, 0x1b
        /*001e*/ 	.short	0x00a8


	//----- nvinfo : EIATTR_NUM_BARRIERS
	.align		4
        /*0020*/ 	.byte	0x02, 0x4c
        /*0022*/ 	.byte	0x10
	.zero		1


	//----- nvinfo : EIATTR_EXTERNS
	.align		4
        /*0024*/ 	.byte	0x04, 0x0f
        /*0026*/ 	.short	(.L_90 - .L_89)


	//   ....[0]....
	.align		4
.L_89:
        /*0028*/ 	.word	index@(__assertfail)


	//----- nvinfo : EIATTR_ANNOTATIONS
	.align		4
.L_90:
        /*002c*/ 	.byte	0x04, 0x55
        /*002e*/ 	.short	(.L_92 - .L_91)


	//   ....[0]....
.L_91:
        /*0030*/ 	.word	0x00000001
        /*0034*/ 	.byte	0x30, 0xbf, 0x00, 0x00, 0x01, 0x00, 0x00, 0x00, 0x40, 0xbf, 0x00, 0x00, 0x01, 0x00, 0x00, 0x00
        /*0044*/ 	.byte	0x80, 0xbf, 0x00, 0x00, 0x01, 0x00, 0x00, 0x00, 0x40, 0xc6, 0x00, 0x00, 0x01, 0x00, 0x00, 0x00
        /*0054*/ 	.byte	0x80, 0xc7, 0x00, 0x00, 0x01, 0x00, 0x00, 0x00, 0xa0, 0xc7, 0x00, 0x00, 0x01, 0x00, 0x00, 0x00
        /*0064*/ 	.byte	0xb0, 0xc7, 0x00, 0x00, 0x01, 0x00, 0x00, 0x00, 0x30, 0xc8, 0x00, 0x00, 0x01, 0x00, 0x00, 0x00
        /*0074*/ 	.byte	0x40, 0xcd, 0x00, 0x00, 0x01, 0x00, 0x00, 0x00, 0x30, 0xcf, 0x00, 0x00, 0x01, 0x00, 0x00, 0x00
        /*0084*/ 	.byte	0x10, 0xd4, 0x00, 0x00, 0x01, 0x00, 0x00, 0x00, 0x10, 0xd9, 0x00, 0x00, 0x01, 0x00, 0x00, 0x00
        /*0094*/ 	.byte	0xd0, 0xd9, 0x00, 0x00, 0x01, 0x00, 0x00, 0x00, 0x00, 0xda, 0x00, 0x00, 0x01, 0x00, 0x00, 0x00
        /*00a4*/ 	.byte	0xe0, 0xe4, 0x00, 0x00, 0x01, 0x00, 0x00, 0x00, 0xf0, 0xe4, 0x00, 0x00, 0x01, 0x00, 0x00, 0x00
        /*00b4*/ 	.byte	0x50, 0xed, 0x00, 0x00, 0x01, 0x00, 0x00, 0x00, 0x60, 0xed, 0x00, 0x00


	//----- nvinfo : EIATTR_MERCURY_ISA_VERSION
	.align		4
.L_92:
        /*00c0*/ 	.byte	0x03, 0x5f
        /*00c2*/ 	.short	0x0101


	//----- nvinfo : EIATTR_INT_WARP_WIDE_INSTR_OFFSETS
	.align		4
        /*00c4*/ 	.byte	0x04, 0x31
        /*00c6*/ 	.short	(.L_94 - .L_93)


	//   ....[0]....
.L_93:
        /*00c8*/ 	.word	0x00000130


	//   ....[1]....
        /*00cc*/ 	.word	0x00000170


	//   ....[2]....
        /*00d0*/ 	.word	0x000001e0


	//----- nvinfo : EIATTR_COOP_GROUP_MASK_REGIDS
	.align		4
.L_94:
        /*00d4*/ 	.byte	0x04, 0x29
        /*00d6*/ 	.short	(.L_96 - .L_95)


	//   ....[0]....
.L_95:
        /*00d8*/ 	.word	0xffffffff


	//   ....[1]....
        /*00dc*/ 	.word	0xffffffff


	//   ....[2]....
        /*00e0*/ 	.word	0xffffffff


	//   ....[3]....
        /*00e4*/ 	.word	0xffffffff


	//   ....[4]....
        /*00e8*/ 	.word	0xffffffff


	//   ....[5]....
        /*00ec*/ 	.word	0xffffffff


	//   ....[6]....
        /*00f0*/ 	.word	0xffffffff


	//   ....[7]....
        /*00f4*/ 	.word	0xffffffff


	//   ....[8]....
        /*00f8*/ 	.word	0xffffffff


	//   ....[9]....
        /*00fc*/ 	.word	0xffffffff


	//   ....[10]....
        /*0100*/ 	.word	0xffffffff


	//   ....[11]....
        /*0104*/ 	.word	0xffffffff


	//   ....[12]....
        /*0108*/ 	.word	0xffffffff


	//   ....[13]....
        /*010c*/ 	.word	0xffffffff


	//   ....[14]....
        /*0110*/ 	.word	0xffffffff


	//   ....[15]....
        /*0114*/ 	.word	0xffffffff


	//   ....[16]....
        /*0118*/ 	.word	0xffffffff


	//   ....[17]....
        /*011c*/ 	.word	0xffffffff


	//   ....[18]....
        /*0120*/ 	.word	0xffffffff


	//   ....[19]....
        /*0124*/ 	.word	0xffffffff


	//   ....[20]....
        /*0128*/ 	.word	0xffffffff


	//   ....[21]....
        /*012c*/ 	.word	0xffffffff


	//   ....[22]....
        /*0130*/ 	.word	0xffffffff


	//   ....[23]....
        /*0134*/ 	.word	0xffffffff


	//   ....[24]....
        /*0138*/ 	.word	0xffffffff


	//   ....[25]....
        /*013c*/ 	.word	0xffffffff


	//   ....[26]....
        /*0140*/ 	.word	0xffffffff


	//   ....[27]....
        /*0144*/ 	.word	0xffffffff


	//   ....[28]....
        /*0148*/ 	.word	0xffffffff


	//   ....[29]....
        /*014c*/ 	.word	0xffffffff


	//   ....[30]....
        /*0150*/ 	.word	0xffffffff


	//   ....[31]....
        /*0154*/ 	.word	0xffffffff


	//   ....[32]....
        /*0158*/ 	.word	0xffffffff


	//   ....[33]....
        /*015c*/ 	.word	0xffffffff


	//   ....[34]....
        /*0160*/ 	.word	0xffffffff


	//   ....[35]....
        /*0164*/ 	.word	0xffffffff


	//   ....[36]....
        /*0168*/ 	.word	0xffffffff


	//   ....[37]....
        /*016c*/ 	.word	0xffffffff


	//   ....[38]....
        /*0170*/ 	.word	0xffffffff


	//   ....[39]....
        /*0174*/ 	.word	0xffffffff


	//   ....[40]....
        /*0178*/ 	.word	0xffffffff


	//   ....[41]....
        /*017c*/ 	.word	0xffffffff


	//   ....[42]....
        /*0180*/ 	.word	0xffffffff


	//   ....[43]....
        /*0184*/ 	.word	0xffffffff


	//   ....[44]....
        /*0188*/ 	.word	0xffffffff


	//   ....[45]....
        /*018c*/ 	.word	0xffffffff


	//   ....[46]....
        /*0190*/ 	.word	0xffffffff


	//   ....[47]....
        /*0194*/ 	.word	0xffffffff


	//   ....[48]....
        /*0198*/ 	.word	0xffffffff


	//   ....[49]....
        /*019c*/ 	.word	0xffffffff


	//   ....[50]....
        /*01a0*/ 	.word	0xffffffff


	//   ....[51]....
        /*01a4*/ 	.word	0xffffffff


	//   ....[52]....
        /*01a8*/ 	.word	0xffffffff


	//   ....[53]....
        /*01ac*/ 	.word	0xffffffff


	//   ....[54]....
        /*01b0*/ 	.word	0xffffffff


	//   ....[55]....
        /*01b4*/ 	.word	0xffffffff


	//   ....[56]....
        /*01b8*/ 	.word	0xffffffff


	//   ....[57]....
        /*01bc*/ 	.word	0xffffffff


	//   ....[58]....
        /*01c0*/ 	.word	0xffffffff


	//   ....[59]....
        /*01c4*/ 	.word	0xffffffff


	//   ....[60]....
        /*01c8*/ 	.word	0xffffffff


	//   ....[61]....
        /*01cc*/ 	.word	0xffffffff


	//   ....[62]....
        /*01d0*/ 	.word	0xffffffff


	//   ....[63]....
        /*01d4*/ 	.word	0xffffffff


	//   ....[64]....
        /*01d8*/ 	.word	0xffffffff


	//   ....[65]....
        /*01dc*/ 	.word	0xffffffff


	//   ....[66]....
        /*01e0*/ 	.word	0xffffffff


	//   ....[67]....
        /*01e4*/ 	.word	0xffffffff


	//   ....[68]....
        /*01e8*/ 	.word	0xffffffff


	//   ....[69]....
        /*01ec*/ 	.word	0xffffffff


	//   ....[70]....
        /*01f0*/ 	.word	0xffffffff


	//   ....[71]....
        /*01f4*/ 	.word	0xffffffff


	//   ....[72]....
        /*01f8*/ 	.word	0xffffffff


	//   ....[73]....
        /*01fc*/ 	.word	0xffffffff


	//   ....[74]....
        /*0200*/ 	.word	0xffffffff


	//   ....[75]....
        /*0204*/ 	.word	0xffffffff


	//   ....[76]....
        /*0208*/ 	.word	0xffffffff


	//   ....[77]....
        /*020c*/ 	.word	0xffffffff


	//   ....[78]....
        /*0210*/ 	.word	0xffffffff


	//   ....[79]....
        /*0214*/ 	.word	0xffffffff


	//   ....[80]....
        /*0218*/ 	.word	0xffffffff


	//   ....[81]....
        /*021c*/ 	.word	0xffffffff


	//   ....[82]....
        /*0220*/ 	.word	0xffffffff


	//   ....[83]....
        /*0224*/ 	.word	0xffffffff


	//   ....[84]....
        /*0228*/ 	.word	0xffffffff


	//   ....[85]....
        /*022c*/ 	.word	0xffffffff


	//   ....[86]....
        /*0230*/ 	.word	0xffffffff


	//   ....[87]....
        /*0234*/ 	.word	0xffffffff


	//   ....[88]....
        /*0238*/ 	.word	0xffffffff


	//   ....[89]....
        /*023c*/ 	.word	0xffffffff


	//   ....[90]....
        /*0240*/ 	.word	0x0500000f


	//   ....[91]....
        /*0244*/ 	.word	0x0500000f


	//   ....[92]....
        /*0248*/ 	.word	0x0500000f


	//   ....[93]....
        /*024c*/ 	.word	0x0500000f


	//   ....[94]....
        /*0250*/ 	.word	0x0500000f


	//   ....[95]....
        /*0254*/ 	.word	0x0500000f


	//   ....[96]....
        /*0258*/ 	.word	0x0500000f


	//   ....[97]....
        /*025c*/ 	.word	0x0500000f


	//   ....[98]....
        /*0260*/ 	.word	0x0500000f


	//----- nvinfo : EIATTR_COOP_GROUP_INSTR_OFFSETS
	.align		4
.L_96:
        /*0264*/ 	.byte	0x04, 0x28
        /*0266*/ 	.short	(.L_98 - .L_97)


	//   ....[0]....
.L_97:
        /*0268*/ 	.word	0x00000070


	//   ....[1]....
        /*026c*/ 	.word	0x00000140


	//   ....[2]....
        /*0270*/ 	.word	0x00000190


	//   ....[3]....
        /*0274*/ 	.word	0x000003c0


	//   ....[4]....
        /*0278*/ 	.word	0x00000520


	//   ....[5]....
        /*027c*/ 	.word	0x00000640


	//   ....[6]....
        /*0280*/ 	.word	0x000007a0


	//   ....[7]....
        /*0284*/ 	.word	0x00000dc0


	//   ....[8]....
        /*0288*/ 	.word	0x000036e0


	//   ....[9]....
        /*028c*/ 	.word	0x00003720


	//   ....[10]....
        /*0290*/ 	.word	0x00003e50


	//   ....[11]....
        /*0294*/ 	.word	0x00003f00


	//   ....[12]....
        /*0298*/ 	.word	0x000072c0


	//   ....[13]....
        /*029c*/ 	.word	0x00007320


	//   ....[14]....
        /*02a0*/ 	.word	0x00007370


	//   ....[15]....
        /*02a4*/ 	.word	0x00007390


	//   ....[16]....
        /*02a8*/ 	.word	0x00009150


	//   ....[17]....
        /*02ac*/ 	.word	0x00009160


	//   ....[18]....
        /*02b0*/ 	.word	0x00009190


	//   ....[19]....
        /*02b4*/ 	.word	0x000091a0


	//   ....[20]....
        /*02b8*/ 	.word	0x0000a4d0


	//   ....[21]....
        /*02bc*/ 	.word	0x0000a500


	//   ....[22]....
        /*02c0*/ 	.word	0x0000a540


	//   ....[23]....
        /*02c4*/ 	.word	0x0000a580


	//   ....[24]....
        /*02c8*/ 	.word	0x0000a5b0


	//   ....[25]....
        /*02cc*/ 	.word	0x0000a5d0


	//   ....[26]....
        /*02d0*/ 	.word	0x0000a5f0


	//   ....[27]....
        /*02d4*/ 	.word	0x0000a600


	//   ....[28]....
        /*02d8*/ 	.word	0x0000a620


	//   ....[29]....
        /*02dc*/ 	.word	0x0000a630


	//   ....[30]....
        /*02e0*/ 	.word	0x0000a640


	//   ....[31]....
        /*02e4*/ 	.word	0x0000a650


	//   ....[32]....
        /*02e8*/ 	.word	0x0000a690


	//   ....[33]....
        /*02ec*/ 	.word	0x0000a6b0


	//   ....[34]....
        /*02f0*/ 	.word	0x0000a6d0


	//   ....[35]....
        /*02f4*/ 	.word	0x0000a6f0


	//   ....[36]....
        /*02f8*/ 	.word	0x0000a700


	//   ....[37]....
        /*02fc*/ 	.word	0x0000a710


	//   ....[38]....
        /*0300*/ 	.word	0x0000a720


	//   ....[39]....
        /*0304*/ 	.word	0x0000a730


	//   ....[40]....
        /*0308*/ 	.word	0x0000a740


	//   ....[41]....
        /*030c*/ 	.word	0x0000a750


	//   ....[42]....
        /*0310*/ 	.word	0x0000a760


	//   ....[43]....
        /*0314*/ 	.word	0x0000a770


	//   ....[44]....
        /*0318*/ 	.word	0x0000a780


	//   ....[45]....
        /*031c*/ 	.word	0x0000a790


	//   ....[46]....
        /*0320*/ 	.word	0x0000a7a0


	//   ....[47]....
        /*0324*/ 	.word	0x0000a7b0


	//   ....[48]....
        /*0328*/ 	.word	0x0000a7c0


	//   ....[49]....
        /*032c*/ 	.word	0x0000a7d0


	//   ....[50]....
        /*0330*/ 	.word	0x0000a7f0


	//   ....[51]....
        /*0334*/ 	.word	0x0000a800


	//   ....[52]....
        /*0338*/ 	.word	0x0000a890


	//   ....[53]....
        /*033c*/ 	.word	0x0000a8d0


	//   ....[54]....
        /*0340*/ 	.word	0x0000a900


	//   ....[55]....
        /*0344*/ 	.word	0x0000a930


	//   ....[56]....
        /*0348*/ 	.word	0x0000a9a0


	//   ....[57]....
        /*034c*/ 	.word	0x0000a9e0


	//   ....[58]....
        /*0350*/ 	.word	0x0000aa20


	//   ....[59]....
        /*0354*/ 	.word	0x0000aa60


	//   ....[60]....
        /*0358*/ 	.word	0x0000aad0


	//   ....[61]....
        /*035c*/ 	.word	0x0000aaf0


	//   ....[62]....
        /*0360*/ 	.word	0x0000ab10


	//   ....[63]....
        /*0364*/ 	.word	0x0000ab30


	//   ....[64]....
        /*0368*/ 	.word	0x0000ab50


	//   ....[65]....
        /*036c*/ 	.word	0x0000ab70


	//   ....[66]....
        /*0370*/ 	.word	0x0000ab90


	//   ....[67]....
        /*0374*/ 	.word	0x0000abb0


	//   ....[68]....
        /*0378*/ 	.word	0x0000b0f0


	//   ....[69]....
        /*037c*/ 	.word	0x0000b120


	//   ....[70]....
        /*0380*/ 	.word	0x0000b250


	//   ....[71]....
        /*0384*/ 	.word	0x0000b270


	//   ....[72]....
        /*0388*/ 	.word	0x0000b770


	//   ....[73]....
        /*038c*/ 	.word	0x0000b7b0


	//   ....[74]....
        /*0390*/ 	.word	0x0000b8c0


	//   ....[75]....
        /*0394*/ 	.word	0x0000b8e0


	//   ....[76]....
        /*0398*/ 	.word	0x0000b9d0


	//   ....[77]....
        /*039c*/ 	.word	0x0000b9f0


	//   ....[78]....
        /*03a0*/ 	.word	0x0000baf0


	//   ....[79]....
        /*03a4*/ 	.word	0x0000bb30


	//   ....[80]....
        /*03a8*/ 	.word	0x0000c7d0


	//   ....[81]....
        /*03ac*/ 	.word	0x0000d4a0


	//   ....[82]....
        /*03b0*/ 	.word	0x0000d4d0


	//   ....[83]....
        /*03b4*/ 	.word	0x0000d5a0


	//   ....[84]....
        /*03b8*/ 	.word	0x0000d5c0


	//   ....[85]....
        /*03bc*/ 	.word	0x0000d660


	//   ....[86]....
        /*03c0*/ 	.word	0x0000d680


	//   ....[87]....
        /*03c4*/ 	.word	0x0000d690


	//   ....[88]....
        /*03c8*/ 	.word	0x0000d720


	//   ....[89]....
        /*03cc*/ 	.word	0x0000f5b0


	//   ....[90]....
        /*03d0*/ 	.word	0x0000faa0


	//   ....[91]....
        /*03d4*/ 	.word	0x0000fc50


	//   ....[92]....
        /*03d8*/ 	.word	0x0000fca0


	//   ....[93]....
        /*03dc*/ 	.word	0x0000fd40


	//   ....[94]....
        /*03e0*/ 	.word	0x0000fe50


	//   ....[95]....
        /*03e4*/ 	.word	0x0000feb0


	//   ....[96]....
        /*03e8*/ 	.word	0x0000ffd0


	//   ....[97]....
        /*03ec*/ 	.word	0x00010030


	//   ....[98]....
        /*03f0*/ 	.word	0x000100d0


	//----- nvinfo : EIATTR_REG_RECONFIG
	.align		4
.L_98:
        /*03f4*/ 	.byte	0x01, 0x54
	.zero		2


	//----- nvinfo : EIATTR_SYSCALL_OFFSETS
	.align		4
        /*03f8*/ 	.byte	0x04, 0x46
        /*03fa*/ 	.short	(.L_100 - .L_99)


	//   ....[0]....
.L_99:
        /*03fc*/ 	.word	0x00001120


	//   ....[1]....
        /*0400*/ 	.word	0x0000c280


	//   ....[2]....
        /*0404*/ 	.word	0x0000c3c0


	//   ....[3]....
        /*0408*/ 	.word	0x0000c500


	//   ....[4]....
        /*040c*/ 	.word	0x0000c620


	//   ....[5]....
        /*0410*/ 	.word	0x0000d0a0


	//----- nvinfo : EIATTR_MBARRIER_INSTR_OFFSETS
	.align		4
.L_100:
        /*0414*/ 	.byte	0x04, 0x39
        /*0416*/ 	.short	(.L_102 - .L_101)


	//   ....[0]....
.L_101:
        /*0418*/ 	.word	0x00000270
        /*041c*/ 	.word	0x000000ff
        /*0420*/ 	.word	0x00033400
        /*0424*/ 	.short	0x0100
        /*0426*/ 	.byte	0x08
	.zero		1


	//   ....[1]....
        /*0428*/ 	.word	0x00000280
        /*042c*/ 	.word	0x000000ff
        /*0430*/ 	.word	0x00033420
        /*0434*/ 	.short	0x0100
        /*0436*/ 	.byte	0x08
	.zero		1


	//   ....[2]....
        /*0438*/ 	.word	0x00000370
        /*043c*/ 	.word	0x000000ff
        /*0440*/ 	.word	0x00033430
        /*0444*/ 	.short	0x0100
        /*0446*/ 	.byte	0x08
	.zero		1


	//   ....[3]....
        /*0448*/ 	.word	0x00000380
        /*044c*/ 	.word	0x000000ff
        /*0450*/ 	.word	0x00033440
        /*0454*/ 	.short	0x0100
        /*0456*/ 	.byte	0x08
	.zero		1


	//   ....[4]....
        /*0458*/ 	.word	0x00000390
        /*045c*/ 	.word	0x000000ff
        /*0460*/ 	.word	0x00033438
        /*0464*/ 	.short	0x0100
        /*0466*/ 	.byte	0x08
	.zero		1


	//   ....[5]....
        /*0468*/ 	.word	0x000003a0
        /*046c*/ 	.word	0x000000ff
        /*0470*/ 	.word	0x00033448
        /*0474*/ 	.short	0x0100
        /*0476*/ 	.byte	0x08
	.zero		1


	//   ....[6]....
        /*0478*/ 	.word	0x000004d0
        /*047c*/ 	.word	0x000000ff
        /*0480*/ 	.word	0x00033450
        /*0484*/ 	.short	0x0100
        /*0486*/ 	.byte	0x08
	.zero		1


	//   ....[7]....
        /*0488*/ 	.word	0x000004e0
        /*048c*/ 	.word	0x000000ff
        /*0490*/ 	.word	0x00033460
        /*0494*/ 	.short	0x0100
        /*0496*/ 	.byte	0x08
	.zero		1


	//   ....[8]....
        /*0498*/ 	.word	0x000004f0
        /*049c*/ 	.word	0x000000ff
        /*04a0*/ 	.word	0x00033458
        /*04a4*/ 	.short	0x0100
        /*04a6*/ 	.byte	0x08
	.zero		1


	//   ....[9]....
        /*04a8*/ 	.word	0x00000500
        /*04ac*/ 	.word	0x000000ff
        /*04b0*/ 	.word	0x00033468
        /*04b4*/ 	.short	0x0100
        /*04b6*/ 	.byte	0x08
	.zero		1


	//   ....[10]....
        /*04b8*/ 	.word	0x000005f0
        /*04bc*/ 	.word	0x000000ff
        /*04c0*/ 	.word	0x00033470
        /*04c4*/ 	.short	0x0100
        /*04c6*/ 	.byte	0x06
	.zero		1


	//   ....[11]....
        /*04c8*/ 	.word	0x00000600
        /*04cc*/ 	.word	0x000000ff
        /*04d0*/ 	.word	0x00033480
        /*04d4*/ 	.short	0x0100
        /*04d6*/ 	.byte	0x06
	.zero		1


	//   ....[12]....
        /*04d8*/ 	.word	0x00000610
        /*04dc*/ 	.word	0x000000ff
        /*04e0*/ 	.word	0x00033478
        /*04e4*/ 	.short	0x0100
        /*04e6*/ 	.byte	0x06
	.zero		1


	//   ....[13]....
        /*04e8*/ 	.word	0x00000620
        /*04ec*/ 	.word	0x000000ff
        /*04f0*/ 	.word	0x00033488
        /*04f4*/ 	.short	0x0100
        /*04f6*/ 	.byte	0x06
	.zero		1


	//   ....[14]....
        /*04f8*/ 	.word	0x00000750
        /*04fc*/ 	.word	0x000000ff
        /*0500*/ 	.word	0x00033490
        /*0504*/ 	.short	0x0100
        /*0506*/ 	.byte	0x08
	.zero		1


	//   ....[15]....
        /*0508*/ 	.word	0x00000760
        /*050c*/ 	.word	0x000000ff
        /*0510*/ 	.word	0x000334a0
        /*0514*/ 	.short	0x0100
        /*0516*/ 	.byte	0x08
	.zero		1


	//   ....[16]....
        /*0518*/ 	.word	0x00000770
        /*051c*/ 	.word	0x000000ff
        /*0520*/ 	.word	0x00033498
        /*0524*/ 	.short	0x0100
        /*0526*/ 	.byte	0x08
	.zero		1


	//   ....[17]....
        /*0528*/ 	.word	0x00000780
        /*052c*/ 	.word	0x000000ff
        /*0530*/ 	.word	0x000334a8
        /*0534*/ 	.short	0x0100
        /*0536*/ 	.byte	0x08
	.zero		1


	//   ....[18]....
        /*0538*/ 	.word	0x000008b0
        /*053c*/ 	.word	0x000000ff
        /*0540*/ 	.word	0x000334b0
        /*0544*/ 	.short	0x0100
        /*0546*/ 	.byte	0x08
	.zero		1


	//   ....[19]....
        /*0548*/ 	.word	0x000008c0
        /*054c*/ 	.word	0x000000ff
        /*0550*/ 	.word	0x000334c0
        /*0554*/ 	.short	0x0100
        /*0556*/ 	.byte	0x08
	.zero		1


	//   ....[20]....
        /*0558*/ 	.word	0x000008d0
        /*055c*/ 	.word	0x000000ff
        /*0560*/ 	.word	0x000334b8
        /*0564*/ 	.short	0x0100
        /*0566*/ 	.byte	0x08
	.zero		1


	//   ....[21]....
        /*0568*/ 	.word	0x000008e0
        /*056c*/ 	.word	0x000000ff
        /*0570*/ 	.word	0x000334c8
        /*0574*/ 	.short	0x0100
        /*0576*/ 	.byte	0x08
	.zero		1


	//   ....[22]....
        /*0578*/ 	.word	0x000014b0
        /*057c*/ 	.word	0x000000ff
        /*0580*/ 	.word	0x00033400
        /*0584*/ 	.short	0x010a
        /*0586*/ 	.byte	0x27
	.zero		1


	//   ....[23]....
        /*0588*/ 	.word	0x00001550
        /*058c*/ 	.word	0x00000003
        /*0590*/ 	.word	0x00033430
        /*0594*/ 	.short	0x010a
        /*0596*/ 	.byte	0x3f
	.zero		1


	//   ....[24]....
        /*0598*/ 	.word	0x000015c0
        /*059c*/ 	.word	0x00000003
        /*05a0*/ 	.word	0x00033430
        /*05a4*/ 	.short	0x010a
        /*05a6*/ 	.byte	0x3f
	.zero		1


	//   ....[25]....
        /*05a8*/ 	.word	0x00003af0
        /*05ac*/ 	.word	0x00000003
        /*05b0*/ 	.word	0x00000000
        /*05b4*/ 	.short	0x0101
        /*05b6*/ 	.byte	0x3f
	.zero		1


	//   ....[26]....
        /*05b8*/ 	.word	0x000055a0
        /*05bc*/ 	.word	0x000000ff
        /*05c0*/ 	.word	0x00033430
        /*05c4*/ 	.short	0x010a
        /*05c6*/ 	.byte	0x06
	.zero		1


	//   ....[27]....
        /*05c8*/ 	.word	0x000055e0
        /*05cc*/ 	.word	0x000000ff
        /*05d0*/ 	.word	0x00033430
        /*05d4*/ 	.short	0x010a
        /*05d6*/ 	.byte	0x06
	.zero		1


	//   ....[28]....
        /*05d8*/ 	.word	0x00006200
        /*05dc*/ 	.word	0x000000ff
        /*05e0*/ 	.word	0x00033450
        /*05e4*/ 	.short	0x010a
        /*05e6*/ 	.byte	0x06
	.zero		1


	//   ....[29]....
        /*05e8*/ 	.word	0x00006240
        /*05ec*/ 	.word	0x000000ff
        /*05f0*/ 	.word	0x00033450
        /*05f4*/ 	.short	0x010a
        /*05f6*/ 	.byte	0x06
	.zero		1


	//   ....[30]....
        /*05f8*/ 	.word	0x00008230
        /*05fc*/ 	.word	0x00000004
        /*0600*/ 	.word	0x00000000
        /*0604*/ 	.short	0x0101
        /*0606*/ 	.byte	0x3f
	.zero		1


	//   ....[31]....
        /*0608*/ 	.word	0x00008540
        /*060c*/ 	.word	0x000000ff
        /*0610*/ 	.word	0x00000000
        /*0614*/ 	.short	0x0101
        /*0616*/ 	.byte	0x06
	.zero		1


	//   ....[32]....
        /*0618*/ 	.word	0x00008dc0
        /*061c*/ 	.word	0x000000ff
        /*0620*/ 	.word	0x00033450
        /*0624*/ 	.short	0x010a
        /*0626*/ 	.byte	0x04
	.zero		1


	//   ....[33]....
        /*0628*/ 	.word	0x00008e00
        /*062c*/ 	.word	0x000000ff
        /*0630*/ 	.word	0x00033450
        /*0634*/ 	.short	0x010a
        /*0636*/ 	.byte	0x04
	.zero		1


	//   ....[34]....
        /*0638*/ 	.word	0x0000a560
        /*063c*/ 	.word	0x000000ff
        /*0640*/ 	.word	0x00000000
        /*0644*/ 	.short	0x0101
        /*0646*/ 	.byte	0x04
	.zero		1


	//   ....[35]....
        /*0648*/ 	.word	0x0000b790
        /*064c*/ 	.word	0x000000ff
        /*0650*/ 	.word	0x00000000
        /*0654*/ 	.short	0x0101
        /*0656*/ 	.byte	0x27
	.zero		1


	//   ....[36]....
        /*0658*/ 	.word	0x0000ca10
        /*065c*/ 	.word	0x00000004
        /*0660*/ 	.word	0x00033480
        /*0664*/ 	.short	0x010a
        /*0666*/ 	.byte	0x3f
	.zero		1


	//   ....[37]....
        /*0668*/ 	.word	0x0000cca0
        /*066c*/ 	.word	0x00000004
        /*0670*/ 	.word	0x00033440
        /*0674*/ 	.short	0x010a
        /*0676*/ 	.byte	0x3f
	.zero		1


	//   ....[38]....
        /*0678*/ 	.word	0x0000d800
        /*067c*/ 	.word	0x000000ff
        /*0680*/ 	.word	0x00033400
        /*0684*/ 	.short	0x0107
        /*0686*/ 	.byte	0x29
	.zero		1


	//   ....[39]....
        /*0688*/ 	.word	0x0000d850
        /*068c*/ 	.word	0x000000ff
        /*0690*/ 	.word	0x00033400
        /*0694*/ 	.short	0x0101
        /*0696*/ 	.byte	0x29
	.zero		1


	//   ....[40]....
        /*0698*/ 	.word	0x0000d880
        /*069c*/ 	.word	0x000000ff
        /*06a0*/ 	.word	0x00033420
        /*06a4*/ 	.short	0x010a
        /*06a6*/ 	.byte	0x29
	.zero		1


	//   ....[41]....
        /*06a8*/ 	.word	0x0000db70
        /*06ac*/ 	.word	0x00000007
        /*06b0*/ 	.word	0x00033480
        /*06b4*/ 	.short	0x010a
        /*06b6*/ 	.byte	0x3f
	.zero		1


	//   ....[42]....
        /*06b8*/ 	.word	0x0000dfa0
        /*06bc*/ 	.word	0x00000007
        /*06c0*/ 	.word	0x00033440
        /*06c4*/ 	.short	0x010a
        /*06c6*/ 	.byte	0x3f
	.zero		1


	//   ....[43]....
        /*06c8*/ 	.word	0x0000e450
        /*06cc*/ 	.word	0x0000000c
        /*06d0*/ 	.word	0x00033470
        /*06d4*/ 	.short	0x010a
        /*06d6*/ 	.byte	0x3f
	.zero		1


	//   ....[44]....
        /*06d8*/ 	.word	0x0000e4c0
        /*06dc*/ 	.word	0x0000000c
        /*06e0*/ 	.word	0x00033460
        /*06e4*/ 	.short	0x010a
        /*06e6*/ 	.byte	0x3f
	.zero		1


	//   ....[45]....
        /*06e8*/ 	.word	0x0000eb70
        /*06ec*/ 	.word	0x0000000c
        /*06f0*/ 	.word	0x00033450
        /*06f4*/ 	.short	0x0101
        /*06f6*/ 	.byte	0x3f
	.zero		1


	//   ....[46]....
        /*06f8*/ 	.word	0x0000ebf0
        /*06fc*/ 	.word	0x0000000c
        /*0700*/ 	.word	0x00000000
        /*0704*/ 	.short	0x0101
        /*0706*/ 	.byte	0x3f
	.zero		1


	//   ....[47]....
        /*0708*/ 	.word	0x0000ecd0
        /*070c*/ 	.word	0x00000003
        /*0710*/ 	.word	0x00033470
        /*0714*/ 	.short	0x010a
        /*0716*/ 	.byte	0x3f
	.zero		1


	//   ....[48]....
        /*0718*/ 	.word	0x0000ed30
        /*071c*/ 	.word	0x00000003
        /*0720*/ 	.word	0x00033460
        /*0724*/ 	.short	0x010a
        /*0726*/ 	.byte	0x3f
	.zero		1


	//   ....[49]....
        /*0728*/ 	.word	0x0000f430
        /*072c*/ 	.word	0x00000003
        /*0730*/ 	.word	0x00033450
        /*0734*/ 	.short	0x0101
        /*0736*/ 	.byte	0x3f
	.zero		1


	//   ....[50]....
        /*0738*/ 	.word	0x0000f4a0
        /*073c*/ 	.word	0x00000000
        /*0740*/ 	.word	0x00000000
        /*0744*/ 	.short	0x0101
        /*0746*/ 	.byte	0x3f
	.zero		1


	//   ....[51]....
        /*0748*/ 	.word	0x0000f560
        /*074c*/ 	.word	0x00000007
        /*0750*/ 	.word	0x00033420
        /*0754*/ 	.short	0x010a
        /*0756*/ 	.byte	0x3f
	.zero		1


	//   ....[52]....
        /*0758*/ 	.word	0x0000f6b0
        /*075c*/ 	.word	0x00000005
        /*0760*/ 	.word	0x00000000
        /*0764*/ 	.short	0x010a
        /*0766*/ 	.byte	0x3f
	.zero		1


	//   ....[53]....
        /*0768*/ 	.word	0x0000f720
        /*076c*/ 	.word	0x00000003
        /*0770*/ 	.word	0x00000000
        /*0774*/ 	.short	0x010a
        /*0776*/ 	.byte	0x3f
	.zero		1


	//   ....[54]....
        /*0778*/ 	.word	0x0000f770
        /*077c*/ 	.word	0x00000003
        /*0780*/ 	.word	0x00033460
        /*0784*/ 	.short	0x010a
        /*0786*/ 	.byte	0x3f
	.zero		1


	//   ....[55]....
        /*0788*/ 	.word	0x0000f7c0
        /*078c*/ 	.word	0x00000005
        /*0790*/ 	.word	0x00033460
        /*0794*/ 	.short	0x010a
        /*0796*/ 	.byte	0x3f
	.zero		1


	//   ....[56]....
        /*0798*/ 	.word	0x0000f800
        /*079c*/ 	.word	0x00000003
        /*07a0*/ 	.word	0x00033480
        /*07a4*/ 	.short	0x010a
        /*07a6*/ 	.byte	0x3f
	.zero		1


	//   ....[57]....
        /*07a8*/ 	.word	0x0000f820
        /*07ac*/ 	.word	0x00000005
        /*07b0*/ 	.word	0x00033480
        /*07b4*/ 	.short	0x010a
        /*07b6*/ 	.byte	0x3f
	.zero		1


	//   ....[58]....
        /*07b8*/ 	.word	0x0000f890
        /*07bc*/ 	.word	0x00000003
        /*07c0*/ 	.word	0x00033400
        /*07c4*/ 	.short	0x010a
        /*07c6*/ 	.byte	0x3f
	.zero		1


	//   ....[59]....
        /*07c8*/ 	.word	0x0000f8e0
        /*07cc*/ 	.word	0x00000003
        /*07d0*/ 	.word	0x00033430
        /*07d4*/ 	.short	0x010a
        /*07d6*/ 	.byte	0x3f
	.zero		1


	//   ....[60]....
        /*07d8*/ 	.word	0x0000f940
        /*07dc*/ 	.word	0x00000008
        /*07e0*/ 	.word	0x00033430
        /*07e4*/ 	.short	0x010a
        /*07e6*/ 	.byte	0x3f
	.zero		1


	//   ....[61]....
        /*07e8*/ 	.word	0x0000f9a0
        /*07ec*/ 	.word	0x00000008
        /*07f0*/ 	.word	0x00033450
        /*07f4*/ 	.short	0x010a
        /*07f6*/ 	.byte	0x3f
	.zero		1


	//   ....[62]....
        /*07f8*/ 	.word	0x0000fa00
        /*07fc*/ 	.word	0x00000003
        /*0800*/ 	.word	0x00033450
        /*0804*/ 	.short	0x010a
        /*0806*/ 	.byte	0x3f
	.zero		1


	//   ....[63]....
        /*0808*/ 	.word	0x0000fb50
        /*080c*/ 	.word	0x00000004
        /*0810*/ 	.word	0x00033480
        /*0814*/ 	.short	0x010a
        /*0816*/ 	.byte	0x3f
	.zero		1


	//   ....[64]....
        /*0818*/ 	.word	0x0000fba0
        /*081c*/ 	.word	0x00000004
        /*0820*/ 	.word	0x00033440
        /*0824*/ 	.short	0x010a
        /*0826*/ 	.byte	0x3f
	.zero		1


	//   ....[65]....
        /*0828*/ 	.word	0x00010180
        /*082c*/ 	.word	0x00000003
        /*0830*/ 	.word	0x00033420
        /*0834*/ 	.short	0x010a
        /*0836*/ 	.byte	0x3f
	.zero		1


	//   ....[66]....
        /*0838*/ 	.word	0x000101d0
        /*083c*/ 	.word	0x00000007
        /*0840*/ 	.word	0x00033480
        /*0844*/ 	.short	0x010a
        /*0846*/ 	.byte	0x3f
	.zero		1


	//   ....[67]....
        /*0848*/ 	.word	0x00010220
        /*084c*/ 	.word	0x00000007
        /*0850*/ 	.word	0x00033440
        /*0854*/ 	.short	0x010a
        /*0856*/ 	.byte	0x3f
	.zero		1


	//   ....[68]....
        /*0858*/ 	.word	0x00010270
        /*085c*/ 	.word	0x0000000c
        /*0860*/ 	.word	0x00033470
        /*0864*/ 	.short	0x010a
        /*0866*/ 	.byte	0x3f
	.zero		1


	//   ....[69]....
        /*0868*/ 	.word	0x000102c0
        /*086c*/ 	.word	0x0000000c
        /*0870*/ 	.word	0x00033460
        /*0874*/ 	.short	0x010a
        /*0876*/ 	.byte	0x3f
	.zero		1


	//   ....[70]....
        /*0878*/ 	.word	0x00010310
        /*087c*/ 	.word	0x00000003
        /*0880*/ 	.word	0x00033470
        /*0884*/ 	.short	0x010a
        /*0886*/ 	.byte	0x3f
	.zero		1


	//   ....[71]....
        /*0888*/ 	.word	0x00010360
        /*088c*/ 	.word	0x00000003
        /*0890*/ 	.word	0x00033460
        /*0894*/ 	.short	0x010a
        /*0896*/ 	.byte	0x3f
	.zero		1


	//   ....[72]....
        /*0898*/ 	.word	0x000103b0
        /*089c*/ 	.word	0x00000007
        /*08a0*/ 	.word	0x00033420
        /*08a4*/ 	.short	0x010a
        /*08a6*/ 	.byte	0x3f
	.zero		1


	//   ....[73]....
        /*08a8*/ 	.word	0x00010400
        /*08ac*/ 	.word	0x00000005
        /*08b0*/ 	.word	0x00000000
        /*08b4*/ 	.short	0x010a
        /*08b6*/ 	.byte	0x3f
	.zero		1


	//   ....[74]....
        /*08b8*/ 	.word	0x00010450
        /*08bc*/ 	.word	0x00000003
        /*08c0*/ 	.word	0x00000000
        /*08c4*/ 	.short	0x010a
        /*08c6*/ 	.byte	0x3f
	.zero		1


	//   ....[75]....
        /*08c8*/ 	.word	0x000104a0
        /*08cc*/ 	.word	0x00000003
        /*08d0*/ 	.word	0x00033460
        /*08d4*/ 	.short	0x010a
        /*08d6*/ 	.byte	0x3f
	.zero		1


	//   ....[76]....
        /*08d8*/ 	.word	0x000104f0
        /*08dc*/ 	.word	0x00000005
        /*08e0*/ 	.word	0x00033460
        /*08e4*/ 	.short	0x010a
        /*08e6*/ 	.byte	0x3f
	.zero		1


	//   ....[77]....
        /*08e8*/ 	.word	0x00010540
        /*08ec*/ 	.word	0x00000003
        /*08f0*/ 	.word	0x00033480
        /*08f4*/ 	.short	0x010a
        /*08f6*/ 	.byte	0x3f
	.zero		1


	//----- nvinfo : EIATTR_NUM_MBARRIERS
	.align		4
.L_102:
        /*08f8*/ 	.byte	0x03, 0x38
        /*08fa*/ 	.short	0x0016


	//----- nvinfo : EIATTR_EXIT_INSTR_OFFSETS
	.align		4
        /*08fc*/ 	.byte	0x04, 0x1c
        /*08fe*/ 	.short	(.L_104 - .L_103)


	//   ....[0]....
.L_103:
        /*0900*/ 	.word	0x00000a30


	//   ....[1]....
        /*0904*/ 	.word	0x0000bc50


	//   ....[2]....
        /*0908*/ 	.word	0x0000f5d0


	//   ....[3]....
        /*090c*/ 	.word	0x0000f870


	//----- nvinfo : EIATTR_MAX_THREADS
	.align		4
.L_104:
        /*0910*/ 	.byte	0x04, 0x05
        /*0912*/ 	.short	(.L_106 - .L_105)
.L_105:
        /*0914*/ 	.word	0x00000180
        /*0918*/ 	.word	0x00000001
        /*091c*/ 	.word	0x00000001


	//----- nvinfo : EIATTR_CRS_STACK_SIZE
	.align		4
.L_106:
        /*0920*/ 	.byte	0x04, 0x1e
        /*0922*/ 	.short	(.L_108 - .L_107)
.L_107:
        /*0924*/ 	.word	0x00000000


	//----- nvinfo : EIATTR_CBANK_PARAM_SIZE
	.align		4
.L_108:
        /*0928*/ 	.byte	0x03, 0x19
        /*092a*/ 	.short	0x0a70


	//----- nvinfo : EIATTR_PARAM_CBANK
	.align		4
        /*092c*/ 	.byte	0x04, 0x0a
        /*092e*/ 	.short	(.L_110 - .L_109)
	.align		4
.L_109:
        /*0930*/ 	.word	index@(.nv.constant0._ZN7cutlass13device_kernelIN5flash11enable_sm90INS1_16FlashAttnFwdSm90INS1_25CollectiveMainloopFwdSm90ILi2EN4cute5tupleIJNS5_1CILi1EEES8_S8_EEENS6_IJNS7_ILi128EEENS7_ILi160EEENS7_ILi192EEEEEELi192ENS_12float_e4m3_tEfNS_4arch4Sm90ELb0ELb0ELb1ELb0ELb0ELb0ELb0ELb1ELb1ELb1ELb0ELb0EEENS1_21CollectiveEpilogueFwdINS6_IJSA_SC_SB_EEES9_NS_10bfloat16_tESG_Li256ELb0ELb1ELb0ELb1EEENS1_29StaticPersistentTileSchedulerILb0EEEEEEEEEvNT_6ParamsE)
        /*0934*/ 	.short	0x0210
        /*0936*/ 	.short	0x0a70


	//----- nvinfo : EIATTR_SW_WAR
	.align		4
.L_110:
        /*0938*/ 	.byte	0x04, 0x36
        /*093a*/ 	.short	(.L_112 - .L_111)
.L_111:
        /*093c*/ 	.word	0x00000008
.L_112:


//--------------------- .nv.info._ZN7cutlass13device_kernelIN5flash11enable_sm90INS1_16FlashAttnFwdSm90INS1_25CollectiveMainloopFwdSm90ILi2EN4cute5tupleIJNS5_1CILi2EEENS7_ILi1EEES9_EEENS6_IJNS7_ILi128EEENS7_ILi160EEENS7_ILi192EEEEEELi192ENS_12float_e4m3_tEfNS_4arch4Sm90ELb0ELb0ELb1ELb0ELb0ELb0ELb0ELb1ELb1ELb1ELb0ELb0EEENS1_21CollectiveEpilogueFwdINS6_IJSB_SD_SC_EEESA_NS_10bfloat16_tESH_Li256ELb0ELb1ELb0ELb1EEENS1_29StaticPersistentTileSchedulerILb0EEEEEEEEEvNT_6ParamsE --------------------------
	.section	.nv.info._ZN7cutlass13device_kernelIN5flash11enable_sm90INS1_16FlashAttnFwdSm90INS1_25CollectiveMainloopFwdSm90ILi2EN4cute5tupleIJNS5_1CILi2EEENS7_ILi1EEES9_EEENS6_IJNS7_ILi128EEENS7_ILi160EEENS7_ILi192EEEEEELi192ENS_12float_e4m3_tEfNS_4arch4Sm90ELb0ELb0ELb1ELb0ELb0ELb0ELb0ELb1ELb1ELb1ELb0ELb0EEENS1_21CollectiveEpilogueFwdINS6_IJSB_SD_SC_EEESA_NS_10bfloat16_tESH_Li256ELb0ELb1ELb0ELb1EEENS1_29StaticPersistentTileSchedulerILb0EEEEEEEEEvNT_6ParamsE,"",@"SHT_CUDA_INFO"
	.sectionflags	@""
	.align	4


	//----- nvinfo : EIATTR_CUDA_API_VERSION
	.align		4
        /*0000*/ 	.byte	0x04, 0x37
        /*0002*/ 	.short	(.L_114 - .L_113)
.L_113:
        /*0004*/ 	.word	0x00000082


	//----- nvinfo : EIATTR_KPARAM_INFO
	.align		4
.L_114:
        /*0008*/ 	.byte	0x04, 0x17
        /*000a*/ 	.short	(.L_116 - .L_115)
.L_115:
        /*000c*/ 	.word	0x00000000
        /*0010*/ 	.short	0x0000
        /*0012*/ 	.short	0x0070
        /*0014*/ 	.byte	0x00, 0xf0, 0x01, 0x28


	//----- nvinfo : EIATTR_SPARSE_MMA_MASK
	.align		4
.L_116:
        /*0018*/ 	.byte	0x03, 0x50
        /*001a*/ 	.short	0x0000


	//----- nvinfo : EIATTR_MAXREG_COUNT
	.align		4
        /*001c*/ 	.byte	0x03, 0x1b
        /*001e*/ 	.short	0x00a8


	//----- nvinfo : EIATTR_NUM_BARRIERS
	.align		4
        /*0020*/ 	.byte	0x02, 0x4c
        /*0022*/ 	.byte	0x10
	.zero		1


	//----- nvinfo : EIATTR_EXTERNS
	.align		4
        /*0024*/ 	.byte	0x04, 0x0f
        /*0026*/ 	.short	(.L_118 - .L_117)


	//   ....[0]....
	.align		4
.L_117:
        /*0028*/ 	.word	index@(__assertfail)


	//----- nvinfo : EIATTR_ANNOTATIONS
	.align		4
.L_118:
        /*002c*/ 	.byte	0x04, 0x55
        /*002e*/ 	.short	(.L_120 - .L_119)


	//   ....[0]....
.L_119:
        /* <DEDUP_REMOVED lines=10> */


	//----- nvinfo : EIATTR_MERCURY_ISA_VERSION
	.align		4
.L_120:
        /*00c0*/ 	.byte	0x03, 0x5f
        /*00c2*/ 	.short	0x0101


	//----- nvinfo : EIATTR_INT_WARP_WIDE_INSTR_OFFSETS
	.align		4
        /*00c4*/ 	.byte	0x04, 0x31
        /*00c6*/ 	.short	(.L_122 - .L_121)


	//   ....[0]....
.L_121:
        /*00c8*/ 	.word	0x00000130


	//   ....[1]....
        /*00cc*/ 	.word	0x00000170


	//   ....[2]....
        /*00d0*/ 	.word	0x000001e0


	//----- nvinfo : EIATTR_COOP_GROUP_MASK_REGIDS
	.align		4
.L_122:
        /*00d4*/ 	.byte	0x04, 0x29
        /*00d6*/ 	.short	(.L_124 - .L_123)


	//   ....[0]....
.L_123:
        /*00d8*/ 	.word	0xffffffff


	//   ....[1]....
        /*00dc*/ 	.word	0xffffffff


	//   ....[2]....
        /*00e0*/ 	.word	0xffffffff


	//   ....[3]....
        /*00e4*/ 	.word	0xffffffff


	//   ....[4]....
        /*00e8*/ 	.word	0xffffffff


	//   ....[5]....
        /*00ec*/ 	.word	0xffffffff


	//   ....[6]....
        /*00f0*/ 	.word	0xffffffff


	//   ....[7]....
        /*00f4*/ 	.word	0xffffffff


	//   ....[8]....
        /*00f8*/ 	.word	0xffffffff


	//   ....[9]....
        /*00fc*/ 	.word	0xffffffff


	//   ....[10]....
        /*0100*/ 	.word	0xffffffff


	//   ....[11]....
        /*0104*/ 	.word	0xffffffff


	//   ....[12]....
        /*0108*/ 	.word	0xffffffff


	//   ....[13]....
        /*010c*/ 	.word	0xffffffff


	//   ....[14]....
        /*0110*/ 	.word	0xffffffff


	//   ....[15]....
        /*0114*/ 	.word	0xffffffff


	//   ....[16]....
        /*0118*/ 	.word	0xffffffff


	//   ....[17]....
        /*011c*/ 	.word	0xffffffff


	//   ....[18]....
        /*0120*/ 	.word	0xffffffff


	//   ....[19]....
        /*0124*/ 	.word	0xffffffff


	//   ....[20]....
        /*0128*/ 	.word	0xffffffff


	//   ....[21]....
        /*012c*/ 	.word	0xffffffff


	//   ....[22]....
        /*0130*/ 	.word	0xffffffff


	//   ....[23]....
        /*0134*/ 	.word	0xffffffff


	//   ....[24]....
        /*0138*/ 	.word	0xffffffff


	//   ....[25]....
        /*013c*/ 	.word	0xffffffff


	//   ....[26]....
        /*0140*/ 	.word	0xffffffff


	//   ....[27]....
        /*0144*/ 	.word	0xffffffff


	//   ....[28]....
        /*0148*/ 	.word	0xffffffff


	//   ....[29]....
        /*014c*/ 	.word	0xffffffff


	//   ....[30]....
        /*0150*/ 	.word	0xffffffff


	//   ....[31]....
        /*0154*/ 	.word	0xffffffff


	//   ....[32]....
        /*0158*/ 	.word	0xffffffff


	//   ....[33]....
        /*015c*/ 	.word	0xffffffff


	//   ....[34]....
        /*0160*/ 	.word	0xffffffff


	//   ....[35]....
        /*0164*/ 	.word	0xffffffff


	//   ....[36]....
        /*0168*/ 	.word	0xffffffff


	//   ....[37]....
        /*016c*/ 	.word	0xffffffff


	//   ....[38]....
        /*0170*/ 	.word	0xffffffff


	//   ....[39]....
        /*0174*/ 	.word	0xffffffff


	//   ....[40]....
        /*0178*/ 	.word	0xffffffff


	//   ....[41]....
        /*017c*/ 	.word	0xffffffff


	//   ....[42]....
        /*0180*/ 	.word	0xffffffff


	//   ....[43]....
        /*0184*/ 	.word	0xffffffff


	//   ....[44]....
        /*0188*/ 	.word	0xffffffff


	//   ....[45]....
        /*018c*/ 	.word	0xffffffff


	//   ....[46]....
        /*0190*/ 	.word	0xffffffff


	//   ....[47]....
        /*0194*/ 	.word	0xffffffff


	//   ....[48]....
        /*0198*/ 	.word	0xffffffff


	//   ....[49]....
        /*019c*/ 	.word	0xffffffff


	//   ....[50]....
        /*01a0*/ 	.word	0xffffffff


	//   ....[51]....
        /*01a4*/ 	.word	0xffffffff


	//   ....[52]....
        /*01a8*/ 	.word	0xffffffff


	//   ....[53]....
        /*01ac*/ 	.word	0xffffffff


	//   ....[54]....
        /*01b0*/ 	.word	0xffffffff


	//   ....[55]....
        /*01b4*/ 	.word	0xffffffff


	//   ....[56]....
        /*01b8*/ 	.word	0xffffffff


	//   ....[57]....
        /*01bc*/ 	.word	0xffffffff


	//   ....[58]....
        /*01c0*/ 	.word	0xffffffff


	//   ....[59]....
        /*01c4*/ 	.word	0xffffffff


	//   ....[60]....
        /*01c8*/ 	.word	0xffffffff


	//   ....[61]....
        /*01cc*/ 	.word	0xffffffff


	//   ....[62]....
        /*01d0*/ 	.word	0xffffffff


	//   ....[63]....
        /*01d4*/ 	.word	0xffffffff


	//   ....[64]....
        /*01d8*/ 	.word	0xffffffff


	//   ....[65]....
        /*01dc*/ 	.word	0xffffffff


	//   ....[66]....
        /*01e0*/ 	.word	0xffffffff


	//   ....[67]....
        /*01e4*/ 	.word	0xffffffff


	//   ....[68]....
        /*01e8*/ 	.word	0xffffffff


	//   ....[69]....
        /*01ec*/ 	.word	0xffffffff


	//   ....[70]....
        /*01f0*/ 	.word	0xffffffff


	//   ....[71]....
        /*01f4*/ 	.word	0xffffffff


	//   ....[72]....
        /*01f8*/ 	.word	0xffffffff


	//   ....[73]....
        /*01fc*/ 	.word	0xffffffff


	//   ....[74]....
        /*0200*/ 	.word	0xffffffff


	//   ....[75]....
        /*0204*/ 	.word	0xffffffff


	//   ....[76]....
        /*0208*/ 	.word	0xffffffff


	//   ....[77]....
        /*020c*/ 	.word	0xffffffff


	//   ....[78]....
        /*0210*/ 	.word	0xffffffff


	//   ....[79]....
        /*0214*/ 	.word	0xffffffff


	//   ....[80]....
        /*0218*/ 	.word	0xffffffff


	//   ....[81]....
        /*021c*/ 	.word	0xffffffff


	//   ....[82]....
        /*0220*/ 	.word	0xffffffff


	//   ....[83]....
        /*0224*/ 	.word	0xffffffff


	//   ....[84]....
        /*0228*/ 	.word	0xffffffff


	//   ....[85]....
        /*022c*/ 	.word	0xffffffff


	//   ....[86]....
        /*0230*/ 	.word	0xffffffff


	//   ....[87]....
        /*0234*/ 	.word	0xffffffff


	//   ....[88]....
        /*0238*/ 	.word	0xffffffff


	//   ....[89]....
        /*023c*/ 	.word	0xffffffff


	//   ....[90]....
        /*0240*/ 	.word	0xffffffff


	//   ....[91]....
        /*0244*/ 	.word	0x0500000f


	//   ....[92]....
        /*0248*/ 	.word	0x0500000f


	//   ....[93]....
        /*024c*/ 	.word	0x0500000f


	//   ....[94]....
        /*0250*/ 	.word	0x0500000f


	//   ....[95]....
        /*0254*/ 	.word	0x0500000f


	//   ....[96]....
        /*0258*/ 	.word	0x0500000f


	//   ....[97]....
        /*025c*/ 	.word	0x0500000f


	//   ....[98]....
        /*0260*/ 	.word	0x0500000f


	//   ....[99]....
        /*0264*/ 	.word	0x0500000f


	//----- nvinfo : EIATTR_COOP_GROUP_INSTR_OFFSETS
	.align		4
.L_124:
        /*0268*/ 	.byte	0x04, 0x28
        /*026a*/ 	.short	(.L_126 - .L_125)


	//   ....[0]....
.L_125:
        /*026c*/ 	.word	0x00000070


	//   ....[1]....
        /*0270*/ 	.word	0x00000140


	//   ....[2]....
        /*0274*/ 	.word	0x00000190


	//   ....[3]....
        /*0278*/ 	.word	0x000003d0


	//   ....[4]....
        /*027c*/ 	.word	0x000005f0


	//   ....[5]....
        /*0280*/ 	.word	0x00000820


	//   ....[6]....
        /*0284*/ 	.word	0x00000aa0


	//   ....[7]....
        /*0288*/ 	.word	0x00000de0


	//   ....[8]....
        /*028c*/ 	.word	0x000012e0


	//   ....[9]....
        /*0290*/ 	.word	0x00003c30


	//   ....[10]....
        /*0294*/ 	.word	0x00003c80


	//   ....[11]....
        /*0298*/ 	.word	0x00004350


	//   ....[12]....
        /*029c*/ 	.word	0x000043d0


	//   ....[13]....
        /*02a0*/ 	.word	0x000073a0


	//   ....[14]....
        /*02a4*/ 	.word	0x000073c0


	//   ....[15]....
        /*02a8*/ 	.word	0x000073e0


	//   ....[16]....
        /*02ac*/ 	.word	0x00007400


	//   ....[17]....
        /*02b0*/ 	.word	0x00009160


	//   ....[18]....
        /*02b4*/ 	.word	0x00009170


	//   ....[19]....
        /*02b8*/ 	.word	0x000091a0


	//   ....[20]....
        /*02bc*/ 	.word	0x000091b0


	//   ....[21]....
        /*02c0*/ 	.word	0x0000a5a0


	//   ....[22]....
        /*02c4*/ 	.word	0x0000a5d0


	//   ....[23]....
        /*02c8*/ 	.word	0x0000a610


	//   ....[24]....
        /*02cc*/ 	.word	0x0000a650


	//   ....[25]....
        /*02d0*/ 	.word	0x0000a680


	//   ....[26]....
        /*02d4*/ 	.word	0x0000a6a0


	//   ....[27]....
        /*02d8*/ 	.word	0x0000a6b0


	//   ....[28]....
        /*02dc*/ 	.word	0x0000a6c0


	//   ....[29]....
        /*02e0*/ 	.word	0x0000a6d0


	//   ....[30]....
        /*02e4*/ 	.word	0x0000a6e0


	//   ....[31]....
        /*02e8*/ 	.word	0x0000a6f0


	//   ....[32]....
        /*02ec*/ 	.word	0x0000a700


	//   ....[33]....
        /*02f0*/ 	.word	0x0000a750


	//   ....[34]....
        /*02f4*/ 	.word	0x0000a780


	//   ....[35]....
        /*02f8*/ 	.word	0x0000a820


	//   ....[36]....
        /*02fc*/ 	.word	0x0000a860


	//   ....[37]....
        /*0300*/ 	.word	0x0000a8a0


	//   ....[38]....
        /*0304*/ 	.word	0x0000a8c0


	//   ....[39]....
        /*0308*/ 	.word	0x0000a8f0


	//   ....[40]....
        /*030c*/ 	.word	0x0000a920


	//   ....[41]....
        /*0310*/ 	.word	0x0000a940


	//   ....[42]....
        /*0314*/ 	.word	0x0000a960


	//   ....[43]....
        /*0318*/ 	.word	0x0000a980


	//   ....[44]....
        /*031c*/ 	.word	0x0000a990


	//   ....[45]....
        /*0320*/ 	.word	0x0000a9d0


	//   ....[46]....
        /*0324*/ 	.word	0x0000aa00


	//   ....[47]....
        /*0328*/ 	.word	0x0000aa30


	//   ....[48]....
        /*032c*/ 	.word	0x0000aa50


	//   ....[49]....
        /*0330*/ 	.word	0x0000aa70


	//   ....[50]....
        /*0334*/ 	.word	0x0000aa90


	//   ....[51]....
        /*0338*/ 	.word	0x0000aab0


	//   ....[52]....
        /*033c*/ 	.word	0x0000aac0


	//   ....[53]....
        /*0340*/ 	.word	0x0000aad0


	//   ....[54]....
        /*0344*/ 	.word	0x0000aae0


	//   ....[55]....
        /*0348*/ 	.word	0x0000aaf0


	//   ....[56]....
        /*034c*/ 	.word	0x0000ab00


	//   ....[57]....
        /*0350*/ 	.word	0x0000ab20


	//   ....[58]....
        /*0354*/ 	.word	0x0000ab40


	//   ....[59]....
        /*0358*/ 	.word	0x0000ab60


	//   ....[60]....
        /*035c*/ 	.word	0x0000abc0


	//   ....[61]....
        /*0360*/ 	.word	0x0000abd0


	//   ....[62]....
        /*0364*/ 	.word	0x0000abe0


	//   ....[63]....
        /*0368*/ 	.word	0x0000abf0


	//   ....[64]....
        /*036c*/ 	.word	0x0000ac00


	//   ....[65]....
        /*0370*/ 	.word	0x0000ac10


	//   ....[66]....
        /*0374*/ 	.word	0x0000ac20


	//   ....[67]....
        /*0378*/ 	.word	0x0000ac30


	//   ....[68]....
        /*037c*/ 	.word	0x0000ac40


	//   ....[69]....
        /*0380*/ 	.word	0x0000b180


	//   ....[70]....
        /*0384*/ 	.word	0x0000b1b0


	//   ....[71]....
        /*0388*/ 	.word	0x0000b290


	//   ....[72]....
        /*038c*/ 	.word	0x0000b2b0


	//   ....[73]....
        /*0390*/ 	.word	0x0000b7c0


	//   ....[74]....
        /*0394*/ 	.word	0x0000b7f0


	//   ....[75]....
        /*0398*/ 	.word	0x0000b900


	//   ....[76]....
        /*039c*/ 	.word	0x0000b920


	//   ....[77]....
        /*03a0*/ 	.word	0x0000ba10


	//   ....[78]....
        /*03a4*/ 	.word	0x0000ba30


	//   ....[79]....
        /*03a8*/ 	.word	0x0000bb30


	//   ....[80]....
        /*03ac*/ 	.word	0x0000bb70


	//   ....[81]....
        /*03b0*/ 	.word	0x0000c870


	//   ....[82]....
        /*03b4*/ 	.word	0x0000d5c0


	//   ....[83]....
        /*03b8*/ 	.word	0x0000d5f0


	//   ....[84]....
        /*03bc*/ 	.word	0x0000d6b0


	//   ....[85]....
        /*03c0*/ 	.word	0x0000d6c0


	//   ....[86]....
        /*03c4*/ 	.word	0x0000d750


	//   ....[87]....
        /*03c8*/ 	.word	0x0000d760


	//   ....[88]....
        /*03cc*/ 	.word	0x0000d770


	//   ....[89]....
        /*03d0*/ 	.word	0x0000d780


	//   ....[90]....
        /*03d4*/ 	.word	0x0000f7a0


	//   ....[91]....
        /*03d8*/ 	.word	0x0000fc90


	//   ....[92]....
        /*03dc*/ 	.word	0x0000fe40


	//   ....[93]....
        /*03e0*/ 	.word	0x0000fe90


	//   ....[94]....
        /*03e4*/ 	.word	0x0000ff20


	//   ....[95]....
        /*03e8*/ 	.word	0x00010020


	//   ....[96]....
        /*03ec*/ 	.word	0x00010080


	//   ....[97]....
        /*03f0*/ 	.word	0x00010180


	//   ....[98]....
        /*03f4*/ 	.word	0x000101e0


	//   ....[99]....
        /*03f8*/ 	.word	0x000102c0


	//----- nvinfo : EIATTR_REG_RECONFIG
	.align		4
.L_126:
        /*03fc*/ 	.byte	0x01, 0x54
	.zero		2


	//----- nvinfo : EIATTR_SYSCALL_OFFSETS
	.align		4
        /*0400*/ 	.byte	0x04, 0x46
        /*0402*/ 	.short	(.L_128 - .L_127)


	//   ....[0]....
.L_127:
        /*0404*/ 	.word	0x00001640


	//   ....[1]....
        /*0408*/ 	.word	0x0000c320


	//   ....[2]....
        /*040c*/ 	.word	0x0000c480


	//   ....[3]....
        /*0410*/ 	.word	0x0000c5c0


	//   ....[4]....
        /*0414*/ 	.word	0x0000c6e0


	//   ....[5]....
        /*0418*/ 	.word	0x0000d1c0


	//----- nvinfo : EIATTR_MBARRIER_INSTR_OFFSETS
	.align		4
.L_128:
        /*041c*/ 	.byte	0x04, 0x39
        /*041e*/ 	.short	(.L_130 - .L_129)


	//   ....[0]....
.L_129:
        /*0420*/ 	.word	0x00000270
        /*0424*/ 	.word	0x000000ff
        /*0428*/ 	.word	0x00033400
        /*042c*/ 	.short	0x0100
        /*042e*/ 	.byte	0x08
	.zero		1


	//   ....[1]....
        /*0430*/ 	.word	0x00000280
        /*0434*/ 	.word	0x000000ff
        /*0438*/ 	.word	0x00033420
        /*043c*/ 	.short	0x0100
        /*043e*/ 	.byte	0x08
	.zero		1


	//   ....[2]....
        /*0440*/ 	.word	0x00000370
        /*0444*/ 	.word	0x000000ff
        /*0448*/ 	.word	0x00033430
        /*044c*/ 	.short	0x0100
        /*044e*/ 	.byte	0x08
	.zero		1


	//   ....[3]....
        /*0450*/ 	.word	0x00000380
        /*0454*/ 	.word	0x000000ff
        /*0458*/ 	.word	0x00033440
        /*045c*/ 	.short	0x0100
        /*045e*/ 	.byte	0x08
	.zero		1


	//   ....[4]....
        /*0460*/ 	.word	0x00000390
        /*0464*/ 	.word	0x000000ff
        /*0468*/ 	.word	0x00033438
        /*046c*/ 	.short	0x0100
        /*046e*/ 	.byte	0x08
	.zero		1


	//   ....[5]....
        /*0470*/ 	.word	0x000003a0
        /*0474*/ 	.word	0x000000ff
        /*0478*/ 	.word	0x00033448
        /*047c*/ 	.short	0x0100
        /*047e*/ 	.byte	0x08
	.zero		1


	//   ....[6]....
        /*0480*/ 	.word	0x000005a0
        /*0484*/ 	.word	0x000000ff
        /*0488*/ 	.word	0x00033450
        /*048c*/ 	.short	0x0100
        /*048e*/ 	.byte	0x08
	.zero		1


	//   ....[7]....
        /*0490*/ 	.word	0x000005b0
        /*0494*/ 	.word	0x000000ff
        /*0498*/ 	.word	0x00033460
        /*049c*/ 	.short	0x0100
        /*049e*/ 	.byte	0x08
	.zero		1


	//   ....[8]....
        /*04a0*/ 	.word	0x000005c0
        /*04a4*/ 	.word	0x000000ff
        /*04a8*/ 	.word	0x00033458
        /*04ac*/ 	.short	0x0100
        /*04ae*/ 	.byte	0x08
	.zero		1


	//   ....[9]....
        /*04b0*/ 	.word	0x000005d0
        /*04b4*/ 	.word	0x000000ff
        /*04b8*/ 	.word	0x00033468
        /*04bc*/ 	.short	0x0100
        /*04be*/ 	.byte	0x08
	.zero		1


	//   ....[10]....
        /*04c0*/ 	.word	0x000007d0
        /*04c4*/ 	.word	0x000000ff
        /*04c8*/ 	.word	0x00033470
        /*04cc*/ 	.short	0x0100
        /*04ce*/ 	.byte	0x08
	.zero		1


	//   ....[11]....
        /*04d0*/ 	.word	0x000007e0
        /*04d4*/ 	.word	0x000000ff
        /*04d8*/ 	.word	0x00033480
        /*04dc*/ 	.short	0x0100
        /*04de*/ 	.byte	0x08
	.zero		1


	//   ....[12]....
        /*04e0*/ 	.word	0x000007f0
        /*04e4*/ 	.word	0x000000ff
        /*04e8*/ 	.word	0x00033478
        /*04ec*/ 	.short	0x0100
        /*04ee*/ 	.byte	0x08
	.zero		1


	//   ....[13]....
        /*04f0*/ 	.word	0x00000800
        /*04f4*/ 	.word	0x000000ff
        /*04f8*/ 	.word	0x00033488
        /*04fc*/ 	.short	0x0100
        /*04fe*/ 	.byte	0x08
	.zero		1


	//   ....[14]....
        /*0500*/ 	.word	0x00000a50
        /*0504*/ 	.word	0x000000ff
        /*0508*/ 	.word	0x00033490
        /*050c*/ 	.short	0x0100
        /*050e*/ 	.byte	0x08
	.zero		1


	//   ....[15]....
        /*0510*/ 	.word	0x00000a60
        /*0514*/ 	.word	0x000000ff
        /*0518*/ 	.word	0x000334a0
        /*051c*/ 	.short	0x0100
        /*051e*/ 	.byte	0x08
	.zero		1


	//   ....[16]....
        /*0520*/ 	.word	0x00000a70
        /*0524*/ 	.word	0x000000ff
        /*0528*/ 	.word	0x00033498
        /*052c*/ 	.short	0x0100
        /*052e*/ 	.byte	0x08
	.zero		1


	//   ....[17]....
        /*0530*/ 	.word	0x00000a80
        /*0534*/ 	.word	0x000000ff
        /*0538*/ 	.word	0x000334a8
        /*053c*/ 	.short	0x0100
        /*053e*/ 	.byte	0x08
	.zero		1


	//   ....[18]....
        /*0540*/ 	.word	0x00000d30
        /*0544*/ 	.word	0x000000ff
        /*0548*/ 	.word	0x000334b0
        /*054c*/ 	.short	0x0100
        /*054e*/ 	.byte	0x08
	.zero		1


	//   ....[19]....
        /*0550*/ 	.word	0x00000d40
        /*0554*/ 	.word	0x000000ff
        /*0558*/ 	.word	0x000334c0
        /*055c*/ 	.short	0x0100
        /*055e*/ 	.byte	0x08
	.zero		1


	//   ....[20]....
        /*0560*/ 	.word	0x00000d50
        /*0564*/ 	.word	0x000000ff
        /*0568*/ 	.word	0x000334b8
        /*056c*/ 	.short	0x0100
        /*056e*/ 	.byte	0x08
	.zero		1


	//   ....[21]....
        /*0570*/ 	.word	0x00000d60
        /*0574*/ 	.word	0x000000ff
        /*0578*/ 	.word	0x000334c8
        /*057c*/ 	.short	0x0100
        /*057e*/ 	.byte	0x08
	.zero		1


	//   ....[22]....
        /*0580*/ 	.word	0x000019d0
        /*0584*/ 	.word	0x000000ff
        /*0588*/ 	.word	0x00033400
        /*058c*/ 	.short	0x010a
        /*058e*/ 	.byte	0x27
	.zero		1


	//   ....[23]....
        /*0590*/ 	.word	0x00001a70
        /*0594*/ 	.word	0x00000003
        /*0598*/ 	.word	0x00033430
        /*059c*/ 	.short	0x010a
        /*059e*/ 	.byte	0x3f
	.zero		1


	//   ....[24]....
        /*05a0*/ 	.word	0x00001ab0
        /*05a4*/ 	.word	0x00000003
        /*05a8*/ 	.word	0x00033430
        /*05ac*/ 	.short	0x010a
        /*05ae*/ 	.byte	0x3f
	.zero		1


	//   ....[25]....
        /*05b0*/ 	.word	0x00004630
        /*05b4*/ 	.word	0x00000003
        /*05b8*/ 	.word	0x00000000
        /*05bc*/ 	.short	0x0101
        /*05be*/ 	.byte	0x3f
	.zero		1


	//   ....[26]....
        /*05c0*/ 	.word	0x00005560
        /*05c4*/ 	.word	0x000000ff
        /*05c8*/ 	.word	0x00033430
        /*05cc*/ 	.short	0x010a
        /*05ce*/ 	.byte	0x06
	.zero		1


	//   ....[27]....
        /*05d0*/ 	.word	0x000055a0
        /*05d4*/ 	.word	0x000000ff
        /*05d8*/ 	.word	0x00033430
        /*05dc*/ 	.short	0x010a
        /*05de*/ 	.byte	0x06
	.zero		1


	//   ....[28]....
        /*05e0*/ 	.word	0x000061e0
        /*05e4*/ 	.word	0x000000ff
        /*05e8*/ 	.word	0x00033450
        /*05ec*/ 	.short	0x010a
        /*05ee*/ 	.byte	0x06
	.zero		1


	//   ....[29]....
        /*05f0*/ 	.word	0x00006220
        /*05f4*/ 	.word	0x000000ff
        /*05f8*/ 	.word	0x00033450
        /*05fc*/ 	.short	0x010a
        /*05fe*/ 	.byte	0x06
	.zero		1


	//   ....[30]....
        /*0600*/ 	.word	0x00008280
        /*0604*/ 	.word	0x00000003
        /*0608*/ 	.word	0x00000000
        /*060c*/ 	.short	0x0101
        /*060e*/ 	.byte	0x3f
	.zero		1


	//   ....[31]....
        /*0610*/ 	.word	0x00008550
        /*0614*/ 	.word	0x000000ff
        /*0618*/ 	.word	0x00000000
        /*061c*/ 	.short	0x0101
        /*061e*/ 	.byte	0x07
	.zero		1


	//   ....[32]....
        /*0620*/ 	.word	0x00008dd0
        /*0624*/ 	.word	0x000000ff
        /*0628*/ 	.word	0x00033450
        /*062c*/ 	.short	0x010a
        /*062e*/ 	.byte	0x04
	.zero		1


	//   ....[33]....
        /*0630*/ 	.word	0x00008e10
        /*0634*/ 	.word	0x000000ff
        /*0638*/ 	.word	0x00033450
        /*063c*/ 	.short	0x010a
        /*063e*/ 	.byte	0x04
	.zero		1


	//   ....[34]....
        /*0640*/ 	.word	0x0000a670
        /*0644*/ 	.word	0x000000ff
        /*0648*/ 	.word	0x00000000
        /*064c*/ 	.short	0x0101
        /*064e*/ 	.byte	0x04
	.zero		1


	//   ....[35]....
        /*0650*/ 	.word	0x0000b7a0
        /*0654*/ 	.word	0x000000ff
        /*0658*/ 	.word	0x00000000
        /*065c*/ 	.short	0x0101
        /*065e*/ 	.byte	0x04
	.zero		1


	//   ....[36]....
        /*0660*/ 	.word	0x0000b800
        /*0664*/ 	.word	0x000000ff
        /*0668*/ 	.word	0x00000000
        /*066c*/ 	.short	0x0101
        /*066e*/ 	.byte	0x27
	.zero		1


	//   ....[37]....
        /*0670*/ 	.word	0x0000ca70
        /*0674*/ 	.word	0x00000004
        /*0678*/ 	.word	0x00033480
        /*067c*/ 	.short	0x010a
        /*067e*/ 	.byte	0x3f
	.zero		1


	//   ....[38]....
        /*0680*/ 	.word	0x0000cda0
        /*0684*/ 	.word	0x00000004
        /*0688*/ 	.word	0x00033440
        /*068c*/ 	.short	0x010a
        /*068e*/ 	.byte	0x3f
	.zero		1


	//   ....[39]....
        /*0690*/ 	.word	0x0000d8c0
        /*0694*/ 	.word	0x000000ff
        /*0698*/ 	.word	0x00033400
        /*069c*/ 	.short	0x0107
        /*069e*/ 	.byte	0x29
	.zero		1


	//   ....[40]....
        /*06a0*/ 	.word	0x0000d910
        /*06a4*/ 	.word	0x000000ff
        /*06a8*/ 	.word	0x00033400
        /*06ac*/ 	.short	0x0101
        /*06ae*/ 	.byte	0x29
	.zero		1


	//   ....[41]....
        /*06b0*/ 	.word	0x0000d940
        /*06b4*/ 	.word	0x000000ff
        /*06b8*/ 	.word	0x00033420
        /*06bc*/ 	.short	0x010a
        /*06be*/ 	.byte	0x29
	.zero		1


	//   ....[42]....
        /*06c0*/ 	.word	0x0000dbf0
        /*06c4*/ 	.word	0x00000006
        /*06c8*/ 	.word	0x00033480
        /*06cc*/ 	.short	0x010a
        /*06ce*/ 	.byte	0x3f
	.zero		1


	//   ....[43]....
        /*06d0*/ 	.word	0x0000e100
        /*06d4*/ 	.word	0x00000006
        /*06d8*/ 	.word	0x00033440
        /*06dc*/ 	.short	0x010a
        /*06de*/ 	.byte	0x3f
	.zero		1


	//   ....[44]....
        /*06e0*/ 	.word	0x0000e5e0
        /*06e4*/ 	.word	0x0000000c
        /*06e8*/ 	.word	0x00033470
        /*06ec*/ 	.short	0x010a
        /*06ee*/ 	.byte	0x3f
	.zero		1


	//   ....[45]....
        /*06f0*/ 	.word	0x0000e650
        /*06f4*/ 	.word	0x0000000c
        /*06f8*/ 	.word	0x00033460
        /*06fc*/ 	.short	0x010a
        /*06fe*/ 	.byte	0x3f
	.zero		1


	//   ....[46]....
        /*0700*/ 	.word	0x0000ecf0
        /*0704*/ 	.word	0x0000000c
        /*0708*/ 	.word	0x00033450
        /*070c*/ 	.short	0x0101
        /*070e*/ 	.byte	0x3f
	.zero		1


	//   ....[47]....
        /*0710*/ 	.word	0x0000ed80
        /*0714*/ 	.word	0x0000000c
        /*0718*/ 	.word	0x00000000
        /*071c*/ 	.short	0x0101
        /*071e*/ 	.byte	0x3f
	.zero		1


	//   ....[48]....
        /*0720*/ 	.word	0x0000ee90
        /*0724*/ 	.word	0x00000003
        /*0728*/ 	.word	0x00033470
        /*072c*/ 	.short	0x010a
        /*072e*/ 	.byte	0x3f
	.zero		1


	//   ....[49]....
        /*0730*/ 	.word	0x0000eef0
        /*0734*/ 	.word	0x00000003
        /*0738*/ 	.word	0x00033460
        /*073c*/ 	.short	0x010a
        /*073e*/ 	.byte	0x3f
	.zero		1


	//   ....[50]....
        /*0740*/ 	.word	0x0000f5a0
        /*0744*/ 	.word	0x00000003
        /*0748*/ 	.word	0x00033450
        /*074c*/ 	.short	0x0101
        /*074e*/ 	.byte	0x3f
	.zero		1


	//   ....[51]....
        /*0750*/ 	.word	0x0000f630
        /*0754*/ 	.word	0x00000003
        /*0758*/ 	.word	0x00000000
        /*075c*/ 	.short	0x0101
        /*075e*/ 	.byte	0x3f
	.zero		1


	//   ....[52]....
        /*0760*/ 	.word	0x0000f750
        /*0764*/ 	.word	0x00000007
        /*0768*/ 	.word	0x00033420
        /*076c*/ 	.short	0x010a
        /*076e*/ 	.byte	0x3f
	.zero		1


	//   ....[53]....
        /*0770*/ 	.word	0x0000f8a0
        /*0774*/ 	.word	0x00000005
        /*0778*/ 	.word	0x00000000
        /*077c*/ 	.short	0x010a
        /*077e*/ 	.byte	0x3f
	.zero		1


	//   ....[54]....
        /*0780*/ 	.word	0x0000f910
        /*0784*/ 	.word	0x00000003
        /*0788*/ 	.word	0x00000000
        /*078c*/ 	.short	0x010a
        /*078e*/ 	.byte	0x3f
	.zero		1


	//   ....[55]....
        /*0790*/ 	.word	0x0000f960
        /*0794*/ 	.word	0x00000003
        /*0798*/ 	.word	0x00033460
        /*079c*/ 	.short	0x010a
        /*079e*/ 	.byte	0x3f
	.zero		1


	//   ....[56]....
        /*07a0*/ 	.word	0x0000f9b0
        /*07a4*/ 	.word	0x00000005
        /*07a8*/ 	.word	0x00033460
        /*07ac*/ 	.short	0x010a
        /*07ae*/ 	.byte	0x3f
	.zero		1


	//   ....[57]....
        /*07b0*/ 	.word	0x0000f9f0
        /*07b4*/ 	.word	0x00000003
        /*07b8*/ 	.word	0x00033480
        /*07bc*/ 	.short	0x010a
        /*07be*/ 	.byte	0x3f
	.zero		1


	//   ....[58]....
        /*07c0*/ 	.word	0x0000fa10
        /*07c4*/ 	.word	0x00000005
        /*07c8*/ 	.word	0x00033480
        /*07cc*/ 	.short	0x010a
        /*07ce*/ 	.byte	0x3f
	.zero		1


	//   ....[59]....
        /*07d0*/ 	.word	0x0000fa80
        /*07d4*/ 	.word	0x00000003
        /*07d8*/ 	.word	0x00033400
        /*07dc*/ 	.short	0x010a
        /*07de*/ 	.byte	0x3f
	.zero		1


	//   ....[60]....
        /*07e0*/ 	.word	0x0000fad0
        /*07e4*/ 	.word	0x00000003
        /*07e8*/ 	.word	0x00033430
        /*07ec*/ 	.short	0x010a
        /*07ee*/ 	.byte	0x3f
	.zero		1


	//   ....[61]....
        /*07f0*/ 	.word	0x0000fb30
        /*07f4*/ 	.word	0x00000008
        /*07f8*/ 	.word	0x00033430
        /*07fc*/ 	.short	0x010a
        /*07fe*/ 	.byte	0x3f
	.zero		1


	//   ....[62]....
        /*0800*/ 	.word	0x0000fb90
        /*0804*/ 	.word	0x00000008
        /*0808*/ 	.word	0x00033450
        /*080c*/ 	.short	0x010a
        /*080e*/ 	.byte	0x3f
	.zero		1


	//   ....[63]....
        /*0810*/ 	.word	0x0000fbf0
        /*0814*/ 	.word	0x00000005
        /*0818*/ 	.word	0x00033450
        /*081c*/ 	.short	0x010a
        /*081e*/ 	.byte	0x3f
	.zero		1


	//   ....[64]....
        /*0820*/ 	.word	0x0000fd40
        /*0824*/ 	.word	0x00000004
        /*0828*/ 	.word	0x00033480
        /*082c*/ 	.short	0x010a
        /*082e*/ 	.byte	0x3f
	.zero		1


	//   ....[65]....
        /*0830*/ 	.word	0x0000fd90
        /*0834*/ 	.word	0x00000004
        /*0838*/ 	.word	0x00033440
        /*083c*/ 	.short	0x010a
        /*083e*/ 	.byte	0x3f
	.zero		1


	//   ....[66]....
        /*0840*/ 	.word	0x00010310
        /*0844*/ 	.word	0x00000002
        /*0848*/ 	.word	0x00033420
        /*084c*/ 	.short	0x010a
        /*084e*/ 	.byte	0x3f
	.zero		1


	//   ....[67]....
        /*0850*/ 	.word	0x00010360
        /*0854*/ 	.word	0x00000006
        /*0858*/ 	.word	0x00033480
        /*085c*/ 	.short	0x010a
        /*085e*/ 	.byte	0x3f
	.zero		1


	//   ....[68]....
        /*0860*/ 	.word	0x000103b0
        /*0864*/ 	.word	0x00000006
        /*0868*/ 	.word	0x00033440
        /*086c*/ 	.short	0x010a
        /*086e*/ 	.byte	0x3f
	.zero		1


	//   ....[69]....
        /*0870*/ 	.word	0x00010400
        /*0874*/ 	.word	0x0000000c
        /*0878*/ 	.word	0x00033470
        /*087c*/ 	.short	0x010a
        /*087e*/ 	.byte	0x3f
	.zero		1


	//   ....[70]....
        /*0880*/ 	.word	0x00010450
        /*0884*/ 	.word	0x0000000c
        /*0888*/ 	.word	0x00033460
        /*088c*/ 	.short	0x010a
        /*088e*/ 	.byte	0x3f
	.zero		1


	//   ....[71]....
        /*0890*/ 	.word	0x000104a0
        /*0894*/ 	.word	0x00000003
        /*0898*/ 	.word	0x00033470
        /*089c*/ 	.short	0x010a
        /*089e*/ 	.byte	0x3f
	.zero		1


	//   ....[72]....
        /*08a0*/ 	.word	0x000104f0
        /*08a4*/ 	.word	0x00000003
        /*08a8*/ 	.word	0x00033460
        /*08ac*/ 	.short	0x010a
        /*08ae*/ 	.byte	0x3f
	.zero		1


	//   ....[73]....
        /*08b0*/ 	.word	0x00010540
        /*08b4*/ 	.word	0x00000007
        /*08b8*/ 	.word	0x00033420
        /*08bc*/ 	.short	0x010a
        /*08be*/ 	.byte	0x3f
	.zero		1


	//   ....[74]....
        /*08c0*/ 	.word	0x00010590
        /*08c4*/ 	.word	0x00000005
        /*08c8*/ 	.word	0x00000000
        /*08cc*/ 	.short	0x010a
        /*08ce*/ 	.byte	0x3f
	.zero		1


	//   ....[75]....
        /*08d0*/ 	.word	0x000105e0
        /*08d4*/ 	.word	0x00000003
        /*08d8*/ 	.word	0x00000000
        /*08dc*/ 	.short	0x010a
        /*08de*/ 	.byte	0x3f
	.zero		1


	//   ....[76]....
        /*08e0*/ 	.word	0x00010630
        /*08e4*/ 	.word	0x00000003
        /*08e8*/ 	.word	0x00033460
        /*08ec*/ 	.short	0x010a
        /*08ee*/ 	.byte	0x3f
	.zero		1


	//   ....[77]....
        /*08f0*/ 	.word	0x00010680
        /*08f4*/ 	.word	0x00000005
        /*08f8*/ 	.word	0x00033460
        /*08fc*/ 	.short	0x010a
        /*08fe*/ 	.byte	0x3f
	.zero		1


	//   ....[78]....
        /*0900*/ 	.word	0x000106d0
        /*0904*/ 	.word	0x00000003
        /*0908*/ 	.word	0x00033480
        /*090c*/ 	.short	0x010a
        /*090e*/ 	.byte	0x3f
	.zero		1


	//----- nvinfo : EIATTR_NUM_MBARRIERS
	.align		4
.L_130:
        /*0910*/ 	.byte	0x03, 0x38
        /*0912*/ 	.short	0x0016


	//----- nvinfo : EIATTR_EXIT_INSTR_OFFSETS
	.align		4
        /*0914*/ 	.byte	0x04, 0x1c
        /*0916*/ 	.short	(.L_132 - .L_131)


	//   ....[0]....
.L_131:
        /*0918*/ 	.word	0x00000f50


	//   ....[1]....
        /*091c*/ 	.word	0x0000bc90


	//   ....[2]....
        /*0920*/ 	.word	0x0000f7c0


	//   ....[3]....
        /*0924*/ 	.word	0x0000fa60


	//----- nvinfo : EIATTR_MAX_THREADS
	.align		4
.L_132:
        /*0928*/ 	.byte	0x04, 0x05
        /*092a*/ 	.short	(.L_134 - .L_133)
.L_133:
        /*092c*/ 	.word	0x00000180
        /*0930*/ 	.word	0x00000001
        /*0934*/ 	.word	0x00000001


	//----- nvinfo : EIATTR_CRS_STACK_SIZE
	.align		4
.L_134:
        /*0938*/ 	.byte	0x04, 0x1e
        /*093a*/ 	.short	(.L_136 - .L_135)
.L_135:
        /*093c*/ 	.word	0x00000000


	//----- nvinfo : EIATTR_CBANK_PARAM_SIZE
	.align		4
.L_136:
        /*0940*/ 	.byte	0x03, 0x19
        /*0942*/ 	.short	0x0a70


	//----- nvinfo : EIATTR_PARAM_CBANK
	.align		4
        /*0944*/ 	.byte	0x04, 0x0a
        /*0946*/ 	.short	(.L_138 - .L_137)
	.align		4
.L_137:
        /*0948*/ 	.word	index@(.nv.constant0._ZN7cutlass13device_kernelIN5flash11enable_sm90INS1_16FlashAttnFwdSm90INS1_25CollectiveMainloopFwdSm90ILi2EN4cute5tupleIJNS5_1CILi2EEENS7_ILi1EEES9_EEENS6_IJNS7_ILi128EEENS7_ILi160EEENS7_ILi192EEEEEELi192ENS_12float_e4m3_tEfNS_4arch4Sm90ELb0ELb0ELb1ELb0ELb0ELb0ELb0ELb1ELb1ELb1ELb0ELb0EEENS1_21CollectiveEpilogueFwdINS6_IJSB_SD_SC_EEESA_NS_10bfloat16_tESH_Li256ELb0ELb1ELb0ELb1EEENS1_29StaticPersistentTileSchedulerILb0EEEEEEEEEvNT_6ParamsE)
        /*094c*/ 	.short	0x0210
        /*094e*/ 	.short	0x0a70


	//----- nvinfo : EIATTR_SW_WAR
	.align		4
.L_138:
        /*0950*/ 	.byte	0x04, 0x36
        /*0952*/ 	.short	(.L_140 - .L_139)
.L_139:
        /*0954*/ 	.word	0x00000008
.L_140:


//--------------------- .nv.info._ZN7cutlass13device_kernelIN5flash11enable_sm90INS1_16FlashAttnFwdSm90INS1_25CollectiveMainloopFwdSm90ILi2EN4cute5tupleIJNS5_1CILi1EEES8_S8_EEENS6_IJNS7_ILi128EEENS7_ILi160EEENS7_ILi192EEEEEELi192ENS_12float_e4m3_tEfNS_4arch4Sm90ELb0ELb0ELb1ELb1ELb0ELb0ELb0ELb1ELb1ELb1ELb0ELb0EEENS1_21CollectiveEpilogueFwdINS6_IJSA_SC_SB_EEES9_NS_10bfloat16_tESG_Li256ELb1ELb1ELb0ELb1EEENS1_36VarlenDynamicPersistentTileSchedulerILi128ELi160ELi256ELi128ELb0ELb1ELb1ELb0ELb1ELb1EEEEEEEEEvNT_6ParamsE --------------------------
	.section	.nv.info._ZN7cutlass13device_kernelIN5flash11enable_sm90INS1_16FlashAttnFwdSm90INS1_25CollectiveMainloopFwdSm90ILi2EN4cute5tupleIJNS5_1CILi1EEES8_S8_EEENS6_IJNS7_ILi128EEENS7_ILi160EEENS7_ILi192EEEEEELi192ENS_12float_e4m3_tEfNS_4arch4Sm90ELb0ELb0ELb1ELb1ELb0ELb0ELb0ELb1ELb1ELb1ELb0ELb0EEENS1_21CollectiveEpilogueFwdINS6_IJSA_SC_SB_EEES9_NS_10bfloat16_tESG_Li256ELb1ELb1ELb0ELb1EEENS1_36VarlenDynamicPersistentTileSchedulerILi128ELi160ELi256ELi128ELb0ELb1ELb1ELb0ELb1ELb1EEEEEEEEEvNT_6ParamsE,"",@"SHT_CUDA_INFO"
	.sectionflags	@""
	.align	4


	//----- nvinfo : EIATTR_CUDA_API_VERSION
	.align		4
        /*0000*/ 	.byte	0x04, 0x37
        /*0002*/ 	.short	(.L_142 - .L_141)
.L_141:
        /*0004*/ 	.word	0x00000082


	//----- nvinfo : EIATTR_KPARAM_INFO
	.align		4
.L_142:
        /*0008*/ 	.byte	0x04, 0x17
        /*000a*/ 	.short	(.L_144 - .L_143)
.L_143:
        /*000c*/ 	.word	0x00000000
        /*0010*/ 	.short	0x0000
        /*0012*/ 	.short	0x0070
        /*0014*/ 	.byte	0x00, 0xf0, 0x01, 0x2a


	//----- nvinfo : EIATTR_SPARSE_MMA_MASK
	.align		4
.L_144:
        /*0018*/ 	.byte	0x03, 0x50
        /*001a*/ 	.short	0x0000


	//----- nvinfo : EIATTR_MAXREG_COUNT
	.align		4
        /*001c*/ 	.byte	0x03, 0x1b
        /*001e*/ 	.short	0x00a8


	//----- nvinfo : EIATTR_NUM_BARRIERS
	.align		4
        /*0020*/ 	.byte	0x02, 0x4c
        /*0022*/ 	.byte	0x10
	.zero		1


	//----- nvinfo : EIATTR_EXTERNS
	.align		4
        /*0024*/ 	.byte	0x04, 0x0f
        /*0026*/ 	.short	(.L_146 - .L_145)


	//   ....[0]....
	.align		4
.L_145:
        /*0028*/ 	.word	index@(__assertfail)


	//----- nvinfo : EIATTR_ANNOTATIONS
	.align		4
.L_146:
        /*002c*/ 	.byte	0x04, 0x55
        /*002e*/ 	.short	(.L_148 - .L_147)


	//   ....[0]....
.L_147:
        /* <DEDUP_REMOVED lines=27> */


	//----- nvinfo : EIATTR_MERCURY_ISA_VERSION
	.align		4
.L_148:
        /*01d0*/ 	.byte	0x03, 0x5f
        /*01d2*/ 	.short	0x0101


	//----- nvinfo : EIATTR_UNUSED_LOAD_BYTE_OFFSET
	.align		4
        /*01d4*/ 	.byte	0x04, 0x44
        /*01d6*/ 	.short	(.L_150 - .L_149)


	//   ....[0]....
.L_149:
        /*01d8*/ 	.word	0x00000a40
        /*01dc*/ 	.word	0x0000fff0


	//   ....[1]....
        /*01e0*/ 	.word	0x0000a1e0
        /*01e4*/ 	.word	0x0000fff0


	//----- nvinfo : EIATTR_INT_WARP_WIDE_INSTR_OFFSETS
	.align		4
.L_150:
        /*01e8*/ 	.byte	0x04, 0x31
        /*01ea*/ 	.short	(.L_152 - .L_151)


	//   ....[0]....
.L_151:
        /*01ec*/ 	.word	0x00000130


	//   ....[1]....
        /*01f0*/ 	.word	0x00000170


	//   ....[2]....
        /*01f4*/ 	.word	0x000001e0


	//   ....[3]....
        /*01f8*/ 	.word	0x0000e660


	//   ....[4]....
        /*01fc*/ 	.word	0x0000e6f0


	//   ....[5]....
        /*0200*/ 	.word	0x00011420


	//   ....[6]....
        /*0204*/ 	.word	0x000114b0


	//----- nvinfo : EIATTR_COOP_GROUP_MASK_REGIDS
	.align		4
.L_152:
        /*0208*/ 	.byte	0x04, 0x29
        /*020a*/ 	.short	(.L_154 - .L_153)


	//   ....[0]....
.L_153:
        /*020c*/ 	.word	0xffffffff


	//   ....[1]....
        /*0210*/ 	.word	0xffffffff


	//   ....[2]....
        /*0214*/ 	.word	0xffffffff


	//   ....[3]....
        /*0218*/ 	.word	0xffffffff


	//   ....[4]....
        /*021c*/ 	.word	0xffffffff


	//   ....[5]....
        /*0220*/ 	.word	0xffffffff


	//   ....[6]....
        /*0224*/ 	.word	0xffffffff


	//   ....[7]....
        /*0228*/ 	.word	0xffffffff


	//   ....[8]....
        /*022c*/ 	.word	0xffffffff


	//   ....[9]....
        /*0230*/ 	.word	0xffffffff


	//   ....[10]....
        /*0234*/ 	.word	0xffffffff


	//   ....[11]....
        /*0238*/ 	.word	0xffffffff


	//   ....[12]....
        /*023c*/ 	.word	0xffffffff


	//   ....[13]....
        /*0240*/ 	.word	0xffffffff


	//   ....[14]....
        /*0244*/ 	.word	0xffffffff


	//   ....[15]....
        /*0248*/ 	.word	0xffffffff


	//   ....[16]....
        /*024c*/ 	.word	0xffffffff


	//   ....[17]....
        /*0250*/ 	.word	0xffffffff


	//   ....[18]....
        /*0254*/ 	.word	0xffffffff


	//   ....[19]....
        /*0258*/ 	.word	0xffffffff


	//   ....[20]....
        /*025c*/ 	.word	0xffffffff


	//   ....[21]....
        /*0260*/ 	.word	0xffffffff


	//   ....[22]....
        /*0264*/ 	.word	0xffffffff


	//   ....[23]....
        /*0268*/ 	.word	0xffffffff


	//   ....[24]....
        /*026c*/ 	.word	0xffffffff


	//   ....[25]....
        /*0270*/ 	.word	0xffffffff


	//   ....[26]....
        /*0274*/ 	.word	0xffffffff


	//   ....[27]....
        /*0278*/ 	.word	0xffffffff


	//   ....[28]....
        /*027c*/ 	.word	0xffffffff


	//   ....[29]....
        /*0280*/ 	.word	0xffffffff


	//   ....[30]....
        /*0284*/ 	.word	0xffffffff


	//   ....[31]....
        /*0288*/ 	.word	0xffffffff


	//   ....[32]....
        /*028c*/ 	.word	0xffffffff


	//   ....[33]....
        /*0290*/ 	.word	0xffffffff


	//   ....[34]....
        /*0294*/ 	.word	0xffffffff


	//   ....[35]....
        /*0298*/ 	.word	0xffffffff


	//   ....[36]....
        /*029c*/ 	.word	0xffffffff


	//   ....[37]....
        /*02a0*/ 	.word	0xffffffff


	//   ....[38]....
        /*02a4*/ 	.word	0xffffffff


	//   ....[39]....
        /*02a8*/ 	.word	0xffffffff


	//   ....[40]....
        /*02ac*/ 	.word	0xffffffff


	//   ....[41]....
        /*02b0*/ 	.word	0xffffffff


	//   ....[42]....
        /*02b4*/ 	.word	0xffffffff


	//   ....[43]....
        /*02b8*/ 	.word	0xffffffff


	//   ....[44]....
        /*02bc*/ 	.word	0xffffffff


	//   ....[45]....
        /*02c0*/ 	.word	0xffffffff


	//   ....[46]....
        /*02c4*/ 	.word	0xffffffff


	//   ....[47]....
        /*02c8*/ 	.word	0xffffffff


	//   ....[48]....
        /*02cc*/ 	.word	0xffffffff


	//   ....[49]....
        /*02d0*/ 	.word	0xffffffff


	//   ....[50]....
        /*02d4*/ 	.word	0xffffffff


	//   ....[51]....
        /*02d8*/ 	.word	0xffffffff


	//   ....[52]....
        /*02dc*/ 	.word	0xffffffff


	//   ....[53]....
        /*02e0*/ 	.word	0xffffffff


	//   ....[54]....
        /*02e4*/ 	.word	0xffffffff


	//   ....[55]....
        /*02e8*/ 	.word	0xffffffff


	//   ....[56]....
        /*02ec*/ 	.word	0xffffffff


	//   ....[57]....
        /*02f0*/ 	.word	0xffffffff


	//   ....[58]....
        /*02f4*/ 	.word	0xffffffff


	//   ....[59]....
        /*02f8*/ 	.word	0xffffffff


	//   ....[60]....
        /*02fc*/ 	.word	0xffffffff


	//   ....[61]....
        /*0300*/ 	.word	0xffffffff


	//   ....[62]....
        /*0304*/ 	.word	0xffffffff


	//   ....[63]....
        /*0308*/ 	.word	0xffffffff


	//   ....[64]....
        /*030c*/ 	.word	0xffffffff


	//   ....[65]....
        /*0310*/ 	.word	0xffffffff


	//   ....[66]....
        /*0314*/ 	.word	0xffffffff


	//   ....[67]....
        /*0318*/ 	.word	0xffffffff


	//   ....[68]....
        /*031c*/ 	.word	0xffffffff


	//   ....[69]....
        /*0320*/ 	.word	0xffffffff


	//   ....[70]....
        /*0324*/ 	.word	0xffffffff


	//   ....[71]....
        /*0328*/ 	.word	0xffffffff


	//   ....[72]....
        /*032c*/ 	.word	0xffffffff


	//   ....[73]....
        /*0330*/ 	.word	0xffffffff


	//   ....[74]....
        /*0334*/ 	.word	0xffffffff


	//   ....[75]....
        /*0338*/ 	.word	0xffffffff


	//   ....[76]....
        /*033c*/ 	.word	0xffffffff


	//   ....[77]....
        /*0340*/ 	.word	0xffffffff


	//   ....[78]....
        /*0344*/ 	.word	0xffffffff


	//   ....[79]....
        /*0348*/ 	.word	0xffffffff


	//   ....[80]....
        /*034c*/ 	.word	0xffffffff


	//   ....[81]....
        /*0350*/ 	.word	0xffffffff


	//   ....[82]....
        /*0354*/ 	.word	0xffffffff


	//   ....[83]....
        /*0358*/ 	.word	0xffffffff


	//   ....[84]....
        /*035c*/ 	.word	0xffffffff


	//   ....[85]....
        /*0360*/ 	.word	0xffffffff


	//   ....[86]....
        /*0364*/ 	.word	0xffffffff


	//   ....[87]....
        /*0368*/ 	.word	0xffffffff


	//   ....[88]....
        /*036c*/ 	.word	0xffffffff


	//   ....[89]....
        /*0370*/ 	.word	0xffffffff


	//   ....[90]....
        /*0374*/ 	.word	0xffffffff


	//   ....[91]....
        /*0378*/ 	.word	0xffffffff


	//   ....[92]....
        /*037c*/ 	.word	0xffffffff


	//   ....[93]....
        /*0380*/ 	.word	0xffffffff


	//   ....[94]....
        /*0384*/ 	.word	0xffffffff


	//   ....[95]....
        /*0388*/ 	.word	0xffffffff


	//   ....[96]....
        /*038c*/ 	.word	0xffffffff


	//   ....[97]....
        /*0390*/ 	.word	0xffffffff


	//   ....[98]....
        /*0394*/ 	.word	0xffffffff


	//   ....[99]....
        /*0398*/ 	.word	0xffffffff


	//   ....[100]....
        /*039c*/ 	.word	0xffffffff


	//   ....[101]....
        /*03a0*/ 	.word	0xffffffff


	//   ....[102]....
        /*03a4*/ 	.word	0xffffffff


	//   ....[103]....
        /*03a8*/ 	.word	0xffffffff


	//   ....[104]....
        /*03ac*/ 	.word	0xffffffff


	//   ....[105]....
        /*03b0*/ 	.word	0xffffffff


	//   ....[106]....
        /*03b4*/ 	.word	0xffffffff


	//   ....[107]....
        /*03b8*/ 	.word	0xffffffff


	//   ....[108]....
        /*03bc*/ 	.word	0xffffffff


	//   ....[109]....
        /*03c0*/ 	.word	0xffffffff


	//   ....[110]....
        /*03c4*/ 	.word	0xffffffff


	//   ....[111]....
        /*03c8*/ 	.word	0xffffffff


	//   ....[112]....
        /*03cc*/ 	.word	0xffffffff


	//   ....[113]....
        /*03d0*/ 	.word	0xffffffff


	//   ....[114]....
        /*03d4*/ 	.word	0xffffffff


	//   ....[115]....
        /*03d8*/ 	.word	0xffffffff


	//   ....[116]....
        /*03dc*/ 	.word	0xffffffff


	//   ....[117]....
        /*03e0*/ 	.word	0xffffffff


	//   ....[118]....
        /*03e4*/ 	.word	0xffffffff


	//   ....[119]....
        /*03e8*/ 	.word	0xffffffff


	//   ....[120]....
        /*03ec*/ 	.word	0xffffffff


	//   ....[121]....
        /*03f0*/ 	.word	0xffffffff


	//   ....[122]....
        /*03f4*/ 	.word	0xffffffff


	//   ....[123]....
        /*03f8*/ 	.word	0xffffffff


	//   ....[124]....
        /*03fc*/ 	.word	0xffffffff


	//   ....[125]....
        /*0400*/ 	.word	0xffffffff


	//   ....[126]....
        /*0404*/ 	.word	0xffffffff


	//   ....[127]....
        /*0408*/ 	.word	0xffffffff


	//   ....[128]....
        /*040c*/ 	.word	0xffffffff


	//   ....[129]....
        /*0410*/ 	.word	0xffffffff


	//   ....[130]....
        /*0414*/ 	.word	0xffffffff


	//   ....[131]....
        /*0418*/ 	.word	0x0500000f


	//   ....[132]....
        /*041c*/ 	.word	0x0500000f


	//   ....[133]....
        /*0420*/ 	.word	0x0500000f


	//   ....[134]....
        /*0424*/ 	.word	0x0500000f


	//   ....[135]....
        /*0428*/ 	.word	0x0500000f


	//   ....[136]....
        /*042c*/ 	.word	0x0500000f


	//   ....[137]....
        /*0430*/ 	.word	0x0500000f


	//   ....[138]....
        /*0434*/ 	.word	0x0500000f


	//   ....[139]....
        /*0438*/ 	.word	0x0500000f


	//   ....[140]....
        /*043c*/ 	.word	0x0500000f


	//----- nvinfo : EIATTR_COOP_GROUP_INSTR_OFFSETS
	.align		4
.L_154:
        /*0440*/ 	.byte	0x04, 0x28
        /*0442*/ 	.short	(.L_156 - .L_155)


	//   ....[0]....
.L_155:
        /*0444*/ 	.word	0x00000070


	//   ....[1]....
        /*0448*/ 	.word	0x00000140


	//   ....[2]....
        /*044c*/ 	.word	0x00000190


	//   ....[3]....
        /*0450*/ 	.word	0x000003c0


	//   ....[4]....
        /*0454*/ 	.word	0x00000520


	//   ....[5]....
        /*0458*/ 	.word	0x00000640


	//   ....[6]....
        /*045c*/ 	.word	0x000007a0


	//   ....[7]....
        /*0460*/ 	.word	0x00001540


	//   ....[8]....
        /*0464*/ 	.word	0x00003cd0


	//   ....[9]....
        /*0468*/ 	.word	0x00003d20


	//   ....[10]....
        /*046c*/ 	.word	0x00004440


	//   ....[11]....
        /*0470*/ 	.word	0x000044c0


	//   ....[12]....
        /*0474*/ 	.word	0x00007960


	//   ....[13]....
        /*0478*/ 	.word	0x00007990


	//   ....[14]....
        /*047c*/ 	.word	0x000079c0


	//   ....[15]....
        /*0480*/ 	.word	0x000079e0


	//   ....[16]....
        /*0484*/ 	.word	0x00009890


	//   ....[17]....
        /*0488*/ 	.word	0x000098a0


	//   ....[18]....
        /*048c*/ 	.word	0x000098d0


	//   ....[19]....
        /*0490*/ 	.word	0x000098e0


	//   ....[20]....
        /*0494*/ 	.word	0x0000ad60


	//   ....[21]....
        /*0498*/ 	.word	0x0000ad90


	//   ....[22]....
        /*049c*/ 	.word	0x0000adc0


	//   ....[23]....
        /*04a0*/ 	.word	0x0000adf0


	//   ....[24]....
        /*04a4*/ 	.word	0x0000ae20


	//   ....[25]....
        /*04a8*/ 	.word	0x0000ae40


	//   ....[26]....
        /*04ac*/ 	.word	0x0000ae50


	//   ....[27]....
        /*04b0*/ 	.word	0x0000ae60


	//   ....[28]....
        /*04b4*/ 	.word	0x0000ae70


	//   ....[29]....
        /*04b8*/ 	.word	0x0000aea0


	//   ....[30]....
        /*04bc*/ 	.word	0x0000aed0


	//   ....[31]....
        /*04c0*/ 	.word	0x0000aee0


	//   ....[32]....
        /*04c4*/ 	.word	0x0000aef0


	//   ....[33]....
        /*04c8*/ 	.word	0x0000af20


	//   ....[34]....
        /*04cc*/ 	.word	0x0000af50


	//   ....[35]....
        /*04d0*/ 	.word	0x0000af60


	//   ....[36]....
        /*04d4*/ 	.word	0x0000af70


	//   ....[37]....
        /*04d8*/ 	.word	0x0000afa0


	//   ....[38]....
        /*04dc*/ 	.word	0x0000afd0


	//   ....[39]....
        /*04e0*/ 	.word	0x0000afe0


	//   ....[40]....
        /*04e4*/ 	.word	0x0000aff0


	//   ....[41]....
        /*04e8*/ 	.word	0x0000b020


	//   ....[42]....
        /*04ec*/ 	.word	0x0000b050


	//   ....[43]....
        /*04f0*/ 	.word	0x0000b060


	//   ....[44]....
        /*04f4*/ 	.word	0x0000b0c0


	//   ....[45]....
        /*04f8*/ 	.word	0x0000b0d0


	//   ....[46]....
        /*04fc*/ 	.word	0x0000b0e0


	//   ....[47]....
        /*0500*/ 	.word	0x0000b100


	//   ....[48]....
        /*0504*/ 	.word	0x0000b120


	//   ....[49]....
        /*0508*/ 	.word	0x0000b130


	//   ....[50]....
        /*050c*/ 	.word	0x0000b140


	//   ....[51]....
        /*0510*/ 	.word	0x0000b150


	//   ....[52]....
        /*0514*/ 	.word	0x0000b160


	//   ....[53]....
        /*0518*/ 	.word	0x0000b190


	//   ....[54]....
        /*051c*/ 	.word	0x0000b1a0


	//   ....[55]....
        /*0520*/ 	.word	0x0000b1b0


	//   ....[56]....
        /*0524*/ 	.word	0x0000b1c0


	//   ....[57]....
        /*0528*/ 	.word	0x0000b1d0


	//   ....[58]....
        /*052c*/ 	.word	0x0000b1f0


	//   ....[59]....
        /*0530*/ 	.word	0x0000b200


	//   ....[60]....
        /*0534*/ 	.word	0x0000b210


	//   ....[61]....
        /*0538*/ 	.word	0x0000b220


	//   ....[62]....
        /*053c*/ 	.word	0x0000b230


	//   ....[63]....
        /*0540*/ 	.word	0x0000b250


	//   ....[64]....
        /*0544*/ 	.word	0x0000b270


	//   ....[65]....
        /*0548*/ 	.word	0x0000b290


	//   ....[66]....
        /*054c*/ 	.word	0x0000b2a0


	//   ....[67]....
        /*0550*/ 	.word	0x0000b2b0


	//   ....[68]....
        /*0554*/ 	.word	0x0000b9d0


	//   ....[69]....
        /*0558*/ 	.word	0x0000ba10


	//   ....[70]....
        /*055c*/ 	.word	0x0000ba50


	//   ....[71]....
        /*0560*/ 	.word	0x0000ba80


	//   ....[72]....
        /*0564*/ 	.word	0x0000c160


	//   ....[73]....
        /*0568*/ 	.word	0x0000c1a0


	//   ....[74]....
        /*056c*/ 	.word	0x0000c2a0


	//   ....[75]....
        /*0570*/ 	.word	0x0000c2c0


	//   ....[76]....
        /*0574*/ 	.word	0x0000c3c0


	//   ....[77]....
        /*0578*/ 	.word	0x0000c3e0


	//   ....[78]....
        /*057c*/ 	.word	0x0000c4f0


	//   ....[79]....
        /*0580*/ 	.word	0x0000c510


	//   ....[80]....
        /*0584*/ 	.word	0x0000ce40


	//   ....[81]....
        /*0588*/ 	.word	0x0000ce60


	//   ....[82]....
        /*058c*/ 	.word	0x0000cf60


	//   ....[83]....
        /*0590*/ 	.word	0x0000cf80


	//   ....[84]....
        /*0594*/ 	.word	0x0000d080


	//   ....[85]....
        /*0598*/ 	.word	0x0000d0a0


	//   ....[86]....
        /*059c*/ 	.word	0x0000d1b0


	//   ....[87]....
        /*05a0*/ 	.word	0x0000d1d0


	//   ....[88]....
        /*05a4*/ 	.word	0x0000d350


	//   ....[89]....
        /*05a8*/ 	.word	0x0000d560


	//   ....[90]....
        /*05ac*/ 	.word	0x0000d590


	//   ....[91]....
        /*05b0*/ 	.word	0x0000d5c0


	//   ....[92]....
        /*05b4*/ 	.word	0x0000d600


	//   ....[93]....
        /*05b8*/ 	.word	0x0000d630


	//   ....[94]....
        /*05bc*/ 	.word	0x0000d660


	//   ....[95]....
        /*05c0*/ 	.word	0x0000d7f0


	//   ....[96]....
        /*05c4*/ 	.word	0x0000d820


	//   ....[97]....
        /*05c8*/ 	.word	0x0000d850


	//   ....[98]....
        /*05cc*/ 	.word	0x0000d880


	//   ....[99]....
        /*05d0*/ 	.word	0x0000d8b0


	//   ....[100]....
        /*05d4*/ 	.word	0x0000d8f0


	//   ....[101]....
        /*05d8*/ 	.word	0x0000d980


	//   ....[102]....
        /*05dc*/ 	.word	0x0000d9c0


	//   ....[103]....
        /*05e0*/ 	.word	0x0000da50


	//   ....[104]....
        /*05e4*/ 	.word	0x0000ee10


	//   ....[105]....
        /*05e8*/ 	.word	0x0000fbc0


	//   ....[106]....
        /*05ec*/ 	.word	0x0000fbf0


	//   ....[107]....
        /*05f0*/ 	.word	0x0000fca0


	//   ....[108]....
        /*05f4*/ 	.word	0x0000fcb0


	//   ....[109]....
        /*05f8*/ 	.word	0x0000fd40


	//   ....[110]....
        /*05fc*/ 	.word	0x0000fd50


	//   ....[111]....
        /*0600*/ 	.word	0x0000fd60


	//   ....[112]....
        /*0604*/ 	.word	0x0000fda0


	//   ....[113]....
        /*0608*/ 	.word	0x00011f80


	//   ....[114]....
        /*060c*/ 	.word	0x00011fb0


	//   ....[115]....
        /*0610*/ 	.word	0x00011fe0


	//   ....[116]....
        /*0614*/ 	.word	0x00012010


	//   ....[117]....
        /*0618*/ 	.word	0x00012050


	//   ....[118]....
        /*061c*/ 	.word	0x00012060


	//   ....[119]....
        /*0620*/ 	.word	0x00012090


	//   ....[120]....
        /*0624*/ 	.word	0x000120a0


	//   ....[121]....
        /*0628*/ 	.word	0x000121e0


	//   ....[122]....
        /*062c*/ 	.word	0x00012210


	//   ....[123]....
        /*0630*/ 	.word	0x00012240


	//   ....[124]....
        /*0634*/ 	.word	0x00012270


	//   ....[125]....
        /*0638*/ 	.word	0x000122a0


	//   ....[126]....
        /*063c*/ 	.word	0x000122e0


	//   ....[127]....
        /*0640*/ 	.word	0x00012360


	//   ....[128]....
        /*0644*/ 	.word	0x000123a0


	//   ....[129]....
        /*0648*/ 	.word	0x000123f0


	//   ....[130]....
        /*064c*/ 	.word	0x000128a0


	//   ....[131]....
        /*0650*/ 	.word	0x00012d90


	//   ....[132]....
        /*0654*/ 	.word	0x00012f90


	//   ....[133]....
        /*0658*/ 	.word	0x00012fe0


	//   ....[134]....
        /*065c*/ 	.word	0x00013040


	//   ....[135]....
        /*0660*/ 	.word	0x00013140


	//   ....[136]....
        /*0664*/ 	.word	0x000131a0


	//   ....[137]....
        /*0668*/ 	.word	0x000132a0


	//   ....[138]....
        /*066c*/ 	.word	0x00013300


	//   ....[139]....
        /*0670*/ 	.word	0x000133e0


	//   ....[140]....
        /*0674*/ 	.word	0x00013730


	//----- nvinfo : EIATTR_REG_RECONFIG
	.align		4
.L_156:
        /*0678*/ 	.byte	0x01, 0x54
	.zero		2


	//----- nvinfo : EIATTR_SYSCALL_OFFSETS
	.align		4
        /*067c*/ 	.byte	0x04, 0x46
        /*067e*/ 	.short	(.L_158 - .L_157)


	//   ....[0]....
.L_157:
        /*0680*/ 	.word	0x00001720


	//   ....[1]....
        /*0684*/ 	.word	0x0000e860


	//   ....[2]....
        /*0688*/ 	.word	0x0000e9f0


	//   ....[3]....
        /*068c*/ 	.word	0x0000eb40


	//   ....[4]....
        /*0690*/ 	.word	0x0000ec80


	//   ....[5]....
        /*0694*/ 	.word	0x0000f7b0


	//----- nvinfo : EIATTR_MBARRIER_INSTR_OFFSETS
	.align		4
.L_158:
        /*0698*/ 	.byte	0x04, 0x39
        /*069a*/ 	.short	(.L_160 - .L_159)


	//   ....[0]....
.L_159:
        /*069c*/ 	.word	0x00000270
        /*06a0*/ 	.word	0x000000ff
        /*06a4*/ 	.word	0x00033400
        /*06a8*/ 	.short	0x0100
        /*06aa*/ 	.byte	0x08
	.zero		1


	//   ....[1]....
        /*06ac*/ 	.word	0x00000280
        /*06b0*/ 	.word	0x000000ff
        /*06b4*/ 	.word	0x00033420
        /*06b8*/ 	.short	0x0100
        /*06ba*/ 	.byte	0x08
	.zero		1


	//   ....[2]....
        /*06bc*/ 	.word	0x00000370
        /*06c0*/ 	.word	0x000000ff
        /*06c4*/ 	.word	0x00033430
        /*06c8*/ 	.short	0x0100
        /*06ca*/ 	.byte	0x08
	.zero		1


	//   ....[3]....
        /*06cc*/ 	.word	0x00000380
        /*06d0*/ 	.word	0x000000ff
        /*06d4*/ 	.word	0x00033440
        /*06d8*/ 	.short	0x0100
        /*06da*/ 	.byte	0x08
	.zero		1


	//   ....[4]....
        /*06dc*/ 	.word	0x00000390
        /*06e0*/ 	.word	0x000000ff
        /*06e4*/ 	.word	0x00033438
        /*06e8*/ 	.short	0x0100
        /*06ea*/ 	.byte	0x08
	.zero		1


	//   ....[5]....
        /*06ec*/ 	.word	0x000003a0
        /*06f0*/ 	.word	0x000000ff
        /*06f4*/ 	.word	0x00033448
        /*06f8*/ 	.short	0x0100
        /*06fa*/ 	.byte	0x08
	.zero		1


	//   ....[6]....
        /*06fc*/ 	.word	0x000004d0
        /*0700*/ 	.word	0x000000ff
        /*0704*/ 	.word	0x00033450
        /*0708*/ 	.short	0x0100
        /*070a*/ 	.byte	0x08
	.zero		1


	//   ....[7]....
        /*070c*/ 	.word	0x000004e0
        /*0710*/ 	.word	0x000000ff
        /*0714*/ 	.word	0x00033460
        /*0718*/ 	.short	0x0100
        /*071a*/ 	.byte	0x08
	.zero		1


	//   ....[8]....
        /*071c*/ 	.word	0x000004f0
        /*0720*/ 	.word	0x000000ff
        /*0724*/ 	.word	0x00033458
        /*0728*/ 	.short	0x0100
        /*072a*/ 	.byte	0x08
	.zero		1


	//   ....[9]....
        /*072c*/ 	.word	0x00000500
        /*0730*/ 	.word	0x000000ff
        /*0734*/ 	.word	0x00033468
        /*0738*/ 	.short	0x0100
        /*073a*/ 	.byte	0x08
	.zero		1


	//   ....[10]....
        /*073c*/ 	.word	0x000005f0
        /*0740*/ 	.word	0x000000ff
        /*0744*/ 	.word	0x00033470
        /*0748*/ 	.short	0x0100
        /*074a*/ 	.byte	0x06
	.zero		1


	//   ....[11]....
        /*074c*/ 	.word	0x00000600
        /*0750*/ 	.word	0x000000ff
        /*0754*/ 	.word	0x00033480
        /*0758*/ 	.short	0x0100
        /*075a*/ 	.byte	0x06
	.zero		1


	//   ....[12]....
        /*075c*/ 	.word	0x00000610
        /*0760*/ 	.word	0x000000ff
        /*0764*/ 	.word	0x00033478
        /*0768*/ 	.short	0x0100
        /*076a*/ 	.byte	0x06
	.zero		1


	//   ....[13]....
        /*076c*/ 	.word	0x00000620
        /*0770*/ 	.word	0x000000ff
        /*0774*/ 	.word	0x00033488
        /*0778*/ 	.short	0x0100
        /*077a*/ 	.byte	0x06
	.zero		1


	//   ....[14]....
        /*077c*/ 	.word	0x00000750
        /*0780*/ 	.word	0x000000ff
        /*0784*/ 	.word	0x00033490
        /*0788*/ 	.short	0x0100
        /*078a*/ 	.byte	0x08
	.zero		1


	//   ....[15]....
        /*078c*/ 	.word	0x00000760
        /*0790*/ 	.word	0x000000ff
        /*0794*/ 	.word	0x000334a0
        /*0798*/ 	.short	0x0100
        /*079a*/ 	.byte	0x08
	.zero		1


	//   ....[16]....
        /*079c*/ 	.word	0x00000770
        /*07a0*/ 	.word	0x000000ff
        /*07a4*/ 	.word	0x00033498
        /*07a8*/ 	.short	0x0100
        /*07aa*/ 	.byte	0x08
	.zero		1


	//   ....[17]....
        /*07ac*/ 	.word	0x00000780
        /*07b0*/ 	.word	0x000000ff
        /*07b4*/ 	.word	0x000334a8
        /*07b8*/ 	.short	0x0100
        /*07ba*/ 	.byte	0x08
	.zero		1


	//   ....[18]....
        /*07bc*/ 	.word	0x000008b0
        /*07c0*/ 	.word	0x000000ff
        /*07c4*/ 	.word	0x000334b0
        /*07c8*/ 	.short	0x0100
        /*07ca*/ 	.byte	0x08
	.zero		1


	//   ....[19]....
        /*07cc*/ 	.word	0x000008c0
        /*07d0*/ 	.word	0x000000ff
        /*07d4*/ 	.word	0x000334c0
        /*07d8*/ 	.short	0x0100
        /*07da*/ 	.byte	0x08
	.zero		1


	//   ....[20]....
        /*07dc*/ 	.word	0x000008d0
        /*07e0*/ 	.word	0x000000ff
        /*07e4*/ 	.word	0x000334b8
        /*07e8*/ 	.short	0x0100
        /*07ea*/ 	.byte	0x08
	.zero		1


	//   ....[21]....
        /*07ec*/ 	.word	0x000008e0
        /*07f0*/ 	.word	0x000000ff
        /*07f4*/ 	.word	0x000334c8
        /*07f8*/ 	.short	0x0100
        /*07fa*/ 	.byte	0x08
	.zero		1


	//   ....[22]....
        /*07fc*/ 	.word	0x00001a90
        /*0800*/ 	.word	0x00000004
        /*0804*/ 	.word	0x00033400
        /*0808*/ 	.short	0x010a
        /*080a*/ 	.byte	0x3f
	.zero		1


	//   ....[23]....
        /*080c*/ 	.word	0x00001b30
        /*0810*/ 	.word	0x00000005
        /*0814*/ 	.word	0x00033430
        /*0818*/ 	.short	0x010a
        /*081a*/ 	.byte	0x3f
	.zero		1


	//   ....[24]....
        /*081c*/ 	.word	0x00001ba0
        /*0820*/ 	.word	0x00000005
        /*0824*/ 	.word	0x00033430
        /*0828*/ 	.short	0x010a
        /*082a*/ 	.byte	0x3f
	.zero		1


	//   ....[25]....
        /*082c*/ 	.word	0x000049b0
        /*0830*/ 	.word	0x00000018
        /*0834*/ 	.word	0x00000000
        /*0838*/ 	.short	0x0101
        /*083a*/ 	.byte	0x3f
	.zero		1


	//   ....[26]....
        /*083c*/ 	.word	0x00005bc0
        /*0840*/ 	.word	0x000000ff
        /*0844*/ 	.word	0x00033430
        /*0848*/ 	.short	0x010a
        /*084a*/ 	.byte	0x06
	.zero		1


	//   ....[27]....
        /*084c*/ 	.word	0x00005c00
        /*0850*/ 	.word	0x000000ff
        /*0854*/ 	.word	0x00033430
        /*0858*/ 	.short	0x010a
        /*085a*/ 	.byte	0x06
	.zero		1


	//   ....[28]....
        /*085c*/ 	.word	0x00006850
        /*0860*/ 	.word	0x000000ff
        /*0864*/ 	.word	0x00033450
        /*0868*/ 	.short	0x010a
        /*086a*/ 	.byte	0x06
	.zero		1


	//   ....[29]....
        /*086c*/ 	.word	0x00006890
        /*0870*/ 	.word	0x000000ff
        /*0874*/ 	.word	0x00033450
        /*0878*/ 	.short	0x010a
        /*087a*/ 	.byte	0x06
	.zero		1


	//   ....[30]....
        /*087c*/ 	.word	0x000087b0
        /*0880*/ 	.word	0x00000006
        /*0884*/ 	.word	0x00000000
        /*0888*/ 	.short	0x0101
        /*088a*/ 	.byte	0x3f
	.zero		1


	//   ....[31]....
        /*088c*/ 	.word	0x00008c30
        /*0890*/ 	.word	0x0000000a
        /*0894*/ 	.word	0x00000000
        /*0898*/ 	.short	0x0101
        /*089a*/ 	.byte	0x3f
	.zero		1


	//   ....[32]....
        /*089c*/ 	.word	0x00009480
        /*08a0*/ 	.word	0x0000000f
        /*08a4*/ 	.word	0x00033450
        /*08a8*/ 	.short	0x010a
        /*08aa*/ 	.byte	0x3f
	.zero		1


	//   ....[33]....
        /*08ac*/ 	.word	0x00009510
        /*08b0*/ 	.word	0x0000000f
        /*08b4*/ 	.word	0x00033450
        /*08b8*/ 	.short	0x010a
        /*08ba*/ 	.byte	0x3f
	.zero		1


	//   ....[34]....
        /*08bc*/ 	.word	0x00009b80
        /*08c0*/ 	.word	0x00000006
        /*08c4*/ 	.word	0x00000000
        /*08c8*/ 	.short	0x0101
        /*08ca*/ 	.byte	0x3f
	.zero		1


	//   ....[35]....
        /*08cc*/ 	.word	0x0000c190
        /*08d0*/ 	.word	0x00000003
        /*08d4*/ 	.word	0x00000000
        /*08d8*/ 	.short	0x0101
        /*08da*/ 	.byte	0x3f
	.zero		1


	//   ....[36]....
        /*08dc*/ 	.word	0x0000f060
        /*08e0*/ 	.word	0x00000003
        /*08e4*/ 	.word	0x00033480
        /*08e8*/ 	.short	0x010a
        /*08ea*/ 	.byte	0x3f
	.zero		1


	//   ....[37]....
        /*08ec*/ 	.word	0x0000f2f0
        /*08f0*/ 	.word	0x00000003
        /*08f4*/ 	.word	0x00033440
        /*08f8*/ 	.short	0x010a
        /*08fa*/ 	.byte	0x3f
	.zero		1


	//   ....[38]....
        /*08fc*/ 	.word	0x0000feb0
        /*0900*/ 	.word	0x00000011
        /*0904*/ 	.word	0x00033400
        /*0908*/ 	.short	0x0107
        /*090a*/ 	.byte	0x3f
	.zero		1


	//   ....[39]....
        /*090c*/ 	.word	0x0000ffb0
        /*0910*/ 	.word	0x00000011
        /*0914*/ 	.word	0x00033400
        /*0918*/ 	.short	0x0101
        /*091a*/ 	.byte	0x3f
	.zero		1


	//   ....[40]....
        /*091c*/ 	.word	0x0000ffd0
        /*0920*/ 	.word	0x00000011
        /*0924*/ 	.word	0x00033420
        /*0928*/ 	.short	0x010a
        /*092a*/ 	.byte	0x3f
	.zero		1


	//   ....[41]....
        /*092c*/ 	.word	0x000102f0
        /*0930*/ 	.word	0x00000006
        /*0934*/ 	.word	0x00033480
        /*0938*/ 	.short	0x010a
        /*093a*/ 	.byte	0x3f
	.zero		1


	//   ....[42]....
        /*093c*/ 	.word	0x00010720
        /*0940*/ 	.word	0x00000006
        /*0944*/ 	.word	0x00033440
        /*0948*/ 	.short	0x010a
        /*094a*/ 	.byte	0x3f
	.zero		1


	//   ....[43]....
        /*094c*/ 	.word	0x00010bd0
        /*0950*/ 	.word	0x00000003
        /*0954*/ 	.word	0x00033470
        /*0958*/ 	.short	0x010a
        /*095a*/ 	.byte	0x3f
	.zero		1


	//   ....[44]....
        /*095c*/ 	.word	0x00010c40
        /*0960*/ 	.word	0x00000003
        /*0964*/ 	.word	0x00033460
        /*0968*/ 	.short	0x010a
        /*096a*/ 	.byte	0x3f
	.zero		1


	//   ....[45]....
        /*096c*/ 	.word	0x00011300
        /*0970*/ 	.word	0x00000003
        /*0974*/ 	.word	0x00033450
        /*0978*/ 	.short	0x0101
        /*097a*/ 	.byte	0x3f
	.zero		1


	//   ....[46]....
        /*097c*/ 	.word	0x00011380
        /*0980*/ 	.word	0x00000003
        /*0984*/ 	.word	0x00000000
        /*0988*/ 	.short	0x0101
        /*098a*/ 	.byte	0x3f
	.zero		1


	//   ....[47]....
        /*098c*/ 	.word	0x00011590
        /*0990*/ 	.word	0x00000003
        /*0994*/ 	.word	0x00033470
        /*0998*/ 	.short	0x010a
        /*099a*/ 	.byte	0x3f
	.zero		1


	//   ....[48]....
        /*099c*/ 	.word	0x000115f0
        /*09a0*/ 	.word	0x00000003
        /*09a4*/ 	.word	0x00033460
        /*09a8*/ 	.short	0x010a
        /*09aa*/ 	.byte	0x3f
	.zero		1


	//   ....[49]....
        /*09ac*/ 	.word	0x00011cb0
        /*09b0*/ 	.word	0x00000003
        /*09b4*/ 	.word	0x00033450
        /*09b8*/ 	.short	0x0101
        /*09ba*/ 	.byte	0x3f
	.zero		1


	//   ....[50]....
        /*09bc*/ 	.word	0x00011d00
        /*09c0*/ 	.word	0x00000000
        /*09c4*/ 	.word	0x00000000
        /*09c8*/ 	.short	0x0101
        /*09ca*/ 	.byte	0x3f
	.zero		1


	//   ....[51]....
        /*09cc*/ 	.word	0x00012820
        /*09d0*/ 	.word	0x00000003
        /*09d4*/ 	.word	0x00033420
        /*09d8*/ 	.short	0x010a
        /*09da*/ 	.byte	0x3f
	.zero		1


	//   ....[52]....
        /*09dc*/ 	.word	0x000129c0
        /*09e0*/ 	.word	0x00000007
        /*09e4*/ 	.word	0x00000000
        /*09e8*/ 	.short	0x010a
        /*09ea*/ 	.byte	0x3f
	.zero		1


	//   ....[53]....
        /*09ec*/ 	.word	0x00012a30
        /*09f0*/ 	.word	0x00000005
        /*09f4*/ 	.word	0x00000000
        /*09f8*/ 	.short	0x010a
        /*09fa*/ 	.byte	0x3f
	.zero		1


	//   ....[54]....
        /*09fc*/ 	.word	0x00012a80
        /*0a00*/ 	.word	0x00000005
        /*0a04*/ 	.word	0x00033460
        /*0a08*/ 	.short	0x010a
        /*0a0a*/ 	.byte	0x3f
	.zero		1


	//   ....[55]....
        /*0a0c*/ 	.word	0x00012ad0
        /*0a10*/ 	.word	0x00000003
        /*0a14*/ 	.word	0x00033460
        /*0a18*/ 	.short	0x010a
        /*0a1a*/ 	.byte	0x3f
	.zero		1


	//   ....[56]....
        /*0a1c*/ 	.word	0x00012b10
        /*0a20*/ 	.word	0x00000005
        /*0a24*/ 	.word	0x00033480
        /*0a28*/ 	.short	0x010a
        /*0a2a*/ 	.byte	0x3f
	.zero		1


	//   ....[57]....
        /*0a2c*/ 	.word	0x00012b30
        /*0a30*/ 	.word	0x00000003
        /*0a34*/ 	.word	0x00033480
        /*0a38*/ 	.short	0x010a
        /*0a3a*/ 	.byte	0x3f
	.zero		1


	//   ....[58]....
        /*0a3c*/ 	.word	0x00012b90
        /*0a40*/ 	.word	0x00000004
        /*0a44*/ 	.word	0x00033400
        /*0a48*/ 	.short	0x010a
        /*0a4a*/ 	.byte	0x3f
	.zero		1


	//   ....[59]....
        /*0a4c*/ 	.word	0x00012be0
        /*0a50*/ 	.word	0x00000005
        /*0a54*/ 	.word	0x00033430
        /*0a58*/ 	.short	0x010a
        /*0a5a*/ 	.byte	0x3f
	.zero		1


	//   ....[60]....
        /*0a5c*/ 	.word	0x00012c40
        /*0a60*/ 	.word	0x00000004
        /*0a64*/ 	.word	0x00033430
        /*0a68*/ 	.short	0x010a
        /*0a6a*/ 	.byte	0x3f
	.zero		1


	//   ....[61]....
        /*0a6c*/ 	.word	0x00012ca0
        /*0a70*/ 	.word	0x00000004
        /*0a74*/ 	.word	0x00033450
        /*0a78*/ 	.short	0x010a
        /*0a7a*/ 	.byte	0x3f
	.zero		1


	//   ....[62]....
        /*0a7c*/ 	.word	0x00012cf0
        /*0a80*/ 	.word	0x0000000f
        /*0a84*/ 	.word	0x00033450
        /*0a88*/ 	.short	0x010a
        /*0a8a*/ 	.byte	0x3f
	.zero		1


	//   ....[63]....
        /*0a8c*/ 	.word	0x00012e40
        /*0a90*/ 	.word	0x00000003
        /*0a94*/ 	.word	0x00033480
        /*0a98*/ 	.short	0x010a
        /*0a9a*/ 	.byte	0x3f
	.zero		1


	//   ....[64]....
        /*0a9c*/ 	.word	0x00012e90
        /*0aa0*/ 	.word	0x00000003
        /*0aa4*/ 	.word	0x00033440
        /*0aa8*/ 	.short	0x010a
        /*0aaa*/ 	.byte	0x3f
	.zero		1


	//   ....[65]....
        /*0aac*/ 	.word	0x00013420
        /*0ab0*/ 	.word	0x00000011
        /*0ab4*/ 	.word	0x00033420
        /*0ab8*/ 	.short	0x010a
        /*0aba*/ 	.byte	0x3f
	.zero		1


	//   ....[66]....
        /*0abc*/ 	.word	0x00013470
        /*0ac0*/ 	.word	0x00000006
        /*0ac4*/ 	.word	0x00033480
        /*0ac8*/ 	.short	0x010a
        /*0aca*/ 	.byte	0x3f
	.zero		1


	//   ....[67]....
        /*0acc*/ 	.word	0x000134c0
        /*0ad0*/ 	.word	0x00000006
        /*0ad4*/ 	.word	0x00033440
        /*0ad8*/ 	.short	0x010a
        /*0ada*/ 	.byte	0x3f
	.zero		1


	//   ....[68]....
        /*0adc*/ 	.word	0x00013510
        /*0ae0*/ 	.word	0x00000003
        /*0ae4*/ 	.word	0x00033470
        /*0ae8*/ 	.short	0x010a
        /*0aea*/ 	.byte	0x3f
	.zero		1


	//   ....[69]....
        /*0aec*/ 	.word	0x00013560
        /*0af0*/ 	.word	0x00000003
        /*0af4*/ 	.word	0x00033460
        /*0af8*/ 	.short	0x010a
        /*0afa*/ 	.byte	0x3f
	.zero		1


	//   ....[70]....
        /*0afc*/ 	.word	0x000135b0
        /*0b00*/ 	.word	0x00000003
        /*0b04*/ 	.word	0x00033470
        /*0b08*/ 	.short	0x010a
        /*0b0a*/ 	.byte	0x3f
	.zero		1


	//   ....[71]....
        /*0b0c*/ 	.word	0x00013600
        /*0b10*/ 	.word	0x00000003
        /*0b14*/ 	.word	0x00033460
        /*0b18*/ 	.short	0x010a
        /*0b1a*/ 	.byte	0x3f
	.zero		1


	//   ....[72]....
        /*0b1c*/ 	.word	0x00013650
        /*0b20*/ 	.word	0x00000003
        /*0b24*/ 	.word	0x00033420
        /*0b28*/ 	.short	0x010a
        /*0b2a*/ 	.byte	0x3f
	.zero		1


	//   ....[73]....
        /*0b2c*/ 	.word	0x000137f0
        /*0b30*/ 	.word	0x00000007
        /*0b34*/ 	.word	0x00000000
        /*0b38*/ 	.short	0x010a
        /*0b3a*/ 	.byte	0x3f
	.zero		1


	//   ....[74]....
        /*0b3c*/ 	.word	0x00013840
        /*0b40*/ 	.word	0x00000005
        /*0b44*/ 	.word	0x00000000
        /*0b48*/ 	.short	0x010a
        /*0b4a*/ 	.byte	0x3f
	.zero		1


	//   ....[75]....
        /*0b4c*/ 	.word	0x00013890
        /*0b50*/ 	.word	0x00000005
        /*0b54*/ 	.word	0x00033460
        /*0b58*/ 	.short	0x010a
        /*0b5a*/ 	.byte	0x3f
	.zero		1


	//   ....[76]....
        /*0b5c*/ 	.word	0x000138e0
        /*0b60*/ 	.word	0x00000003
        /*0b64*/ 	.word	0x00033460
        /*0b68*/ 	.short	0x010a
        /*0b6a*/ 	.byte	0x3f
	.zero		1


	//   ....[77]....
        /*0b6c*/ 	.word	0x00013930
        /*0b70*/ 	.word	0x00000005
        /*0b74*/ 	.word	0x00033480
        /*0b78*/ 	.short	0x010a
        /*0b7a*/ 	.byte	0x3f
	.zero		1


	//----- nvinfo : EIATTR_NUM_MBARRIERS
	.align		4
.L_160:
        /*0b7c*/ 	.byte	0x03, 0x38
        /*0b7e*/ 	.short	0x0016


	//----- nvinfo : EIATTR_EXIT_INSTR_OFFSETS
	.align		4
        /*0b80*/ 	.byte	0x04, 0x1c
        /*0b82*/ 	.short	(.L_162 - .L_161)


	//   ....[0]....
.L_161:
        /*0b84*/ 	.word	0x00000a80


	//   ....[1]....
        /*0b88*/ 	.word	0x0000d300


	//   ....[2]....
        /*0b8c*/ 	.word	0x00012b80


	//----- nvinfo : EIATTR_MAX_THREADS
	.align		4
.L_162:
        /*0b90*/ 	.byte	0x04, 0x05
        /*0b92*/ 	.short	(.L_164 - .L_163)
.L_163:
        /*0b94*/ 	.word	0x00000180
        /*0b98*/ 	.word	0x00000001
        /*0b9c*/ 	.word	0x00000001


	//----- nvinfo : EIATTR_CRS_STACK_SIZE
	.align		4
.L_164:
        /*0ba0*/ 	.byte	0x04, 0x1e
        /*0ba2*/ 	.short	(.L_166 - .L_165)
.L_165:
        /*0ba4*/ 	.word	0x00000000


	//----- nvinfo : EIATTR_CBANK_PARAM_SIZE
	.align		4
.L_166:
        /*0ba8*/ 	.byte	0x03, 0x19
        /*0baa*/ 	.short	0x0af0


	//----- nvinfo : EIATTR_PARAM_CBANK
	.align		4
        /*0bac*/ 	.byte	0x04, 0x0a
        /*0bae*/ 	.short	(.L_168 - .L_167)
	.align		4
.L_167:
        /*0bb0*/ 	.word	index@(.nv.constant0._ZN7cutlass13device_kernelIN5flash11enable_sm90INS1_16FlashAttnFwdSm90INS1_25CollectiveMainloopFwdSm90ILi2EN4cute5tupleIJNS5_1CILi1EEES8_S8_EEENS6_IJNS7_ILi128EEENS7_ILi160EEENS7_ILi192EEEEEELi192ENS_12float_e4m3_tEfNS_4arch4Sm90ELb0ELb0ELb1ELb1ELb0ELb0ELb0ELb1ELb1ELb1ELb0ELb0EEENS1_21CollectiveEpilogueFwdINS6_IJSA_SC_SB_EEES9_NS_10bfloat16_tESG_Li256ELb1ELb1ELb0ELb1EEENS1_36VarlenDynamicPersistentTileSchedulerILi128ELi160ELi256ELi128ELb0ELb1ELb1ELb0ELb1ELb1EEEEEEEEEvNT_6ParamsE)
        /*0bb4*/ 	.short	0x0210
        /*0bb6*/ 	.short	0x0af0


	//----- nvinfo : EIATTR_SW_WAR
	.align		4
.L_168:
        /*0bb8*/ 	.byte	0x04, 0x36
        /*0bba*/ 	.short	(.L_170 - .L_169)
.L_169:
        /*0bbc*/ 	.word	0x00000008
.L_170:


//--------------------- .nv.info._ZN7cutlass13device_kernelIN5flash11enable_sm90INS1_16FlashAttnFwdSm90INS1_25CollectiveMainloopFwdSm90ILi2EN4cute5tupleIJNS5_1CILi1EEES8_S8_EEENS6_IJNS7_ILi128EEENS7_ILi160EEENS7_ILi192EEEEEELi192ENS_12float_e4m3_tEfNS_4arch4Sm90ELb0ELb0ELb1ELb1ELb0ELb1ELb0ELb1ELb1ELb1ELb0ELb0EEENS1_21CollectiveEpilogueFwdINS6_IJSA_SC_SB_EEES9_NS_10bfloat16_tESG_Li256ELb1ELb1ELb0ELb1EEENS1_36VarlenDynamicPersistentTileSchedulerILi128ELi160ELi256ELi128ELb0ELb1ELb1ELb0ELb1ELb1EEEEEEEEEvNT_6ParamsE --------------------------
	.section	.nv.info._ZN7cutlass13device_kernelIN5flash11enable_sm90INS1_16FlashAttnFwdSm90INS1_25CollectiveMainloopFwdSm90ILi2EN4cute5tupleIJNS5_1CILi1EEES8_S8_EEENS6_IJNS7_ILi128EEENS7_ILi160EEENS7_ILi192EEEEEELi192ENS_12float_e4m3_tEfNS_4arch4Sm90ELb0ELb0ELb1ELb1ELb0ELb1ELb0ELb1ELb1ELb1ELb0ELb0EEENS1_21CollectiveEpilogueFwdINS6_IJSA_SC_SB_EEES9_NS_10bfloat16_tESG_Li256ELb1ELb1ELb0ELb1EEENS1_36VarlenDynamicPersistentTileSchedulerILi128ELi160ELi256ELi128ELb0ELb1ELb1ELb0ELb1ELb1EEEEEEEEEvNT_6ParamsE,"",@"SHT_CUDA_INFO"
	.sectionflags	@""
	.align	4


	//----- nvinfo : EIATTR_CUDA_API_VERSION
	.align		4
        /*0000*/ 	.byte	0x04, 0x37
        /*0002*/ 	.short	(.L_172 - .L_171)
.L_171:
        /*0004*/ 	.word	0x00000082


	//----- nvinfo : EIATTR_KPARAM_INFO
	.align		4
.L_172:
        /*0008*/ 	.byte	0x04, 0x17
        /*000a*/ 	.short	(.L_174 - .L_173)
.L_173:
        /*000c*/ 	.word	0x00000000
        /*0010*/ 	.short	0x0000
        /*0012*/ 	.short	0x0070
        /*0014*/ 	.byte	0x00, 0xf0, 0x01, 0x2a


	//----- nvinfo : EIATTR_SPARSE_MMA_MASK
	.align		4
.L_174:
        /*0018*/ 	.byte	0x03, 0x50
        /*001a*/ 	.short	0x0000


	//----- nvinfo : EIATTR_MAXREG_COUNT
	.align		4
        /*001c*/ 	.byte	0x03, 0x1b
        /*001e*/ 	.short	0x00a8


	//----- nvinfo : EIATTR_NUM_BARRIERS
	.align		4
        /*0020*/ 	.byte	0x02, 0x4c
        /*0022*/ 	.byte	0x10
	.zero		1


	//----- nvinfo : EIATTR_EXTERNS
	.align		4
        /*0024*/ 	.byte	0x04, 0x0f
        /*0026*/ 	.short	(.L_176 - .L_175)


	//   ....[0]....
	.align		4
.L_175:
        /*0028*/ 	.word	index@(__assertfail)


	//----- nvinfo : EIATTR_ANNOTATIONS
	.align		4
.L_176:
        /*002c*/ 	.byte	0x04, 0x55
        /*002e*/ 	.short	(.L_178 - .L_177)


	//   ....[0]....
.L_177:
        /* <DEDUP_REMOVED lines=107> */


	//----- nvinfo : EIATTR_MERCURY_ISA_VERSION
	.align		4
.L_178:
        /*06d0*/ 	.byte	0x03, 0x5f
        /*06d2*/ 	.short	0x0101


	//----- nvinfo : EIATTR_UNUSED_LOAD_BYTE_OFFSET
	.align		4
        /*06d4*/ 	.byte	0x04, 0x44
        /*06d6*/ 	.short	(.L_180 - .L_179)


	//   ....[0]....
.L_179:
        /*06d8*/ 	.word	0x00000ae0
        /*06dc*/ 	.word	0x0000fff0


	//   ....[1]....
        /*06e0*/ 	.word	0x00020260
        /*06e4*/ 	.word	0x0000fff0


	//----- nvinfo : EIATTR_INT_WARP_WIDE_INSTR_OFFSETS
	.align		4
.L_180:
        /*06e8*/ 	.byte	0x04, 0x31
        /*06ea*/ 	.short	(.L_182 - .L_181)


	//   ....[0]....
.L_181:
        /*06ec*/ 	.word	0x00000190


	//   ....[1]....
        /*06f0*/ 	.word	0x000001d0


	//   ....[2]....
        /*06f4*/ 	.word	0x00000240


	//   ....[3]....
        /*06f8*/ 	.word	0x00025f80


	//   ....[4]....
        /*06fc*/ 	.word	0x00026010


	//   ....[5]....
        /*0700*/ 	.word	0x00028f50


	//   ....[6]....
        /*0704*/ 	.word	0x00028fe0


	//----- nvinfo : EIATTR_COOP_GROUP_MASK_REGIDS
	.align		4
.L_182:
        /*0708*/ 	.byte	0x04, 0x29
        /*070a*/ 	.short	(.L_184 - .L_183)


	//   ....[0]....
.L_183:
        /*070c*/ 	.word	0xffffffff


	//   ....[1]....
        /*0710*/ 	.word	0xffffffff


	//   ....[2]....
        /*0714*/ 	.word	0xffffffff


	//   ....[3]....
        /*0718*/ 	.word	0xffffffff


	//   ....[4]....
        /*071c*/ 	.word	0xffffffff


	//   ....[5]....
        /*0720*/ 	.word	0xffffffff


	//   ....[6]....
        /*0724*/ 	.word	0xffffffff


	//   ....[7]....
        /*0728*/ 	.word	0xffffffff


	//   ....[8]....
        /*072c*/ 	.word	0xffffffff


	//   ....[9]....
        /*0730*/ 	.word	0xffffffff


	//   ....[10]....
        /*0734*/ 	.word	0xffffffff


	//   ....[11]....
        /*0738*/ 	.word	0xffffffff


	//   ....[12]....
        /*073c*/ 	.word	0xffffffff


	//   ....[13]....
        /*0740*/ 	.word	0xffffffff


	//   ....[14]....
        /*0744*/ 	.word	0xffffffff


	//   ....[15]....
        /*0748*/ 	.word	0xffffffff


	//   ....[16]....
        /*074c*/ 	.word	0xffffffff


	//   ....[17]....
        /*0750*/ 	.word	0xffffffff


	//   ....[18]....
        /*0754*/ 	.word	0xffffffff


	//   ....[19]....
        /*0758*/ 	.word	0xffffffff


	//   ....[20]....
        /*075c*/ 	.word	0xffffffff


	//   ....[21]....
        /*0760*/ 	.word	0xffffffff


	//   ....[22]....
        /*0764*/ 	.word	0xffffffff


	//   ....[23]....
        /*0768*/ 	.word	0xffffffff


	//   ....[24]....
        /*076c*/ 	.word	0xffffffff


	//   ....[25]....
        /*0770*/ 	.word	0xffffffff


	//   ....[26]....
        /*0774*/ 	.word	0xffffffff


	//   ....[27]....
        /*0778*/ 	.word	0xffffffff


	//   ....[28]....
        /*077c*/ 	.word	0xffffffff


	//   ....[29]....
        /*0780*/ 	.word	0xffffffff


	//   ....[30]....
        /*0784*/ 	.word	0xffffffff


	//   ....[31]....
        /*0788*/ 	.word	0xffffffff


	//   ....[32]....
        /*078c*/ 	.word	0xffffffff


	//   ....[33]....
        /*0790*/ 	.word	0xffffffff


	//   ....[34]....
        /*0794*/ 	.word	0xffffffff


	//   ....[35]....
        /*0798*/ 	.word	0xffffffff


	//   ....[36]....
        /*079c*/ 	.word	0xffffffff


	//   ....[37]....
        /*07a0*/ 	.word	0xffffffff


	//   ....[38]....
        /*07a4*/ 	.word	0xffffffff


	//   ....[39]....
        /*07a8*/ 	.word	0xffffffff


	//   ....[40]....
        /*07ac*/ 	.word	0xffffffff


	//   ....[41]....
        /*07b0*/ 	.word	0xffffffff


	//   ....[42]....
        /*07b4*/ 	.word	0xffffffff


	//   ....[43]....
        /*07b8*/ 	.word	0xffffffff


	//   ....[44]....
        /*07bc*/ 	.word	0xffffffff


	//   ....[45]....
        /*07c0*/ 	.word	0xffffffff


	//   ....[46]....
        /*07c4*/ 	.word	0xffffffff


	//   ....[47]....
        /*07c8*/ 	.word	0xffffffff


	//   ....[48]....
        /*07cc*/ 	.word	0xffffffff


	//   ....[49]....
        /*07d0*/ 	.word	0xffffffff


	//   ....[50]....
        /*07d4*/ 	.word	0xffffffff


	//   ....[51]....
        /*07d8*/ 	.word	0xffffffff


	//   ....[52]....
        /*07dc*/ 	.word	0xffffffff


	//   ....[53]....
        /*07e0*/ 	.word	0xffffffff


	//   ....[54]....
        /*07e4*/ 	.word	0xffffffff


	//   ....[55]....
        /*07e8*/ 	.word	0xffffffff


	//   ....[56]....
        /*07ec*/ 	.word	0xffffffff


	//   ....[57]....
        /*07f0*/ 	.word	0xffffffff


	//   ....[58]....
        /*07f4*/ 	.word	0xffffffff


	//   ....[59]....
        /*07f8*/ 	.word	0xffffffff


	//   ....[60]....
        /*07fc*/ 	.word	0xffffffff


	//   ....[61]....
        /*0800*/ 	.word	0xffffffff


	//   ....[62]....
        /*0804*/ 	.word	0xffffffff


	//   ....[63]....
        /*0808*/ 	.word	0xffffffff


	//   ....[64]....
        /*080c*/ 	.word	0xffffffff


	//   ....[65]....
        /*0810*/ 	.word	0xffffffff


	//   ....[66]....
        /*0814*/ 	.word	0xffffffff


	//   ....[67]....
        /*0818*/ 	.word	0xffffffff


	//   ....[68]....
        /*081c*/ 	.word	0xffffffff


	//   ....[69]....
        /*0820*/ 	.word	0xffffffff


	//   ....[70]....
        /*0824*/ 	.word	0xffffffff


	//   ....[71]....
        /*0828*/ 	.word	0xffffffff


	//   ....[72]....
        /*082c*/ 	.word	0xffffffff


	//   ....[73]....
        /*0830*/ 	.word	0xffffffff


	//   ....[74]....
        /*0834*/ 	.word	0xffffffff


	//   ....[75]....
        /*0838*/ 	.word	0xffffffff


	//   ....[76]....
        /*083c*/ 	.word	0xffffffff


	//   ....[77]....
        /*0840*/ 	.word	0xffffffff


	//   ....[78]....
        /*0844*/ 	.word	0xffffffff


	//   ....[79]....
        /*0848*/ 	.word	0xffffffff


	//   ....[80]....
        /*084c*/ 	.word	0xffffffff


	//   ....[81]....
        /*0850*/ 	.word	0xffffffff


	//   ....[82]....
        /*0854*/ 	.word	0xffffffff


	//   ....[83]....
        /*0858*/ 	.word	0xffffffff


	//   ....[84]....
        /*085c*/ 	.word	0xffffffff


	//   ....[85]....
        /*0860*/ 	.word	0xffffffff


	//   ....[86]....
        /*0864*/ 	.word	0xffffffff


	//   ....[87]....
        /*0868*/ 	.word	0xffffffff


	//   ....[88]....
        /*086c*/ 	.word	0xffffffff


	//   ....[89]....
        /*0870*/ 	.word	0xffffffff


	//   ....[90]....
        /*0874*/ 	.word	0xffffffff


	//   ....[91]....
        /*0878*/ 	.word	0xffffffff


	//   ....[92]....
        /*087c*/ 	.word	0xffffffff


	//   ....[93]....
        /*0880*/ 	.word	0xffffffff


	//   ....[94]....
        /*0884*/ 	.word	0xffffffff


	//   ....[95]....
        /*0888*/ 	.word	0xffffffff


	//   ....[96]....
        /*088c*/ 	.word	0xffffffff


	//   ....[97]....
        /*0890*/ 	.word	0xffffffff


	//   ....[98]....
        /*0894*/ 	.word	0xffffffff


	//   ....[99]....
        /*0898*/ 	.word	0xffffffff


	//   ....[100]....
        /*089c*/ 	.word	0xffffffff


	//   ....[101]....
        /*08a0*/ 	.word	0xffffffff


	//   ....[102]....
        /*08a4*/ 	.word	0xffffffff


	//   ....[103]....
        /*08a8*/ 	.word	0xffffffff


	//   ....[104]....
        /*08ac*/ 	.word	0xffffffff


	//   ....[105]....
        /*08b0*/ 	.word	0xffffffff


	//   ....[106]....
        /*08b4*/ 	.word	0xffffffff


	//   ....[107]....
        /*08b8*/ 	.word	0xffffffff


	//   ....[108]....
        /*08bc*/ 	.word	0xffffffff


	//   ....[109]....
        /*08c0*/ 	.word	0xffffffff


	//   ....[110]....
        /*08c4*/ 	.word	0xffffffff


	//   ....[111]....
        /*08c8*/ 	.word	0xffffffff


	//   ....[112]....
        /*08cc*/ 	.word	0xffffffff


	//   ....[113]....
        /*08d0*/ 	.word	0xffffffff


	//   ....[114]....
        /*08d4*/ 	.word	0xffffffff


	//   ....[115]....
        /*08d8*/ 	.word	0xffffffff


	//   ....[116]....
        /*08dc*/ 	.word	0xffffffff


	//   ....[117]....
        /*08e0*/ 	.word	0xffffffff


	//   ....[118]....
        /*08e4*/ 	.word	0xffffffff


	//   ....[119]....
        /*08e8*/ 	.word	0xffffffff


	//   ....[120]....
        /*08ec*/ 	.word	0xffffffff


	//   ....[121]....
        /*08f0*/ 	.word	0xffffffff


	//   ....[122]....
        /*08f4*/ 	.word	0xffffffff


	//   ....[123]....
        /*08f8*/ 	.word	0xffffffff


	//   ....[124]....
        /*08fc*/ 	.word	0xffffffff


	//   ....[125]....
        /*0900*/ 	.word	0xffffffff


	//   ....[126]....
        /*0904*/ 	.word	0xffffffff


	//   ....[127]....
        /*0908*/ 	.word	0xffffffff


	//   ....[128]....
        /*090c*/ 	.word	0xffffffff


	//   ....[129]....
        /*0910*/ 	.word	0xffffffff


	//   ....[130]....
        /*0914*/ 	.word	0xffffffff


	//   ....[131]....
        /*0918*/ 	.word	0xffffffff


	//   ....[132]....
        /*091c*/ 	.word	0xffffffff


	//   ....[133]....
        /*0920*/ 	.word	0xffffffff


	//   ....[134]....
        /*0924*/ 	.word	0xffffffff


	//   ....[135]....
        /*0928*/ 	.word	0xffffffff


	//   ....[136]....
        /*092c*/ 	.word	0xffffffff


	//   ....[137]....
        /*0930*/ 	.word	0xffffffff


	//   ....[138]....
        /*0934*/ 	.word	0xffffffff


	//   ....[139]....
        /*0938*/ 	.word	0xffffffff


	//   ....[140]....
        /*093c*/ 	.word	0x0500000f


	//   ....[141]....
        /*0940*/ 	.word	0x0500000f


	//   ....[142]....
        /*0944*/ 	.word	0x0500000f


	//   ....[143]....
        /*0948*/ 	.word	0x0500000f


	//   ....[144]....
        /*094c*/ 	.word	0x0500000f


	//   ....[145]....
        /*0950*/ 	.word	0x0500000f


	//   ....[146]....
        /*0954*/ 	.word	0x0500000f


	//   ....[147]....
        /*0958*/ 	.word	0x0500000f


	//   ....[148]....
        /*095c*/ 	.word	0x0500000f


	//   ....[149]....
        /*0960*/ 	.word	0x0500000f


	//   ....[150]....
        /*0964*/ 	.word	0x0500000f


	//   ....[151]....
        /*0968*/ 	.word	0x0500000f


	//   ....[152]....
        /*096c*/ 	.word	0x0500000f


	//   ....[153]....
        /*0970*/ 	.word	0x0500000f


	//   ....[154]....
        /*0974*/ 	.word	0x0500000f


	//   ....[155]....
        /*0978*/ 	.word	0x0500000f


	//   ....[156]....
        /*097c*/ 	.word	0x0500000f


	//   ....[157]....
        /*0980*/ 	.word	0x0500000f


	//   ....[158]....
        /*0984*/ 	.word	0x0500000f


	//   ....[159]....
        /*0988*/ 	.word	0x0500000f


	//   ....[160]....
        /*098c*/ 	.word	0x0500000f


	//   ....[161]....
        /*0990*/ 	.word	0x0500000f


	//   ....[162]....
        /*0994*/ 	.word	0x0500000f


	//   ....[163]....
        /*0998*/ 	.word	0x0500000f


	//   ....[164]....
        /*099c*/ 	.word	0x0500000f


	//   ....[165]....
        /*09a0*/ 	.word	0x0500000f


	//   ....[166]....
        /*09a4*/ 	.word	0x0500000f


	//   ....[167]....
        /*09a8*/ 	.word	0x0500000f


	//   ....[168]....
        /*09ac*/ 	.word	0x0500000f


	//   ....[169]....
        /*09b0*/ 	.word	0x0500000f


	//   ....[170]....
        /*09b4*/ 	.word	0x0500000f


	//   ....[171]....
        /*09b8*/ 	.word	0x0500000f


	//   ....[172]....
        /*09bc*/ 	.word	0x0500000f


	//   ....[173]....
        /*09c0*/ 	.word	0x0500000f


	//   ....[174]....
        /*09c4*/ 	.word	0x0500000f


	//   ....[175]....
        /*09c8*/ 	.word	0x0500000f


	//   ....[176]....
        /*09cc*/ 	.word	0x0500000f


	//   ....[177]....
        /*09d0*/ 	.word	0x0500000f


	//   ....[178]....
        /*09d4*/ 	.word	0x0500000f


	//   ....[179]....
        /*09d8*/ 	.word	0x0500000f


	//   ....[180]....
        /*09dc*/ 	.word	0x0500000f


	//   ....[181]....
        /*09e0*/ 	.word	0x0500000f


	//   ....[182]....
        /*09e4*/ 	.word	0x0500000f


	//   ....[183]....
        /*09e8*/ 	.word	0x0500000f


	//   ....[184]....
        /*09ec*/ 	.word	0x0500000f


	//   ....[185]....
        /*09f0*/ 	.word	0x0500000f


	//   ....[186]....
        /*09f4*/ 	.word	0x0500000f


	//   ....[187]....
        /*09f8*/ 	.word	0x0500000f


	//   ....[188]....
        /*09fc*/ 	.word	0x0500000f


	//   ....[189]....
        /*0a00*/ 	.word	0x0500000f


	//   ....[190]....
        /*0a04*/ 	.word	0x0500000f


	//   ....[191]....
        /*0a08*/ 	.word	0x0500000f


	//   ....[192]....
        /*0a0c*/ 	.word	0x0500000f


	//   ....[193]....
        /*0a10*/ 	.word	0x0500000f


	//   ....[194]....
        /*0a14*/ 	.word	0x0500000f


	//   ....[195]....
        /*0a18*/ 	.word	0x0500000f


	//   ....[196]....
        /*0a1c*/ 	.word	0x0500000f


	//   ....[197]....
        /*0a20*/ 	.word	0x0500000f


	//   ....[198]....
        /*0a24*/ 	.word	0x0500000f


	//   ....[199]....
        /*0a28*/ 	.word	0x0500000f


	//   ....[200]....
        /*0a2c*/ 	.word	0x0500000f


	//   ....[201]....
        /*0a30*/ 	.word	0x0500000f


	//   ....[202]....
        /*0a34*/ 	.word	0x0500000f


	//   ....[203]....
        /*0a38*/ 	.word	0x0500000f


	//   ....[204]....
        /*0a3c*/ 	.word	0x0500000f


	//   ....[205]....
        /*0a40*/ 	.word	0x0500000f


	//   ....[206]....
        /*0a44*/ 	.word	0x0500000f


	//   ....[207]....
        /*0a48*/ 	.word	0x0500000f


	//   ....[208]....
        /*0a4c*/ 	.word	0x0500000f


	//   ....[209]....
        /*0a50*/ 	.word	0x0500000f


	//   ....[210]....
        /*0a54*/ 	.word	0x0500000f


	//   ....[211]....
        /*0a58*/ 	.word	0x0500000f


	//   ....[212]....
        /*0a5c*/ 	.word	0x0500000f


	//   ....[213]....
        /*0a60*/ 	.word	0x0500000f


	//   ....[214]....
        /*0a64*/ 	.word	0x0500000f


	//   ....[215]....
        /*0a68*/ 	.word	0x0500000f


	//   ....[216]....
        /*0a6c*/ 	.word	0x0500000f


	//   ....[217]....
        /*0a70*/ 	.word	0x0500000f


	//   ....[218]....
        /*0a74*/ 	.word	0x0500000f


	//   ....[219]....
        /*0a78*/ 	.word	0x0500000f


	//   ....[220]....
        /*0a7c*/ 	.word	0x0500000f


	//   ....[221]....
        /*0a80*/ 	.word	0x0500000f


	//   ....[222]....
        /*0a84*/ 	.word	0x0500000f


	//   ....[223]....
        /*0a88*/ 	.word	0x0500000f


	//   ....[224]....
        /*0a8c*/ 	.word	0x0500000f


	//   ....[225]....
        /*0a90*/ 	.word	0x0500000f


	//   ....[226]....
        /*0a94*/ 	.word	0x0500000f


	//   ....[227]....
        /*0a98*/ 	.word	0x0500000f


	//   ....[228]....
        /*0a9c*/ 	.word	0x0500000f


	//   ....[229]....
        /*0aa0*/ 	.word	0x0500000f


	//   ....[230]....
        /*0aa4*/ 	.word	0x0500000f


	//   ....[231]....
        /*0aa8*/ 	.word	0x0500000f


	//   ....[232]....
        /*0aac*/ 	.word	0x0500000f


	//----- nvinfo : EIATTR_COOP_GROUP_INSTR_OFFSETS
	.align		4
.L_184:
        /*0ab0*/ 	.byte	0x04, 0x28
        /*0ab2*/ 	.short	(.L_186 - .L_185)


	//   ....[0]....
.L_185:
        /*0ab4*/ 	.word	0x00000070


	//   ....[1]....
        /*0ab8*/ 	.word	0x000001a0


	//   ....[2]....
        /*0abc*/ 	.word	0x000001f0


	//   ....[3]....
        /*0ac0*/ 	.word	0x00000420


	//   ....[4]....
        /*0ac4*/ 	.word	0x00000580


	//   ....[5]....
        /*0ac8*/ 	.word	0x000006a0


	//   ....[6]....
        /*0acc*/ 	.word	0x00000800


	//   ....[7]....
        /*0ad0*/ 	.word	0x00010060


	//   ....[8]....
        /*0ad4*/ 	.word	0x00010850


	//   ....[9]....
        /*0ad8*/ 	.word	0x00010860


	//   ....[10]....
        /*0adc*/ 	.word	0x00010870


	//   ....[11]....
        /*0ae0*/ 	.word	0x00010880


	//   ....[12]....
        /*0ae4*/ 	.word	0x00013d30


	//   ....[13]....
        /*0ae8*/ 	.word	0x00013d40


	//   ....[14]....
        /*0aec*/ 	.word	0x00013d50


	//   ....[15]....
        /*0af0*/ 	.word	0x00013d60


	//   ....[16]....
        /*0af4*/ 	.word	0x000199f0


	//   ....[17]....
        /*0af8*/ 	.word	0x00019a80


	//   ....[18]....
        /*0afc*/ 	.word	0x00019ef0


	//   ....[19]....
        /*0b00*/ 	.word	0x00019fc0


	//   ....[20]....
        /*0b04*/ 	.word	0x0001da40


	//   ....[21]....
        /*0b08*/ 	.word	0x0001da60


	//   ....[22]....
        /*0b0c*/ 	.word	0x0001dab0


	//   ....[23]....
        /*0b10*/ 	.word	0x0001dad0


	//   ....[24]....
        /*0b14*/ 	.word	0x0001f8b0


	//   ....[25]....
        /*0b18*/ 	.word	0x0001f910


	//   ....[26]....
        /*0b1c*/ 	.word	0x0001f930


	//   ....[27]....
        /*0b20*/ 	.word	0x0001f950


	//   ....[28]....
        /*0b24*/ 	.word	0x00020b50


	//   ....[29]....
        /*0b28*/ 	.word	0x00020b80


	//   ....[30]....
        /*0b2c*/ 	.word	0x00020bb0


	//   ....[31]....
        /*0b30*/ 	.word	0x00020be0


	//   ....[32]....
        /*0b34*/ 	.word	0x00020c40


	//   ....[33]....
        /*0b38*/ 	.word	0x00020c70


	//   ....[34]....
        /*0b3c*/ 	.word	0x00020ca0


	//   ....[35]....
        /*0b40*/ 	.word	0x00020cd0


	//   ....[36]....
        /*0b44*/ 	.word	0x00020d00


	//   ....[37]....
        /*0b48*/ 	.word	0x00020d30


	//   ....[38]....
        /*0b4c*/ 	.word	0x00020d60


	//   ....[39]....
        /*0b50*/ 	.word	0x00020d90


	//   ....[40]....
        /*0b54*/ 	.word	0x00020dc0


	//   ....[41]....
        /*0b58*/ 	.word	0x00020df0


	//   ....[42]....
        /*0b5c*/ 	.word	0x00020e20


	//   ....[43]....
        /*0b60*/ 	.word	0x00020e50


	//   ....[44]....
        /*0b64*/ 	.word	0x00020e80


	//   ....[45]....
        /*0b68*/ 	.word	0x00020eb0


	//   ....[46]....
        /*0b6c*/ 	.word	0x00020ee0


	//   ....[47]....
        /*0b70*/ 	.word	0x00020f10


	//   ....[48]....
        /*0b74*/ 	.word	0x00020f40


	//   ....[49]....
        /*0b78*/ 	.word	0x00020f70


	//   ....[50]....
        /*0b7c*/ 	.word	0x00020fa0


	//   ....[51]....
        /*0b80*/ 	.word	0x00020fd0


	//   ....[52]....
        /*0b84*/ 	.word	0x00021000


	//   ....[53]....
        /*0b88*/ 	.word	0x00021030


	//   ....[54]....
        /*0b8c*/ 	.word	0x00021060


	//   ....[55]....
        /*0b90*/ 	.word	0x00021070


	//   ....[56]....
        /*0b94*/ 	.word	0x00021080


	//   ....[57]....
        /*0b98*/ 	.word	0x00021090


	//   ....[58]....
        /*0b9c*/ 	.word	0x000210c0


	//   ....[59]....
        /*0ba0*/ 	.word	0x000210f0


	//   ....[60]....
        /*0ba4*/ 	.word	0x00021120


	//   ....[61]....
        /*0ba8*/ 	.word	0x00021150


	//   ....[62]....
        /*0bac*/ 	.word	0x00021180


	//   ....[63]....
        /*0bb0*/ 	.word	0x000211b0


	//   ....[64]....
        /*0bb4*/ 	.word	0x000211e0


	//   ....[65]....
        /*0bb8*/ 	.word	0x00021210


	//   ....[66]....
        /*0bbc*/ 	.word	0x00021230


	//   ....[67]....
        /*0bc0*/ 	.word	0x00021240


	//   ....[68]....
        /*0bc4*/ 	.word	0x00021270


	//   ....[69]....
        /*0bc8*/ 	.word	0x000212a0


	//   ....[70]....
        /*0bcc*/ 	.word	0x000212d0


	//   ....[71]....
        /*0bd0*/ 	.word	0x00021300


	//   ....[72]....
        /*0bd4*/ 	.word	0x00021330


	//   ....[73]....
        /*0bd8*/ 	.word	0x00021360


	//   ....[74]....
        /*0bdc*/ 	.word	0x00021390


	//   ....[75]....
        /*0be0*/ 	.word	0x000213a0


	//   ....[76]....
        /*0be4*/ 	.word	0x00021bf0


	//   ....[77]....
        /*0be8*/ 	.word	0x00021cd0


	//   ....[78]....
        /*0bec*/ 	.word	0x00021d00


	//   ....[79]....
        /*0bf0*/ 	.word	0x00021d20


	//   ....[80]....
        /*0bf4*/ 	.word	0x00022290


	//   ....[81]....
        /*0bf8*/ 	.word	0x000222c0


	//   ....[82]....
        /*0bfc*/ 	.word	0x000223f0


	//   ....[83]....
        /*0c00*/ 	.word	0x00022410


	//   ....[84]....
        /*0c04*/ 	.word	0x00022510


	//   ....[85]....
        /*0c08*/ 	.word	0x00022530


	//   ....[86]....
        /*0c0c*/ 	.word	0x00022640


	//   ....[87]....
        /*0c10*/ 	.word	0x00022660


	//   ....[88]....
        /*0c14*/ 	.word	0x00022f40


	//   ....[89]....
        /*0c18*/ 	.word	0x00022f50


	//   ....[90]....
        /*0c1c*/ 	.word	0x00023100


	//   ....[91]....
        /*0c20*/ 	.word	0x00023110


	//   ....[92]....
        /*0c24*/ 	.word	0x000232b0


	//   ....[93]....
        /*0c28*/ 	.word	0x000232c0


	//   ....[94]....
        /*0c2c*/ 	.word	0x00023460


	//   ....[95]....
        /*0c30*/ 	.word	0x00023470


	//   ....[96]....
        /*0c34*/ 	.word	0x00023670


	//   ....[97]....
        /*0c38*/ 	.word	0x00023860


	//   ....[98]....
        /*0c3c*/ 	.word	0x00023890


	//   ....[99]....
        /*0c40*/ 	.word	0x000238c0


	//   ....[100]....
        /*0c44*/ 	.word	0x000238f0


	//   ....[101]....
        /*0c48*/ 	.word	0x00023920


	//   ....[102]....
        /*0c4c*/ 	.word	0x00023950


	//   ....[103]....
        /*0c50*/ 	.word	0x00023ac0


	//   ....[104]....
        /*0c54*/ 	.word	0x00023af0


	//   ....[105]....
        /*0c58*/ 	.word	0x00023b20


	//   ....[106]....
        /*0c5c*/ 	.word	0x00023b50


	//   ....[107]....
        /*0c60*/ 	.word	0x00023b80


	//   ....[108]....
        /*0c64*/ 	.word	0x00023bb0


	//   ....[109]....
        /*0c68*/ 	.word	0x00023c50


	//   ....[110]....
        /*0c6c*/ 	.word	0x00023c80


	//   ....[111]....
        /*0c70*/ 	.word	0x00023d10


	//   ....[112]....
        /*0c74*/ 	.word	0x000249f0


	//   ....[113]....
        /*0c78*/ 	.word	0x00026750


	//   ....[114]....
        /*0c7c*/ 	.word	0x000275f0


	//   ....[115]....
        /*0c80*/ 	.word	0x00027610


	//   ....[116]....
        /*0c84*/ 	.word	0x00027660


	//   ....[117]....
        /*0c88*/ 	.word	0x000276d0


	//   ....[118]....
        /*0c8c*/ 	.word	0x00027760


	//   ....[119]....
        /*0c90*/ 	.word	0x00027770


	//   ....[120]....
        /*0c94*/ 	.word	0x000277c0


	//   ....[121]....
        /*0c98*/ 	.word	0x00027800


	//   ....[122]....
        /*0c9c*/ 	.word	0x00029aa0


	//   ....[123]....
        /*0ca0*/ 	.word	0x00029ad0


	//   ....[124]....
        /*0ca4*/ 	.word	0x00029b10


	//   ....[125]....
        /*0ca8*/ 	.word	0x00029b40


	//   ....[126]....
        /*0cac*/ 	.word	0x00029b70


	//   ....[127]....
        /*0cb0*/ 	.word	0x00029ba0


	//   ....[128]....
        /*0cb4*/ 	.word	0x00029bd0


	//   ....[129]....
        /*0cb8*/ 	.word	0x00029c00


	//   ....[130]....
        /*0cbc*/ 	.word	0x00029d80


	//   ....[131]....
        /*0cc0*/ 	.word	0x00029db0


	//   ....[132]....
        /*0cc4*/ 	.word	0x00029de0


	//   ....[133]....
        /*0cc8*/ 	.word	0x00029e10


	//   ....[134]....
        /*0ccc*/ 	.word	0x00029e40


	//   ....[135]....
        /*0cd0*/ 	.word	0x00029e70


	//   ....[136]....
        /*0cd4*/ 	.word	0x00029f30


	//   ....[137]....
        /*0cd8*/ 	.word	0x00029f50


	//   ....[138]....
        /*0cdc*/ 	.word	0x00029fc0


	//   ....[139]....
        /*0ce0*/ 	.word	0x0002a450


	//   ....[140]....
        /*0ce4*/ 	.word	0x0002a950


	//   ....[141]....
        /*0ce8*/ 	.word	0x0002aa00


	//   ....[142]....
        /*0cec*/ 	.word	0x0002aa90


	//   ....[143]....
        /*0cf0*/ 	.word	0x0002aae0


	//   ....[144]....
        /*0cf4*/ 	.word	0x0002ab30


	//   ....[145]....
        /*0cf8*/ 	.word	0x0002ac10


	//   ....[146]....
        /*0cfc*/ 	.word	0x0002aca0


	//   ....[147]....
        /*0d00*/ 	.word	0x0002acf0


	//   ....[148]....
        /*0d04*/ 	.word	0x0002ad40


	//   ....[149]....
        /*0d08*/ 	.word	0x0002afa0


	//   ....[150]....
        /*0d0c*/ 	.word	0x0002b0d0


	//   ....[151]....
        /*0d10*/ 	.word	0x0002b1f0


	//   ....[152]....
        /*0d14*/ 	.word	0x0002b310


	//   ....[153]....
        /*0d18*/ 	.word	0x0002b3e0


	//   ....[154]....
        /*0d1c*/ 	.word	0x0002b460


	//   ....[155]....
        /*0d20*/ 	.word	0x0002b4c0


	//   ....[156]....
        /*0d24*/ 	.word	0x0002b520


	//   ....[157]....
        /*0d28*/ 	.word	0x0002b580


	//   ....[158]....
        /*0d2c*/ 	.word	0x0002b600


	//   ....[159]....
        /*0d30*/ 	.word	0x0002b660


	//   ....[160]....
        /*0d34*/ 	.word	0x0002b6e0


	//   ....[161]....
        /*0d38*/ 	.word	0x0002b740


	//   ....[162]....
        /*0d3c*/ 	.word	0x0002b7c0


	//   ....[163]....
        /*0d40*/ 	.word	0x0002b820


	//   ....[164]....
        /*0d44*/ 	.word	0x0002b8a0


	//   ....[165]....
        /*0d48*/ 	.word	0x0002b900


	//   ....[166]....
        /*0d4c*/ 	.word	0x0002b980


	//   ....[167]....
        /*0d50*/ 	.word	0x0002b9e0


	//   ....[168]....
        /*0d54*/ 	.word	0x0002ba60


	//   ....[169]....
        /*0d58*/ 	.word	0x0002bac0


	//   ....[170]....
        /*0d5c*/ 	.word	0x0002bb40


	//   ....[171]....
        /*0d60*/ 	.word	0x0002bba0


	//   ....[172]....
        /*0d64*/ 	.word	0x0002bc20


	//   ....[173]....
        /*0d68*/ 	.word	0x0002bc80


	//   ....[174]....
        /*0d6c*/ 	.word	0x0002bd00


	//   ....[175]....
        /*0d70*/ 	.word	0x0002bd60


	//   ....[176]....
        /*0d74*/ 	.word	0x0002bde0


	//   ....[177]....
        /*0d78*/ 	.word	0x0002be40


	//   ....[178]....
        /*0d7c*/ 	.word	0x0002bea0


	//   ....[179]....
        /*0d80*/ 	.word	0x0002bf00


	//   ....[180]....
        /*0d84*/ 	.word	0x0002bf60


	//   ....[181]....
        /*0d88*/ 	.word	0x0002bfc0


	//   ....[182]....
        /*0d8c*/ 	.word	0x0002c040


	//   ....[183]....
        /*0d90*/ 	.word	0x0002c0a0


	//   ....[184]....
        /*0d94*/ 	.word	0x0002c120


	//   ....[185]....
        /*0d98*/ 	.word	0x0002c180


	//   ....[186]....
        /*0d9c*/ 	.word	0x0002c200


	//   ....[187]....
        /*0da0*/ 	.word	0x0002c260


	//   ....[188]....
        /*0da4*/ 	.word	0x0002c2e0


	//   ....[189]....
        /*0da8*/ 	.word	0x0002c340


	//   ....[190]....
        /*0dac*/ 	.word	0x0002c3b0


	//   ....[191]....
        /*0db0*/ 	.word	0x0002c410


	//   ....[192]....
        /*0db4*/ 	.word	0x0002c480


	//   ....[193]....
        /*0db8*/ 	.word	0x0002c4e0


	//   ....[194]....
        /*0dbc*/ 	.word	0x0002c560


	//   ....[195]....
        /*0dc0*/ 	.word	0x0002c5c0


	//   ....[196]....
        /*0dc4*/ 	.word	0x0002c630


	//   ....[197]....
        /*0dc8*/ 	.word	0x0002c750


	//   ....[198]....
        /*0dcc*/ 	.word	0x0002c7a0


	//   ....[199]....
        /*0dd0*/ 	.word	0x0002c830


	//   ....[200]....
        /*0dd4*/ 	.word	0x0002c8c0


	//   ....[201]....
        /*0dd8*/ 	.word	0x0002c950


	//   ....[202]....
        /*0ddc*/ 	.word	0x0002c9e0


	//   ....[203]....
        /*0de0*/ 	.word	0x0002ca70


	//   ....[204]....
        /*0de4*/ 	.word	0x0002cb00


	//   ....[205]....
        /*0de8*/ 	.word	0x0002cbc0


	//   ....[206]....
        /*0dec*/ 	.word	0x0002ceb0


	//   ....[207]....
        /*0df0*/ 	.word	0x0002d0b0


	//   ....[208]....
        /*0df4*/ 	.word	0x0002d100


	//   ....[209]....
        /*0df8*/ 	.word	0x0002d160


	//   ....[210]....
        /*0dfc*/ 	.word	0x0002d270


	//   ....[211]....
        /*0e00*/ 	.word	0x0002d2d0


	//   ....[212]....
        /*0e04*/ 	.word	0x0002d3e0


	//   ....[213]....
        /*0e08*/ 	.word	0x0002d440


	//   ....[214]....
        /*0e0c*/ 	.word	0x0002d520


	//   ....[215]....
        /*0e10*/ 	.word	0x0002d840


	//   ....[216]....
        /*0e14*/ 	.word	0x0002d8e0


	//   ....[217]....
        /*0e18*/ 	.word	0x0002da00


	//   ....[218]....
        /*0e1c*/ 	.word	0x0002da80


	//   ....[219]....
        /*0e20*/ 	.word	0x0002db00


	//   ....[220]....
        /*0e24*/ 	.word	0x0002db80


	//   ....[221]....
        /*0e28*/ 	.word	0x0002dc00


	//   ....[222]....
        /*0e2c*/ 	.word	0x0002dc90


	//   ....[223]....
        /*0e30*/ 	.word	0x0002dd30


	//   ....[224]....
        /*0e34*/ 	.word	0x0002dde0


	//   ....[225]....
        /*0e38*/ 	.word	0x0002de60


	//   ....[226]....
        /*0e3c*/ 	.word	0x0002dee0


	//   ....[227]....
        /*0e40*/ 	.word	0x0002df60


	//   ....[228]....
        /*0e44*/ 	.word	0x0002dff0


	//   ....[229]....
        /*0e48*/ 	.word	0x0002e070


	//   ....[230]....
        /*0e4c*/ 	.word	0x0002e110


	//   ....[231]....
        /*0e50*/ 	.word	0x0002e1a0


	//   ....[232]....
        /*0e54*/ 	.word	0x0002e2d0


	//----- nvinfo : EIATTR_REG_RECONFIG
	.align		4
.L_186:
        /*0e58*/ 	.byte	0x01, 0x54
	.zero		2


	//----- nvinfo : EIATTR_SYSCALL_OFFSETS
	.align		4
        /*0e5c*/ 	.byte	0x04, 0x46
        /*0e5e*/ 	.short	(.L_188 - .L_187)


	//   ....[0]....
.L_187:
        /*0e60*/ 	.word	0x00001c60


	//   ....[1]....
        /*0e64*/ 	.word	0x00001db0


	//   ....[2]....
        /*0e68*/ 	.word	0x000101f0


	//   ....[3]....
        /*0e6c*/ 	.word	0x000107c0


	//   ....[4]....
        /*0e70*/ 	.word	0x00026180


	//   ....[5]....
        /*0e74*/ 	.word	0x00026320


	//   ....[6]....
        /*0e78*/ 	.word	0x00026480


	//   ....[7]....
        /*0e7c*/ 	.word	0x000265d0


	//   ....[8]....
        /*0e80*/ 	.word	0x000271a0


	//----- nvinfo : EIATTR_MBARRIER_INSTR_OFFSETS
	.align		4
.L_188:
        /*0e84*/ 	.byte	0x04, 0x39
        /*0e86*/ 	.short	(.L_190 - .L_189)


	//   ....[0]....
.L_189:
        /*0e88*/ 	.word	0x000002d0
        /*0e8c*/ 	.word	0x000000ff
        /*0e90*/ 	.word	0x00033400
        /*0e94*/ 	.short	0x0100
        /*0e96*/ 	.byte	0x08
	.zero		1


	//   ....[1]....
        /*0e98*/ 	.word	0x000002e0
        /*0e9c*/ 	.word	0x000000ff
        /*0ea0*/ 	.word	0x00033420
        /*0ea4*/ 	.short	0x0100
        /*0ea6*/ 	.byte	0x08
	.zero		1


	//   ....[2]....
        /*0ea8*/ 	.word	0x000003d0
        /*0eac*/ 	.word	0x000000ff
        /*0eb0*/ 	.word	0x00033430
        /*0eb4*/ 	.short	0x0100
        /*0eb6*/ 	.byte	0x08
	.zero		1


	//   ....[3]....
        /*0eb8*/ 	.word	0x000003e0
        /*0ebc*/ 	.word	0x000000ff
        /*0ec0*/ 	.word	0x00033440
        /*0ec4*/ 	.short	0x0100
        /*0ec6*/ 	.byte	0x08
	.zero		1


	//   ....[4]....
        /*0ec8*/ 	.word	0x000003f0
        /*0ecc*/ 	.word	0x000000ff
        /*0ed0*/ 	.word	0x00033438
        /*0ed4*/ 	.short	0x0100
        /*0ed6*/ 	.byte	0x08
	.zero		1


	//   ....[5]....
        /*0ed8*/ 	.word	0x00000400
        /*0edc*/ 	.word	0x000000ff
        /*0ee0*/ 	.word	0x00033448
        /*0ee4*/ 	.short	0x0100
        /*0ee6*/ 	.byte	0x08
	.zero		1


	//   ....[6]....
        /*0ee8*/ 	.word	0x00000530
        /*0eec*/ 	.word	0x000000ff
        /*0ef0*/ 	.word	0x00033450
        /*0ef4*/ 	.short	0x0100
        /*0ef6*/ 	.byte	0x08
	.zero		1


	//   ....[7]....
        /*0ef8*/ 	.word	0x00000540
        /*0efc*/ 	.word	0x000000ff
        /*0f00*/ 	.word	0x00033460
        /*0f04*/ 	.short	0x0100
        /*0f06*/ 	.byte	0x08
	.zero		1


	//   ....[8]....
        /*0f08*/ 	.word	0x00000550
        /*0f0c*/ 	.word	0x000000ff
        /*0f10*/ 	.word	0x00033458
        /*0f14*/ 	.short	0x0100
        /*0f16*/ 	.byte	0x08
	.zero		1


	//   ....[9]....
        /*0f18*/ 	.word	0x00000560
        /*0f1c*/ 	.word	0x000000ff
        /*0f20*/ 	.word	0x00033468
        /*0f24*/ 	.short	0x0100
        /*0f26*/ 	.byte	0x08
	.zero		1


	//   ....[10]....
        /*0f28*/ 	.word	0x00000650
        /*0f2c*/ 	.word	0x000000ff
        /*0f30*/ 	.word	0x00033470
        /*0f34*/ 	.short	0x0100
        /*0f36*/ 	.byte	0x06
	.zero		1


	//   ....[11]....
        /*0f38*/ 	.word	0x00000660
        /*0f3c*/ 	.word	0x000000ff
        /*0f40*/ 	.word	0x00033480
        /*0f44*/ 	.short	0x0100
        /*0f46*/ 	.byte	0x06
	.zero		1


	//   ....[12]....
        /*0f48*/ 	.word	0x00000670
        /*0f4c*/ 	.word	0x000000ff
        /*0f50*/ 	.word	0x00033478
        /*0f54*/ 	.short	0x0100
        /*0f56*/ 	.byte	0x06
	.zero		1


	//   ....[13]....
        /*0f58*/ 	.word	0x00000680
        /*0f5c*/ 	.word	0x000000ff
        /*0f60*/ 	.word	0x00033488
        /*0f64*/ 	.short	0x0100
        /*0f66*/ 	.byte	0x06
	.zero		1


	//   ....[14]....
        /*0f68*/ 	.word	0x000007b0
        /*0f6c*/ 	.word	0x000000ff
        /*0f70*/ 	.word	0x00033490
        /*0f74*/ 	.short	0x0100
        /*0f76*/ 	.byte	0x08
	.zero		1


	//   ....[15]....
        /*0f78*/ 	.word	0x000007c0
        /*0f7c*/ 	.word	0x000000ff
        /*0f80*/ 	.word	0x000334a0
        /*0f84*/ 	.short	0x0100
        /*0f86*/ 	.byte	0x08
	.zero		1


	//   ....[16]....
        /*0f88*/ 	.word	0x000007d0
        /*0f8c*/ 	.word	0x000000ff
        /*0f90*/ 	.word	0x00033498
        /*0f94*/ 	.short	0x0100
        /*0f96*/ 	.byte	0x08
	.zero		1


	//   ....[17]....
        /*0f98*/ 	.word	0x000007e0
        /*0f9c*/ 	.word	0x000000ff
        /*0fa0*/ 	.word	0x000334a8
        /*0fa4*/ 	.short	0x0100
        /*0fa6*/ 	.byte	0x08
	.zero		1


	//   ....[18]....
        /*0fa8*/ 	.word	0x00000910
        /*0fac*/ 	.word	0x000000ff
        /*0fb0*/ 	.word	0x000334b0
        /*0fb4*/ 	.short	0x0100
        /*0fb6*/ 	.byte	0x08
	.zero		1


	//   ....[19]....
        /*0fb8*/ 	.word	0x00000920
        /*0fbc*/ 	.word	0x000000ff
        /*0fc0*/ 	.word	0x000334c0
        /*0fc4*/ 	.short	0x0100
        /*0fc6*/ 	.byte	0x08
	.zero		1


	//   ....[20]....
        /*0fc8*/ 	.word	0x00000930
        /*0fcc*/ 	.word	0x000000ff
        /*0fd0*/ 	.word	0x000334b8
        /*0fd4*/ 	.short	0x0100
        /*0fd6*/ 	.byte	0x08
	.zero		1


	//   ....[21]....
        /*0fd8*/ 	.word	0x00000940
        /*0fdc*/ 	.word	0x000000ff
        /*0fe0*/ 	.word	0x000334c8
        /*0fe4*/ 	.short	0x0100
        /*0fe6*/ 	.byte	0x08
	.zero		1


	//   ....[22]....
        /*0fe8*/ 	.word	0x00003560
        /*0fec*/ 	.word	0x0000002b
        /*0ff0*/ 	.word	0x00033490
        /*0ff4*/ 	.short	0x010a
        /*0ff6*/ 	.byte	0x3f
	.zero		1


	//   ....[23]....
        /*0ff8*/ 	.word	0x000092f0
        /*0ffc*/ 	.word	0x0000002b
        /*1000*/ 	.word	0x00033490
        /*1004*/ 	.short	0x010a
        /*1006*/ 	.byte	0x3f
	.zero		1


	//   ....[24]....
        /*1008*/ 	.word	0x0000f230
        /*100c*/ 	.word	0x0000002b
        /*1010*/ 	.word	0x00033490
        /*1014*/ 	.short	0x010a
        /*1016*/ 	.byte	0x3f
	.zero		1


	//   ....[25]....
        /*1018*/ 	.word	0x0000f610
        /*101c*/ 	.word	0x0000002c
        /*1020*/ 	.word	0x00000000
        /*1024*/ 	.short	0x0101
        /*1026*/ 	.byte	0x3f
	.zero		1


	//   ....[26]....
        /*1028*/ 	.word	0x0000f650
        /*102c*/ 	.word	0x0000002b
        /*1030*/ 	.word	0x000334b0
        /*1034*/ 	.short	0x010a
        /*1036*/ 	.byte	0x3f
	.zero		1


	//   ....[27]....
        /*1038*/ 	.word	0x0000fb70
        /*103c*/ 	.word	0x0000002b
        /*1040*/ 	.word	0x00000000
        /*1044*/ 	.short	0x0101
        /*1046*/ 	.byte	0x3f
	.zero		1


	//   ....[28]....
        /*1048*/ 	.word	0x00010520
        /*104c*/ 	.word	0x00000010
        /*1050*/ 	.word	0x00033400
        /*1054*/ 	.short	0x010a
        /*1056*/ 	.byte	0x3f
	.zero		1


	//   ....[29]....
        /*1058*/ 	.word	0x00010570
        /*105c*/ 	.word	0x00000010
        /*1060*/ 	.word	0x00033400
        /*1064*/ 	.short	0x010a
        /*1066*/ 	.byte	0x3f
	.zero		1


	//   ....[30]....
        /*1068*/ 	.word	0x00010e10
        /*106c*/ 	.word	0x00000010
        /*1070*/ 	.word	0x00033400
        /*1074*/ 	.short	0x010a
        /*1076*/ 	.byte	0x3f
	.zero		1


	//   ....[31]....
        /*1078*/ 	.word	0x000141b0
        /*107c*/ 	.word	0x00000010
        /*1080*/ 	.word	0x00033400
        /*1084*/ 	.short	0x010a
        /*1086*/ 	.byte	0x3f
	.zero		1


	//   ....[32]....
        /*1088*/ 	.word	0x00017320
        /*108c*/ 	.word	0x00000000
        /*1090*/ 	.word	0x00033430
        /*1094*/ 	.short	0x010a
        /*1096*/ 	.byte	0x3f
	.zero		1


	//   ....[33]....
        /*1098*/ 	.word	0x000173a0
        /*109c*/ 	.word	0x00000000
        /*10a0*/ 	.word	0x00033430
        /*10a4*/ 	.short	0x010a
        /*10a6*/ 	.byte	0x3f
	.zero		1


	//   ....[34]....
        /*10a8*/ 	.word	0x0001a320
        /*10ac*/ 	.word	0x00000019
        /*10b0*/ 	.word	0x00000000
        /*10b4*/ 	.short	0x0101
        /*10b6*/ 	.byte	0x3f
	.zero		1


	//   ....[35]....
        /*10b8*/ 	.word	0x0001b750
        /*10bc*/ 	.word	0x0000000b
        /*10c0*/ 	.word	0x00033430
        /*10c4*/ 	.short	0x010a
        /*10c6*/ 	.byte	0x3f
	.zero		1


	//   ....[36]....
        /*10c8*/ 	.word	0x0001b7a0
        /*10cc*/ 	.word	0x0000000b
        /*10d0*/ 	.word	0x00033430
        /*10d4*/ 	.short	0x010a
        /*10d6*/ 	.byte	0x3f
	.zero		1


	//   ....[37]....
        /*10d8*/ 	.word	0x0001c8a0
        /*10dc*/ 	.word	0x0000000a
        /*10e0*/ 	.word	0x00033450
        /*10e4*/ 	.short	0x010a
        /*10e6*/ 	.byte	0x3f
	.zero		1


	//   ....[38]....
        /*10e8*/ 	.word	0x0001c8e0
        /*10ec*/ 	.word	0x0000000a
        /*10f0*/ 	.word	0x00033450
        /*10f4*/ 	.short	0x010a
        /*10f6*/ 	.byte	0x3f
	.zero		1


	//   ....[39]....
        /*10f8*/ 	.word	0x0001e5f0
        /*10fc*/ 	.word	0x000000c4
        /*1100*/ 	.word	0x00000000
        /*1104*/ 	.short	0x0101
        /*1106*/ 	.byte	0x3f
	.zero		1


	//   ....[40]....
        /*1108*/ 	.word	0x0001ec40
        /*110c*/ 	.word	0x00000007
        /*1110*/ 	.word	0x00000000
        /*1114*/ 	.short	0x0101
        /*1116*/ 	.byte	0x3f
	.zero		1


	//   ....[41]....
        /*1118*/ 	.word	0x0001f510
        /*111c*/ 	.word	0x00000008
        /*1120*/ 	.word	0x00033450
        /*1124*/ 	.short	0x010a
        /*1126*/ 	.byte	0x3f
	.zero		1


	//   ....[42]....
        /*1128*/ 	.word	0x0001f590
        /*112c*/ 	.word	0x00000008
        /*1130*/ 	.word	0x00033450
        /*1134*/ 	.short	0x010a
        /*1136*/ 	.byte	0x3f
	.zero		1


	//   ....[43]....
        /*1138*/ 	.word	0x0001fbf0
        /*113c*/ 	.word	0x00000002
        /*1140*/ 	.word	0x00000000
        /*1144*/ 	.short	0x0101
        /*1146*/ 	.byte	0x3f
	.zero		1


	//   ....[44]....
        /*1148*/ 	.word	0x00022270
        /*114c*/ 	.word	0x00000000
        /*1150*/ 	.word	0x00000000
        /*1154*/ 	.short	0x0101
        /*1156*/ 	.byte	0x3f
	.zero		1


	//   ....[45]....
        /*1158*/ 	.word	0x00024ae0
        /*115c*/ 	.word	0x00000006
        /*1160*/ 	.word	0x00033420
        /*1164*/ 	.short	0x010a
        /*1166*/ 	.byte	0x3f
	.zero		1


	//   ....[46]....
        /*1168*/ 	.word	0x00024bd0
        /*116c*/ 	.word	0x00000006
        /*1170*/ 	.word	0x000334a0
        /*1174*/ 	.short	0x010a
        /*1176*/ 	.byte	0x3f
	.zero		1


	//   ....[47]....
        /*1178*/ 	.word	0x00025020
        /*117c*/ 	.word	0x00000006
        /*1180*/ 	.word	0x000334c0
        /*1184*/ 	.short	0x010a
        /*1186*/ 	.byte	0x3f
	.zero		1


	//   ....[48]....
        /*1188*/ 	.word	0x000255c0
        /*118c*/ 	.word	0x00000008
        /*1190*/ 	.word	0x000334a0
        /*1194*/ 	.short	0x010a
        /*1196*/ 	.byte	0x3f
	.zero		1


	//   ....[49]....
        /*1198*/ 	.word	0x00025a00
        /*119c*/ 	.word	0x00000008
        /*11a0*/ 	.word	0x000334c0
        /*11a4*/ 	.short	0x010a
        /*11a6*/ 	.byte	0x3f
	.zero		1


	//   ....[50]....
        /*11a8*/ 	.word	0x00026a10
        /*11ac*/ 	.word	0x00000002
        /*11b0*/ 	.word	0x00033480
        /*11b4*/ 	.short	0x010a
        /*11b6*/ 	.byte	0x3f
	.zero		1


	//   ....[51]....
        /*11b8*/ 	.word	0x00026c80
        /*11bc*/ 	.word	0x00000002
        /*11c0*/ 	.word	0x00033440
        /*11c4*/ 	.short	0x010a
        /*11c6*/ 	.byte	0x3f
	.zero		1


	//   ....[52]....
        /*11c8*/ 	.word	0x00027900
        /*11cc*/ 	.word	0x00000008
        /*11d0*/ 	.word	0x00033400
        /*11d4*/ 	.short	0x0107
        /*11d6*/ 	.byte	0x3f
	.zero		1


	//   ....[53]....
        /*11d8*/ 	.word	0x00027a00
        /*11dc*/ 	.word	0x00000002
        /*11e0*/ 	.word	0x00033400
        /*11e4*/ 	.short	0x0101
        /*11e6*/ 	.byte	0x3f
	.zero		1


	//   ....[54]....
        /*11e8*/ 	.word	0x00027a20
        /*11ec*/ 	.word	0x00000002
        /*11f0*/ 	.word	0x00033420
        /*11f4*/ 	.short	0x010a
        /*11f6*/ 	.byte	0x3f
	.zero		1


	//   ....[55]....
        /*11f8*/ 	.word	0x00027d80
        /*11fc*/ 	.word	0x00000006
        /*1200*/ 	.word	0x00033480
        /*1204*/ 	.short	0x010a
        /*1206*/ 	.byte	0x3f
	.zero		1


	//   ....[56]....
        /*1208*/ 	.word	0x00028200
        /*120c*/ 	.word	0x00000006
        /*1210*/ 	.word	0x00033440
        /*1214*/ 	.short	0x010a
        /*1216*/ 	.byte	0x3f
	.zero		1


	//   ....[57]....
        /*1218*/ 	.word	0x000286f0
        /*121c*/ 	.word	0x00000003
        /*1220*/ 	.word	0x00033470
        /*1224*/ 	.short	0x010a
        /*1226*/ 	.byte	0x3f
	.zero		1


	//   ....[58]....
        /*1228*/ 	.word	0x00028760
        /*122c*/ 	.word	0x00000003
        /*1230*/ 	.word	0x00033460
        /*1234*/ 	.short	0x010a
        /*1236*/ 	.byte	0x3f
	.zero		1


	//   ....[59]....
        /*1238*/ 	.word	0x00028e30
        /*123c*/ 	.word	0x00000003
        /*1240*/ 	.word	0x00033450
        /*1244*/ 	.short	0x0101
        /*1246*/ 	.byte	0x3f
	.zero		1


	//   ....[60]....
        /*1248*/ 	.word	0x00028eb0
        /*124c*/ 	.word	0x00000003
        /*1250*/ 	.word	0x00000000
        /*1254*/ 	.short	0x0101
        /*1256*/ 	.byte	0x3f
	.zero		1


	//   ....[61]....
        /*1258*/ 	.word	0x000290e0
        /*125c*/ 	.word	0x00000003
        /*1260*/ 	.word	0x00033470
        /*1264*/ 	.short	0x010a
        /*1266*/ 	.byte	0x3f
	.zero		1


	//   ....[62]....
        /*1268*/ 	.word	0x00029150
        /*126c*/ 	.word	0x00000003
        /*1270*/ 	.word	0x00033460
        /*1274*/ 	.short	0x010a
        /*1276*/ 	.byte	0x3f
	.zero		1


	//   ....[63]....
        /*1278*/ 	.word	0x00029840
        /*127c*/ 	.word	0x00000003
        /*1280*/ 	.word	0x00033450
        /*1284*/ 	.short	0x0101
        /*1286*/ 	.byte	0x3f
	.zero		1


	//   ....[64]....
        /*1288*/ 	.word	0x00029890
        /*128c*/ 	.word	0x00000003
        /*1290*/ 	.word	0x00000000
        /*1294*/ 	.short	0x0101
        /*1296*/ 	.byte	0x3f
	.zero		1


	//   ....[65]....
        /*1298*/ 	.word	0x0002a3d0
        /*129c*/ 	.word	0x00000000
        /*12a0*/ 	.word	0x00033420
        /*12a4*/ 	.short	0x010a
        /*12a6*/ 	.byte	0x3f
	.zero		1


	//   ....[66]....
        /*12a8*/ 	.word	0x0002a580
        /*12ac*/ 	.word	0x00000006
        /*12b0*/ 	.word	0x00000000
        /*12b4*/ 	.short	0x010a
        /*12b6*/ 	.byte	0x3f
	.zero		1


	//   ....[67]....
        /*12b8*/ 	.word	0x0002a5f0
        /*12bc*/ 	.word	0x00000007
        /*12c0*/ 	.word	0x00000000
        /*12c4*/ 	.short	0x010a
        /*12c6*/ 	.byte	0x3f
	.zero		1


	//   ....[68]....
        /*12c8*/ 	.word	0x0002a650
        /*12cc*/ 	.word	0x00000004
        /*12d0*/ 	.word	0x00033460
        /*12d4*/ 	.short	0x010a
        /*12d6*/ 	.byte	0x3f
	.zero		1


	//   ....[69]....
        /*12d8*/ 	.word	0x0002a6a0
        /*12dc*/ 	.word	0x00000003
        /*12e0*/ 	.word	0x00033460
        /*12e4*/ 	.short	0x010a
        /*12e6*/ 	.byte	0x3f
	.zero		1


	//   ....[70]....
        /*12e8*/ 	.word	0x0002a6e0
        /*12ec*/ 	.word	0x00000004
        /*12f0*/ 	.word	0x00033480
        /*12f4*/ 	.short	0x010a
        /*12f6*/ 	.byte	0x3f
	.zero		1


	//   ....[71]....
        /*12f8*/ 	.word	0x0002a700
        /*12fc*/ 	.word	0x00000003
        /*1300*/ 	.word	0x00033480
        /*1304*/ 	.short	0x010a
        /*1306*/ 	.byte	0x3f
	.zero		1


	//   ....[72]....
        /*1308*/ 	.word	0x0002a760
        /*130c*/ 	.word	0x0000002b
        /*1310*/ 	.word	0x00033490
        /*1314*/ 	.short	0x010a
        /*1316*/ 	.byte	0x3f
	.zero		1


	//   ....[73]....
        /*1318*/ 	.word	0x0002a7b0
        /*131c*/ 	.word	0x0000002b
        /*1320*/ 	.word	0x00033490
        /*1324*/ 	.short	0x010a
        /*1326*/ 	.byte	0x3f
	.zero		1


	//   ....[74]....
        /*1328*/ 	.word	0x0002a800
        /*132c*/ 	.word	0x0000002b
        /*1330*/ 	.word	0x00033490
        /*1334*/ 	.short	0x010a
        /*1336*/ 	.byte	0x3f
	.zero		1


	//   ....[75]....
        /*1338*/ 	.word	0x0002a850
        /*133c*/ 	.word	0x0000002b
        /*1340*/ 	.word	0x000334b0
        /*1344*/ 	.short	0x010a
        /*1346*/ 	.byte	0x3f
	.zero		1


	//   ....[76]....
        /*1348*/ 	.word	0x0002ab60
        /*134c*/ 	.word	0x00000010
        /*1350*/ 	.word	0x00033400
        /*1354*/ 	.short	0x010a
        /*1356*/ 	.byte	0x3f
	.zero		1


	//   ....[77]....
        /*1358*/ 	.word	0x0002ad80
        /*135c*/ 	.word	0x00000010
        /*1360*/ 	.word	0x00033400
        /*1364*/ 	.short	0x010a
        /*1366*/ 	.byte	0x3f
	.zero		1


	//   ....[78]....
        /*1368*/ 	.word	0x0002add0
        /*136c*/ 	.word	0x00000000
        /*1370*/ 	.word	0x00033430
        /*1374*/ 	.short	0x010a
        /*1376*/ 	.byte	0x3f
	.zero		1


	//   ....[79]....
        /*1378*/ 	.word	0x0002ae20
        /*137c*/ 	.word	0x0000000b
        /*1380*/ 	.word	0x00033430
        /*1384*/ 	.short	0x010a
        /*1386*/ 	.byte	0x3f
	.zero		1


	//   ....[80]....
        /*1388*/ 	.word	0x0002ae70
        /*138c*/ 	.word	0x0000000a
        /*1390*/ 	.word	0x00033450
        /*1394*/ 	.short	0x010a
        /*1396*/ 	.byte	0x3f
	.zero		1


	//   ....[81]....
        /*1398*/ 	.word	0x0002aec0
        /*139c*/ 	.word	0x00000008
        /*13a0*/ 	.word	0x00033450
        /*13a4*/ 	.short	0x010a
        /*13a6*/ 	.byte	0x3f
	.zero		1


	//   ....[82]....
        /*13a8*/ 	.word	0x0002cc90
        /*13ac*/ 	.word	0x00000005
        /*13b0*/ 	.word	0x00033420
        /*13b4*/ 	.short	0x010a
        /*13b6*/ 	.byte	0x3f
	.zero		1


	//   ....[83]....
        /*13b8*/ 	.word	0x0002cce0
        /*13bc*/ 	.word	0x00000006
        /*13c0*/ 	.word	0x000334a0
        /*13c4*/ 	.short	0x010a
        /*13c6*/ 	.byte	0x3f
	.zero		1


	//   ....[84]....
        /*13c8*/ 	.word	0x0002cd30
        /*13cc*/ 	.word	0x00000006
        /*13d0*/ 	.word	0x000334c0
        /*13d4*/ 	.short	0x010a
        /*13d6*/ 	.byte	0x3f
	.zero		1


	//   ....[85]....
        /*13d8*/ 	.word	0x0002cd80
        /*13dc*/ 	.word	0x00000008
        /*13e0*/ 	.word	0x000334a0
        /*13e4*/ 	.short	0x010a
        /*13e6*/ 	.byte	0x3f
	.zero		1


	//   ....[86]....
        /*13e8*/ 	.word	0x0002cdd0
        /*13ec*/ 	.word	0x00000008
        /*13f0*/ 	.word	0x000334c0
        /*13f4*/ 	.short	0x010a
        /*13f6*/ 	.byte	0x3f
	.zero		1


	//   ....[87]....
        /*13f8*/ 	.word	0x0002cf70
        /*13fc*/ 	.word	0x00000002
        /*1400*/ 	.word	0x00033480
        /*1404*/ 	.short	0x010a
        /*1406*/ 	.byte	0x3f
	.zero		1


	//   ....[88]....
        /*1408*/ 	.word	0x0002cfc0
        /*140c*/ 	.word	0x00000002
        /*1410*/ 	.word	0x00033440
        /*1414*/ 	.short	0x010a
        /*1416*/ 	.byte	0x3f
	.zero		1


	//   ....[89]....
        /*1418*/ 	.word	0x0002d5b0
        /*141c*/ 	.word	0x00000002
        /*1420*/ 	.word	0x00033420
        /*1424*/ 	.short	0x010a
        /*1426*/ 	.byte	0x3f
	.zero		1


	//   ....[90]....
        /*1428*/ 	.word	0x0002d600
        /*142c*/ 	.word	0x00000006
        /*1430*/ 	.word	0x00033480
        /*1434*/ 	.short	0x010a
        /*1436*/ 	.byte	0x3f
	.zero		1


	//   ....[91]....
        /*1438*/ 	.word	0x0002d650
        /*143c*/ 	.word	0x00000006
        /*1440*/ 	.word	0x00033440
        /*1444*/ 	.short	0x010a
        /*1446*/ 	.byte	0x3f
	.zero		1


	//   ....[92]....
        /*1448*/ 	.word	0x0002d6a0
        /*144c*/ 	.word	0x00000003
        /*1450*/ 	.word	0x00033470
        /*1454*/ 	.short	0x010a
        /*1456*/ 	.byte	0x3f
	.zero		1


	//   ....[93]....
        /*1458*/ 	.word	0x0002d6f0
        /*145c*/ 	.word	0x00000003
        /*1460*/ 	.word	0x00033460
        /*1464*/ 	.short	0x010a
        /*1466*/ 	.byte	0x3f
	.zero		1


	//   ....[94]....
        /*1468*/ 	.word	0x0002d740
        /*146c*/ 	.word	0x00000003
        /*1470*/ 	.word	0x00033470
        /*1474*/ 	.short	0x010a
        /*1476*/ 	.byte	0x3f
	.zero		1


	//   ....[95]....
        /*1478*/ 	.word	0x0002d790
        /*147c*/ 	.word	0x00000003
        /*1480*/ 	.word	0x00033460
        /*1484*/ 	.short	0x010a
        /*1486*/ 	.byte	0x3f
	.zero		1


	//   ....[96]....
        /*1488*/ 	.word	0x0002e1f0
        /*148c*/ 	.word	0x00000000
        /*1490*/ 	.word	0x00033420
        /*1494*/ 	.short	0x010a
        /*1496*/ 	.byte	0x3f
	.zero		1


	//   ....[97]....
        /*1498*/ 	.word	0x0002e390
        /*149c*/ 	.word	0x00000006
        /*14a0*/ 	.word	0x00000000
        /*14a4*/ 	.short	0x010a
        /*14a6*/ 	.byte	0x3f
	.zero		1


	//   ....[98]....
        /*14a8*/ 	.word	0x0002e3e0
        /*14ac*/ 	.word	0x00000007
        /*14b0*/ 	.word	0x00000000
        /*14b4*/ 	.short	0x010a
        /*14b6*/ 	.byte	0x3f
	.zero		1


	//   ....[99]....
        /*14b8*/ 	.word	0x0002e430
        /*14bc*/ 	.word	0x00000004
        /*14c0*/ 	.word	0x00033460
        /*14c4*/ 	.short	0x010a
        /*14c6*/ 	.byte	0x3f
	.zero		1


	//   ....[100]....
        /*14c8*/ 	.word	0x0002e480
        /*14cc*/ 	.word	0x00000003
        /*14d0*/ 	.word	0x00033460
        /*14d4*/ 	.short	0x010a
        /*14d6*/ 	.byte	0x3f
	.zero		1


	//   ....[101]....
        /*14d8*/ 	.word	0x0002e4d0
        /*14dc*/ 	.word	0x00000004
        /*14e0*/ 	.word	0x00033480
        /*14e4*/ 	.short	0x010a
        /*14e6*/ 	.byte	0x3f
	.zero		1


	//----- nvinfo : EIATTR_NUM_MBARRIERS
	.align		4
.L_190:
        /*14e8*/ 	.byte	0x03, 0x38
        /*14ea*/ 	.short	0x0016


	//----- nvinfo : EIATTR_EXIT_INSTR_OFFSETS
	.align		4
        /*14ec*/ 	.byte	0x04, 0x1c
        /*14ee*/ 	.short	(.L_192 - .L_191)


	//   ....[0]....
.L_191:
        /*14f0*/ 	.word	0x0002a750


	//----- nvinfo : EIATTR_MAX_THREADS
	.align		4
.L_192:
        /*14f4*/ 	.byte	0x04, 0x05
        /*14f6*/ 	.short	(.L_194 - .L_193)
.L_193:
        /*14f8*/ 	.word	0x00000180
        /*14fc*/ 	.word	0x00000001
        /*1500*/ 	.word	0x00000001


	//----- nvinfo : EIATTR_CRS_STACK_SIZE
	.align		4
.L_194:
        /*1504*/ 	.byte	0x04, 0x1e
        /*1506*/ 	.short	(.L_196 - .L_195)
.L_195:
        /*1508*/ 	.word	0x00000000


	//----- nvinfo : EIATTR_CBANK_PARAM_SIZE
	.align		4
.L_196:
        /*150c*/ 	.byte	0x03, 0x19
        /*150e*/ 	.short	0x0af0


	//----- nvinfo : EIATTR_PARAM_CBANK
	.align		4
        /*1510*/ 	.byte	0x04, 0x0a
        /*1512*/ 	.short	(.L_198 - .L_197)
	.align		4
.L_197:
        /*1514*/ 	.word	index@(.nv.constant0._ZN7cutlass13device_kernelIN5flash11enable_sm90INS1_16FlashAttnFwdSm90INS1_25CollectiveMainloopFwdSm90ILi2EN4cute5tupleIJNS5_1CILi1EEES8_S8_EEENS6_IJNS7_ILi128EEENS7_ILi160EEENS7_ILi192EEEEEELi192ENS_12float_e4m3_tEfNS_4arch4Sm90ELb0ELb0ELb1ELb1ELb0ELb1ELb0ELb1ELb1ELb1ELb0ELb0EEENS1_21CollectiveEpilogueFwdINS6_IJSA_SC_SB_EEES9_NS_10bfloat16_tESG_Li256ELb1ELb1ELb0ELb1EEENS1_36VarlenDynamicPersistentTileSchedulerILi128ELi160ELi256ELi128ELb0ELb1ELb1ELb0ELb1ELb1EEEEEEEEEvNT_6ParamsE)
        /*1518*/ 	.short	0x0210
        /*151a*/ 	.short	0x0af0


	//----- nvinfo : EIATTR_SW_WAR
	.align		4
.L_198:
        /*151c*/ 	.byte	0x04, 0x36
        /*151e*/ 	.short	(.L_200 - .L_199)
.L_199:
        /*1520*/ 	.word	0x00000008
.L_200:


//--------------------- .nv.info._ZN7cutlass13device_kernelIN5flash11enable_sm90INS1_16FlashAttnFwdSm90INS1_25CollectiveMainloopFwdSm90ILi2EN4cute5tupleIJNS5_1CILi1EEES8_S8_EEENS6_IJNS7_ILi128EEESA_NS7_ILi192EEEEEELi192ENS_12float_e4m3_tEfNS_4arch4Sm90ELb0ELb1ELb1ELb0ELb0ELb0ELb0ELb1ELb1ELb1ELb0ELb0EEENS1_21CollectiveEpilogueFwdINS6_IJSA_SB_SA_EEES9_NS_10bfloat16_tESF_Li256ELb0ELb1ELb0ELb1EEENS1_30DynamicPersistentTileSchedulerILi256ELi128ELb0ELb1ELb1EEEEEEEEEvNT_6ParamsE --------------------------
	.section	.nv.info._ZN7cutlass13device_kernelIN5flash11enable_sm90INS1_16FlashAttnFwdSm90INS1_25CollectiveMainloopFwdSm90ILi2EN4cute5tupleIJNS5_1CILi1EEES8_S8_EEENS6_IJNS7_ILi128EEESA_NS7_ILi192EEEEEELi192ENS_12float_e4m3_tEfNS_4arch4Sm90ELb0ELb1ELb1ELb0ELb0ELb0ELb0ELb1ELb1ELb1ELb0ELb0EEENS1_21CollectiveEpilogueFwdINS6_IJSA_SB_SA_EEES9_NS_10bfloat16_tESF_Li256ELb0ELb1ELb0ELb1EEENS1_30DynamicPersistentTileSchedulerILi256ELi128ELb0ELb1ELb1EEEEEEEEEvNT_6ParamsE,"",@"SHT_CUDA_INFO"
	.sectionflags	@""
	.align	4


	//----- nvinfo : EIATTR_CUDA_API_VERSION
	.align		4
        /*0000*/ 	.byte	0x04, 0x37
        /*0002*/ 	.short	(.L_202 - .L_201)
.L_201:
        /*0004*/ 	.word	0x00000082


	//----- nvinfo : EIATTR_KPARAM_INFO
	.align		4
.L_202:
        /*0008*/ 	.byte	0x04, 0x17
        /*000a*/ 	.short	(.L_204 - .L_203)
.L_203:
        /*000c*/ 	.word	0x00000000
        /*0010*/ 	.short	0x0000
        /*0012*/ 	.short	0x0070
        /*0014*/ 	.byte	0x00, 0xf0, 0x01, 0x2a


	//----- nvinfo : EIATTR_SPARSE_MMA_MASK
	.align		4
.L_204:
        /*0018*/ 	.byte	0x03, 0x50
        /*001a*/ 	.short	0x0000


	//----- nvinfo : EIATTR_MAXREG_COUNT
	.align		4
        /*001c*/ 	.byte	0x03, 0x1b
        /*001e*/ 	.short	0x00a8


	//----- nvinfo : EIATTR_NUM_BARRIERS
	.align		4
        /*0020*/ 	.byte	0x02, 0x4c
        /*0022*/ 	.byte	0x10
	.zero		1


	//----- nvinfo : EIATTR_EXTERNS
	.align		4
        /*0024*/ 	.byte	0x04, 0x0f
        /*0026*/ 	.short	(.L_206 - .L_205)


	//   ....[0]....
	.align		4
.L_205:
        /*0028*/ 	.word	index@(__assertfail)


	//----- nvinfo : EIATTR_ANNOTATIONS
	.align		4
.L_206:
        /*002c*/ 	.byte	0x04, 0x55
        /*002e*/ 	.short	(.L_208 - .L_207)


	//   ....[0]....
.L_207:
        /* <DEDUP_REMOVED lines=21> */
        /*0174*/ 	.byte	0x50, 0x73, 0x01, 0x00


	//----- nvinfo : EIATTR_MERCURY_ISA_VERSION
	.align		4
.L_208:
        /*0178*/ 	.byte	0x03, 0x5f
        /*017a*/ 	.short	0x0101


	//----- nvinfo : EIATTR_INT_WARP_WIDE_INSTR_OFFSETS
	.align		4
        /*017c*/ 	.byte	0x04, 0x31
        /*017e*/ 	.short	(.L_210 - .L_209)


	//   ....[0]....
.L_209:
        /*0180*/ 	.word	0x00000130


	//   ....[1]....
        /*0184*/ 	.word	0x00000170


	//   ....[2]....
        /*0188*/ 	.word	0x000001e0


	//   ....[3]....
        /*018c*/ 	.word	0x00013d50


	//   ....[4]....
        /*0190*/ 	.word	0x00013de0


	//   ....[5]....
        /*0194*/ 	.word	0x00016960


	//   ....[6]....
        /*0198*/ 	.word	0x000169f0


	//----- nvinfo : EIATTR_COOP_GROUP_MASK_REGIDS
	.align		4
.L_210:
        /*019c*/ 	.byte	0x04, 0x29
        /*019e*/ 	.short	(.L_212 - .L_211)


	//   ....[0]....
.L_211:
        /*01a0*/ 	.word	0xffffffff


	//   ....[1]....
        /*01a4*/ 	.word	0xffffffff


	//   ....[2]....
        /*01a8*/ 	.word	0xffffffff


	//   ....[3]....
        /*01ac*/ 	.word	0xffffffff


	//   ....[4]....
        /*01b0*/ 	.word	0xffffffff


	//   ....[5]....
        /*01b4*/ 	.word	0xffffffff


	//   ....[6]....
        /*01b8*/ 	.word	0xffffffff


	//   ....[7]....
        /*01bc*/ 	.word	0xffffffff


	//   ....[8]....
        /*01c0*/ 	.word	0xffffffff


	//   ....[9]....
        /*01c4*/ 	.word	0xffffffff


	//   ....[10]....
        /*01c8*/ 	.word	0xffffffff


	//   ....[11]....
        /*01cc*/ 	.word	0xffffffff


	//   ....[12]....
        /*01d0*/ 	.word	0xffffffff


	//   ....[13]....
        /*01d4*/ 	.word	0xffffffff


	//   ....[14]....
        /*01d8*/ 	.word	0xffffffff


	//   ....[15]....
        /*01dc*/ 	.word	0xffffffff


	//   ....[16]....
        /*01e0*/ 	.word	0xffffffff


	//   ....[17]....
        /*01e4*/ 	.word	0xffffffff


	//   ....[18]....
        /*01e8*/ 	.word	0xffffffff


	//   ....[19]....
        /*01ec*/ 	.word	0xffffffff


	//   ....[20]....
        /*01f0*/ 	.word	0xffffffff


	//   ....[21]....
        /*01f4*/ 	.word	0xffffffff


	//   ....[22]....
        /*01f8*/ 	.word	0xffffffff


	//   ....[23]....
        /*01fc*/ 	.word	0xffffffff


	//   ....[24]....
        /*0200*/ 	.word	0xffffffff


	//   ....[25]....
        /*0204*/ 	.word	0xffffffff


	//   ....[26]....
        /*0208*/ 	.word	0xffffffff


	//   ....[27]....
        /*020c*/ 	.word	0xffffffff


	//   ....[28]....
        /*0210*/ 	.word	0xffffffff


	//   ....[29]....
        /*0214*/ 	.word	0xffffffff


	//   ....[30]....
        /*0218*/ 	.word	0xffffffff


	//   ....[31]....
        /*021c*/ 	.word	0xffffffff


	//   ....[32]....
        /*0220*/ 	.word	0xffffffff


	//   ....[33]....
        /*0224*/ 	.word	0xffffffff


	//   ....[34]....
        /*0228*/ 	.word	0xffffffff


	//   ....[35]....
        /*022c*/ 	.word	0xffffffff


	//   ....[36]....
        /*0230*/ 	.word	0xffffffff


	//   ....[37]....
        /*0234*/ 	.word	0xffffffff


	//   ....[38]....
        /*0238*/ 	.word	0xffffffff


	//   ....[39]....
        /*023c*/ 	.word	0xffffffff


	//   ....[40]....
        /*0240*/ 	.word	0xffffffff


	//   ....[41]....
        /*0244*/ 	.word	0xffffffff


	//   ....[42]....
        /*0248*/ 	.word	0xffffffff


	//   ....[43]....
        /*024c*/ 	.word	0xffffffff


	//   ....[44]....
        /*0250*/ 	.word	0xffffffff


	//   ....[45]....
        /*0254*/ 	.word	0xffffffff


	//   ....[46]....
        /*0258*/ 	.word	0xffffffff


	//   ....[47]....
        /*025c*/ 	.word	0xffffffff


	//   ....[48]....
        /*0260*/ 	.word	0xffffffff


	//   ....[49]....
        /*0264*/ 	.word	0xffffffff


	//   ....[50]....
        /*0268*/ 	.word	0xffffffff


	//   ....[51]....
        /*026c*/ 	.word	0xffffffff


	//   ....[52]....
        /*0270*/ 	.word	0xffffffff


	//   ....[53]....
        /*0274*/ 	.word	0xffffffff


	//   ....[54]....
        /*0278*/ 	.word	0xffffffff


	//   ....[55]....
        /*027c*/ 	.word	0xffffffff


	//   ....[56]....
        /*0280*/ 	.word	0xffffffff


	//   ....[57]....
        /*0284*/ 	.word	0xffffffff


	//   ....[58]....
        /*0288*/ 	.word	0xffffffff


	//   ....[59]....
        /*028c*/ 	.word	0xffffffff


	//   ....[60]....
        /*0290*/ 	.word	0xffffffff


	//   ....[61]....
        /*0294*/ 	.word	0xffffffff


	//   ....[62]....
        /*0298*/ 	.word	0xffffffff


	//   ....[63]....
        /*029c*/ 	.word	0xffffffff


	//   ....[64]....
        /*02a0*/ 	.word	0xffffffff


	//   ....[65]....
        /*02a4*/ 	.word	0xffffffff


	//   ....[66]....
        /*02a8*/ 	.word	0xffffffff


	//   ....[67]....
        /*02ac*/ 	.word	0xffffffff


	//   ....[68]....
        /*02b0*/ 	.word	0xffffffff


	//   ....[69]....
        /*02b4*/ 	.word	0xffffffff


	//   ....[70]....
        /*02b8*/ 	.word	0xffffffff


	//   ....[71]....
        /*02bc*/ 	.word	0xffffffff


	//   ....[72]....
        /*02c0*/ 	.word	0xffffffff


	//   ....[73]....
        /*02c4*/ 	.word	0xffffffff


	//   ....[74]....
        /*02c8*/ 	.word	0xffffffff


	//   ....[75]....
        /*02cc*/ 	.word	0xffffffff


	//   ....[76]....
        /*02d0*/ 	.word	0xffffffff


	//   ....[77]....
        /*02d4*/ 	.word	0xffffffff


	//   ....[78]....
        /*02d8*/ 	.word	0xffffffff


	//   ....[79]....
        /*02dc*/ 	.word	0xffffffff


	//   ....[80]....
        /*02e0*/ 	.word	0xffffffff


	//   ....[81]....
        /*02e4*/ 	.word	0xffffffff


	//   ....[82]....
        /*02e8*/ 	.word	0xffffffff


	//   ....[83]....
        /*02ec*/ 	.word	0xffffffff


	//   ....[84]....
        /*02f0*/ 	.word	0xffffffff


	//   ....[85]....
        /*02f4*/ 	.word	0xffffffff


	//   ....[86]....
        /*02f8*/ 	.word	0xffffffff


	//   ....[87]....
        /*02fc*/ 	.word	0xffffffff


	//   ....[88]....
        /*0300*/ 	.word	0xffffffff


	//   ....[89]....
        /*0304*/ 	.word	0xffffffff


	//   ....[90]....
        /*0308*/ 	.word	0xffffffff


	//   ....[91]....
        /*030c*/ 	.word	0xffffffff


	//   ....[92]....
        /*0310*/ 	.word	0xffffffff


	//   ....[93]....
        /*0314*/ 	.word	0xffffffff


	//   ....[94]....
        /*0318*/ 	.word	0xffffffff


	//   ....[95]....
        /*031c*/ 	.word	0xffffffff


	//   ....[96]....
        /*0320*/ 	.word	0xffffffff


	//   ....[97]....
        /*0324*/ 	.word	0xffffffff


	//   ....[98]....
        /*0328*/ 	.word	0xffffffff


	//   ....[99]....
        /*032c*/ 	.word	0xffffffff


	//   ....[100]....
        /*0330*/ 	.word	0xffffffff


	//   ....[101]....
        /*0334*/ 	.word	0xffffffff


	//   ....[102]....
        /*0338*/ 	.word	0xffffffff


	//   ....[103]....
        /*033c*/ 	.word	0xffffffff


	//   ....[104]....
        /*0340*/ 	.word	0xffffffff


	//   ....[105]....
        /*0344*/ 	.word	0xffffffff


	//   ....[106]....
        /*0348*/ 	.word	0xffffffff


	//   ....[107]....
        /*034c*/ 	.word	0xffffffff


	//   ....[108]....
        /*0350*/ 	.word	0xffffffff


	//   ....[109]....
        /*0354*/ 	.word	0xffffffff


	//   ....[110]....
        /*0358*/ 	.word	0xffffffff


	//   ....[111]....
        /*035c*/ 	.word	0xffffffff


	//   ....[112]....
        /*0360*/ 	.word	0xffffffff


	//   ....[113]....
        /*0364*/ 	.word	0xffffffff


	//   ....[114]....
        /*0368*/ 	.word	0x0500000f


	//   ....[115]....
        /*036c*/ 	.word	0x0500000f


	//   ....[116]....
        /*0370*/ 	.word	0x0500000f


	//   ....[117]....
        /*0374*/ 	.word	0x0500000f


	//   ....[118]....
        /*0378*/ 	.word	0x0500000f


	//   ....[119]....
        /*037c*/ 	.word	0x0500000f


	//   ....[120]....
        /*0380*/ 	.word	0x0500000f


	//   ....[121]....
        /*0384*/ 	.word	0x0500000f


	//   ....[122]....
        /*0388*/ 	.word	0x0500000f


	//   ....[123]....
        /*038c*/ 	.word	0x0500000f


	//----- nvinfo : EIATTR_COOP_GROUP_INSTR_OFFSETS
	.align		4
.L_212:
        /*0390*/ 	.byte	0x04, 0x28
        /*0392*/ 	.short	(.L_214 - .L_213)


	//   ....[0]....
.L_213:
        /*0394*/ 	.word	0x00000070


	//   ....[1]....
        /*0398*/ 	.word	0x00000140


	//   ....[2]....
        /*039c*/ 	.word	0x00000190


	//   ....[3]....
        /*03a0*/ 	.word	0x000003c0


	//   ....[4]....
        /*03a4*/ 	.word	0x00000520


	//   ....[5]....
        /*03a8*/ 	.word	0x00000640


	//   ....[6]....
        /*03ac*/ 	.word	0x000007a0


	//   ....[7]....
        /*03b0*/ 	.word	0x000018e0


	//   ....[8]....
        /*03b4*/ 	.word	0x00002280


	//   ....[9]....
        /*03b8*/ 	.word	0x00002dd0


	//   ....[10]....
        /*03bc*/ 	.word	0x000041a0


	//   ....[11]....
        /*03c0*/ 	.word	0x00004250


	//   ....[12]....
        /*03c4*/ 	.word	0x000048b0


	//   ....[13]....
        /*03c8*/ 	.word	0x00004950


	//   ....[14]....
        /*03cc*/ 	.word	0x000067e0


	//   ....[15]....
        /*03d0*/ 	.word	0x00006a40


	//   ....[16]....
        /*03d4*/ 	.word	0x00007500


	//   ....[17]....
        /*03d8*/ 	.word	0x00007540


	//   ....[18]....
        /*03dc*/ 	.word	0x00007ff0


	//   ....[19]....
        /*03e0*/ 	.word	0x00008070


	//   ....[20]....
        /*03e4*/ 	.word	0x0000a630


	//   ....[21]....
        /*03e8*/ 	.word	0x0000a700


	//   ....[22]....
        /*03ec*/ 	.word	0x0000a720


	//   ....[23]....
        /*03f0*/ 	.word	0x0000a790


	//   ....[24]....
        /*03f4*/ 	.word	0x0000cc10


	//   ....[25]....
        /*03f8*/ 	.word	0x0000cf20


	//   ....[26]....
        /*03fc*/ 	.word	0x0000dae0


	//   ....[27]....
        /*0400*/ 	.word	0x0000dc00


	//   ....[28]....
        /*0404*/ 	.word	0x0000e3d0


	//   ....[29]....
        /*0408*/ 	.word	0x0000e460


	//   ....[30]....
        /*040c*/ 	.word	0x0000fac0


	//   ....[31]....
        /*0410*/ 	.word	0x0000fad0


	//   ....[32]....
        /*0414*/ 	.word	0x0000fb00


	//   ....[33]....
        /*0418*/ 	.word	0x0000fb10


	//   ....[34]....
        /*041c*/ 	.word	0x00011390


	//   ....[35]....
        /*0420*/ 	.word	0x000113c0


	//   ....[36]....
        /*0424*/ 	.word	0x000113f0


	//   ....[37]....
        /*0428*/ 	.word	0x00011420


	//   ....[38]....
        /*042c*/ 	.word	0x00011450


	//   ....[39]....
        /*0430*/ 	.word	0x00011490


	//   ....[40]....
        /*0434*/ 	.word	0x000114d0


	//   ....[41]....
        /*0438*/ 	.word	0x000114f0


	//   ....[42]....
        /*043c*/ 	.word	0x00011510


	//   ....[43]....
        /*0440*/ 	.word	0x00011550


	//   ....[44]....
        /*0444*/ 	.word	0x00011580


	//   ....[45]....
        /*0448*/ 	.word	0x00011590


	//   ....[46]....
        /*044c*/ 	.word	0x000115c0


	//   ....[47]....
        /*0450*/ 	.word	0x000115d0


	//   ....[48]....
        /*0454*/ 	.word	0x000115e0


	//   ....[49]....
        /*0458*/ 	.word	0x000115f0


	//   ....[50]....
        /*045c*/ 	.word	0x00011610


	//   ....[51]....
        /*0460*/ 	.word	0x00011620


	//   ....[52]....
        /*0464*/ 	.word	0x00011630


	//   ....[53]....
        /*0468*/ 	.word	0x00011660


	//   ....[54]....
        /*046c*/ 	.word	0x00011690


	//   ....[55]....
        /*0470*/ 	.word	0x000116a0


	//   ....[56]....
        /*0474*/ 	.word	0x000116b0


	//   ....[57]....
        /*0478*/ 	.word	0x000116c0


	//   ....[58]....
        /*047c*/ 	.word	0x000116d0


	//   ....[59]....
        /*0480*/ 	.word	0x000116f0


	//   ....[60]....
        /*0484*/ 	.word	0x00011700


	//   ....[61]....
        /*0488*/ 	.word	0x00011710


	//   ....[62]....
        /*048c*/ 	.word	0x00011720


	//   ....[63]....
        /*0490*/ 	.word	0x00011730


	//   ....[64]....
        /*0494*/ 	.word	0x00011740


	//   ....[65]....
        /*0498*/ 	.word	0x00011750


	//   ....[66]....
        /*049c*/ 	.word	0x00011760


	//   ....[67]....
        /*04a0*/ 	.word	0x00011770


	//   ....[68]....
        /*04a4*/ 	.word	0x00011780


	//   ....[69]....
        /*04a8*/ 	.word	0x00011790


	//   ....[70]....
        /*04ac*/ 	.word	0x000117a0


	//   ....[71]....
        /*04b0*/ 	.word	0x000117b0


	//   ....[72]....
        /*04b4*/ 	.word	0x000117c0


	//   ....[73]....
        /*04b8*/ 	.word	0x000117d0


	//   ....[74]....
        /*04bc*/ 	.word	0x000117e0


	//   ....[75]....
        /*04c0*/ 	.word	0x000117f0


	//   ....[76]....
        /*04c4*/ 	.word	0x00011800


	//   ....[77]....
        /*04c8*/ 	.word	0x00011810


	//   ....[78]....
        /*04cc*/ 	.word	0x00011820


	//   ....[79]....
        /*04d0*/ 	.word	0x00011830


	//   ....[80]....
        /*04d4*/ 	.word	0x00011840


	//   ....[81]....
        /*04d8*/ 	.word	0x00011850


	//   ....[82]....
        /*04dc*/ 	.word	0x00011b60


	//   ....[83]....
        /*04e0*/ 	.word	0x00011b90


	//   ....[84]....
        /*04e4*/ 	.word	0x00011bc0


	//   ....[85]....
        /*04e8*/ 	.word	0x00011bf0


	//   ....[86]....
        /*04ec*/ 	.word	0x00012100


	//   ....[87]....
        /*04f0*/ 	.word	0x00012140


	//   ....[88]....
        /*04f4*/ 	.word	0x00012240


	//   ....[89]....
        /*04f8*/ 	.word	0x00012260


	//   ....[90]....
        /*04fc*/ 	.word	0x00012360


	//   ....[91]....
        /*0500*/ 	.word	0x00012380


	//   ....[92]....
        /*0504*/ 	.word	0x00012490


	//   ....[93]....
        /*0508*/ 	.word	0x000124b0


	//   ....[94]....
        /*050c*/ 	.word	0x00012b90


	//   ....[95]....
        /*0510*/ 	.word	0x00012bb0


	//   ....[96]....
        /*0514*/ 	.word	0x00012cb0


	//   ....[97]....
        /*0518*/ 	.word	0x00012cd0


	//   ....[98]....
        /*051c*/ 	.word	0x00012dd0


	//   ....[99]....
        /*0520*/ 	.word	0x00012df0


	//   ....[100]....
        /*0524*/ 	.word	0x00012f00


	//   ....[101]....
        /*0528*/ 	.word	0x00012f20


	//   ....[102]....
        /*052c*/ 	.word	0x000130e0


	//   ....[103]....
        /*0530*/ 	.word	0x00014530


	//   ....[104]....
        /*0534*/ 	.word	0x000151f0


	//   ....[105]....
        /*0538*/ 	.word	0x00015210


	//   ....[106]....
        /*053c*/ 	.word	0x000152e0


	//   ....[107]....
        /*0540*/ 	.word	0x000152f0


	//   ....[108]....
        /*0544*/ 	.word	0x00015380


	//   ....[109]....
        /*0548*/ 	.word	0x00015390


	//   ....[110]....
        /*054c*/ 	.word	0x000153a0


	//   ....[111]....
        /*0550*/ 	.word	0x000153e0


	//   ....[112]....
        /*0554*/ 	.word	0x000172d0


	//   ....[113]....
        /*0558*/ 	.word	0x00017470


	//   ....[114]....
        /*055c*/ 	.word	0x00017b00


	//   ....[115]....
        /*0560*/ 	.word	0x00017cd0


	//   ....[116]....
        /*0564*/ 	.word	0x00017d30


	//   ....[117]....
        /*0568*/ 	.word	0x00017dc0


	//   ....[118]....
        /*056c*/ 	.word	0x00017eb0


	//   ....[119]....
        /*0570*/ 	.word	0x00017f10


	//   ....[120]....
        /*0574*/ 	.word	0x00018010


	//   ....[121]....
        /*0578*/ 	.word	0x00018070


	//   ....[122]....
        /*057c*/ 	.word	0x00018150


	//   ....[123]....
        /*0580*/ 	.word	0x000184a0


	//----- nvinfo : EIATTR_REG_RECONFIG
	.align		4
.L_214:
        /*0584*/ 	.byte	0x01, 0x54
	.zero		2


	//----- nvinfo : EIATTR_SYSCALL_OFFSETS
	.align		4
        /*0588*/ 	.byte	0x04, 0x46
        /*058a*/ 	.short	(.L_216 - .L_215)


	//   ....[0]....
.L_215:
        /*058c*/ 	.word	0x00001ac0


	//   ....[1]....
        /*0590*/ 	.word	0x00013f50


	//   ....[2]....
        /*0594*/ 	.word	0x000140e0


	//   ....[3]....
        /*0598*/ 	.word	0x00014230


	//   ....[4]....
        /*059c*/ 	.word	0x00014370


	//   ....[5]....
        /*05a0*/ 	.word	0x00014de0


	//----- nvinfo : EIATTR_MBARRIER_INSTR_OFFSETS
	.align		4
.L_216:
        /*05a4*/ 	.byte	0x04, 0x39
        /*05a6*/ 	.short	(.L_218 - .L_217)


	//   ....[0]....
.L_217:
        /*05a8*/ 	.word	0x00000270
        /*05ac*/ 	.word	0x000000ff
        /*05b0*/ 	.word	0x0002a800
        /*05b4*/ 	.short	0x0100
        /*05b6*/ 	.byte	0x08
	.zero		1


	//   ....[1]....
        /*05b8*/ 	.word	0x00000280
        /*05bc*/ 	.word	0x000000ff
        /*05c0*/ 	.word	0x0002a820
        /*05c4*/ 	.short	0x0100
        /*05c6*/ 	.byte	0x08
	.zero		1


	//   ....[2]....
        /*05c8*/ 	.word	0x00000370
        /*05cc*/ 	.word	0x000000ff
        /*05d0*/ 	.word	0x0002a830
        /*05d4*/ 	.short	0x0100
        /*05d6*/ 	.byte	0x08
	.zero		1


	//   ....[3]....
        /*05d8*/ 	.word	0x00000380
        /*05dc*/ 	.word	0x000000ff
        /*05e0*/ 	.word	0x0002a840
        /*05e4*/ 	.short	0x0100
        /*05e6*/ 	.byte	0x08
	.zero		1


	//   ....[4]....
        /*05e8*/ 	.word	0x00000390
        /*05ec*/ 	.word	0x000000ff
        /*05f0*/ 	.word	0x0002a838
        /*05f4*/ 	.short	0x0100
        /*05f6*/ 	.byte	0x08
	.zero		1


	//   ....[5]....
        /*05f8*/ 	.word	0x000003a0
        /*05fc*/ 	.word	0x000000ff
        /*0600*/ 	.word	0x0002a848
        /*0604*/ 	.short	0x0100
        /*0606*/ 	.byte	0x08
	.zero		1


	//   ....[6]....
        /*0608*/ 	.word	0x000004d0
        /*060c*/ 	.word	0x000000ff
        /*0610*/ 	.word	0x0002a850
        /*0614*/ 	.short	0x0100
        /*0616*/ 	.byte	0x08
	.zero		1


	//   ....[7]....
        /*0618*/ 	.word	0x000004e0
        /*061c*/ 	.word	0x000000ff
        /*0620*/ 	.word	0x0002a860
        /*0624*/ 	.short	0x0100
        /*0626*/ 	.byte	0x08
	.zero		1


	//   ....[8]....
        /*0628*/ 	.word	0x000004f0
        /*062c*/ 	.word	0x000000ff
        /*0630*/ 	.word	0x0002a858
        /*0634*/ 	.short	0x0100
        /*0636*/ 	.byte	0x08
	.zero		1


	//   ....[9]....
        /*0638*/ 	.word	0x00000500
        /*063c*/ 	.word	0x000000ff
        /*0640*/ 	.word	0x0002a868
        /*0644*/ 	.short	0x0100
        /*0646*/ 	.byte	0x08
	.zero		1


	//   ....[10]....
        /*0648*/ 	.word	0x000005f0
        /*064c*/ 	.word	0x000000ff
        /*0650*/ 	.word	0x0002a870
        /*0654*/ 	.short	0x0100
        /*0656*/ 	.byte	0x06
	.zero		1


	//   ....[11]....
        /*0658*/ 	.word	0x00000600
        /*065c*/ 	.word	0x000000ff
        /*0660*/ 	.word	0x0002a880
        /*0664*/ 	.short	0x0100
        /*0666*/ 	.byte	0x06
	.zero		1


	//   ....[12]....
        /*0668*/ 	.word	0x00000610
        /*066c*/ 	.word	0x000000ff
        /*0670*/ 	.word	0x0002a878
        /*0674*/ 	.short	0x0100
        /*0676*/ 	.byte	0x06
	.zero		1


	//   ....[13]....
        /*0678*/ 	.word	0x00000620
        /*067c*/ 	.word	0x000000ff
        /*0680*/ 	.word	0x0002a888
        /*0684*/ 	.short	0x0100
        /*0686*/ 	.byte	0x06
	.zero		1


	//   ....[14]....
        /*0688*/ 	.word	0x00000750
        /*068c*/ 	.word	0x000000ff
        /*0690*/ 	.word	0x0002a890
        /*0694*/ 	.short	0x0100
        /*0696*/ 	.byte	0x08
	.zero		1


	//   ....[15]....
        /*0698*/ 	.word	0x00000760
        /*069c*/ 	.word	0x000000ff
        /*06a0*/ 	.word	0x0002a8a0
        /*06a4*/ 	.short	0x0100
        /*06a6*/ 	.byte	0x08
	.zero		1


	//   ....[16]....
        /*06a8*/ 	.word	0x00000770
        /*06ac*/ 	.word	0x000000ff
        /*06b0*/ 	.word	0x0002a898
        /*06b4*/ 	.short	0x0100
        /*06b6*/ 	.byte	0x08
	.zero		1


	//   ....[17]....
        /*06b8*/ 	.word	0x00000780
        /*06bc*/ 	.word	0x000000ff
        /*06c0*/ 	.word	0x0002a8a8
        /*06c4*/ 	.short	0x0100
        /*06c6*/ 	.byte	0x08
	.zero		1


	//   ....[18]....
        /*06c8*/ 	.word	0x000008b0
        /*06cc*/ 	.word	0x000000ff
        /*06d0*/ 	.word	0x0002a8b0
        /*06d4*/ 	.short	0x0100
        /*06d6*/ 	.byte	0x08
	.zero		1


	//   ....[19]....
        /*06d8*/ 	.word	0x000008c0
        /*06dc*/ 	.word	0x000000ff
        /*06e0*/ 	.word	0x0002a8c0
        /*06e4*/ 	.short	0x0100
        /*06e6*/ 	.byte	0x08
	.zero		1


	//   ....[20]....
        /*06e8*/ 	.word	0x000008d0
        /*06ec*/ 	.word	0x000000ff
        /*06f0*/ 	.word	0x0002a8b8
        /*06f4*/ 	.short	0x0100
        /*06f6*/ 	.byte	0x08
	.zero		1


	//   ....[21]....
        /*06f8*/ 	.word	0x000008e0
        /*06fc*/ 	.word	0x000000ff
        /*0700*/ 	.word	0x0002a8c8
        /*0704*/ 	.short	0x0100
        /*0706*/ 	.byte	0x08
	.zero		1


	//   ....[22]....
        /*0708*/ 	.word	0x00001e10
        /*070c*/ 	.word	0x000000ff
        /*0710*/ 	.word	0x0002a800
        /*0714*/ 	.short	0x010a
        /*0716*/ 	.byte	0x24
	.zero		1


	//   ....[23]....
        /*0718*/ 	.word	0x00001eb0
        /*071c*/ 	.word	0x00000009
        /*0720*/ 	.word	0x0002a830
        /*0724*/ 	.short	0x010a
        /*0726*/ 	.byte	0x3f
	.zero		1


	//   ....[24]....
        /*0728*/ 	.word	0x00001f10
        /*072c*/ 	.word	0x00000009
        /*0730*/ 	.word	0x0002a830
        /*0734*/ 	.short	0x010a
        /*0736*/ 	.byte	0x3f
	.zero		1


	//   ....[25]....
        /*0738*/ 	.word	0x00002820
        /*073c*/ 	.word	0x00000003
        /*0740*/ 	.word	0x00000000
        /*0744*/ 	.short	0x0101
        /*0746*/ 	.byte	0x3f
	.zero		1


	//   ....[26]....
        /*0748*/ 	.word	0x00005a10
        /*074c*/ 	.word	0x000000ff
        /*0750*/ 	.word	0x0002a830
        /*0754*/ 	.short	0x010a
        /*0756*/ 	.byte	0x06
	.zero		1


	//   ....[27]....
        /*0758*/ 	.word	0x00005a50
        /*075c*/ 	.word	0x000000ff
        /*0760*/ 	.word	0x0002a830
        /*0764*/ 	.short	0x010a
        /*0766*/ 	.byte	0x06
	.zero		1


	//   ....[28]....
        /*0768*/ 	.word	0x00005cf0
        /*076c*/ 	.word	0x000000ff
        /*0770*/ 	.word	0x0002a850
        /*0774*/ 	.short	0x010a
        /*0776*/ 	.byte	0x06
	.zero		1


	//   ....[29]....
        /*0778*/ 	.word	0x00005d30
        /*077c*/ 	.word	0x000000ff
        /*0780*/ 	.word	0x0002a850
        /*0784*/ 	.short	0x010a
        /*0786*/ 	.byte	0x06
	.zero		1


	//   ....[30]....
        /*0788*/ 	.word	0x000068a0
        /*078c*/ 	.word	0x0000007b
        /*0790*/ 	.word	0x00000000
        /*0794*/ 	.short	0x0101
        /*0796*/ 	.byte	0x3f
	.zero		1


	//   ....[31]....
        /*0798*/ 	.word	0x00008ac0
        /*079c*/ 	.word	0x000000ff
        /*07a0*/ 	.word	0x00000000
        /*07a4*/ 	.short	0x0101
        /*07a6*/ 	.byte	0x06
	.zero		1


	//   ....[32]....
        /*07a8*/ 	.word	0x00009610
        /*07ac*/ 	.word	0x000000ff
        /*07b0*/ 	.word	0x0002a830
        /*07b4*/ 	.short	0x010a
        /*07b6*/ 	.byte	0x06
	.zero		1


	//   ....[33]....
        /*07b8*/ 	.word	0x00009650
        /*07bc*/ 	.word	0x000000ff
        /*07c0*/ 	.word	0x0002a830
        /*07c4*/ 	.short	0x010a
        /*07c6*/ 	.byte	0x06
	.zero		1


	//   ....[34]....
        /*07c8*/ 	.word	0x00009920
        /*07cc*/ 	.word	0x000000ff
        /*07d0*/ 	.word	0x0002a850
        /*07d4*/ 	.short	0x010a
        /*07d6*/ 	.byte	0x06
	.zero		1


	//   ....[35]....
        /*07d8*/ 	.word	0x00009960
        /*07dc*/ 	.word	0x000000ff
        /*07e0*/ 	.word	0x0002a850
        /*07e4*/ 	.short	0x010a
        /*07e6*/ 	.byte	0x06
	.zero		1


	//   ....[36]....
        /*07e8*/ 	.word	0x0000b310
        /*07ec*/ 	.word	0x00000003
        /*07f0*/ 	.word	0x00000000
        /*07f4*/ 	.short	0x0101
        /*07f6*/ 	.byte	0x3f
	.zero		1


	//   ....[37]....
        /*07f8*/ 	.word	0x0000b600
        /*07fc*/ 	.word	0x000000ff
        /*0800*/ 	.word	0x00000000
        /*0804*/ 	.short	0x0101
        /*0806*/ 	.byte	0x06
	.zero		1


	//   ....[38]....
        /*0808*/ 	.word	0x0000bf00
        /*080c*/ 	.word	0x000000ff
        /*0810*/ 	.word	0x0002a830
        /*0814*/ 	.short	0x010a
        /*0816*/ 	.byte	0x06
	.zero		1


	//   ....[39]....
        /*0818*/ 	.word	0x0000bf40
        /*081c*/ 	.word	0x000000ff
        /*0820*/ 	.word	0x0002a830
        /*0824*/ 	.short	0x010a
        /*0826*/ 	.byte	0x06
	.zero		1


	//   ....[40]....
        /*0828*/ 	.word	0x0000c210
        /*082c*/ 	.word	0x000000ff
        /*0830*/ 	.word	0x0002a850
        /*0834*/ 	.short	0x010a
        /*0836*/ 	.byte	0x06
	.zero		1


	//   ....[41]....
        /*0838*/ 	.word	0x0000c250
        /*083c*/ 	.word	0x000000ff
        /*0840*/ 	.word	0x0002a850
        /*0844*/ 	.short	0x010a
        /*0846*/ 	.byte	0x06
	.zero		1


	//   ....[42]....
        /*0848*/ 	.word	0x0000cd80
        /*084c*/ 	.word	0x0000007a
        /*0850*/ 	.word	0x00000000
        /*0854*/ 	.short	0x0101
        /*0856*/ 	.byte	0x3f
	.zero		1


	//   ....[43]....
        /*0858*/ 	.word	0x0000ef90
        /*085c*/ 	.word	0x000000ff
        /*0860*/ 	.word	0x00000000
        /*0864*/ 	.short	0x0101
        /*0866*/ 	.byte	0x06
	.zero		1


	//   ....[44]....
        /*0868*/ 	.word	0x0000f780
        /*086c*/ 	.word	0x000000ff
        /*0870*/ 	.word	0x0002a850
        /*0874*/ 	.short	0x010a
        /*0876*/ 	.byte	0x09
	.zero		1


	//   ....[45]....
        /*0878*/ 	.word	0x0000f7c0
        /*087c*/ 	.word	0x000000ff
        /*0880*/ 	.word	0x0002a850
        /*0884*/ 	.short	0x010a
        /*0886*/ 	.byte	0x09
	.zero		1


	//   ....[46]....
        /*0888*/ 	.word	0x0000feb0
        /*088c*/ 	.word	0x000000ff
        /*0890*/ 	.word	0x00000000
        /*0894*/ 	.short	0x0101
        /*0896*/ 	.byte	0x04
	.zero		1


	//   ....[47]....
        /*0898*/ 	.word	0x00012130
        /*089c*/ 	.word	0x00000003
        /*08a0*/ 	.word	0x00000000
        /*08a4*/ 	.short	0x0101
        /*08a6*/ 	.byte	0x3f
	.zero		1


	//   ....[48]....
        /*08a8*/ 	.word	0x00014760
        /*08ac*/ 	.word	0x00000004
        /*08b0*/ 	.word	0x0002a880
        /*08b4*/ 	.short	0x010a
        /*08b6*/ 	.byte	0x3f
	.zero		1


	//   ....[49]....
        /*08b8*/ 	.word	0x000149e0
        /*08bc*/ 	.word	0x00000004
        /*08c0*/ 	.word	0x0002a840
        /*08c4*/ 	.short	0x010a
        /*08c6*/ 	.byte	0x3f
	.zero		1


	//   ....[50]....
        /*08c8*/ 	.word	0x000154f0
        /*08cc*/ 	.word	0x00000011
        /*08d0*/ 	.word	0x0002a800
        /*08d4*/ 	.short	0x0107
        /*08d6*/ 	.byte	0x3f
	.zero		1


	//   ....[51]....
        /*08d8*/ 	.word	0x000155f0
        /*08dc*/ 	.word	0x00000011
        /*08e0*/ 	.word	0x0002a800
        /*08e4*/ 	.short	0x0101
        /*08e6*/ 	.byte	0x3f
	.zero		1


	//   ....[52]....
        /*08e8*/ 	.word	0x00015610
        /*08ec*/ 	.word	0x00000011
        /*08f0*/ 	.word	0x0002a820
        /*08f4*/ 	.short	0x010a
        /*08f6*/ 	.byte	0x3f
	.zero		1


	//   ....[53]....
        /*08f8*/ 	.word	0x00015900
        /*08fc*/ 	.word	0x00000006
        /*0900*/ 	.word	0x0002a880
        /*0904*/ 	.short	0x010a
        /*0906*/ 	.byte	0x3f
	.zero		1


	//   ....[54]....
        /*0908*/ 	.word	0x00015d40
        /*090c*/ 	.word	0x00000006
        /*0910*/ 	.word	0x0002a840
        /*0914*/ 	.short	0x010a
        /*0916*/ 	.byte	0x3f
	.zero		1


	//   ....[55]....
        /*0918*/ 	.word	0x000161f0
        /*091c*/ 	.word	0x0000000d
        /*0920*/ 	.word	0x0002a870
        /*0924*/ 	.short	0x010a
        /*0926*/ 	.byte	0x3f
	.zero		1


	//   ....[56]....
        /*0928*/ 	.word	0x00016260
        /*092c*/ 	.word	0x0000000d
        /*0930*/ 	.word	0x0002a860
        /*0934*/ 	.short	0x010a
        /*0936*/ 	.byte	0x3f
	.zero		1


	//   ....[57]....
        /*0938*/ 	.word	0x00016840
        /*093c*/ 	.word	0x0000000d
        /*0940*/ 	.word	0x0002a850
        /*0944*/ 	.short	0x0101
        /*0946*/ 	.byte	0x3f
	.zero		1


	//   ....[58]....
        /*0948*/ 	.word	0x000168c0
        /*094c*/ 	.word	0x0000000d
        /*0950*/ 	.word	0x00000000
        /*0954*/ 	.short	0x0101
        /*0956*/ 	.byte	0x3f
	.zero		1


	//   ....[59]....
        /*0958*/ 	.word	0x00016ac0
        /*095c*/ 	.word	0x0000000c
        /*0960*/ 	.word	0x0002a870
        /*0964*/ 	.short	0x010a
        /*0966*/ 	.byte	0x3f
	.zero		1


	//   ....[60]....
        /*0968*/ 	.word	0x00016b30
        /*096c*/ 	.word	0x0000000c
        /*0970*/ 	.word	0x0002a860
        /*0974*/ 	.short	0x010a
        /*0976*/ 	.byte	0x3f
	.zero		1


	//   ....[61]....
        /*0978*/ 	.word	0x00017110
        /*097c*/ 	.word	0x0000000c
        /*0980*/ 	.word	0x0002a850
        /*0984*/ 	.short	0x0101
        /*0986*/ 	.byte	0x3f
	.zero		1


	//   ....[62]....
        /*0988*/ 	.word	0x000171a0
        /*098c*/ 	.word	0x0000000c
        /*0990*/ 	.word	0x00000000
        /*0994*/ 	.short	0x0101
        /*0996*/ 	.byte	0x3f
	.zero		1


	//   ....[63]....
        /*0998*/ 	.word	0x000173f0
        /*099c*/ 	.word	0x00000003
        /*09a0*/ 	.word	0x0002a820
        /*09a4*/ 	.short	0x010a
        /*09a6*/ 	.byte	0x3f
	.zero		1


	//   ....[64]....
        /*09a8*/ 	.word	0x00017590
        /*09ac*/ 	.word	0x00000007
        /*09b0*/ 	.word	0x00000000
        /*09b4*/ 	.short	0x010a
        /*09b6*/ 	.byte	0x3f
	.zero		1


	//   ....[65]....
        /*09b8*/ 	.word	0x00017600
        /*09bc*/ 	.word	0x00000005
        /*09c0*/ 	.word	0x00000000
        /*09c4*/ 	.short	0x010a
        /*09c6*/ 	.byte	0x3f
	.zero		1


	//   ....[66]....
        /*09c8*/ 	.word	0x00017650
        /*09cc*/ 	.word	0x00000005
        /*09d0*/ 	.word	0x0002a860
        /*09d4*/ 	.short	0x010a
        /*09d6*/ 	.byte	0x3f
	.zero		1


	//   ....[67]....
        /*09d8*/ 	.word	0x000176a0
        /*09dc*/ 	.word	0x00000003
        /*09e0*/ 	.word	0x0002a860
        /*09e4*/ 	.short	0x010a
        /*09e6*/ 	.byte	0x3f
	.zero		1


	//   ....[68]....
        /*09e8*/ 	.word	0x000176e0
        /*09ec*/ 	.word	0x00000005
        /*09f0*/ 	.word	0x0002a880
        /*09f4*/ 	.short	0x010a
        /*09f6*/ 	.byte	0x3f
	.zero		1


	//   ....[69]....
        /*09f8*/ 	.word	0x00017700
        /*09fc*/ 	.word	0x00000003
        /*0a00*/ 	.word	0x0002a880
        /*0a04*/ 	.short	0x010a
        /*0a06*/ 	.byte	0x3f
	.zero		1


	//   ....[70]....
        /*0a08*/ 	.word	0x00017770
        /*0a0c*/ 	.word	0x00000003
        /*0a10*/ 	.word	0x0002a800
        /*0a14*/ 	.short	0x010a
        /*0a16*/ 	.byte	0x3f
	.zero		1


	//   ....[71]....
        /*0a18*/ 	.word	0x000177c0
        /*0a1c*/ 	.word	0x00000009
        /*0a20*/ 	.word	0x0002a830
        /*0a24*/ 	.short	0x010a
        /*0a26*/ 	.byte	0x3f
	.zero		1


	//   ....[72]....
        /*0a28*/ 	.word	0x00017820
        /*0a2c*/ 	.word	0x00000008
        /*0a30*/ 	.word	0x0002a830
        /*0a34*/ 	.short	0x010a
        /*0a36*/ 	.byte	0x3f
	.zero		1


	//   ....[73]....
        /*0a38*/ 	.word	0x00017880
        /*0a3c*/ 	.word	0x00000008
        /*0a40*/ 	.word	0x0002a850
        /*0a44*/ 	.short	0x010a
        /*0a46*/ 	.byte	0x3f
	.zero		1


	//   ....[74]....
        /*0a48*/ 	.word	0x000178e0
        /*0a4c*/ 	.word	0x00000006
        /*0a50*/ 	.word	0x0002a830
        /*0a54*/ 	.short	0x010a
        /*0a56*/ 	.byte	0x3f
	.zero		1


	//   ....[75]....
        /*0a58*/ 	.word	0x00017940
        /*0a5c*/ 	.word	0x00000006
        /*0a60*/ 	.word	0x0002a850
        /*0a64*/ 	.short	0x010a
        /*0a66*/ 	.byte	0x3f
	.zero		1


	//   ....[76]....
        /*0a68*/ 	.word	0x000179a0
        /*0a6c*/ 	.word	0x00000006
        /*0a70*/ 	.word	0x0002a830
        /*0a74*/ 	.short	0x010a
        /*0a76*/ 	.byte	0x3f
	.zero		1


	//   ....[77]....
        /*0a78*/ 	.word	0x00017a00
        /*0a7c*/ 	.word	0x00000006
        /*0a80*/ 	.word	0x0002a850
        /*0a84*/ 	.short	0x010a
        /*0a86*/ 	.byte	0x3f
	.zero		1


	//   ....[78]....
        /*0a88*/ 	.word	0x00017a60
        /*0a8c*/ 	.word	0x00000007
        /*0a90*/ 	.word	0x0002a850
        /*0a94*/ 	.short	0x010a
        /*0a96*/ 	.byte	0x3f
	.zero		1


	//   ....[79]....
        /*0a98*/ 	.word	0x00017bb0
        /*0a9c*/ 	.word	0x00000004
        /*0aa0*/ 	.word	0x0002a880
        /*0aa4*/ 	.short	0x010a
        /*0aa6*/ 	.byte	0x3f
	.zero		1


	//   ....[80]....
        /*0aa8*/ 	.word	0x00017c00
        /*0aac*/ 	.word	0x00000004
        /*0ab0*/ 	.word	0x0002a840
        /*0ab4*/ 	.short	0x010a
        /*0ab6*/ 	.byte	0x3f
	.zero		1


	//   ....[81]....
        /*0ab8*/ 	.word	0x00018190
        /*0abc*/ 	.word	0x00000011
        /*0ac0*/ 	.word	0x0002a820
        /*0ac4*/ 	.short	0x010a
        /*0ac6*/ 	.byte	0x3f
	.zero		1


	//   ....[82]....
        /*0ac8*/ 	.word	0x000181e0
        /*0acc*/ 	.word	0x00000006
        /*0ad0*/ 	.word	0x0002a880
        /*0ad4*/ 	.short	0x010a
        /*0ad6*/ 	.byte	0x3f
	.zero		1


	//   ....[83]....
        /*0ad8*/ 	.word	0x00018230
        /*0adc*/ 	.word	0x00000006
        /*0ae0*/ 	.word	0x0002a840
        /*0ae4*/ 	.short	0x010a
        /*0ae6*/ 	.byte	0x3f
	.zero		1


	//   ....[84]....
        /*0ae8*/ 	.word	0x00018280
        /*0aec*/ 	.word	0x0000000d
        /*0af0*/ 	.word	0x0002a870
        /*0af4*/ 	.short	0x010a
        /*0af6*/ 	.byte	0x3f
	.zero		1


	//   ....[85]....
        /*0af8*/ 	.word	0x000182d0
        /*0afc*/ 	.word	0x0000000d
        /*0b00*/ 	.word	0x0002a860
        /*0b04*/ 	.short	0x010a
        /*0b06*/ 	.byte	0x3f
	.zero		1


	//   ....[86]....
        /*0b08*/ 	.word	0x00018320
        /*0b0c*/ 	.word	0x0000000c
        /*0b10*/ 	.word	0x0002a870
        /*0b14*/ 	.short	0x010a
        /*0b16*/ 	.byte	0x3f
	.zero		1


	//   ....[87]....
        /*0b18*/ 	.word	0x00018370
        /*0b1c*/ 	.word	0x0000000c
        /*0b20*/ 	.word	0x0002a860
        /*0b24*/ 	.short	0x010a
        /*0b26*/ 	.byte	0x3f
	.zero		1


	//   ....[88]....
        /*0b28*/ 	.word	0x000183c0
        /*0b2c*/ 	.word	0x00000003
        /*0b30*/ 	.word	0x0002a820
        /*0b34*/ 	.short	0x010a
        /*0b36*/ 	.byte	0x3f
	.zero		1


	//   ....[89]....
        /*0b38*/ 	.word	0x00018560
        /*0b3c*/ 	.word	0x00000007
        /*0b40*/ 	.word	0x00000000
        /*0b44*/ 	.short	0x010a
        /*0b46*/ 	.byte	0x3f
	.zero		1


	//   ....[90]....
        /*0b48*/ 	.word	0x000185b0
        /*0b4c*/ 	.word	0x00000005
        /*0b50*/ 	.word	0x00000000
        /*0b54*/ 	.short	0x010a
        /*0b56*/ 	.byte	0x3f
	.zero		1


	//   ....[91]....
        /*0b58*/ 	.word	0x00018600
        /*0b5c*/ 	.word	0x00000005
        /*0b60*/ 	.word	0x0002a860
        /*0b64*/ 	.short	0x010a
        /*0b66*/ 	.byte	0x3f
	.zero		1


	//   ....[92]....
        /*0b68*/ 	.word	0x00018650
        /*0b6c*/ 	.word	0x00000003
        /*0b70*/ 	.word	0x0002a860
        /*0b74*/ 	.short	0x010a
        /*0b76*/ 	.byte	0x3f
	.zero		1


	//   ....[93]....
        /*0b78*/ 	.word	0x000186a0
        /*0b7c*/ 	.word	0x00000005
        /*0b80*/ 	.word	0x0002a880
        /*0b84*/ 	.short	0x010a
        /*0b86*/ 	.byte	0x3f
	.zero		1


	//----- nvinfo : EIATTR_NUM_MBARRIERS
	.align		4
.L_218:
        /*0b88*/ 	.byte	0x03, 0x38
        /*0b8a*/ 	.short	0x0016


	//----- nvinfo : EIATTR_EXIT_INSTR_OFFSETS
	.align		4
        /*0b8c*/ 	.byte	0x04, 0x1c
        /*0b8e*/ 	.short	(.L_220 - .L_219)


	//   ....[0]....
.L_219:
        /*0b90*/ 	.word	0x00000a40


	//   ....[1]....
        /*0b94*/ 	.word	0x00013060


	//   ....[2]....
        /*0b98*/ 	.word	0x00017750


	//----- nvinfo : EIATTR_MAX_THREADS
	.align		4
.L_220:
        /*0b9c*/ 	.byte	0x04, 0x05
        /*0b9e*/ 	.short	(.L_222 - .L_221)
.L_221:
        /*0ba0*/ 	.word	0x00000180
        /*0ba4*/ 	.word	0x00000001
        /*0ba8*/ 	.word	0x00000001


	//----- nvinfo : EIATTR_CRS_STACK_SIZE
	.align		4
.L_222:
        /*0bac*/ 	.byte	0x04, 0x1e
        /*0bae*/ 	.short	(.L_224 - .L_223)
.L_223:
        /*0bb0*/ 	.word	0x00000000


	//----- nvinfo : EIATTR_CBANK_PARAM_SIZE
	.align		4
.L_224:
        /*0bb4*/ 	.byte	0x03, 0x19
        /*0bb6*/ 	.short	0x0af0


	//----- nvinfo : EIATTR_PARAM_CBANK
	.align		4
        /*0bb8*/ 	.byte	0x04, 0x0a
        /*0bba*/ 	.short	(.L_226 - .L_225)
	.align		4
.L_225:
        /*0bbc*/ 	.word	index@(.nv.constant0._ZN7cutlass13device_kernelIN5flash11enable_sm90INS1_16FlashAttnFwdSm90INS1_25CollectiveMainloopFwdSm90ILi2EN4cute5tupleIJNS5_1CILi1EEES8_S8_EEENS6_IJNS7_ILi128EEESA_NS7_ILi192EEEEEELi192ENS_12float_e4m3_tEfNS_4arch4Sm90ELb0ELb1ELb1ELb0ELb0ELb0ELb0ELb1ELb1ELb1ELb0ELb0EEENS1_21CollectiveEpilogueFwdINS6_IJSA_SB_SA_EEES9_NS_10bfloat16_tESF_Li256ELb0ELb1ELb0ELb1EEENS1_30DynamicPersistentTileSchedulerILi256ELi128ELb0ELb1ELb1EEEEEEEEEvNT_6ParamsE)
        /*0bc0*/ 	.short	0x0210
        /*0bc2*/ 	.short	0x0af0


	//----- nvinfo : EIATTR_SW_WAR
	.align		4
.L_226:
        /*0bc4*/ 	.byte	0x04, 0x36
        /*0bc6*/ 	.short	(.L_228 - .L_227)
.L_227:
        /*0bc8*/ 	.word	0x00000008
.L_228:


//--------------------- .nv.info._ZN7cutlass13device_kernelIN5flash11enable_sm90INS1_16FlashAttnFwdSm90INS1_25CollectiveMainloopFwdSm90ILi2EN4cute5tupleIJNS5_1CILi1EEES8_S8_EEENS6_IJNS7_ILi128EEESA_NS7_ILi192EEEEEELi192ENS_12float_e4m3_tEfNS_4arch4Sm90ELb0ELb1ELb1ELb1ELb0ELb0ELb0ELb1ELb1ELb1ELb0ELb0EEENS1_21CollectiveEpilogueFwdINS6_IJSA_SB_SA_EEES9_NS_10bfloat16_tESF_Li256ELb1ELb1ELb0ELb1EEENS1_36VarlenDynamicPersistentTileSchedulerILi128ELi128ELi256ELi128ELb0ELb1ELb1ELb1ELb0ELb1EEEEEEEEEvNT_6ParamsE --------------------------
	.section	.nv.info._ZN7cutlass13device_kernelIN5flash11enable_sm90INS1_16FlashAttnFwdSm90INS1_25CollectiveMainloopFwdSm90ILi2EN4cute5tupleIJNS5_1CILi1EEES8_S8_EEENS6_IJNS7_ILi128EEESA_NS7_ILi192EEEEEELi192ENS_12float_e4m3_tEfNS_4arch4Sm90ELb0ELb1ELb1ELb1ELb0ELb0ELb0ELb1ELb1ELb1ELb0ELb0EEENS1_21CollectiveEpilogueFwdINS6_IJSA_SB_SA_EEES9_NS_10bfloat16_tESF_Li256ELb1ELb1ELb0ELb1EEENS1_36VarlenDynamicPersistentTileSchedulerILi128ELi128ELi256ELi128ELb0ELb1ELb1ELb1ELb0ELb1EEEEEEEEEvNT_6ParamsE,"",@"SHT_CUDA_INFO"
	.sectionflags	@""
	.align	4


	//----- nvinfo : EIATTR_CUDA_API_VERSION
	.align		4
        /*0000*/ 	.byte	0x04, 0x37
        /*0002*/ 	.short	(.L_230 - .L_229)
.L_229:
        /*0004*/ 	.word	0x00000082


	//----- nvinfo : EIATTR_KPARAM_INFO
	.align		4
.L_230:
        /*0008*/ 	.byte	0x04, 0x17
        /*000a*/ 	.short	(.L_232 - .L_231)
.L_231:
        /*000c*/ 	.word	0x00000000
        /*0010*/ 	.short	0x0000
        /*0012*/ 	.short	0x0070
        /*0014*/ 	.byte	0x00, 0xf0, 0x01, 0x2a


	//----- nvinfo : EIATTR_SPARSE_MMA_MASK
	.align		4
.L_232:
        /*0018*/ 	.byte	0x03, 0x50
        /*001a*/ 	.short	0x0000


	//----- nvinfo : EIATTR_MAXREG_COUNT
	.align		4
        /*001c*/ 	.byte	0x03, 0x1b
        /*001e*/ 	.short	0x00a8


	//----- nvinfo : EIATTR_NUM_BARRIERS
	.align		4
        /*0020*/ 	.byte	0x02, 0x4c
        /*0022*/ 	.byte	0x10
	.zero		1


	//----- nvinfo : EIATTR_EXTERNS
	.align		4
        /*0024*/ 	.byte	0x04, 0x0f
        /*0026*/ 	.short	(.L_234 - .L_233)


	//   ....[0]....
	.align		4
.L_233:
        /*0028*/ 	.word	index@(__assertfail)


	//----- nvinfo : EIATTR_ANNOTATIONS
	.align		4
.L_234:
        /*002c*/ 	.byte	0x04, 0x55
        /*002e*/ 	.short	(.L_236 - .L_235)


	//   ....[0]....
.L_235:
        /* <DEDUP_REMOVED lines=32> */


	//----- nvinfo : EIATTR_MERCURY_ISA_VERSION
	.align		4
.L_236:
        /*0218*/ 	.byte	0x03, 0x5f
        /*021a*/ 	.short	0x0101


	//----- nvinfo : EIATTR_UNUSED_LOAD_BYTE_OFFSET
	.align		4
        /*021c*/ 	.byte	0x04, 0x44
        /*021e*/ 	.short	(.L_238 - .L_237)


	//   ....[0]....
.L_237:
        /*0220*/ 	.word	0x00000a40
        /*0224*/ 	.word	0x0000fff0


	//   ....[1]....
        /*0228*/ 	.word	0x000105a0
        /*022c*/ 	.word	0x0000fff0


	//----- nvinfo : EIATTR_INT_WARP_WIDE_INSTR_OFFSETS
	.align		4
.L_238:
        /*0230*/ 	.byte	0x04, 0x31
        /*0232*/ 	.short	(.L_240 - .L_239)


	//   ....[0]....
.L_239:
        /*0234*/ 	.word	0x00000130


	//   ....[1]....
        /*0238*/ 	.word	0x00000170


	//   ....[2]....
        /*023c*/ 	.word	0x000001e0


	//   ....[3]....
        /*0240*/ 	.word	0x00015110


	//   ....[4]....
        /*0244*/ 	.word	0x000151a0


	//   ....[5]....
        /*0248*/ 	.word	0x00017e50


	//   ....[6]....
        /*024c*/ 	.word	0x00017ee0


	//----- nvinfo : EIATTR_COOP_GROUP_MASK_REGIDS
	.align		4
.L_240:
        /*0250*/ 	.byte	0x04, 0x29
        /*0252*/ 	.short	(.L_242 - .L_241)


	//   ....[0]....
.L_241:
        /*0254*/ 	.word	0xffffffff


	//   ....[1]....
        /*0258*/ 	.word	0xffffffff


	//   ....[2]....
        /*025c*/ 	.word	0xffffffff


	//   ....[3]....
        /*0260*/ 	.word	0xffffffff


	//   ....[4]....
        /*0264*/ 	.word	0xffffffff


	//   ....[5]....
        /*0268*/ 	.word	0xffffffff


	//   ....[6]....
        /*026c*/ 	.word	0xffffffff


	//   ....[7]....
        /*0270*/ 	.word	0xffffffff


	//   ....[8]....
        /*0274*/ 	.word	0xffffffff


	//   ....[9]....
        /*0278*/ 	.word	0xffffffff


	//   ....[10]....
        /*027c*/ 	.word	0xffffffff


	//   ....[11]....
        /*0280*/ 	.word	0xffffffff


	//   ....[12]....
        /*0284*/ 	.word	0xffffffff


	//   ....[13]....
        /*0288*/ 	.word	0xffffffff


	//   ....[14]....
        /*028c*/ 	.word	0xffffffff


	//   ....[15]....
        /*0290*/ 	.word	0xffffffff


	//   ....[16]....
        /*0294*/ 	.word	0xffffffff


	//   ....[17]....
        /*0298*/ 	.word	0xffffffff


	//   ....[18]....
        /*029c*/ 	.word	0xffffffff


	//   ....[19]....
        /*02a0*/ 	.word	0xffffffff


	//   ....[20]....
        /*02a4*/ 	.word	0xffffffff


	//   ....[21]....
        /*02a8*/ 	.word	0xffffffff


	//   ....[22]....
        /*02ac*/ 	.word	0xffffffff


	//   ....[23]....
        /*02b0*/ 	.word	0xffffffff


	//   ....[24]....
        /*02b4*/ 	.word	0xffffffff


	//   ....[25]....
        /*02b8*/ 	.word	0xffffffff


	//   ....[26]....
        /*02bc*/ 	.word	0xffffffff


	//   ....[27]....
        /*02c0*/ 	.word	0xffffffff


	//   ....[28]....
        /*02c4*/ 	.word	0xffffffff


	//   ....[29]....
        /*02c8*/ 	.word	0xffffffff


	//   ....[30]....
        /*02cc*/ 	.word	0xffffffff


	//   ....[31]....
        /*02d0*/ 	.word	0xffffffff


	//   ....[32]....
        /*02d4*/ 	.word	0xffffffff


	//   ....[33]....
        /*02d8*/ 	.word	0xffffffff


	//   ....[34]....
        /*02dc*/ 	.word	0xffffffff


	//   ....[35]....
        /*02e0*/ 	.word	0xffffffff


	//   ....[36]....
        /*02e4*/ 	.word	0xffffffff


	//   ....[37]....
        /*02e8*/ 	.word	0xffffffff


	//   ....[38]....
        /*02ec*/ 	.word	0xffffffff


	//   ....[39]....
        /*02f0*/ 	.word	0xffffffff


	//   ....[40]....
        /*02f4*/ 	.word	0xffffffff


	//   ....[41]....
        /*02f8*/ 	.word	0xffffffff


	//   ....[42]....
        /*02fc*/ 	.word	0xffffffff


	//   ....[43]....
        /*0300*/ 	.word	0xffffffff


	//   ....[44]....
        /*0304*/ 	.word	0xffffffff


	//   ....[45]....
        /*0308*/ 	.word	0xffffffff


	//   ....[46]....
        /*030c*/ 	.word	0xffffffff


	//   ....[47]....
        /*0310*/ 	.word	0xffffffff


	//   ....[48]....
        /*0314*/ 	.word	0xffffffff


	//   ....[49]....
        /*0318*/ 	.word	0xffffffff


	//   ....[50]....
        /*031c*/ 	.word	0xffffffff


	//   ....[51]....
        /*0320*/ 	.word	0xffffffff


	//   ....[52]....
        /*0324*/ 	.word	0xffffffff


	//   ....[53]....
        /*0328*/ 	.word	0xffffffff


	//   ....[54]....
        /*032c*/ 	.word	0xffffffff


	//   ....[55]....
        /*0330*/ 	.word	0xffffffff


	//   ....[56]....
        /*0334*/ 	.word	0xffffffff


	//   ....[57]....
        /*0338*/ 	.word	0xffffffff


	//   ....[58]....
        /*033c*/ 	.word	0xffffffff


	//   ....[59]....
        /*0340*/ 	.word	0xffffffff


	//   ....[60]....
        /*0344*/ 	.word	0xffffffff


	//   ....[61]....
        /*0348*/ 	.word	0xffffffff


	//   ....[62]....
        /*034c*/ 	.word	0xffffffff


	//   ....[63]....
        /*0350*/ 	.word	0xffffffff


	//   ....[64]....
        /*0354*/ 	.word	0xffffffff


	//   ....[65]....
        /*0358*/ 	.word	0xffffffff


	//   ....[66]....
        /*035c*/ 	.word	0xffffffff


	//   ....[67]....
        /*0360*/ 	.word	0xffffffff


	//   ....[68]....
        /*0364*/ 	.word	0xffffffff


	//   ....[69]....
        /*0368*/ 	.word	0xffffffff


	//   ....[70]....
        /*036c*/ 	.word	0xffffffff


	//   ....[71]....
        /*0370*/ 	.word	0xffffffff


	//   ....[72]....
        /*0374*/ 	.word	0xffffffff


	//   ....[73]....
        /*0378*/ 	.word	0xffffffff


	//   ....[74]....
        /*037c*/ 	.word	0xffffffff


	//   ....[75]....
        /*0380*/ 	.word	0xffffffff


	//   ....[76]....
        /*0384*/ 	.word	0xffffffff


	//   ....[77]....
        /*0388*/ 	.word	0xffffffff


	//   ....[78]....
        /*038c*/ 	.word	0xffffffff


	//   ....[79]....
        /*0390*/ 	.word	0xffffffff


	//   ....[80]....
        /*0394*/ 	.word	0xffffffff


	//   ....[81]....
        /*0398*/ 	.word	0xffffffff


	//   ....[82]....
        /*039c*/ 	.word	0xffffffff


	//   ....[83]....
        /*03a0*/ 	.word	0xffffffff


	//   ....[84]....
        /*03a4*/ 	.word	0xffffffff


	//   ....[85]....
        /*03a8*/ 	.word	0xffffffff


	//   ....[86]....
        /*03ac*/ 	.word	0xffffffff


	//   ....[87]....
        /*03b0*/ 	.word	0xffffffff


	//   ....[88]....
        /*03b4*/ 	.word	0xffffffff


	//   ....[89]....
        /*03b8*/ 	.word	0xffffffff


	//   ....[90]....
        /*03bc*/ 	.word	0xffffffff


	//   ....[91]....
        /*03c0*/ 	.word	0xffffffff


	//   ....[92]....
        /*03c4*/ 	.word	0xffffffff


	//   ....[93]....
        /*03c8*/ 	.word	0xffffffff


	//   ....[94]....
        /*03cc*/ 	.word	0xffffffff


	//   ....[95]....
        /*03d0*/ 	.word	0xffffffff


	//   ....[96]....
        /*03d4*/ 	.word	0xffffffff


	//   ....[97]....
        /*03d8*/ 	.word	0xffffffff


	//   ....[98]....
        /*03dc*/ 	.word	0xffffffff


	//   ....[99]....
        /*03e0*/ 	.word	0xffffffff


	//   ....[100]....
        /*03e4*/ 	.word	0xffffffff


	//   ....[101]....
        /*03e8*/ 	.word	0xffffffff


	//   ....[102]....
        /*03ec*/ 	.word	0xffffffff


	//   ....[103]....
        /*03f0*/ 	.word	0xffffffff


	//   ....[104]....
        /*03f4*/ 	.word	0xffffffff


	//   ....[105]....
        /*03f8*/ 	.word	0xffffffff


	//   ....[106]....
        /*03fc*/ 	.word	0xffffffff


	//   ....[107]....
        /*0400*/ 	.word	0xffffffff


	//   ....[108]....
        /*0404*/ 	.word	0xffffffff


	//   ....[109]....
        /*0408*/ 	.word	0xffffffff


	//   ....[110]....
        /*040c*/ 	.word	0xffffffff


	//   ....[111]....
        /*0410*/ 	.word	0xffffffff


	//   ....[112]....
        /*0414*/ 	.word	0xffffffff


	//   ....[113]....
        /*0418*/ 	.word	0xffffffff


	//   ....[114]....
        /*041c*/ 	.word	0xffffffff


	//   ....[115]....
        /*0420*/ 	.word	0xffffffff


	//   ....[116]....
        /*0424*/ 	.word	0xffffffff


	//   ....[117]....
        /*0428*/ 	.word	0xffffffff


	//   ....[118]....
        /*042c*/ 	.word	0xffffffff


	//   ....[119]....
        /*0430*/ 	.word	0xffffffff


	//   ....[120]....
        /*0434*/ 	.word	0xffffffff


	//   ....[121]....
        /*0438*/ 	.word	0xffffffff


	//   ....[122]....
        /*043c*/ 	.word	0xffffffff


	//   ....[123]....
        /*0440*/ 	.word	0xffffffff


	//   ....[124]....
        /*0444*/ 	.word	0xffffffff


	//   ....[125]....
        /*0448*/ 	.word	0xffffffff


	//   ....[126]....
        /*044c*/ 	.word	0xffffffff


	//   ....[127]....
        /*0450*/ 	.word	0xffffffff


	//   ....[128]....
        /*0454*/ 	.word	0xffffffff


	//   ....[129]....
        /*0458*/ 	.word	0xffffffff


	//   ....[130]....
        /*045c*/ 	.word	0xffffffff


	//   ....[131]....
        /*0460*/ 	.word	0xffffffff


	//   ....[132]....
        /*0464*/ 	.word	0xffffffff


	//   ....[133]....
        /*0468*/ 	.word	0xffffffff


	//   ....[134]....
        /*046c*/ 	.word	0xffffffff


	//   ....[135]....
        /*0470*/ 	.word	0xffffffff


	//   ....[136]....
        /*0474*/ 	.word	0xffffffff


	//   ....[137]....
        /*0478*/ 	.word	0xffffffff


	//   ....[138]....
        /*047c*/ 	.word	0xffffffff


	//   ....[139]....
        /*0480*/ 	.word	0xffffffff


	//   ....[140]....
        /*0484*/ 	.word	0xffffffff


	//   ....[141]....
        /*0488*/ 	.word	0xffffffff


	//   ....[142]....
        /*048c*/ 	.word	0xffffffff


	//   ....[143]....
        /*0490*/ 	.word	0xffffffff


	//   ....[144]....
        /*0494*/ 	.word	0xffffffff


	//   ....[145]....
        /*0498*/ 	.word	0x0500000f


	//   ....[146]....
        /*049c*/ 	.word	0x0500000f


	//   ....[147]....
        /*04a0*/ 	.word	0x0500000f


	//   ....[148]....
        /*04a4*/ 	.word	0x0500000f


	//   ....[149]....
        /*04a8*/ 	.word	0x0500000f


	//   ....[150]....
        /*04ac*/ 	.word	0x0500000f


	//   ....[151]....
        /*04b0*/ 	.word	0x0500000f


	//   ....[152]....
        /*04b4*/ 	.word	0x0500000f


	//   ....[153]....
        /*04b8*/ 	.word	0x0500000f


	//   ....[154]....
        /*04bc*/ 	.word	0x0500000f


	//----- nvinfo : EIATTR_COOP_GROUP_INSTR_OFFSETS
	.align		4
.L_242:
        /*04c0*/ 	.byte	0x04, 0x28
        /*04c2*/ 	.short	(.L_244 - .L_243)


	//   ....[0]....
.L_243:
        /*04c4*/ 	.word	0x00000070


	//   ....[1]....
        /*04c8*/ 	.word	0x00000140


	//   ....[2]....
        /*04cc*/ 	.word	0x00000190


	//   ....[3]....
        /*04d0*/ 	.word	0x000003c0


	//   ....[4]....
        /*04d4*/ 	.word	0x00000520


	//   ....[5]....
        /*04d8*/ 	.word	0x00000640


	//   ....[6]....
        /*04dc*/ 	.word	0x000007a0


	//   ....[7]....
        /*04e0*/ 	.word	0x00001a80


	//   ....[8]....
        /*04e4*/ 	.word	0x000023f0


	//   ....[9]....
        /*04e8*/ 	.word	0x000038e0


	//   ....[10]....
        /*04ec*/ 	.word	0x00004220


	//   ....[11]....
        /*04f0*/ 	.word	0x000042d0


	//   ....[12]....
        /*04f4*/ 	.word	0x00004a80


	//   ....[13]....
        /*04f8*/ 	.word	0x00004ae0


	//   ....[14]....
        /*04fc*/ 	.word	0x00006940


	//   ....[15]....
        /*0500*/ 	.word	0x00006ba0


	//   ....[16]....
        /*0504*/ 	.word	0x00007670


	//   ....[17]....
        /*0508*/ 	.word	0x000076b0


	//   ....[18]....
        /*050c*/ 	.word	0x00008130


	//   ....[19]....
        /*0510*/ 	.word	0x000081d0


	//   ....[20]....
        /*0514*/ 	.word	0x0000a890


	//   ....[21]....
        /*0518*/ 	.word	0x0000a8b0


	//   ....[22]....
        /*051c*/ 	.word	0x0000a8e0


	//   ....[23]....
        /*0520*/ 	.word	0x0000a900


	//   ....[24]....
        /*0524*/ 	.word	0x0000ce00


	//   ....[25]....
        /*0528*/ 	.word	0x0000d0b0


	//   ....[26]....
        /*052c*/ 	.word	0x0000dbb0


	//   ....[27]....
        /*0530*/ 	.word	0x0000dbd0


	//   ....[28]....
        /*0534*/ 	.word	0x0000e650


	//   ....[29]....
        /*0538*/ 	.word	0x0000e6b0


	//   ....[30]....
        /*053c*/ 	.word	0x0000fc50


	//   ....[31]....
        /*0540*/ 	.word	0x0000fc60


	//   ....[32]....
        /*0544*/ 	.word	0x0000fc90


	//   ....[33]....
        /*0548*/ 	.word	0x0000fca0


	//   ....[34]....
        /*054c*/ 	.word	0x00011110


	//   ....[35]....
        /*0550*/ 	.word	0x00011140


	//   ....[36]....
        /*0554*/ 	.word	0x00011170


	//   ....[37]....
        /*0558*/ 	.word	0x000111a0


	//   ....[38]....
        /*055c*/ 	.word	0x000111d0


	//   ....[39]....
        /*0560*/ 	.word	0x000111f0


	//   ....[40]....
        /*0564*/ 	.word	0x00011200


	//   ....[41]....
        /*0568*/ 	.word	0x00011210


	//   ....[42]....
        /*056c*/ 	.word	0x00011220


	//   ....[43]....
        /*0570*/ 	.word	0x00011230


	//   ....[44]....
        /*0574*/ 	.word	0x00011240


	//   ....[45]....
        /*0578*/ 	.word	0x00011270


	//   ....[46]....
        /*057c*/ 	.word	0x000112a0


	//   ....[47]....
        /*0580*/ 	.word	0x000112d0


	//   ....[48]....
        /*0584*/ 	.word	0x00011300


	//   ....[49]....
        /*0588*/ 	.word	0x00011310


	//   ....[50]....
        /*058c*/ 	.word	0x00011320


	//   ....[51]....
        /*0590*/ 	.word	0x00011350


	//   ....[52]....
        /*0594*/ 	.word	0x00011380


	//   ....[53]....
        /*0598*/ 	.word	0x00011390


	//   ....[54]....
        /*059c*/ 	.word	0x000113a0


	//   ....[55]....
        /*05a0*/ 	.word	0x000113d0


	//   ....[56]....
        /*05a4*/ 	.word	0x00011400


	//   ....[57]....
        /*05a8*/ 	.word	0x00011410


	//   ....[58]....
        /*05ac*/ 	.word	0x00011470


	//   ....[59]....
        /*05b0*/ 	.word	0x00011480


	//   ....[60]....
        /*05b4*/ 	.word	0x00011490


	//   ....[61]....
        /*05b8*/ 	.word	0x000114b0


	//   ....[62]....
        /*05bc*/ 	.word	0x000114e0


	//   ....[63]....
        /*05c0*/ 	.word	0x000114f0


	//   ....[64]....
        /*05c4*/ 	.word	0x00011500


	//   ....[65]....
        /*05c8*/ 	.word	0x00011510


	//   ....[66]....
        /*05cc*/ 	.word	0x00011520


	//   ....[67]....
        /*05d0*/ 	.word	0x00011530


	//   ....[68]....
        /*05d4*/ 	.word	0x00011550


	//   ....[69]....
        /*05d8*/ 	.word	0x00011560


	//   ....[70]....
        /*05dc*/ 	.word	0x00011570


	//   ....[71]....
        /*05e0*/ 	.word	0x00011580


	//   ....[72]....
        /*05e4*/ 	.word	0x00011590


	//   ....[73]....
        /*05e8*/ 	.word	0x000115c0


	//   ....[74]....
        /*05ec*/ 	.word	0x000115d0


	//   ....[75]....
        /*05f0*/ 	.word	0x000115e0


	//   ....[76]....
        /*05f4*/ 	.word	0x000115f0


	//   ....[77]....
        /*05f8*/ 	.word	0x00011620


	//   ....[78]....
        /*05fc*/ 	.word	0x00011650


	//   ....[79]....
        /*0600*/ 	.word	0x00011660


	//   ....[80]....
        /*0604*/ 	.word	0x00011690


	//   ....[81]....
        /*0608*/ 	.word	0x000116a0


	//   ....[82]....
        /*060c*/ 	.word	0x00011d30


	//   ....[83]....
        /*0610*/ 	.word	0x00011d60


	//   ....[84]....
        /*0614*/ 	.word	0x00011d90


	//   ....[85]....
        /*0618*/ 	.word	0x00011dc0


	//   ....[86]....
        /*061c*/ 	.word	0x000124f0


	//   ....[87]....
        /*0620*/ 	.word	0x00012530


	//   ....[88]....
        /*0624*/ 	.word	0x00012630


	//   ....[89]....
        /*0628*/ 	.word	0x00012650


	//   ....[90]....
        /*062c*/ 	.word	0x00012750


	//   ....[91]....
        /*0630*/ 	.word	0x00012770


	//   ....[92]....
        /*0634*/ 	.word	0x00012880


	//   ....[93]....
        /*0638*/ 	.word	0x000128a0


	//   ....[94]....
        /*063c*/ 	.word	0x000131b0


	//   ....[95]....
        /*0640*/ 	.word	0x000131d0


	//   ....[96]....
        /*0644*/ 	.word	0x000132d0


	//   ....[97]....
        /*0648*/ 	.word	0x000132f0


	//   ....[98]....
        /*064c*/ 	.word	0x000133f0


	//   ....[99]....
        /*0650*/ 	.word	0x00013410


	//   ....[100]....
        /*0654*/ 	.word	0x00013520


	//   ....[101]....
        /*0658*/ 	.word	0x00013540


	//   ....[102]....
        /*065c*/ 	.word	0x000136e0


	//   ....[103]....
        /*0660*/ 	.word	0x000138d0


	//   ....[104]....
        /*0664*/ 	.word	0x00013900


	//   ....[105]....
        /*0668*/ 	.word	0x00013930


	//   ....[106]....
        /*066c*/ 	.word	0x00013970


	//   ....[107]....
        /*0670*/ 	.word	0x000139a0


	//   ....[108]....
        /*0674*/ 	.word	0x000139e0


	//   ....[109]....
        /*0678*/ 	.word	0x00013b70


	//   ....[110]....
        /*067c*/ 	.word	0x00013ba0


	//   ....[111]....
        /*0680*/ 	.word	0x00013bd0


	//   ....[112]....
        /*0684*/ 	.word	0x00013c00


	//   ....[113]....
        /*0688*/ 	.word	0x00013c30


	//   ....[114]....
        /*068c*/ 	.word	0x00013c70


	//   ....[115]....
        /*0690*/ 	.word	0x00013d10


	//   ....[116]....
        /*0694*/ 	.word	0x00013da0


	//   ....[117]....
        /*0698*/ 	.word	0x00013e50


	//   ....[118]....
        /*069c*/ 	.word	0x000158c0


	//   ....[119]....
        /*06a0*/ 	.word	0x000166a0


	//   ....[120]....
        /*06a4*/ 	.word	0x000166d0


	//   ....[121]....
        /*06a8*/ 	.word	0x000167a0


	//   ....[122]....
        /*06ac*/ 	.word	0x000167b0


	//   ....[123]....
        /*06b0*/ 	.word	0x00016840


	//   ....[124]....
        /*06b4*/ 	.word	0x00016850


	//   ....[125]....
        /*06b8*/ 	.word	0x00016860


	//   ....[126]....
        /*06bc*/ 	.word	0x00016870


	//   ....[127]....
        /*06c0*/ 	.word	0x000188e0


	//   ....[128]....
        /*06c4*/ 	.word	0x000188f0


	//   ....[129]....
        /*06c8*/ 	.word	0x00018920


	//   ....[130]....
        /*06cc*/ 	.word	0x00018950


	//   ....[131]....
        /*06d0*/ 	.word	0x00018980


	//   ....[132]....
        /*06d4*/ 	.word	0x000189b0


	//   ....[133]....
        /*06d8*/ 	.word	0x000189e0


	//   ....[134]....
        /*06dc*/ 	.word	0x000189f0


	//   ....[135]....
        /*06e0*/ 	.word	0x00018b30


	//   ....[136]....
        /*06e4*/ 	.word	0x00018b70


	//   ....[137]....
        /*06e8*/ 	.word	0x00018ba0


	//   ....[138]....
        /*06ec*/ 	.word	0x00018bd0


	//   ....[139]....
        /*06f0*/ 	.word	0x00018c00


	//   ....[140]....
        /*06f4*/ 	.word	0x00018c30


	//   ....[141]....
        /*06f8*/ 	.word	0x00018cc0


	//   ....[142]....
        /*06fc*/ 	.word	0x00018d50


	//   ....[143]....
        /*0700*/ 	.word	0x00018dc0


	//   ....[144]....
        /*0704*/ 	.word	0x00019460


	//   ....[145]....
        /*0708*/ 	.word	0x00019af0


	//   ....[146]....
        /*070c*/ 	.word	0x00019ce0


	//   ....[147]....
        /*0710*/ 	.word	0x00019d40


	//   ....[148]....
        /*0714*/ 	.word	0x00019da0


	//   ....[149]....
        /*0718*/ 	.word	0x00019ea0


	//   ....[150]....
        /*071c*/ 	.word	0x00019f40


	//   ....[151]....
        /*0720*/ 	.word	0x0001a040


	//   ....[152]....
        /*0724*/ 	.word	0x0001a0a0


	//   ....[153]....
        /*0728*/ 	.word	0x0001a180


	//   ....[154]....
        /*072c*/ 	.word	0x0001a4d0


	//----- nvinfo : EIATTR_REG_RECONFIG
	.align		4
.L_244:
        /*0730*/ 	.byte	0x01, 0x54
	.zero		2


	//----- nvinfo : EIATTR_SYSCALL_OFFSETS
	.align		4
        /*0734*/ 	.byte	0x04, 0x46
        /*0736*/ 	.short	(.L_246 - .L_245)


	//   ....[0]....
.L_245:
        /*0738*/ 	.word	0x00001c60


	//   ....[1]....
        /*073c*/ 	.word	0x00015310


	//   ....[2]....
        /*0740*/ 	.word	0x000154a0


	//   ....[3]....
        /*0744*/ 	.word	0x000155f0


	//   ....[4]....
        /*0748*/ 	.word	0x00015730


	//   ....[5]....
        /*074c*/ 	.word	0x00016200


	//----- nvinfo : EIATTR_MBARRIER_INSTR_OFFSETS
	.align		4
.L_246:
        /*0750*/ 	.byte	0x04, 0x39
        /*0752*/ 	.short	(.L_248 - .L_247)


	//   ....[0]....
.L_247:
        /*0754*/ 	.word	0x00000270
        /*0758*/ 	.word	0x000000ff
        /*075c*/ 	.word	0x0002a800
        /*0760*/ 	.short	0x0100
        /*0762*/ 	.byte	0x08
	.zero		1


	//   ....[1]....
        /*0764*/ 	.word	0x00000280
        /*0768*/ 	.word	0x000000ff
        /*076c*/ 	.word	0x0002a820
        /*0770*/ 	.short	0x0100
        /*0772*/ 	.byte	0x08
	.zero		1


	//   ....[2]....
        /*0774*/ 	.word	0x00000370
        /*0778*/ 	.word	0x000000ff
        /*077c*/ 	.word	0x0002a830
        /*0780*/ 	.short	0x0100
        /*0782*/ 	.byte	0x08
	.zero		1


	//   ....[3]....
        /*0784*/ 	.word	0x00000380
        /*0788*/ 	.word	0x000000ff
        /*078c*/ 	.word	0x0002a840
        /*0790*/ 	.short	0x0100
        /*0792*/ 	.byte	0x08
	.zero		1


	//   ....[4]....
        /*0794*/ 	.word	0x00000390
        /*0798*/ 	.word	0x000000ff
        /*079c*/ 	.word	0x0002a838
        /*07a0*/ 	.short	0x0100
        /*07a2*/ 	.byte	0x08
	.zero		1


	//   ....[5]....
        /*07a4*/ 	.word	0x000003a0
        /*07a8*/ 	.word	0x000000ff
        /*07ac*/ 	.word	0x0002a848
        /*07b0*/ 	.short	0x0100
        /*07b2*/ 	.byte	0x08
	.zero		1


	//   ....[6]....
        /*07b4*/ 	.word	0x000004d0
        /*07b8*/ 	.word	0x000000ff
        /*07bc*/ 	.word	0x0002a850
        /*07c0*/ 	.short	0x0100
        /*07c2*/ 	.byte	0x08
	.zero		1


	//   ....[7]....
        /*07c4*/ 	.word	0x000004e0
        /*07c8*/ 	.word	0x000000ff
        /*07cc*/ 	.word	0x0002a860
        /*07d0*/ 	.short	0x0100
        /*07d2*/ 	.byte	0x08
	.zero		1


	//   ....[8]....
        /*07d4*/ 	.word	0x000004f0
        /*07d8*/ 	.word	0x000000ff
        /*07dc*/ 	.word	0x0002a858
        /*07e0*/ 	.short	0x0100
        /*07e2*/ 	.byte	0x08
	.zero		1


	//   ....[9]....
        /*07e4*/ 	.word	0x00000500
        /*07e8*/ 	.word	0x000000ff
        /*07ec*/ 	.word	0x0002a868
        /*07f0*/ 	.short	0x0100
        /*07f2*/ 	.byte	0x08
	.zero		1


	//   ....[10]....
        /*07f4*/ 	.word	0x000005f0
        /*07f8*/ 	.word	0x000000ff
        /*07fc*/ 	.word	0x0002a870
        /*0800*/ 	.short	0x0100
        /*0802*/ 	.byte	0x06
	.zero		1


	//   ....[11]....
        /*0804*/ 	.word	0x00000600
        /*0808*/ 	.word	0x000000ff
        /*080c*/ 	.word	0x0002a880
        /*0810*/ 	.short	0x0100
        /*0812*/ 	.byte	0x06
	.zero		1


	//   ....[12]....
        /*0814*/ 	.word	0x00000610
        /*0818*/ 	.word	0x000000ff
        /*081c*/ 	.word	0x0002a878
        /*0820*/ 	.short	0x0100
        /*0822*/ 	.byte	0x06
	.zero		1


	//   ....[13]....
        /*0824*/ 	.word	0x00000620
        /*0828*/ 	.word	0x000000ff
        /*082c*/ 	.word	0x0002a888
        /*0830*/ 	.short	0x0100
        /*0832*/ 	.byte	0x06
	.zero		1


	//   ....[14]....
        /*0834*/ 	.word	0x00000750
        /*0838*/ 	.word	0x000000ff
        /*083c*/ 	.word	0x0002a890
        /*0840*/ 	.short	0x0100
        /*0842*/ 	.byte	0x08
	.zero		1


	//   ....[15]....
        /*0844*/ 	.word	0x00000760
        /*0848*/ 	.word	0x000000ff
        /*084c*/ 	.word	0x0002a8a0
        /*0850*/ 	.short	0x0100
        /*0852*/ 	.byte	0x08
	.zero		1


	//   ....[16]....
        /*0854*/ 	.word	0x00000770
        /*0858*/ 	.word	0x000000ff
        /*085c*/ 	.word	0x0002a898
        /*0860*/ 	.short	0x0100
        /*0862*/ 	.byte	0x08
	.zero		1


	//   ....[17]....
        /*0864*/ 	.word	0x00000780
        /*0868*/ 	.word	0x000000ff
        /*086c*/ 	.word	0x0002a8a8
        /*0870*/ 	.short	0x0100
        /*0872*/ 	.byte	0x08
	.zero		1


	//   ....[18]....
        /*0874*/ 	.word	0x000008b0
        /*0878*/ 	.word	0x000000ff
        /*087c*/ 	.word	0x0002a8b0
        /*0880*/ 	.short	0x0100
        /*0882*/ 	.byte	0x08
	.zero		1


	//   ....[19]....
        /*0884*/ 	.word	0x000008c0
        /*0888*/ 	.word	0x000000ff
        /*088c*/ 	.word	0x0002a8c0
        /*0890*/ 	.short	0x0100
        /*0892*/ 	.byte	0x08
	.zero		1


	//   ....[20]....
        /*0894*/ 	.word	0x000008d0
        /*0898*/ 	.word	0x000000ff
        /*089c*/ 	.word	0x0002a8b8
        /*08a0*/ 	.short	0x0100
        /*08a2*/ 	.byte	0x08
	.zero		1


	//   ....[21]....
        /*08a4*/ 	.word	0x000008e0
        /*08a8*/ 	.word	0x000000ff
        /*08ac*/ 	.word	0x0002a8c8
        /*08b0*/ 	.short	0x0100
        /*08b2*/ 	.byte	0x08
	.zero		1


	//   ....[22]....
        /*08b4*/ 	.word	0x00001fb0
        /*08b8*/ 	.word	0x000000ff
        /*08bc*/ 	.word	0x0002a800
        /*08c0*/ 	.short	0x010a
        /*08c2*/ 	.byte	0x24
	.zero		1


	//   ....[23]....
        /*08c4*/ 	.word	0x00002050
        /*08c8*/ 	.word	0x00000007
        /*08cc*/ 	.word	0x0002a830
        /*08d0*/ 	.short	0x010a
        /*08d2*/ 	.byte	0x3f
	.zero		1


	//   ....[24]....
        /*08d4*/ 	.word	0x000020b0
        /*08d8*/ 	.word	0x00000007
        /*08dc*/ 	.word	0x0002a830
        /*08e0*/ 	.short	0x010a
        /*08e2*/ 	.byte	0x3f
	.zero		1


	//   ....[25]....
        /*08e4*/ 	.word	0x00002600
        /*08e8*/ 	.word	0x00000003
        /*08ec*/ 	.word	0x00000000
        /*08f0*/ 	.short	0x0101
        /*08f2*/ 	.byte	0x3f
	.zero		1


	//   ....[26]....
        /*08f4*/ 	.word	0x00005b90
        /*08f8*/ 	.word	0x000000ff
        /*08fc*/ 	.word	0x0002a830
        /*0900*/ 	.short	0x010a
        /*0902*/ 	.byte	0x06
	.zero		1


	//   ....[27]....
        /*0904*/ 	.word	0x00005bd0
        /*0908*/ 	.word	0x000000ff
        /*090c*/ 	.word	0x0002a830
        /*0910*/ 	.short	0x010a
        /*0912*/ 	.byte	0x06
	.zero		1


	//   ....[28]....
        /*0914*/ 	.word	0x00005e70
        /*0918*/ 	.word	0x000000ff
        /*091c*/ 	.word	0x0002a850
        /*0920*/ 	.short	0x010a
        /*0922*/ 	.byte	0x06
	.zero		1


	//   ....[29]....
        /*0924*/ 	.word	0x00005eb0
        /*0928*/ 	.word	0x000000ff
        /*092c*/ 	.word	0x0002a850
        /*0930*/ 	.short	0x010a
        /*0932*/ 	.byte	0x06
	.zero		1


	//   ....[30]....
        /*0934*/ 	.word	0x00006a00
        /*0938*/ 	.word	0x00000079
        /*093c*/ 	.word	0x00000000
        /*0940*/ 	.short	0x0101
        /*0942*/ 	.byte	0x3f
	.zero		1


	//   ....[31]....
        /*0944*/ 	.word	0x00008c30
        /*0948*/ 	.word	0x000000ff
        /*094c*/ 	.word	0x00000000
        /*0950*/ 	.short	0x0101
        /*0952*/ 	.byte	0x06
	.zero		1


	//   ....[32]....
        /*0954*/ 	.word	0x000097a0
        /*0958*/ 	.word	0x000000ff
        /*095c*/ 	.word	0x0002a830
        /*0960*/ 	.short	0x010a
        /*0962*/ 	.byte	0x06
	.zero		1


	//   ....[33]....
        /*0964*/ 	.word	0x000097e0
        /*0968*/ 	.word	0x000000ff
        /*096c*/ 	.word	0x0002a830
        /*0970*/ 	.short	0x010a
        /*0972*/ 	.byte	0x06
	.zero		1


	//   ....[34]....
        /*0974*/ 	.word	0x00009ab0
        /*0978*/ 	.word	0x000000ff
        /*097c*/ 	.word	0x0002a850
        /*0980*/ 	.short	0x010a
        /*0982*/ 	.byte	0x06
	.zero		1


	//   ....[35]....
        /*0984*/ 	.word	0x00009af0
        /*0988*/ 	.word	0x000000ff
        /*098c*/ 	.word	0x0002a850
        /*0990*/ 	.short	0x010a
        /*0992*/ 	.byte	0x06
	.zero		1


	//   ....[36]....
        /*0994*/ 	.word	0x0000b490
        /*0998*/ 	.word	0x00000003
        /*099c*/ 	.word	0x00000000
        /*09a0*/ 	.short	0x0101
        /*09a2*/ 	.byte	0x3f
	.zero		1


	//   ....[37]....
        /*09a4*/ 	.word	0x0000b7a0
        /*09a8*/ 	.word	0x000000ff
        /*09ac*/ 	.word	0x00000000
        /*09b0*/ 	.short	0x0101
        /*09b2*/ 	.byte	0x06
	.zero		1


	//   ....[38]....
        /*09b4*/ 	.word	0x0000c090
        /*09b8*/ 	.word	0x000000ff
        /*09bc*/ 	.word	0x0002a830
        /*09c0*/ 	.short	0x010a
        /*09c2*/ 	.byte	0x06
	.zero		1


	//   ....[39]....
        /*09c4*/ 	.word	0x0000c0d0
        /*09c8*/ 	.word	0x000000ff
        /*09cc*/ 	.word	0x0002a830
        /*09d0*/ 	.short	0x010a
        /*09d2*/ 	.byte	0x06
	.zero		1


	//   ....[40]....
        /*09d4*/ 	.word	0x0000c3a0
        /*09d8*/ 	.word	0x000000ff
        /*09dc*/ 	.word	0x0002a850
        /*09e0*/ 	.short	0x010a
        /*09e2*/ 	.byte	0x06
	.zero		1


	//   ....[41]....
        /*09e4*/ 	.word	0x0000c3e0
        /*09e8*/ 	.word	0x000000ff
        /*09ec*/ 	.word	0x0002a850
        /*09f0*/ 	.short	0x010a
        /*09f2*/ 	.byte	0x06
	.zero		1


	//   ....[42]....
        /*09f4*/ 	.word	0x0000ceb0
        /*09f8*/ 	.word	0x00000078
        /*09fc*/ 	.word	0x00000000
        /*0a00*/ 	.short	0x0101
        /*0a02*/ 	.byte	0x3f
	.zero		1


	//   ....[43]....
        /*0a04*/ 	.word	0x0000f130
        /*0a08*/ 	.word	0x000000ff
        /*0a0c*/ 	.word	0x00000000
        /*0a10*/ 	.short	0x0101
        /*0a12*/ 	.byte	0x06
	.zero		1


	//   ....[44]....
        /*0a14*/ 	.word	0x0000f920
        /*0a18*/ 	.word	0x000000ff
        /*0a1c*/ 	.word	0x0002a850
        /*0a20*/ 	.short	0x010a
        /*0a22*/ 	.byte	0x09
	.zero		1


	//   ....[45]....
        /*0a24*/ 	.word	0x0000f960
        /*0a28*/ 	.word	0x000000ff
        /*0a2c*/ 	.word	0x0002a850
        /*0a30*/ 	.short	0x010a
        /*0a32*/ 	.byte	0x09
	.zero		1


	//   ....[46]....
        /*0a34*/ 	.word	0x00010030
        /*0a38*/ 	.word	0x000000ff
        /*0a3c*/ 	.word	0x00000000
        /*0a40*/ 	.short	0x0101
        /*0a42*/ 	.byte	0x04
	.zero		1


	//   ....[47]....
        /*0a44*/ 	.word	0x00012520
        /*0a48*/ 	.word	0x00000003
        /*0a4c*/ 	.word	0x00000000
        /*0a50*/ 	.short	0x0101
        /*0a52*/ 	.byte	0x3f
	.zero		1


	//   ....[48]....
        /*0a54*/ 	.word	0x00015b10
        /*0a58*/ 	.word	0x00000004
        /*0a5c*/ 	.word	0x0002a880
        /*0a60*/ 	.short	0x010a
        /*0a62*/ 	.byte	0x3f
	.zero		1


	//   ....[49]....
        /*0a64*/ 	.word	0x00015da0
        /*0a68*/ 	.word	0x00000004
        /*0a6c*/ 	.word	0x0002a840
        /*0a70*/ 	.short	0x010a
        /*0a72*/ 	.byte	0x3f
	.zero		1


	//   ....[50]....
        /*0a74*/ 	.word	0x000169b0
        /*0a78*/ 	.word	0x00000011
        /*0a7c*/ 	.word	0x0002a800
        /*0a80*/ 	.short	0x0107
        /*0a82*/ 	.byte	0x3f
	.zero		1


	//   ....[51]....
        /*0a84*/ 	.word	0x00016ab0
        /*0a88*/ 	.word	0x00000011
        /*0a8c*/ 	.word	0x0002a800
        /*0a90*/ 	.short	0x0101
        /*0a92*/ 	.byte	0x3f
	.zero		1


	//   ....[52]....
        /*0a94*/ 	.word	0x00016ad0
        /*0a98*/ 	.word	0x00000011
        /*0a9c*/ 	.word	0x0002a820
        /*0aa0*/ 	.short	0x010a
        /*0aa2*/ 	.byte	0x3f
	.zero		1


	//   ....[53]....
        /*0aa4*/ 	.word	0x00016dd0
        /*0aa8*/ 	.word	0x00000006
        /*0aac*/ 	.word	0x0002a880
        /*0ab0*/ 	.short	0x010a
        /*0ab2*/ 	.byte	0x3f
	.zero		1


	//   ....[54]....
        /*0ab4*/ 	.word	0x00017220
        /*0ab8*/ 	.word	0x00000006
        /*0abc*/ 	.word	0x0002a840
        /*0ac0*/ 	.short	0x010a
        /*0ac2*/ 	.byte	0x3f
	.zero		1


	//   ....[55]....
        /*0ac4*/ 	.word	0x000176d0
        /*0ac8*/ 	.word	0x0000000d
        /*0acc*/ 	.word	0x0002a870
        /*0ad0*/ 	.short	0x010a
        /*0ad2*/ 	.byte	0x3f
	.zero		1


	//   ....[56]....
        /*0ad4*/ 	.word	0x00017740
        /*0ad8*/ 	.word	0x0000000d
        /*0adc*/ 	.word	0x0002a860
        /*0ae0*/ 	.short	0x010a
        /*0ae2*/ 	.byte	0x3f
	.zero		1


	//   ....[57]....
        /*0ae4*/ 	.word	0x00017d20
        /*0ae8*/ 	.word	0x0000000d
        /*0aec*/ 	.word	0x0002a850
        /*0af0*/ 	.short	0x0101
        /*0af2*/ 	.byte	0x3f
	.zero		1


	//   ....[58]....
        /*0af4*/ 	.word	0x00017da0
        /*0af8*/ 	.word	0x0000000d
        /*0afc*/ 	.word	0x00000000
        /*0b00*/ 	.short	0x0101
        /*0b02*/ 	.byte	0x3f
	.zero		1


	//   ....[59]....
        /*0b04*/ 	.word	0x00017fb0
        /*0b08*/ 	.word	0x0000000c
        /*0b0c*/ 	.word	0x0002a870
        /*0b10*/ 	.short	0x010a
        /*0b12*/ 	.byte	0x3f
	.zero		1


	//   ....[60]....
        /*0b14*/ 	.word	0x00018020
        /*0b18*/ 	.word	0x0000000c
        /*0b1c*/ 	.word	0x0002a860
        /*0b20*/ 	.short	0x010a
        /*0b22*/ 	.byte	0x3f
	.zero		1


	//   ....[61]....
        /*0b24*/ 	.word	0x00018600
        /*0b28*/ 	.word	0x0000000c
        /*0b2c*/ 	.word	0x0002a850
        /*0b30*/ 	.short	0x0101
        /*0b32*/ 	.byte	0x3f
	.zero		1


	//   ....[62]....
        /*0b34*/ 	.word	0x00018650
        /*0b38*/ 	.word	0x0000000c
        /*0b3c*/ 	.word	0x00000000
        /*0b40*/ 	.short	0x0101
        /*0b42*/ 	.byte	0x3f
	.zero		1


	//   ....[63]....
        /*0b44*/ 	.word	0x000193e0
        /*0b48*/ 	.word	0x00000003
        /*0b4c*/ 	.word	0x0002a820
        /*0b50*/ 	.short	0x010a
        /*0b52*/ 	.byte	0x3f
	.zero		1


	//   ....[64]....
        /*0b54*/ 	.word	0x00019580
        /*0b58*/ 	.word	0x00000007
        /*0b5c*/ 	.word	0x00000000
        /*0b60*/ 	.short	0x010a
        /*0b62*/ 	.byte	0x3f
	.zero		1


	//   ....[65]....
        /*0b64*/ 	.word	0x000195f0
        /*0b68*/ 	.word	0x00000005
        /*0b6c*/ 	.word	0x00000000
        /*0b70*/ 	.short	0x010a
        /*0b72*/ 	.byte	0x3f
	.zero		1


	//   ....[66]....
        /*0b74*/ 	.word	0x00019640
        /*0b78*/ 	.word	0x00000005
        /*0b7c*/ 	.word	0x0002a860
        /*0b80*/ 	.short	0x010a
        /*0b82*/ 	.byte	0x3f
	.zero		1


	//   ....[67]....
        /*0b84*/ 	.word	0x00019690
        /*0b88*/ 	.word	0x00000003
        /*0b8c*/ 	.word	0x0002a860
        /*0b90*/ 	.short	0x010a
        /*0b92*/ 	.byte	0x3f
	.zero		1


	//   ....[68]....
        /*0b94*/ 	.word	0x000196d0
        /*0b98*/ 	.word	0x00000005
        /*0b9c*/ 	.word	0x0002a880
        /*0ba0*/ 	.short	0x010a
        /*0ba2*/ 	.byte	0x3f
	.zero		1


	//   ....[69]....
        /*0ba4*/ 	.word	0x000196f0
        /*0ba8*/ 	.word	0x00000003
        /*0bac*/ 	.word	0x0002a880
        /*0bb0*/ 	.short	0x010a
        /*0bb2*/ 	.byte	0x3f
	.zero		1


	//   ....[70]....
        /*0bb4*/ 	.word	0x00019760
        /*0bb8*/ 	.word	0x00000003
        /*0bbc*/ 	.word	0x0002a800
        /*0bc0*/ 	.short	0x010a
        /*0bc2*/ 	.byte	0x3f
	.zero		1


	//   ....[71]....
        /*0bc4*/ 	.word	0x000197b0
        /*0bc8*/ 	.word	0x00000007
        /*0bcc*/ 	.word	0x0002a830
        /*0bd0*/ 	.short	0x010a
        /*0bd2*/ 	.byte	0x3f
	.zero		1


	//   ....[72]....
        /*0bd4*/ 	.word	0x00019810
        /*0bd8*/ 	.word	0x00000008
        /*0bdc*/ 	.word	0x0002a830
        /*0be0*/ 	.short	0x010a
        /*0be2*/ 	.byte	0x3f
	.zero		1


	//   ....[73]....
        /*0be4*/ 	.word	0x00019870
        /*0be8*/ 	.word	0x00000008
        /*0bec*/ 	.word	0x0002a850
        /*0bf0*/ 	.short	0x010a
        /*0bf2*/ 	.byte	0x3f
	.zero		1


	//   ....[74]....
        /*0bf4*/ 	.word	0x000198d0
        /*0bf8*/ 	.word	0x00000006
        /*0bfc*/ 	.word	0x0002a830
        /*0c00*/ 	.short	0x010a
        /*0c02*/ 	.byte	0x3f
	.zero		1


	//   ....[75]....
        /*0c04*/ 	.word	0x00019930
        /*0c08*/ 	.word	0x00000006
        /*0c0c*/ 	.word	0x0002a850
        /*0c10*/ 	.short	0x010a
        /*0c12*/ 	.byte	0x3f
	.zero		1


	//   ....[76]....
        /*0c14*/ 	.word	0x00019990
        /*0c18*/ 	.word	0x00000006
        /*0c1c*/ 	.word	0x0002a830
        /*0c20*/ 	.short	0x010a
        /*0c22*/ 	.byte	0x3f
	.zero		1


	//   ....[77]....
        /*0c24*/ 	.word	0x000199f0
        /*0c28*/ 	.word	0x00000006
        /*0c2c*/ 	.word	0x0002a850
        /*0c30*/ 	.short	0x010a
        /*0c32*/ 	.byte	0x3f
	.zero		1


	//   ....[78]....
        /*0c34*/ 	.word	0x00019a50
        /*0c38*/ 	.word	0x00000007
        /*0c3c*/ 	.word	0x0002a850
        /*0c40*/ 	.short	0x010a
        /*0c42*/ 	.byte	0x3f
	.zero		1


	//   ....[79]....
        /*0c44*/ 	.word	0x00019ba0
        /*0c48*/ 	.word	0x00000004
        /*0c4c*/ 	.word	0x0002a880
        /*0c50*/ 	.short	0x010a
        /*0c52*/ 	.byte	0x3f
	.zero		1


	//   ....[80]....
        /*0c54*/ 	.word	0x00019bf0
        /*0c58*/ 	.word	0x00000004
        /*0c5c*/ 	.word	0x0002a840
        /*0c60*/ 	.short	0x010a
        /*0c62*/ 	.byte	0x3f
	.zero		1


	//   ....[81]....
        /*0c64*/ 	.word	0x0001a1c0
        /*0c68*/ 	.word	0x00000011
        /*0c6c*/ 	.word	0x0002a820
        /*0c70*/ 	.short	0x010a
        /*0c72*/ 	.byte	0x3f
	.zero		1


	//   ....[82]....
        /*0c74*/ 	.word	0x0001a210
        /*0c78*/ 	.word	0x00000006
        /*0c7c*/ 	.word	0x0002a880
        /*0c80*/ 	.short	0x010a
        /*0c82*/ 	.byte	0x3f
	.zero		1


	//   ....[83]....
        /*0c84*/ 	.word	0x0001a260
        /*0c88*/ 	.word	0x00000006
        /*0c8c*/ 	.word	0x0002a840
        /*0c90*/ 	.short	0x010a
        /*0c92*/ 	.byte	0x3f
	.zero		1


	//   ....[84]....
        /*0c94*/ 	.word	0x0001a2b0
        /*0c98*/ 	.word	0x0000000d
        /*0c9c*/ 	.word	0x0002a870
        /*0ca0*/ 	.short	0x010a
        /*0ca2*/ 	.byte	0x3f
	.zero		1


	//   ....[85]....
        /*0ca4*/ 	.word	0x0001a300
        /*0ca8*/ 	.word	0x0000000d
        /*0cac*/ 	.word	0x0002a860
        /*0cb0*/ 	.short	0x010a
        /*0cb2*/ 	.byte	0x3f
	.zero		1


	//   ....[86]....
        /*0cb4*/ 	.word	0x0001a350
        /*0cb8*/ 	.word	0x0000000c
        /*0cbc*/ 	.word	0x0002a870
        /*0cc0*/ 	.short	0x010a
        /*0cc2*/ 	.byte	0x3f
	.zero		1


	//   ....[87]....
        /*0cc4*/ 	.word	0x0001a3a0
        /*0cc8*/ 	.word	0x0000000c
        /*0ccc*/ 	.word	0x0002a860
        /*0cd0*/ 	.short	0x010a
        /*0cd2*/ 	.byte	0x3f
	.zero		1


	//   ....[88]....
        /*0cd4*/ 	.word	0x0001a3f0
        /*0cd8*/ 	.word	0x00000003
        /*0cdc*/ 	.word	0x0002a820
        /*0ce0*/ 	.short	0x010a
        /*0ce2*/ 	.byte	0x3f
	.zero		1


	//   ....[89]....
        /*0ce4*/ 	.word	0x0001a590
        /*0ce8*/ 	.word	0x00000007
        /*0cec*/ 	.word	0x00000000
        /*0cf0*/ 	.short	0x010a
        /*0cf2*/ 	.byte	0x3f
	.zero		1


	//   ....[90]....
        /*0cf4*/ 	.word	0x0001a5e0
        /*0cf8*/ 	.word	0x00000005
        /*0cfc*/ 	.word	0x00000000
        /*0d00*/ 	.short	0x010a
        /*0d02*/ 	.byte	0x3f
	.zero		1


	//   ....[91]....
        /*0d04*/ 	.word	0x0001a630
        /*0d08*/ 	.word	0x00000005
        /*0d0c*/ 	.word	0x0002a860
        /*0d10*/ 	.short	0x010a
        /*0d12*/ 	.byte	0x3f
	.zero		1


	//   ....[92]....
        /*0d14*/ 	.word	0x0001a680
        /*0d18*/ 	.word	0x00000003
        /*0d1c*/ 	.word	0x0002a860
        /*0d20*/ 	.short	0x010a
        /*0d22*/ 	.byte	0x3f
	.zero		1


	//   ....[93]....
        /*0d24*/ 	.word	0x0001a6d0
        /*0d28*/ 	.word	0x00000005
        /*0d2c*/ 	.word	0x0002a880
        /*0d30*/ 	.short	0x010a
        /*0d32*/ 	.byte	0x3f
	.zero		1


	//----- nvinfo : EIATTR_NUM_MBARRIERS
	.align		4
.L_248:
        /*0d34*/ 	.byte	0x03, 0x38
        /*0d36*/ 	.short	0x0016


	//----- nvinfo : EIATTR_EXIT_INSTR_OFFSETS
	.align		4
        /*0d38*/ 	.byte	0x04, 0x1c
        /*0d3a*/ 	.short	(.L_250 - .L_249)


	//   ....[0]....
.L_249:
        /*0d3c*/ 	.word	0x00000a80


	//   ....[1]....
        /*0d40*/ 	.word	0x00013680


	//   ....[2]....
        /*0d44*/ 	.word	0x00019740


	//----- nvinfo : EIATTR_MAX_THREADS
	.align		4
.L_250:
        /*0d48*/ 	.byte	0x04, 0x05
        /*0d4a*/ 	.short	(.L_252 - .L_251)
.L_251:
        /*0d4c*/ 	.word	0x00000180
        /*0d50*/ 	.word	0x00000001
        /*0d54*/ 	.word	0x00000001


	//----- nvinfo : EIATTR_CRS_STACK_SIZE
	.align		4
.L_252:
        /*0d58*/ 	.byte	0x04, 0x1e
        /*0d5a*/ 	.short	(.L_254 - .L_253)
.L_253:
        /*0d5c*/ 	.word	0x00000000


	//----- nvinfo : EIATTR_CBANK_PARAM_SIZE
	.align		4
.L_254:
        /*0d60*/ 	.byte	0x03, 0x19
        /*0d62*/ 	.short	0x0af0


	//----- nvinfo : EIATTR_PARAM_CBANK
	.align		4
        /*0d64*/ 	.byte	0x04, 0x0a
        /*0d66*/ 	.short	(.L_256 - .L_255)
	.align		4
.L_255:
        /*0d68*/ 	.word	index@(.nv.constant0._ZN7cutlass13device_kernelIN5flash11enable_sm90INS1_16FlashAttnFwdSm90INS1_25CollectiveMainloopFwdSm90ILi2EN4cute5tupleIJNS5_1CILi1EEES8_S8_EEENS6_IJNS7_ILi128EEESA_NS7_ILi192EEEEEELi192ENS_12float_e4m3_tEfNS_4arch4Sm90ELb0ELb1ELb1ELb1ELb0ELb0ELb0ELb1ELb1ELb1ELb0ELb0EEENS1_21CollectiveEpilogueFwdINS6_IJSA_SB_SA_EEES9_NS_10bfloat16_tESF_Li256ELb1ELb1ELb0ELb1EEENS1_36VarlenDynamicPersistentTileSchedulerILi128ELi128ELi256ELi128ELb0ELb1ELb1ELb1ELb0ELb1EEEEEEEEEvNT_6ParamsE)
        /*0d6c*/ 	.short	0x0210
        /*0d6e*/ 	.short	0x0af0


	//----- nvinfo : EIATTR_SW_WAR
	.align		4
.L_256:
        /*0d70*/ 	.byte	0x04, 0x36
        /*0d72*/ 	.short	(.L_258 - .L_257)
.L_257:
        /*0d74*/ 	.word	0x00000008
.L_258:


//--------------------- .nv.info._ZN7cutlass13device_kernelIN5flash11enable_sm90INS1_16FlashAttnFwdSm90INS1_25CollectiveMainloopFwdSm90ILi2EN4cute5tupleIJNS5_1CILi1EEES8_S8_EEENS6_IJNS7_ILi128EEESA_NS7_ILi192EEEEEELi192ENS_12float_e4m3_tEfNS_4arch4Sm90ELb0ELb1ELb1ELb1ELb0ELb1ELb0ELb1ELb1ELb1ELb0ELb0EEENS1_21CollectiveEpilogueFwdINS6_IJSA_SB_SA_EEES9_NS_10bfloat16_tESF_Li256ELb1ELb1ELb0ELb1EEENS1_36VarlenDynamicPersistentTileSchedulerILi128ELi128ELi256ELi128ELb0ELb1ELb1ELb1ELb0ELb1EEEEEEEEEvNT_6ParamsE --------------------------
	.section	.nv.info._ZN7cutlass13device_kernelIN5flash11enable_sm90INS1_16FlashAttnFwdSm90INS1_25CollectiveMainloopFwdSm90ILi2EN4cute5tupleIJNS5_1CILi1EEES8_S8_EEENS6_IJNS7_ILi128EEESA_NS7_ILi192EEEEEELi192ENS_12float_e4m3_tEfNS_4arch4Sm90ELb0ELb1ELb1ELb1ELb0ELb1ELb0ELb1ELb1ELb1ELb0ELb0EEENS1_21CollectiveEpilogueFwdINS6_IJSA_SB_SA_EEES9_NS_10bfloat16_tESF_Li256ELb1ELb1ELb0ELb1EEENS1_36VarlenDynamicPersistentTileSchedulerILi128ELi128ELi256ELi128ELb0ELb1ELb1ELb1ELb0ELb1EEEEEEEEEvNT_6ParamsE,"",@"SHT_CUDA_INFO"
	.sectionflags	@""
	.align	4


	//----- nvinfo : EIATTR_CUDA_API_VERSION
	.align		4
        /*0000*/ 	.byte	0x04, 0x37
        /*0002*/ 	.short	(.L_260 - .L_259)
.L_259:
        /*0004*/ 	.word	0x00000082


	//----- nvinfo : EIATTR_KPARAM_INFO
	.align		4
.L_260:
        /*0008*/ 	.byte	0x04, 0x17
        /*000a*/ 	.short	(.L_262 - .L_261)
.L_261:
        /*000c*/ 	.word	0x00000000
        /*0010*/ 	.short	0x0000
        /*0012*/ 	.short	0x0070
        /*0014*/ 	.byte	0x00, 0xf0, 0x01, 0x2a


	//----- nvinfo : EIATTR_SPARSE_MMA_MASK
	.align		4
.L_262:
        /*0018*/ 	.byte	0x03, 0x50
        /*001a*/ 	.short	0x0000


	//----- nvinfo : EIATTR_MAXREG_COUNT
	.align		4
        /*001c*/ 	.byte	0x03, 0x1b
        /*001e*/ 	.short	0x00a8


	//----- nvinfo : EIATTR_NUM_BARRIERS
	.align		4
        /*0020*/ 	.byte	0x02, 0x4c
        /*0022*/ 	.byte	0x10
	.zero		1


	//----- nvinfo : EIATTR_EXTERNS
	.align		4
        /*0024*/ 	.byte	0x04, 0x0f
        /*0026*/ 	.short	(.L_264 - .L_263)


	//   ....[0]....
	.align		4
.L_263:
        /*0028*/ 	.word	index@(__assertfail)


	//----- nvinfo : EIATTR_ANNOTATIONS
	.align		4
.L_264:
        /*002c*/ 	.byte	0x04, 0x55
        /*002e*/ 	.short	(.L_266 - .L_265)


	//   ....[0]....
.L_265:
        /* <DEDUP_REMOVED lines=68> */


	//----- nvinfo : EIATTR_MERCURY_ISA_VERSION
	.align		4
.L_266:
        /*0458*/ 	.byte	0x03, 0x5f
        /*045a*/ 	.short	0x0101


	//----- nvinfo : EIATTR_UNUSED_LOAD_BYTE_OFFSET
	.align		4
        /*045c*/ 	.byte	0x04, 0x44
        /*045e*/ 	.short	(.L_268 - .L_267)


	//   ....[0]....
.L_267:
        /*0460*/ 	.word	0x00000ad0
        /*0464*/ 	.word	0x0000fff0


	//   ....[1]....
        /*0468*/ 	.word	0x0001fab0
        /*046c*/ 	.word	0x0000fff0


	//----- nvinfo : EIATTR_INT_WARP_WIDE_INSTR_OFFSETS
	.align		4
.L_268:
        /*0470*/ 	.byte	0x04, 0x31
        /*0472*/ 	.short	(.L_270 - .L_269)


	//   ....[0]....
.L_269:
        /*0474*/ 	.word	0x00000190


	//   ....[1]....
        /*0478*/ 	.word	0x000001d0


	//   ....[2]....
        /*047c*/ 	.word	0x00000240


	//   ....[3]....
        /*0480*/ 	.word	0x00025f40


	//   ....[4]....
        /*0484*/ 	.word	0x00025fa0


	//   ....[5]....
        /*0488*/ 	.word	0x00028d10


	//   ....[6]....
        /*048c*/ 	.word	0x00028d70


	//----- nvinfo : EIATTR_COOP_GROUP_MASK_REGIDS
	.align		4
.L_270:
        /*0490*/ 	.byte	0x04, 0x29
        /*0492*/ 	.short	(.L_272 - .L_271)


	//   ....[0]....
.L_271:
        /*0494*/ 	.word	0xffffffff


	//   ....[1]....
        /*0498*/ 	.word	0xffffffff


	//   ....[2]....
        /*049c*/ 	.word	0xffffffff


	//   ....[3]....
        /*04a0*/ 	.word	0xffffffff


	//   ....[4]....
        /*04a4*/ 	.word	0xffffffff


	//   ....[5]....
        /*04a8*/ 	.word	0xffffffff


	//   ....[6]....
        /*04ac*/ 	.word	0xffffffff


	//   ....[7]....
        /*04b0*/ 	.word	0xffffffff


	//   ....[8]....
        /*04b4*/ 	.word	0xffffffff


	//   ....[9]....
        /*04b8*/ 	.word	0xffffffff


	//   ....[10]....
        /*04bc*/ 	.word	0xffffffff


	//   ....[11]....
        /*04c0*/ 	.word	0xffffffff


	//   ....[12]....
        /*04c4*/ 	.word	0xffffffff


	//   ....[13]....
        /*04c8*/ 	.word	0xffffffff


	//   ....[14]....
        /*04cc*/ 	.word	0xffffffff


	//   ....[15]....
        /*04d0*/ 	.word	0xffffffff


	//   ....[16]....
        /*04d4*/ 	.word	0xffffffff


	//   ....[17]....
        /*04d8*/ 	.word	0xffffffff


	//   ....[18]....
        /*04dc*/ 	.word	0xffffffff


	//   ....[19]....
        /*04e0*/ 	.word	0xffffffff


	//   ....[20]....
        /*04e4*/ 	.word	0xffffffff


	//   ....[21]....
        /*04e8*/ 	.word	0xffffffff


	//   ....[22]....
        /*04ec*/ 	.word	0xffffffff


	//   ....[23]....
        /*04f0*/ 	.word	0xffffffff


	//   ....[24]....
        /*04f4*/ 	.word	0xffffffff


	//   ....[25]....
        /*04f8*/ 	.word	0xffffffff


	//   ....[26]....
        /*04fc*/ 	.word	0xffffffff


	//   ....[27]....
        /*0500*/ 	.word	0xffffffff


	//   ....[28]....
        /*0504*/ 	.word	0xffffffff


	//   ....[29]....
        /*0508*/ 	.word	0xffffffff


	//   ....[30]....
        /*050c*/ 	.word	0xffffffff


	//   ....[31]....
        /*0510*/ 	.word	0xffffffff


	//   ....[32]....
        /*0514*/ 	.word	0xffffffff


	//   ....[33]....
        /*0518*/ 	.word	0xffffffff


	//   ....[34]....
        /*051c*/ 	.word	0xffffffff


	//   ....[35]....
        /*0520*/ 	.word	0xffffffff


	//   ....[36]....
        /*0524*/ 	.word	0xffffffff


	//   ....[37]....
        /*0528*/ 	.word	0xffffffff


	//   ....[38]....
        /*052c*/ 	.word	0xffffffff


	//   ....[39]....
        /*0530*/ 	.word	0xffffffff


	//   ....[40]....
        /*0534*/ 	.word	0xffffffff


	//   ....[41]....
        /*0538*/ 	.word	0xffffffff


	//   ....[42]....
        /*053c*/ 	.word	0xffffffff


	//   ....[43]....
        /*0540*/ 	.word	0xffffffff


	//   ....[44]....
        /*0544*/ 	.word	0xffffffff


	//   ....[45]....
        /*0548*/ 	.word	0xffffffff


	//   ....[46]....
        /*054c*/ 	.word	0xffffffff


	//   ....[47]....
        /*0550*/ 	.word	0xffffffff


	//   ....[48]....
        /*0554*/ 	.word	0xffffffff


	//   ....[49]....
        /*0558*/ 	.word	0xffffffff


	//   ....[50]....
        /*055c*/ 	.word	0xffffffff


	//   ....[51]....
        /*0560*/ 	.word	0xffffffff


	//   ....[52]....
        /*0564*/ 	.word	0xffffffff


	//   ....[53]....
        /*0568*/ 	.word	0xffffffff


	//   ....[54]....
        /*056c*/ 	.word	0xffffffff


	//   ....[55]....
        /*0570*/ 	.word	0xffffffff


	//   ....[56]....
        /*0574*/ 	.word	0xffffffff


	//   ....[57]....
        /*0578*/ 	.word	0xffffffff


	//   ....[58]....
        /*057c*/ 	.word	0xffffffff


	//   ....[59]....
        /*0580*/ 	.word	0xffffffff


	//   ....[60]....
        /*0584*/ 	.word	0xffffffff


	//   ....[61]....
        /*0588*/ 	.word	0xffffffff


	//   ....[62]....
        /*058c*/ 	.word	0xffffffff


	//   ....[63]....
        /*0590*/ 	.word	0xffffffff


	//   ....[64]....
        /*0594*/ 	.word	0xffffffff


	//   ....[65]....
        /*0598*/ 	.word	0xffffffff


	//   ....[66]....
        /*059c*/ 	.word	0xffffffff


	//   ....[67]....
        /*05a0*/ 	.word	0xffffffff


	//   ....[68]....
        /*05a4*/ 	.word	0xffffffff


	//   ....[69]....
        /*05a8*/ 	.word	0xffffffff


	//   ....[70]....
        /*05ac*/ 	.word	0xffffffff


	//   ....[71]....
        /*05b0*/ 	.word	0xffffffff


	//   ....[72]....
        /*05b4*/ 	.word	0xffffffff


	//   ....[73]....
        /*05b8*/ 	.word	0xffffffff


	//   ....[74]....
        /*05bc*/ 	.word	0xffffffff


	//   ....[75]....
        /*05c0*/ 	.word	0xffffffff


	//   ....[76]....
        /*05c4*/ 	.word	0xffffffff


	//   ....[77]....
        /*05c8*/ 	.word	0xffffffff


	//   ....[78]....
        /*05cc*/ 	.word	0xffffffff


	//   ....[79]....
        /*05d0*/ 	.word	0xffffffff


	//   ....[80]....
        /*05d4*/ 	.word	0xffffffff


	//   ....[81]....
        /*05d8*/ 	.word	0xffffffff


	//   ....[82]....
        /*05dc*/ 	.word	0xffffffff


	//   ....[83]....
        /*05e0*/ 	.word	0xffffffff


	//   ....[84]....
        /*05e4*/ 	.word	0xffffffff


	//   ....[85]....
        /*05e8*/ 	.word	0xffffffff


	//   ....[86]....
        /*05ec*/ 	.word	0xffffffff


	//   ....[87]....
        /*05f0*/ 	.word	0xffffffff


	//   ....[88]....
        /*05f4*/ 	.word	0xffffffff


	//   ....[89]....
        /*05f8*/ 	.word	0xffffffff


	//   ....[90]....
        /*05fc*/ 	.word	0xffffffff


	//   ....[91]....
        /*0600*/ 	.word	0xffffffff


	//   ....[92]....
        /*0604*/ 	.word	0xffffffff


	//   ....[93]....
        /*0608*/ 	.word	0xffffffff


	//   ....[94]....
        /*060c*/ 	.word	0xffffffff


	//   ....[95]....
        /*0610*/ 	.word	0xffffffff


	//   ....[96]....
        /*0614*/ 	.word	0xffffffff


	//   ....[97]....
        /*0618*/ 	.word	0xffffffff


	//   ....[98]....
        /*061c*/ 	.word	0xffffffff


	//   ....[99]....
        /*0620*/ 	.word	0xffffffff


	//   ....[100]....
        /*0624*/ 	.word	0xffffffff


	//   ....[101]....
        /*0628*/ 	.word	0xffffffff


	//   ....[102]....
        /*062c*/ 	.word	0xffffffff


	//   ....[103]....
        /*0630*/ 	.word	0xffffffff


	//   ....[104]....
        /*0634*/ 	.word	0xffffffff


	//   ....[105]....
        /*0638*/ 	.word	0xffffffff


	//   ....[106]....
        /*063c*/ 	.word	0xffffffff


	//   ....[107]....
        /*0640*/ 	.word	0xffffffff


	//   ....[108]....
        /*0644*/ 	.word	0xffffffff


	//   ....[109]....
        /*0648*/ 	.word	0xffffffff


	//   ....[110]....
        /*064c*/ 	.word	0xffffffff


	//   ....[111]....
        /*0650*/ 	.word	0xffffffff


	//   ....[112]....
        /*0654*/ 	.word	0xffffffff


	//   ....[113]....
        /*0658*/ 	.word	0xffffffff


	//   ....[114]....
        /*065c*/ 	.word	0xffffffff


	//   ....[115]....
        /*0660*/ 	.word	0xffffffff


	//   ....[116]....
        /*0664*/ 	.word	0xffffffff


	//   ....[117]....
        /*0668*/ 	.word	0xffffffff


	//   ....[118]....
        /*066c*/ 	.word	0xffffffff


	//   ....[119]....
        /*0670*/ 	.word	0xffffffff


	//   ....[120]....
        /*0674*/ 	.word	0xffffffff


	//   ....[121]....
        /*0678*/ 	.word	0xffffffff


	//   ....[122]....
        /*067c*/ 	.word	0xffffffff


	//   ....[123]....
        /*0680*/ 	.word	0xffffffff


	//   ....[124]....
        /*0684*/ 	.word	0xffffffff


	//   ....[125]....
        /*0688*/ 	.word	0xffffffff


	//   ....[126]....
        /*068c*/ 	.word	0xffffffff


	//   ....[127]....
        /*0690*/ 	.word	0xffffffff


	//   ....[128]....
        /*0694*/ 	.word	0xffffffff


	//   ....[129]....
        /*0698*/ 	.word	0xffffffff


	//   ....[130]....
        /*069c*/ 	.word	0xffffffff


	//   ....[131]....
        /*06a0*/ 	.word	0xffffffff


	//   ....[132]....
        /*06a4*/ 	.word	0xffffffff


	//   ....[133]....
        /*06a8*/ 	.word	0xffffffff


	//   ....[134]....
        /*06ac*/ 	.word	0xffffffff


	//   ....[135]....
        /*06b0*/ 	.word	0xffffffff


	//   ....[136]....
        /*06b4*/ 	.word	0xffffffff


	//   ....[137]....
        /*06b8*/ 	.word	0xffffffff


	//   ....[138]....
        /*06bc*/ 	.word	0xffffffff


	//   ....[139]....
        /*06c0*/ 	.word	0xffffffff


	//   ....[140]....
        /*06c4*/ 	.word	0xffffffff


	//   ....[141]....
        /*06c8*/ 	.word	0xffffffff


	//   ....[142]....
        /*06cc*/ 	.word	0xffffffff


	//   ....[143]....
        /*06d0*/ 	.word	0xffffffff


	//   ....[144]....
        /*06d4*/ 	.word	0xffffffff


	//   ....[145]....
        /*06d8*/ 	.word	0xffffffff


	//   ....[146]....
        /*06dc*/ 	.word	0xffffffff


	//   ....[147]....
        /*06e0*/ 	.word	0xffffffff


	//   ....[148]....
        /*06e4*/ 	.word	0xffffffff


	//   ....[149]....
        /*06e8*/ 	.word	0xffffffff


	//   ....[150]....
        /*06ec*/ 	.word	0xffffffff


	//   ....[151]....
        /*06f0*/ 	.word	0xffffffff


	//   ....[152]....
        /*06f4*/ 	.word	0xffffffff


	//   ....[153]....
        /*06f8*/ 	.word	0xffffffff


	//   ....[154]....
        /*06fc*/ 	.word	0x0500000f


	//   ....[155]....
        /*0700*/ 	.word	0x0500000f


	//   ....[156]....
        /*0704*/ 	.word	0x0500000f


	//   ....[157]....
        /*0708*/ 	.word	0x0500000f


	//   ....[158]....
        /*070c*/ 	.word	0x0500000f


	//   ....[159]....
        /*0710*/ 	.word	0x0500000f


	//   ....[160]....
        /*0714*/ 	.word	0x0500000f


	//   ....[161]....
        /*0718*/ 	.word	0x0500000f


	//   ....[162]....
        /*071c*/ 	.word	0x0500000f


	//   ....[163]....
        /*0720*/ 	.word	0x0500000f


	//   ....[164]....
        /*0724*/ 	.word	0x0500000f


	//   ....[165]....
        /*0728*/ 	.word	0x0500000f


	//   ....[166]....
        /*072c*/ 	.word	0x0500000f


	//   ....[167]....
        /*0730*/ 	.word	0x0500000f


	//   ....[168]....
        /*0734*/ 	.word	0x0500000f


	//   ....[169]....
        /*0738*/ 	.word	0x0500000f


	//   ....[170]....
        /*073c*/ 	.word	0x0500000f


	//   ....[171]....
        /*0740*/ 	.word	0x0500000f


	//   ....[172]....
        /*0744*/ 	.word	0x0500000f


	//   ....[173]....
        /*0748*/ 	.word	0x0500000f


	//   ....[174]....
        /*074c*/ 	.word	0x0500000f


	//   ....[175]....
        /*0750*/ 	.word	0x0500000f


	//   ....[176]....
        /*0754*/ 	.word	0x0500000f


	//   ....[177]....
        /*0758*/ 	.word	0x0500000f


	//   ....[178]....
        /*075c*/ 	.word	0x0500000f


	//   ....[179]....
        /*0760*/ 	.word	0x0500000f


	//   ....[180]....
        /*0764*/ 	.word	0x0500000f


	//   ....[181]....
        /*0768*/ 	.word	0x0500000f


	//   ....[182]....
        /*076c*/ 	.word	0x0500000f


	//   ....[183]....
        /*0770*/ 	.word	0x0500000f


	//   ....[184]....
        /*0774*/ 	.word	0x0500000f


	//   ....[185]....
        /*0778*/ 	.word	0x0500000f


	//   ....[186]....
        /*077c*/ 	.word	0x0500000f


	//   ....[187]....
        /*0780*/ 	.word	0x0500000f


	//   ....[188]....
        /*0784*/ 	.word	0x0500000f


	//   ....[189]....
        /*0788*/ 	.word	0x0500000f


	//   ....[190]....
        /*078c*/ 	.word	0x0500000f


	//   ....[191]....
        /*0790*/ 	.word	0x0500000f


	//   ....[192]....
        /*0794*/ 	.word	0x0500000f


	//   ....[193]....
        /*0798*/ 	.word	0x0500000f


	//   ....[194]....
        /*079c*/ 	.word	0x0500000f


	//   ....[195]....
        /*07a0*/ 	.word	0x0500000f


	//   ....[196]....
        /*07a4*/ 	.word	0x0500000f


	//   ....[197]....
        /*07a8*/ 	.word	0x0500000f


	//   ....[198]....
        /*07ac*/ 	.word	0x0500000f


	//   ....[199]....
        /*07b0*/ 	.word	0x0500000f


	//   ....[200]....
        /*07b4*/ 	.word	0x0500000f


	//   ....[201]....
        /*07b8*/ 	.word	0x0500000f


	//   ....[202]....
        /*07bc*/ 	.word	0x0500000f


	//   ....[203]....
        /*07c0*/ 	.word	0x0500000f


	//   ....[204]....
        /*07c4*/ 	.word	0x0500000f


	//   ....[205]....
        /*07c8*/ 	.word	0x0500000f


	//   ....[206]....
        /*07cc*/ 	.word	0x0500000f


	//   ....[207]....
        /*07d0*/ 	.word	0x0500000f


	//   ....[208]....
        /*07d4*/ 	.word	0x0500000f


	//   ....[209]....
        /*07d8*/ 	.word	0x0500000f


	//   ....[210]....
        /*07dc*/ 	.word	0x0500000f


	//   ....[211]....
        /*07e0*/ 	.word	0x0500000f


	//   ....[212]....
        /*07e4*/ 	.word	0x0500000f


	//   ....[213]....
        /*07e8*/ 	.word	0x0500000f


	//   ....[214]....
        /*07ec*/ 	.word	0x0500000f


	//   ....[215]....
        /*07f0*/ 	.word	0x0500000f


	//   ....[216]....
        /*07f4*/ 	.word	0x0500000f


	//   ....[217]....
        /*07f8*/ 	.word	0x0500000f


	//   ....[218]....
        /*07fc*/ 	.word	0x0500000f


	//   ....[219]....
        /*0800*/ 	.word	0x0500000f


	//   ....[220]....
        /*0804*/ 	.word	0x0500000f


	//   ....[221]....
        /*0808*/ 	.word	0x0500000f


	//   ....[222]....
        /*080c*/ 	.word	0x0500000f


	//   ....[223]....
        /*0810*/ 	.word	0x0500000f


	//   ....[224]....
        /*0814*/ 	.word	0x0500000f


	//   ....[225]....
        /*0818*/ 	.word	0x0500000f


	//   ....[226]....
        /*081c*/ 	.word	0x0500000f


	//   ....[227]....
        /*0820*/ 	.word	0x0500000f


	//   ....[228]....
        /*0824*/ 	.word	0x0500000f


	//   ....[229]....
        /*0828*/ 	.word	0x0500000f


	//   ....[230]....
        /*082c*/ 	.word	0x0500000f


	//   ....[231]....
        /*0830*/ 	.word	0x0500000f


	//   ....[232]....
        /*0834*/ 	.word	0x0500000f


	//   ....[233]....
        /*0838*/ 	.word	0x0500000f


	//   ....[234]....
        /*083c*/ 	.word	0x0500000f


	//   ....[235]....
        /*0840*/ 	.word	0x0500000f


	//   ....[236]....
        /*0844*/ 	.word	0x0500000f


	//   ....[237]....
        /*0848*/ 	.word	0x0500000f


	//   ....[238]....
        /*084c*/ 	.word	0x0500000f


	//   ....[239]....
        /*0850*/ 	.word	0x0500000f


	//   ....[240]....
        /*0854*/ 	.word	0x0500000f


	//   ....[241]....
        /*0858*/ 	.word	0x0500000f


	//   ....[242]....
        /*085c*/ 	.word	0x0500000f


	//   ....[243]....
        /*0860*/ 	.word	0x0500000f


	//   ....[244]....
        /*0864*/ 	.word	0x0500000f


	//   ....[245]....
        /*0868*/ 	.word	0x0500000f


	//   ....[246]....
        /*086c*/ 	.word	0x0500000f


	//----- nvinfo : EIATTR_COOP_GROUP_INSTR_OFFSETS
	.align		4
.L_272:
        /*0870*/ 	.byte	0x04, 0x28
        /*0872*/ 	.short	(.L_274 - .L_273)


	//   ....[0]....
.L_273:
        /*0874*/ 	.word	0x00000070


	//   ....[1]....
        /*0878*/ 	.word	0x000001a0


	//   ....[2]....
        /*087c*/ 	.word	0x000001f0


	//   ....[3]....
        /*0880*/ 	.word	0x00000420


	//   ....[4]....
        /*0884*/ 	.word	0x00000580


	//   ....[5]....
        /*0888*/ 	.word	0x000006a0


	//   ....[6]....
        /*088c*/ 	.word	0x00000800


	//   ....[7]....
        /*0890*/ 	.word	0x00009d30


	//   ....[8]....
        /*0894*/ 	.word	0x0000a680


	//   ....[9]....
        /*0898*/ 	.word	0x0000a690


	//   ....[10]....
        /*089c*/ 	.word	0x0000a6a0


	//   ....[11]....
        /*08a0*/ 	.word	0x0000a6b0


	//   ....[12]....
        /*08a4*/ 	.word	0x0000dca0


	//   ....[13]....
        /*08a8*/ 	.word	0x0000dcb0


	//   ....[14]....
        /*08ac*/ 	.word	0x0000dcc0


	//   ....[15]....
        /*08b0*/ 	.word	0x0000dcd0


	//   ....[16]....
        /*08b4*/ 	.word	0x00011850


	//   ....[17]....
        /*08b8*/ 	.word	0x00012af0


	//   ....[18]....
        /*08bc*/ 	.word	0x00013230


	//   ....[19]....
        /*08c0*/ 	.word	0x000132d0


	//   ....[20]....
        /*08c4*/ 	.word	0x00013bd0


	//   ....[21]....
        /*08c8*/ 	.word	0x00013c30


	//   ....[22]....
        /*08cc*/ 	.word	0x00015ca0


	//   ....[23]....
        /*08d0*/ 	.word	0x00015e70


	//   ....[24]....
        /*08d4*/ 	.word	0x00016b30


	//   ....[25]....
        /*08d8*/ 	.word	0x00016bf0


	//   ....[26]....
        /*08dc*/ 	.word	0x000173c0


	//   ....[27]....
        /*08e0*/ 	.word	0x00017410


	//   ....[28]....
        /*08e4*/ 	.word	0x00019c40


	//   ....[29]....
        /*08e8*/ 	.word	0x00019c60


	//   ....[30]....
        /*08ec*/ 	.word	0x00019cb0


	//   ....[31]....
        /*08f0*/ 	.word	0x00019cc0


	//   ....[32]....
        /*08f4*/ 	.word	0x0001c110


	//   ....[33]....
        /*08f8*/ 	.word	0x0001c550


	//   ....[34]....
        /*08fc*/ 	.word	0x0001d240


	//   ....[35]....
        /*0900*/ 	.word	0x0001d2f0


	//   ....[36]....
        /*0904*/ 	.word	0x0001da80


	//   ....[37]....
        /*0908*/ 	.word	0x0001daf0


	//   ....[38]....
        /*090c*/ 	.word	0x0001f0e0


	//   ....[39]....
        /*0910*/ 	.word	0x0001f140


	//   ....[40]....
        /*0914*/ 	.word	0x0001f160


	//   ....[41]....
        /*0918*/ 	.word	0x0001f180


	//   ....[42]....
        /*091c*/ 	.word	0x00020380


	//   ....[43]....
        /*0920*/ 	.word	0x000203b0


	//   ....[44]....
        /*0924*/ 	.word	0x000203e0


	//   ....[45]....
        /*0928*/ 	.word	0x00020410


	//   ....[46]....
        /*092c*/ 	.word	0x00020440


	//   ....[47]....
        /*0930*/ 	.word	0x00020470


	//   ....[48]....
        /*0934*/ 	.word	0x000204a0


	//   ....[49]....
        /*0938*/ 	.word	0x000204d0


	//   ....[50]....
        /*093c*/ 	.word	0x00020500


	//   ....[51]....
        /*0940*/ 	.word	0x00020530


	//   ....[52]....
        /*0944*/ 	.word	0x00020560


	//   ....[53]....
        /*0948*/ 	.word	0x00020590


	//   ....[54]....
        /*094c*/ 	.word	0x000205c0


	//   ....[55]....
        /*0950*/ 	.word	0x000205f0


	//   ....[56]....
        /*0954*/ 	.word	0x00020620


	//   ....[57]....
        /*0958*/ 	.word	0x00020650


	//   ....[58]....
        /*095c*/ 	.word	0x00020680


	//   ....[59]....
        /*0960*/ 	.word	0x000206b0


	//   ....[60]....
        /*0964*/ 	.word	0x000206e0


	//   ....[61]....
        /*0968*/ 	.word	0x00020710


	//   ....[62]....
        /*096c*/ 	.word	0x00020740


	//   ....[63]....
        /*0970*/ 	.word	0x00020770


	//   ....[64]....
        /*0974*/ 	.word	0x000207a0


	//   ....[65]....
        /*0978*/ 	.word	0x000207d0


	//   ....[66]....
        /*097c*/ 	.word	0x00020800


	//   ....[67]....
        /*0980*/ 	.word	0x00020830


	//   ....[68]....
        /*0984*/ 	.word	0x00020860


	//   ....[69]....
        /*0988*/ 	.word	0x00020890


	//   ....[70]....
        /*098c*/ 	.word	0x000208c0


	//   ....[71]....
        /*0990*/ 	.word	0x000208f0


	//   ....[72]....
        /*0994*/ 	.word	0x00020920


	//   ....[73]....
        /*0998*/ 	.word	0x00020950


	//   ....[74]....
        /*099c*/ 	.word	0x00020980


	//   ....[75]....
        /*09a0*/ 	.word	0x000209b0


	//   ....[76]....
        /*09a4*/ 	.word	0x000209e0


	//   ....[77]....
        /*09a8*/ 	.word	0x00020a10


	//   ....[78]....
        /*09ac*/ 	.word	0x00020a30


	//   ....[79]....
        /*09b0*/ 	.word	0x00020a40


	//   ....[80]....
        /*09b4*/ 	.word	0x00020a50


	//   ....[81]....
        /*09b8*/ 	.word	0x00020a60


	//   ....[82]....
        /*09bc*/ 	.word	0x00020a90


	//   ....[83]....
        /*09c0*/ 	.word	0x00020ac0


	//   ....[84]....
        /*09c4*/ 	.word	0x00020af0


	//   ....[85]....
        /*09c8*/ 	.word	0x00020b20


	//   ....[86]....
        /*09cc*/ 	.word	0x00020b50


	//   ....[87]....
        /*09d0*/ 	.word	0x00020b80


	//   ....[88]....
        /*09d4*/ 	.word	0x00020bb0


	//   ....[89]....
        /*09d8*/ 	.word	0x00020bc0


	//   ....[90]....
        /*09dc*/ 	.word	0x00021190


	//   ....[91]....
        /*09e0*/ 	.word	0x000211d0


	//   ....[92]....
        /*09e4*/ 	.word	0x00021210


	//   ....[93]....
        /*09e8*/ 	.word	0x00021240


	//   ....[94]....
        /*09ec*/ 	.word	0x00021990


	//   ....[95]....
        /*09f0*/ 	.word	0x000219d0


	//   ....[96]....
        /*09f4*/ 	.word	0x00021ad0


	//   ....[97]....
        /*09f8*/ 	.word	0x00021af0


	//   ....[98]....
        /*09fc*/ 	.word	0x00021bf0


	//   ....[99]....
        /*0a00*/ 	.word	0x00021c10


	//   ....[100]....
        /*0a04*/ 	.word	0x00021d20


	//   ....[101]....
        /*0a08*/ 	.word	0x00021d40


	//   ....[102]....
        /*0a0c*/ 	.word	0x00022560


	//   ....[103]....
        /*0a10*/ 	.word	0x00022570


	//   ....[104]....
        /*0a14*/ 	.word	0x00022700


	//   ....[105]....
        /*0a18*/ 	.word	0x00022710


	//   ....[106]....
        /*0a1c*/ 	.word	0x00022890


	//   ....[107]....
        /*0a20*/ 	.word	0x000228a0


	//   ....[108]....
        /*0a24*/ 	.word	0x00022a20


	//   ....[109]....
        /*0a28*/ 	.word	0x00022a30


	//   ....[110]....
        /*0a2c*/ 	.word	0x00022c10


	//   ....[111]....
        /*0a30*/ 	.word	0x00022df0


	//   ....[112]....
        /*0a34*/ 	.word	0x00022e20


	//   ....[113]....
        /*0a38*/ 	.word	0x00022e50


	//   ....[114]....
        /*0a3c*/ 	.word	0x00022e80


	//   ....[115]....
        /*0a40*/ 	.word	0x00022eb0


	//   ....[116]....
        /*0a44*/ 	.word	0x00022ee0


	//   ....[117]....
        /*0a48*/ 	.word	0x00023050


	//   ....[118]....
        /*0a4c*/ 	.word	0x00023080


	//   ....[119]....
        /*0a50*/ 	.word	0x000230b0


	//   ....[120]....
        /*0a54*/ 	.word	0x000230e0


	//   ....[121]....
        /*0a58*/ 	.word	0x00023110


	//   ....[122]....
        /*0a5c*/ 	.word	0x00023140


	//   ....[123]....
        /*0a60*/ 	.word	0x000231e0


	//   ....[124]....
        /*0a64*/ 	.word	0x00023240


	//   ....[125]....
        /*0a68*/ 	.word	0x000232d0


	//   ....[126]....
        /*0a6c*/ 	.word	0x00024580


	//   ....[127]....
        /*0a70*/ 	.word	0x000266e0


	//   ....[128]....
        /*0a74*/ 	.word	0x000274d0


	//   ....[129]....
        /*0a78*/ 	.word	0x000274f0


	//   ....[130]....
        /*0a7c*/ 	.word	0x00027550


	//   ....[131]....
        /*0a80*/ 	.word	0x000275d0


	//   ....[132]....
        /*0a84*/ 	.word	0x00027660


	//   ....[133]....
        /*0a88*/ 	.word	0x00027670


	//   ....[134]....
        /*0a8c*/ 	.word	0x000276c0


	//   ....[135]....
        /*0a90*/ 	.word	0x00027700


	//   ....[136]....
        /*0a94*/ 	.word	0x00029780


	//   ....[137]....
        /*0a98*/ 	.word	0x000297b0


	//   ....[138]....
        /*0a9c*/ 	.word	0x000297f0


	//   ....[139]....
        /*0aa0*/ 	.word	0x00029820


	//   ....[140]....
        /*0aa4*/ 	.word	0x00029850


	//   ....[141]....
        /*0aa8*/ 	.word	0x00029880


	//   ....[142]....
        /*0aac*/ 	.word	0x000298b0


	//   ....[143]....
        /*0ab0*/ 	.word	0x000298e0


	//   ....[144]....
        /*0ab4*/ 	.word	0x00029a70


	//   ....[145]....
        /*0ab8*/ 	.word	0x00029aa0


	//   ....[146]....
        /*0abc*/ 	.word	0x00029ad0


	//   ....[147]....
        /*0ac0*/ 	.word	0x00029b00


	//   ....[148]....
        /*0ac4*/ 	.word	0x00029b30


	//   ....[149]....
        /*0ac8*/ 	.word	0x00029b60


	//   ....[150]....
        /*0acc*/ 	.word	0x00029c20


	//   ....[151]....
        /*0ad0*/ 	.word	0x00029c40


	//   ....[152]....
        /*0ad4*/ 	.word	0x00029cb0


	//   ....[153]....
        /*0ad8*/ 	.word	0x0002a390


	//   ....[154]....
        /*0adc*/ 	.word	0x0002a890


	//   ....[155]....
        /*0ae0*/ 	.word	0x0002a930


	//   ....[156]....
        /*0ae4*/ 	.word	0x0002a9c0


	//   ....[157]....
        /*0ae8*/ 	.word	0x0002aa10


	//   ....[158]....
        /*0aec*/ 	.word	0x0002aa60


	//   ....[159]....
        /*0af0*/ 	.word	0x0002ab30


	//   ....[160]....
        /*0af4*/ 	.word	0x0002abc0


	//   ....[161]....
        /*0af8*/ 	.word	0x0002ac10


	//   ....[162]....
        /*0afc*/ 	.word	0x0002ac60


	//   ....[163]....
        /*0b00*/ 	.word	0x0002b010


	//   ....[164]....
        /*0b04*/ 	.word	0x0002b140


	//   ....[165]....
        /*0b08*/ 	.word	0x0002b270


	//   ....[166]....
        /*0b0c*/ 	.word	0x0002b3a0


	//   ....[167]....
        /*0b10*/ 	.word	0x0002b430


	//   ....[168]....
        /*0b14*/ 	.word	0x0002b4b0


	//   ....[169]....
        /*0b18*/ 	.word	0x0002b510


	//   ....[170]....
        /*0b1c*/ 	.word	0x0002b570


	//   ....[171]....
        /*0b20*/ 	.word	0x0002b5d0


	//   ....[172]....
        /*0b24*/ 	.word	0x0002b650


	//   ....[173]....
        /*0b28*/ 	.word	0x0002b6b0


	//   ....[174]....
        /*0b2c*/ 	.word	0x0002b730


	//   ....[175]....
        /*0b30*/ 	.word	0x0002b790


	//   ....[176]....
        /*0b34*/ 	.word	0x0002b810


	//   ....[177]....
        /*0b38*/ 	.word	0x0002b870


	//   ....[178]....
        /*0b3c*/ 	.word	0x0002b8f0


	//   ....[179]....
        /*0b40*/ 	.word	0x0002b950


	//   ....[180]....
        /*0b44*/ 	.word	0x0002b9d0


	//   ....[181]....
        /*0b48*/ 	.word	0x0002ba30


	//   ....[182]....
        /*0b4c*/ 	.word	0x0002bab0


	//   ....[183]....
        /*0b50*/ 	.word	0x0002bb10


	//   ....[184]....
        /*0b54*/ 	.word	0x0002bb90


	//   ....[185]....
        /*0b58*/ 	.word	0x0002bbf0


	//   ....[186]....
        /*0b5c*/ 	.word	0x0002bc70


	//   ....[187]....
        /*0b60*/ 	.word	0x0002bcd0


	//   ....[188]....
        /*0b64*/ 	.word	0x0002bd50


	//   ....[189]....
        /*0b68*/ 	.word	0x0002bdb0


	//   ....[190]....
        /*0b6c*/ 	.word	0x0002be30


	//   ....[191]....
        /*0b70*/ 	.word	0x0002be90


	//   ....[192]....
        /*0b74*/ 	.word	0x0002bef0


	//   ....[193]....
        /*0b78*/ 	.word	0x0002bf50


	//   ....[194]....
        /*0b7c*/ 	.word	0x0002bfb0


	//   ....[195]....
        /*0b80*/ 	.word	0x0002c010


	//   ....[196]....
        /*0b84*/ 	.word	0x0002c090


	//   ....[197]....
        /*0b88*/ 	.word	0x0002c0f0


	//   ....[198]....
        /*0b8c*/ 	.word	0x0002c170


	//   ....[199]....
        /*0b90*/ 	.word	0x0002c1d0


	//   ....[200]....
        /*0b94*/ 	.word	0x0002c250


	//   ....[201]....
        /*0b98*/ 	.word	0x0002c2b0


	//   ....[202]....
        /*0b9c*/ 	.word	0x0002c330


	//   ....[203]....
        /*0ba0*/ 	.word	0x0002c390


	//   ....[204]....
        /*0ba4*/ 	.word	0x0002c400


	//   ....[205]....
        /*0ba8*/ 	.word	0x0002c460


	//   ....[206]....
        /*0bac*/ 	.word	0x0002c4d0


	//   ....[207]....
        /*0bb0*/ 	.word	0x0002c530


	//   ....[208]....
        /*0bb4*/ 	.word	0x0002c5b0


	//   ....[209]....
        /*0bb8*/ 	.word	0x0002c620


	//   ....[210]....
        /*0bbc*/ 	.word	0x0002c690


	//   ....[211]....
        /*0bc0*/ 	.word	0x0002c7b0


	//   ....[212]....
        /*0bc4*/ 	.word	0x0002c800


	//   ....[213]....
        /*0bc8*/ 	.word	0x0002c890


	//   ....[214]....
        /*0bcc*/ 	.word	0x0002c920


	//   ....[215]....
        /*0bd0*/ 	.word	0x0002c9b0


	//   ....[216]....
        /*0bd4*/ 	.word	0x0002ca40


	//   ....[217]....
        /*0bd8*/ 	.word	0x0002cad0


	//   ....[218]....
        /*0bdc*/ 	.word	0x0002cb60


	//   ....[219]....
        /*0be0*/ 	.word	0x0002cc20


	//   ....[220]....
        /*0be4*/ 	.word	0x0002cf10


	//   ....[221]....
        /*0be8*/ 	.word	0x0002d120


	//   ....[222]....
        /*0bec*/ 	.word	0x0002d170


	//   ....[223]....
        /*0bf0*/ 	.word	0x0002d1d0


	//   ....[224]....
        /*0bf4*/ 	.word	0x0002d2e0


	//   ....[225]....
        /*0bf8*/ 	.word	0x0002d340


	//   ....[226]....
        /*0bfc*/ 	.word	0x0002d450


	//   ....[227]....
        /*0c00*/ 	.word	0x0002d4b0


	//   ....[228]....
        /*0c04*/ 	.word	0x0002d590


	//   ....[229]....
        /*0c08*/ 	.word	0x0002d8b0


	//   ....[230]....
        /*0c0c*/ 	.word	0x0002d950


	//   ....[231]....
        /*0c10*/ 	.word	0x0002da70


	//   ....[232]....
        /*0c14*/ 	.word	0x0002daf0


	//   ....[233]....
        /*0c18*/ 	.word	0x0002db70


	//   ....[234]....
        /*0c1c*/ 	.word	0x0002dbf0


	//   ....[235]....
        /*0c20*/ 	.word	0x0002dc70


	//   ....[236]....
        /*0c24*/ 	.word	0x0002dd00


	//   ....[237]....
        /*0c28*/ 	.word	0x0002dda0


	//   ....[238]....
        /*0c2c*/ 	.word	0x0002de50


	//   ....[239]....
        /*0c30*/ 	.word	0x0002ded0


	//   ....[240]....
        /*0c34*/ 	.word	0x0002df50


	//   ....[241]....
        /*0c38*/ 	.word	0x0002dfd0


	//   ....[242]....
        /*0c3c*/ 	.word	0x0002e060


	//   ....[243]....
        /*0c40*/ 	.word	0x0002e0e0


	//   ....[244]....
        /*0c44*/ 	.word	0x0002e180


	//   ....[245]....
        /*0c48*/ 	.word	0x0002e210


	//   ....[246]....
        /*0c4c*/ 	.word	0x0002e340


	//----- nvinfo : EIATTR_REG_RECONFIG
	.align		4
.L_274:
        /*0c50*/ 	.byte	0x01, 0x54
	.zero		2


	//----- nvinfo : EIATTR_SYSCALL_OFFSETS
	.align		4
        /*0c54*/ 	.byte	0x04, 0x46
        /*0c56*/ 	.short	(.L_276 - .L_275)


	//   ....[0]....
.L_275:
        /*0c58*/ 	.word	0x00001e00


	//   ....[1]....
        /*0c5c*/ 	.word	0x00001f50


	//   ....[2]....
        /*0c60*/ 	.word	0x00009ec0


	//   ....[3]....
        /*0c64*/ 	.word	0x0000a460


	//   ....[4]....
        /*0c68*/ 	.word	0x00026140


	//   ....[5]....
        /*0c6c*/ 	.word	0x000262e0


	//   ....[6]....
        /*0c70*/ 	.word	0x00026440


	//   ....[7]....
        /*0c74*/ 	.word	0x00026580


	//   ....[8]....
        /*0c78*/ 	.word	0x00027040


	//----- nvinfo : EIATTR_MBARRIER_INSTR_OFFSETS
	.align		4
.L_276:
        /*0c7c*/ 	.byte	0x04, 0x39
        /*0c7e*/ 	.short	(.L_278 - .L_277)


	//   ....[0]....
.L_277:
        /*0c80*/ 	.word	0x000002d0
        /*0c84*/ 	.word	0x000000ff
        /*0c88*/ 	.word	0x0002a800
        /*0c8c*/ 	.short	0x0100
        /*0c8e*/ 	.byte	0x08
	.zero		1


	//   ....[1]....
        /*0c90*/ 	.word	0x000002e0
        /*0c94*/ 	.word	0x000000ff
        /*0c98*/ 	.word	0x0002a820
        /*0c9c*/ 	.short	0x0100
        /*0c9e*/ 	.byte	0x08
	.zero		1


	//   ....[2]....
        /*0ca0*/ 	.word	0x000003d0
        /*0ca4*/ 	.word	0x000000ff
        /*0ca8*/ 	.word	0x0002a830
        /*0cac*/ 	.short	0x0100
        /*0cae*/ 	.byte	0x08
	.zero		1


	//   ....[3]....
        /*0cb0*/ 	.word	0x000003e0
        /*0cb4*/ 	.word	0x000000ff
        /*0cb8*/ 	.word	0x0002a840
        /*0cbc*/ 	.short	0x0100
        /*0cbe*/ 	.byte	0x08
	.zero		1


	//   ....[4]....
        /*0cc0*/ 	.word	0x000003f0
        /*0cc4*/ 	.word	0x000000ff
        /*0cc8*/ 	.word	0x0002a838
        /*0ccc*/ 	.short	0x0100
        /*0cce*/ 	.byte	0x08
	.zero		1


	//   ....[5]....
        /*0cd0*/ 	.word	0x00000400
        /*0cd4*/ 	.word	0x000000ff
        /*0cd8*/ 	.word	0x0002a848
        /*0cdc*/ 	.short	0x0100
        /*0cde*/ 	.byte	0x08
	.zero		1


	//   ....[6]....
        /*0ce0*/ 	.word	0x00000530
        /*0ce4*/ 	.word	0x000000ff
        /*0ce8*/ 	.word	0x0002a850
        /*0cec*/ 	.short	0x0100
        /*0cee*/ 	.byte	0x08
	.zero		1


	//   ....[7]....
        /*0cf0*/ 	.word	0x00000540
        /*0cf4*/ 	.word	0x000000ff
        /*0cf8*/ 	.word	0x0002a860
        /*0cfc*/ 	.short	0x0100
        /*0cfe*/ 	.byte	0x08
	.zero		1


	//   ....[8]....
        /*0d00*/ 	.word	0x00000550
        /*0d04*/ 	.word	0x000000ff
        /*0d08*/ 	.word	0x0002a858
        /*0d0c*/ 	.short	0x0100
        /*0d0e*/ 	.byte	0x08
	.zero		1


	//   ....[9]....
        /*0d10*/ 	.word	0x00000560
        /*0d14*/ 	.word	0x000000ff
        /*0d18*/ 	.word	0x0002a868
        /*0d1c*/ 	.short	0x0100
        /*0d1e*/ 	.byte	0x08
	.zero		1


	//   ....[10]....
        /*0d20*/ 	.word	0x00000650
        /*0d24*/ 	.word	0x000000ff
        /*0d28*/ 	.word	0x0002a870
        /*0d2c*/ 	.short	0x0100
        /*0d2e*/ 	.byte	0x06
	.zero		1


	//   ....[11]....
        /*0d30*/ 	.word	0x00000660
        /*0d34*/ 	.word	0x000000ff
        /*0d38*/ 	.word	0x0002a880
        /*0d3c*/ 	.short	0x0100
        /*0d3e*/ 	.byte	0x06
	.zero		1


	//   ....[12]....
        /*0d40*/ 	.word	0x00000670
        /*0d44*/ 	.word	0x000000ff
        /*0d48*/ 	.word	0x0002a878
        /*0d4c*/ 	.short	0x0100
        /*0d4e*/ 	.byte	0x06
	.zero		1


	//   ....[13]....
        /*0d50*/ 	.word	0x00000680
        /*0d54*/ 	.word	0x000000ff
        /*0d58*/ 	.word	0x0002a888
        /*0d5c*/ 	.short	0x0100
        /*0d5e*/ 	.byte	0x06
	.zero		1


	//   ....[14]....
        /*0d60*/ 	.word	0x000007b0
        /*0d64*/ 	.word	0x000000ff
        /*0d68*/ 	.word	0x0002a890
        /*0d6c*/ 	.short	0x0100
        /*0d6e*/ 	.byte	0x08
	.zero		1


	//   ....[15]....
        /*0d70*/ 	.word	0x000007c0
        /*0d74*/ 	.word	0x000000ff
        /*0d78*/ 	.word	0x0002a8a0
        /*0d7c*/ 	.short	0x0100
        /*0d7e*/ 	.byte	0x08
	.zero		1


	//   ....[16]....
        /*0d80*/ 	.word	0x000007d0
        /*0d84*/ 	.word	0x000000ff
        /*0d88*/ 	.word	0x0002a898
        /*0d8c*/ 	.short	0x0100
        /*0d8e*/ 	.byte	0x08
	.zero		1


	//   ....[17]....
        /*0d90*/ 	.word	0x000007e0
        /*0d94*/ 	.word	0x000000ff
        /*0d98*/ 	.word	0x0002a8a8
        /*0d9c*/ 	.short	0x0100
        /*0d9e*/ 	.byte	0x08
	.zero		1


	//   ....[18]....
        /*0da0*/ 	.word	0x00000910
        /*0da4*/ 	.word	0x000000ff
        /*0da8*/ 	.word	0x0002a8b0
        /*0dac*/ 	.short	0x0100
        /*0dae*/ 	.byte	0x08
	.zero		1


	//   ....[19]....
        /*0db0*/ 	.word	0x00000920
        /*0db4*/ 	.word	0x000000ff
        /*0db8*/ 	.word	0x0002a8c0
        /*0dbc*/ 	.short	0x0100
        /*0dbe*/ 	.byte	0x08
	.zero		1


	//   ....[20]....
        /*0dc0*/ 	.word	0x00000930
        /*0dc4*/ 	.word	0x000000ff
        /*0dc8*/ 	.word	0x0002a8b8
        /*0dcc*/ 	.short	0x0100
        /*0dce*/ 	.byte	0x08
	.zero		1


	//   ....[21]....
        /*0dd0*/ 	.word	0x00000940
        /*0dd4*/ 	.word	0x000000ff
        /*0dd8*/ 	.word	0x0002a8c8
        /*0ddc*/ 	.short	0x0100
        /*0dde*/ 	.byte	0x08
	.zero		1


	//   ....[22]....
        /*0de0*/ 	.word	0x00003020
        /*0de4*/ 	.word	0x00000067
        /*0de8*/ 	.word	0x0002a890
        /*0dec*/ 	.short	0x010a
        /*0dee*/ 	.byte	0x3f
	.zero		1


	//   ....[23]....
        /*0df0*/ 	.word	0x00005f30
        /*0df4*/ 	.word	0x00000067
        /*0df8*/ 	.word	0x0002a890
        /*0dfc*/ 	.short	0x010a
        /*0dfe*/ 	.byte	0x3f
	.zero		1


	//   ....[24]....
        /*0e00*/ 	.word	0x00008e80
        /*0e04*/ 	.word	0x00000067
        /*0e08*/ 	.word	0x0002a890
        /*0e0c*/ 	.short	0x010a
        /*0e0e*/ 	.byte	0x3f
	.zero		1


	//   ....[25]....
        /*0e10*/ 	.word	0x000090f0
        /*0e14*/ 	.word	0x00000004
        /*0e18*/ 	.word	0x00000000
        /*0e1c*/ 	.short	0x0101
        /*0e1e*/ 	.byte	0x3f
	.zero		1


	//   ....[26]....
        /*0e20*/ 	.word	0x00009130
        /*0e24*/ 	.word	0x00000067
        /*0e28*/ 	.word	0x0002a8b0
        /*0e2c*/ 	.short	0x010a
        /*0e2e*/ 	.byte	0x3f
	.zero		1


	//   ....[27]....
        /*0e30*/ 	.word	0x00009460
        /*0e34*/ 	.word	0x00000067
        /*0e38*/ 	.word	0x00000000
        /*0e3c*/ 	.short	0x0101
        /*0e3e*/ 	.byte	0x3f
	.zero		1


	//   ....[28]....
        /*0e40*/ 	.word	0x0000a1e0
        /*0e44*/ 	.word	0x00000010
        /*0e48*/ 	.word	0x0002a800
        /*0e4c*/ 	.short	0x010a
        /*0e4e*/ 	.byte	0x3f
	.zero		1


	//   ....[29]....
        /*0e50*/ 	.word	0x0000a230
        /*0e54*/ 	.word	0x00000010
        /*0e58*/ 	.word	0x0002a800
        /*0e5c*/ 	.short	0x010a
        /*0e5e*/ 	.byte	0x3f
	.zero		1


	//   ....[30]....
        /*0e60*/ 	.word	0x0000abe0
        /*0e64*/ 	.word	0x00000010
        /*0e68*/ 	.word	0x0002a800
        /*0e6c*/ 	.short	0x010a
        /*0e6e*/ 	.byte	0x3f
	.zero		1


	//   ....[31]....
        /*0e70*/ 	.word	0x0000e100
        /*0e74*/ 	.word	0x00000010
        /*0e78*/ 	.word	0x0002a800
        /*0e7c*/ 	.short	0x010a
        /*0e7e*/ 	.byte	0x3f
	.zero		1


	//   ....[32]....
        /*0e80*/ 	.word	0x000111d0
        /*0e84*/ 	.word	0x00000008
        /*0e88*/ 	.word	0x0002a830
        /*0e8c*/ 	.short	0x010a
        /*0e8e*/ 	.byte	0x3f
	.zero		1


	//   ....[33]....
        /*0e90*/ 	.word	0x00011240
        /*0e94*/ 	.word	0x00000008
        /*0e98*/ 	.word	0x0002a830
        /*0e9c*/ 	.short	0x010a
        /*0e9e*/ 	.byte	0x3f
	.zero		1


	//   ....[34]....
        /*0ea0*/ 	.word	0x00011b60
        /*0ea4*/ 	.word	0x00000008
        /*0ea8*/ 	.word	0x00000000
        /*0eac*/ 	.short	0x0101
        /*0eae*/ 	.byte	0x3f
	.zero		1


	//   ....[35]....
        /*0eb0*/ 	.word	0x00014d80
        /*0eb4*/ 	.word	0x00000007
        /*0eb8*/ 	.word	0x0002a830
        /*0ebc*/ 	.short	0x010a
        /*0ebe*/ 	.byte	0x3f
	.zero		1


	//   ....[36]....
        /*0ec0*/ 	.word	0x00014dd0
        /*0ec4*/ 	.word	0x00000007
        /*0ec8*/ 	.word	0x0002a830
        /*0ecc*/ 	.short	0x010a
        /*0ece*/ 	.byte	0x3f
	.zero		1


	//   ....[37]....
        /*0ed0*/ 	.word	0x00015120
        /*0ed4*/ 	.word	0x00000007
        /*0ed8*/ 	.word	0x0002a850
        /*0edc*/ 	.short	0x010a
        /*0ede*/ 	.byte	0x3f
	.zero		1


	//   ....[38]....
        /*0ee0*/ 	.word	0x00015160
        /*0ee4*/ 	.word	0x00000007
        /*0ee8*/ 	.word	0x0002a850
        /*0eec*/ 	.short	0x010a
        /*0eee*/ 	.byte	0x3f
	.zero		1


	//   ....[39]....
        /*0ef0*/ 	.word	0x00015cc0
        /*0ef4*/ 	.word	0x00000079
        /*0ef8*/ 	.word	0x00000000
        /*0efc*/ 	.short	0x0101
        /*0efe*/ 	.byte	0x3f
	.zero		1


	//   ....[40]....
        /*0f00*/ 	.word	0x00017ef0
        /*0f04*/ 	.word	0x00000008
        /*0f08*/ 	.word	0x00000000
        /*0f0c*/ 	.short	0x0101
        /*0f0e*/ 	.byte	0x3f
	.zero		1


	//   ....[41]....
        /*0f10*/ 	.word	0x00018a30
        /*0f14*/ 	.word	0x00000007
        /*0f18*/ 	.word	0x0002a830
        /*0f1c*/ 	.short	0x010a
        /*0f1e*/ 	.byte	0x3f
	.zero		1


	//   ....[42]....
        /*0f20*/ 	.word	0x00018a80
        /*0f24*/ 	.word	0x00000007
        /*0f28*/ 	.word	0x0002a830
        /*0f2c*/ 	.short	0x010a
        /*0f2e*/ 	.byte	0x3f
	.zero		1


	//   ....[43]....
        /*0f30*/ 	.word	0x00018e00
        /*0f34*/ 	.word	0x00000007
        /*0f38*/ 	.word	0x0002a850
        /*0f3c*/ 	.short	0x010a
        /*0f3e*/ 	.byte	0x3f
	.zero		1


	//   ....[44]....
        /*0f40*/ 	.word	0x00018e40
        /*0f44*/ 	.word	0x00000007
        /*0f48*/ 	.word	0x0002a850
        /*0f4c*/ 	.short	0x010a
        /*0f4e*/ 	.byte	0x3f
	.zero		1


	//   ....[45]....
        /*0f50*/ 	.word	0x0001a3e0
        /*0f54*/ 	.word	0x000000b0
        /*0f58*/ 	.word	0x00000000
        /*0f5c*/ 	.short	0x0101
        /*0f5e*/ 	.byte	0x3f
	.zero		1


	//   ....[46]....
        /*0f60*/ 	.word	0x0001ab70
        /*0f64*/ 	.word	0x00000007
        /*0f68*/ 	.word	0x00000000
        /*0f6c*/ 	.short	0x0101
        /*0f6e*/ 	.byte	0x3f
	.zero		1


	//   ....[47]....
        /*0f70*/ 	.word	0x0001b430
        /*0f74*/ 	.word	0x00000007
        /*0f78*/ 	.word	0x0002a830
        /*0f7c*/ 	.short	0x010a
        /*0f7e*/ 	.byte	0x3f
	.zero		1


	//   ....[48]....
        /*0f80*/ 	.word	0x0001b480
        /*0f84*/ 	.word	0x00000007
        /*0f88*/ 	.word	0x0002a830
        /*0f8c*/ 	.short	0x010a
        /*0f8e*/ 	.byte	0x3f
	.zero		1


	//   ....[49]....
        /*0f90*/ 	.word	0x0001b800
        /*0f94*/ 	.word	0x00000007
        /*0f98*/ 	.word	0x0002a850
        /*0f9c*/ 	.short	0x010a
        /*0f9e*/ 	.byte	0x3f
	.zero		1


	//   ....[50]....
        /*0fa0*/ 	.word	0x0001b840
        /*0fa4*/ 	.word	0x00000007
        /*0fa8*/ 	.word	0x0002a850
        /*0fac*/ 	.short	0x010a
        /*0fae*/ 	.byte	0x3f
	.zero		1


	//   ....[51]....
        /*0fb0*/ 	.word	0x0001c3c0
        /*0fb4*/ 	.word	0x00000015
        /*0fb8*/ 	.word	0x00000000
        /*0fbc*/ 	.short	0x0101
        /*0fbe*/ 	.byte	0x3f
	.zero		1


	//   ....[52]....
        /*0fc0*/ 	.word	0x0001e5f0
        /*0fc4*/ 	.word	0x00000006
        /*0fc8*/ 	.word	0x00000000
        /*0fcc*/ 	.short	0x0101
        /*0fce*/ 	.byte	0x3f
	.zero		1


	//   ....[53]....
        /*0fd0*/ 	.word	0x0001edd0
        /*0fd4*/ 	.word	0x0000000f
        /*0fd8*/ 	.word	0x0002a850
        /*0fdc*/ 	.short	0x010a
        /*0fde*/ 	.byte	0x3f
	.zero		1


	//   ....[54]....
        /*0fe0*/ 	.word	0x0001ee50
        /*0fe4*/ 	.word	0x0000000f
        /*0fe8*/ 	.word	0x0002a850
        /*0fec*/ 	.short	0x010a
        /*0fee*/ 	.byte	0x3f
	.zero		1


	//   ....[55]....
        /*0ff0*/ 	.word	0x0001f440
        /*0ff4*/ 	.word	0x00000002
        /*0ff8*/ 	.word	0x00000000
        /*0ffc*/ 	.short	0x0101
        /*0ffe*/ 	.byte	0x3f
	.zero		1


	//   ....[56]....
        /*1000*/ 	.word	0x000219b0
        /*1004*/ 	.word	0x00000000
        /*1008*/ 	.word	0x00000000
        /*100c*/ 	.short	0x0101
        /*100e*/ 	.byte	0x3f
	.zero		1


	//   ....[57]....
        /*1010*/ 	.word	0x00024670
        /*1014*/ 	.word	0x00000006
        /*1018*/ 	.word	0x0002a820
        /*101c*/ 	.short	0x010a
        /*101e*/ 	.byte	0x3f
	.zero		1


	//   ....[58]....
        /*1020*/ 	.word	0x00024760
        /*1024*/ 	.word	0x00000007
        /*1028*/ 	.word	0x0002a8a0
        /*102c*/ 	.short	0x010a
        /*102e*/ 	.byte	0x3f
	.zero		1


	//   ....[59]....
        /*1030*/ 	.word	0x00024bb0
        /*1034*/ 	.word	0x00000007
        /*1038*/ 	.word	0x0002a8c0
        /*103c*/ 	.short	0x010a
        /*103e*/ 	.byte	0x3f
	.zero		1


	//   ....[60]....
        /*1040*/ 	.word	0x00025150
        /*1044*/ 	.word	0x00000008
        /*1048*/ 	.word	0x0002a8a0
        /*104c*/ 	.short	0x010a
        /*104e*/ 	.byte	0x3f
	.zero		1


	//   ....[61]....
        /*1050*/ 	.word	0x00025590
        /*1054*/ 	.word	0x00000008
        /*1058*/ 	.word	0x0002a8c0
        /*105c*/ 	.short	0x010a
        /*105e*/ 	.byte	0x3f
	.zero		1


	//   ....[62]....
        /*1060*/ 	.word	0x00026980
        /*1064*/ 	.word	0x00000002
        /*1068*/ 	.word	0x0002a880
        /*106c*/ 	.short	0x010a
        /*106e*/ 	.byte	0x3f
	.zero		1


	//   ....[63]....
        /*1070*/ 	.word	0x00026be0
        /*1074*/ 	.word	0x00000002
        /*1078*/ 	.word	0x0002a840
        /*107c*/ 	.short	0x010a
        /*107e*/ 	.byte	0x3f
	.zero		1


	//   ....[64]....
        /*1080*/ 	.word	0x00027800
        /*1084*/ 	.word	0x00000008
        /*1088*/ 	.word	0x0002a800
        /*108c*/ 	.short	0x0107
        /*108e*/ 	.byte	0x3f
	.zero		1


	//   ....[65]....
        /*1090*/ 	.word	0x00027900
        /*1094*/ 	.word	0x00000002
        /*1098*/ 	.word	0x0002a800
        /*109c*/ 	.short	0x0101
        /*109e*/ 	.byte	0x3f
	.zero		1


	//   ....[66]....
        /*10a0*/ 	.word	0x00027920
        /*10a4*/ 	.word	0x00000002
        /*10a8*/ 	.word	0x0002a820
        /*10ac*/ 	.short	0x010a
        /*10ae*/ 	.byte	0x3f
	.zero		1


	//   ....[67]....
        /*10b0*/ 	.word	0x00027c70
        /*10b4*/ 	.word	0x00000006
        /*10b8*/ 	.word	0x0002a880
        /*10bc*/ 	.short	0x010a
        /*10be*/ 	.byte	0x3f
	.zero		1


	//   ....[68]....
        /*10c0*/ 	.word	0x000280c0
        /*10c4*/ 	.word	0x00000006
        /*10c8*/ 	.word	0x0002a840
        /*10cc*/ 	.short	0x010a
        /*10ce*/ 	.byte	0x3f
	.zero		1


	//   ....[69]....
        /*10d0*/ 	.word	0x00028580
        /*10d4*/ 	.word	0x0000000d
        /*10d8*/ 	.word	0x0002a870
        /*10dc*/ 	.short	0x010a
        /*10de*/ 	.byte	0x3f
	.zero		1


	//   ....[70]....
        /*10e0*/ 	.word	0x000285f0
        /*10e4*/ 	.word	0x0000000d
        /*10e8*/ 	.word	0x0002a860
        /*10ec*/ 	.short	0x010a
        /*10ee*/ 	.byte	0x3f
	.zero		1


	//   ....[71]....
        /*10f0*/ 	.word	0x00028be0
        /*10f4*/ 	.word	0x0000000d
        /*10f8*/ 	.word	0x0002a850
        /*10fc*/ 	.short	0x0101
        /*10fe*/ 	.byte	0x3f
	.zero		1


	//   ....[72]....
        /*1100*/ 	.word	0x00028c60
        /*1104*/ 	.word	0x0000000d
        /*1108*/ 	.word	0x00000000
        /*110c*/ 	.short	0x0101
        /*110e*/ 	.byte	0x3f
	.zero		1


	//   ....[73]....
        /*1110*/ 	.word	0x00028ea0
        /*1114*/ 	.word	0x0000000c
        /*1118*/ 	.word	0x0002a870
        /*111c*/ 	.short	0x010a
        /*111e*/ 	.byte	0x3f
	.zero		1


	//   ....[74]....
        /*1120*/ 	.word	0x00028f10
        /*1124*/ 	.word	0x0000000c
        /*1128*/ 	.word	0x0002a860
        /*112c*/ 	.short	0x010a
        /*112e*/ 	.byte	0x3f
	.zero		1


	//   ....[75]....
        /*1130*/ 	.word	0x00029520
        /*1134*/ 	.word	0x0000000c
        /*1138*/ 	.word	0x0002a850
        /*113c*/ 	.short	0x0101
        /*113e*/ 	.byte	0x3f
	.zero		1


	//   ....[76]....
        /*1140*/ 	.word	0x00029570
        /*1144*/ 	.word	0x0000000c
        /*1148*/ 	.word	0x00000000
        /*114c*/ 	.short	0x0101
        /*114e*/ 	.byte	0x3f
	.zero		1


	//   ....[77]....
        /*1150*/ 	.word	0x0002a310
        /*1154*/ 	.word	0x00000000
        /*1158*/ 	.word	0x0002a820
        /*115c*/ 	.short	0x010a
        /*115e*/ 	.byte	0x3f
	.zero		1


	//   ....[78]....
        /*1160*/ 	.word	0x0002a4c0
        /*1164*/ 	.word	0x00000006
        /*1168*/ 	.word	0x00000000
        /*116c*/ 	.short	0x010a
        /*116e*/ 	.byte	0x3f
	.zero		1


	//   ....[79]....
        /*1170*/ 	.word	0x0002a530
        /*1174*/ 	.word	0x00000007
        /*1178*/ 	.word	0x00000000
        /*117c*/ 	.short	0x010a
        /*117e*/ 	.byte	0x3f
	.zero		1


	//   ....[80]....
        /*1180*/ 	.word	0x0002a590
        /*1184*/ 	.word	0x00000004
        /*1188*/ 	.word	0x0002a860
        /*118c*/ 	.short	0x010a
        /*118e*/ 	.byte	0x3f
	.zero		1


	//   ....[81]....
        /*1190*/ 	.word	0x0002a5e0
        /*1194*/ 	.word	0x00000003
        /*1198*/ 	.word	0x0002a860
        /*119c*/ 	.short	0x010a
        /*119e*/ 	.byte	0x3f
	.zero		1


	//   ....[82]....
        /*11a0*/ 	.word	0x0002a620
        /*11a4*/ 	.word	0x00000004
        /*11a8*/ 	.word	0x0002a880
        /*11ac*/ 	.short	0x010a
        /*11ae*/ 	.byte	0x3f
	.zero		1


	//   ....[83]....
        /*11b0*/ 	.word	0x0002a640
        /*11b4*/ 	.word	0x00000003
        /*11b8*/ 	.word	0x0002a880
        /*11bc*/ 	.short	0x010a
        /*11be*/ 	.byte	0x3f
	.zero		1


	//   ....[84]....
        /*11c0*/ 	.word	0x0002a6a0
        /*11c4*/ 	.word	0x00000067
        /*11c8*/ 	.word	0x0002a890
        /*11cc*/ 	.short	0x010a
        /*11ce*/ 	.byte	0x3f
	.zero		1


	//   ....[85]....
        /*11d0*/ 	.word	0x0002a6f0
        /*11d4*/ 	.word	0x00000067
        /*11d8*/ 	.word	0x0002a890
        /*11dc*/ 	.short	0x010a
        /*11de*/ 	.byte	0x3f
	.zero		1


	//   ....[86]....
        /*11e0*/ 	.word	0x0002a740
        /*11e4*/ 	.word	0x00000067
        /*11e8*/ 	.word	0x0002a890
        /*11ec*/ 	.short	0x010a
        /*11ee*/ 	.byte	0x3f
	.zero		1


	//   ....[87]....
        /*11f0*/ 	.word	0x0002a790
        /*11f4*/ 	.word	0x00000067
        /*11f8*/ 	.word	0x0002a8b0
        /*11fc*/ 	.short	0x010a
        /*11fe*/ 	.byte	0x3f
	.zero		1


	//   ....[88]....
        /*1200*/ 	.word	0x0002aa90
        /*1204*/ 	.word	0x00000010
        /*1208*/ 	.word	0x0002a800
        /*120c*/ 	.short	0x010a
        /*120e*/ 	.byte	0x3f
	.zero		1


	//   ....[89]....
        /*1210*/ 	.word	0x0002aca0
        /*1214*/ 	.word	0x00000010
        /*1218*/ 	.word	0x0002a800
        /*121c*/ 	.short	0x010a
        /*121e*/ 	.byte	0x3f
	.zero		1


	//   ....[90]....
        /*1220*/ 	.word	0x0002acf0
        /*1224*/ 	.word	0x00000008
        /*1228*/ 	.word	0x0002a830
        /*122c*/ 	.short	0x010a
        /*122e*/ 	.byte	0x3f
	.zero		1


	//   ....[91]....
        /*1230*/ 	.word	0x0002ad40
        /*1234*/ 	.word	0x00000007
        /*1238*/ 	.word	0x0002a830
        /*123c*/ 	.short	0x010a
        /*123e*/ 	.byte	0x3f
	.zero		1


	//   ....[92]....
        /*1240*/ 	.word	0x0002ad90
        /*1244*/ 	.word	0x00000007
        /*1248*/ 	.word	0x0002a850
        /*124c*/ 	.short	0x010a
        /*124e*/ 	.byte	0x3f
	.zero		1


	//   ....[93]....
        /*1250*/ 	.word	0x0002ade0
        /*1254*/ 	.word	0x00000007
        /*1258*/ 	.word	0x0002a830
        /*125c*/ 	.short	0x010a
        /*125e*/ 	.byte	0x3f
	.zero		1


	//   ....[94]....
        /*1260*/ 	.word	0x0002ae30
        /*1264*/ 	.word	0x00000007
        /*1268*/ 	.word	0x0002a850
        /*126c*/ 	.short	0x010a
        /*126e*/ 	.byte	0x3f
	.zero		1


	//   ....[95]....
        /*1270*/ 	.word	0x0002ae80
        /*1274*/ 	.word	0x00000007
        /*1278*/ 	.word	0x0002a830
        /*127c*/ 	.short	0x010a
        /*127e*/ 	.byte	0x3f
	.zero		1


	//   ....[96]....
        /*1280*/ 	.word	0x0002aed0
        /*1284*/ 	.word	0x00000007
        /*1288*/ 	.word	0x0002a850
        /*128c*/ 	.short	0x010a
        /*128e*/ 	.byte	0x3f
	.zero		1


	//   ....[97]....
        /*1290*/ 	.word	0x0002af20
        /*1294*/ 	.word	0x0000000f
        /*1298*/ 	.word	0x0002a850
        /*129c*/ 	.short	0x010a
        /*129e*/ 	.byte	0x3f
	.zero		1


	//   ....[98]....
        /*12a0*/ 	.word	0x0002ccf0
        /*12a4*/ 	.word	0x00000005
        /*12a8*/ 	.word	0x0002a820
        /*12ac*/ 	.short	0x010a
        /*12ae*/ 	.byte	0x3f
	.zero		1


	//   ....[99]....
        /*12b0*/ 	.word	0x0002cd40
        /*12b4*/ 	.word	0x00000007
        /*12b8*/ 	.word	0x0002a8a0
        /*12bc*/ 	.short	0x010a
        /*12be*/ 	.byte	0x3f
	.zero		1


	//   ....[100]....
        /*12c0*/ 	.word	0x0002cd90
        /*12c4*/ 	.word	0x00000007
        /*12c8*/ 	.word	0x0002a8c0
        /*12cc*/ 	.short	0x010a
        /*12ce*/ 	.byte	0x3f
	.zero		1


	//   ....[101]....
        /*12d0*/ 	.word	0x0002cde0
        /*12d4*/ 	.word	0x00000008
        /*12d8*/ 	.word	0x0002a8a0
        /*12dc*/ 	.short	0x010a
        /*12de*/ 	.byte	0x3f
	.zero		1


	//   ....[102]....
        /*12e0*/ 	.word	0x0002ce30
        /*12e4*/ 	.word	0x00000008
        /*12e8*/ 	.word	0x0002a8c0
        /*12ec*/ 	.short	0x010a
        /*12ee*/ 	.byte	0x3f
	.zero		1


	//   ....[103]....
        /*12f0*/ 	.word	0x0002cfd0
        /*12f4*/ 	.word	0x00000002
        /*12f8*/ 	.word	0x0002a880
        /*12fc*/ 	.short	0x010a
        /*12fe*/ 	.byte	0x3f
	.zero		1


	//   ....[104]....
        /*1300*/ 	.word	0x0002d020
        /*1304*/ 	.word	0x00000002
        /*1308*/ 	.word	0x0002a840
        /*130c*/ 	.short	0x010a
        /*130e*/ 	.byte	0x3f
	.zero		1


	//   ....[105]....
        /*1310*/ 	.word	0x0002d620
        /*1314*/ 	.word	0x00000002
        /*1318*/ 	.word	0x0002a820
        /*131c*/ 	.short	0x010a
        /*131e*/ 	.byte	0x3f
	.zero		1


	//   ....[106]....
        /*1320*/ 	.word	0x0002d670
        /*1324*/ 	.word	0x00000006
        /*1328*/ 	.word	0x0002a880
        /*132c*/ 	.short	0x010a
        /*132e*/ 	.byte	0x3f
	.zero		1


	//   ....[107]....
        /*1330*/ 	.word	0x0002d6c0
        /*1334*/ 	.word	0x00000006
        /*1338*/ 	.word	0x0002a840
        /*133c*/ 	.short	0x010a
        /*133e*/ 	.byte	0x3f
	.zero		1


	//   ....[108]....
        /*1340*/ 	.word	0x0002d710
        /*1344*/ 	.word	0x0000000d
        /*1348*/ 	.word	0x0002a870
        /*134c*/ 	.short	0x010a
        /*134e*/ 	.byte	0x3f
	.zero		1


	//   ....[109]....
        /*1350*/ 	.word	0x0002d760
        /*1354*/ 	.word	0x0000000d
        /*1358*/ 	.word	0x0002a860
        /*135c*/ 	.short	0x010a
        /*135e*/ 	.byte	0x3f
	.zero		1


	//   ....[110]....
        /*1360*/ 	.word	0x0002d7b0
        /*1364*/ 	.word	0x0000000c
        /*1368*/ 	.word	0x0002a870
        /*136c*/ 	.short	0x010a
        /*136e*/ 	.byte	0x3f
	.zero		1


	//   ....[111]....
        /*1370*/ 	.word	0x0002d800
        /*1374*/ 	.word	0x0000000c
        /*1378*/ 	.word	0x0002a860
        /*137c*/ 	.short	0x010a
        /*137e*/ 	.byte	0x3f
	.zero		1


	//   ....[112]....
        /*1380*/ 	.word	0x0002e260
        /*1384*/ 	.word	0x00000000
        /*1388*/ 	.word	0x0002a820
        /*138c*/ 	.short	0x010a
        /*138e*/ 	.byte	0x3f
	.zero		1


	//   ....[113]....
        /*1390*/ 	.word	0x0002e400
        /*1394*/ 	.word	0x00000006
        /*1398*/ 	.word	0x00000000
        /*139c*/ 	.short	0x010a
        /*139e*/ 	.byte	0x3f
	.zero		1


	//   ....[114]....
        /*13a0*/ 	.word	0x0002e450
        /*13a4*/ 	.word	0x00000007
        /*13a8*/ 	.word	0x00000000
        /*13ac*/ 	.short	0x010a
        /*13ae*/ 	.byte	0x3f
	.zero		1


	//   ....[115]....
        /*13b0*/ 	.word	0x0002e4a0
        /*13b4*/ 	.word	0x00000004
        /*13b8*/ 	.word	0x0002a860
        /*13bc*/ 	.short	0x010a
        /*13be*/ 	.byte	0x3f
	.zero		1


	//   ....[116]....
        /*13c0*/ 	.word	0x0002e4f0
        /*13c4*/ 	.word	0x00000003
        /*13c8*/ 	.word	0x0002a860
        /*13cc*/ 	.short	0x010a
        /*13ce*/ 	.byte	0x3f
	.zero		1


	//   ....[117]....
        /*13d0*/ 	.word	0x0002e540
        /*13d4*/ 	.word	0x00000004
        /*13d8*/ 	.word	0x0002a880
        /*13dc*/ 	.short	0x010a
        /*13de*/ 	.byte	0x3f
	.zero		1


	//----- nvinfo : EIATTR_NUM_MBARRIERS
	.align		4
.L_278:
        /*13e0*/ 	.byte	0x03, 0x38
        /*13e2*/ 	.short	0x0016


	//----- nvinfo : EIATTR_EXIT_INSTR_OFFSETS
	.align		4
        /*13e4*/ 	.byte	0x04, 0x1c
        /*13e6*/ 	.short	(.L_280 - .L_279)


	//   ....[0]....
.L_279:
        /*13e8*/ 	.word	0x0002a690


	//----- nvinfo : EIATTR_MAX_THREADS
	.align		4
.L_280:
        /*13ec*/ 	.byte	0x04, 0x05
        /*13ee*/ 	.short	(.L_282 - .L_281)
.L_281:
        /*13f0*/ 	.word	0x00000180
        /*13f4*/ 	.word	0x00000001
        /*13f8*/ 	.word	0x00000001


	//----- nvinfo : EIATTR_CRS_STACK_SIZE
	.align		4
.L_282:
        /*13fc*/ 	.byte	0x04, 0x1e
        /*13fe*/ 	.short	(.L_284 - .L_283)
.L_283:
        /*1400*/ 	.word	0x00000000


	//----- nvinfo : EIATTR_CBANK_PARAM_SIZE
	.align		4
.L_284:
        /*1404*/ 	.byte	0x03, 0x19
        /*1406*/ 	.short	0x0af0


	//----- nvinfo : EIATTR_PARAM_CBANK
	.align		4
        /*1408*/ 	.byte	0x04, 0x0a
        /*140a*/ 	.short	(.L_286 - .L_285)
	.align		4
.L_285:
        /*140c*/ 	.word	index@(.nv.constant0._ZN7cutlass13device_kernelIN5flash11enable_sm90INS1_16FlashAttnFwdSm90INS1_25CollectiveMainloopFwdSm90ILi2EN4cute5tupleIJNS5_1CILi1EEES8_S8_EEENS6_IJNS7_ILi128EEESA_NS7_ILi192EEEEEELi192ENS_12float_e4m3_tEfNS_4arch4Sm90ELb0ELb1ELb1ELb1ELb0ELb1ELb0ELb1ELb1ELb1ELb0ELb0EEENS1_21CollectiveEpilogueFwdINS6_IJSA_SB_SA_EEES9_NS_10bfloat16_tESF_Li256ELb1ELb1ELb0ELb1EEENS1_36VarlenDynamicPersistentTileSchedulerILi128ELi128ELi256ELi128ELb0ELb1ELb1ELb1ELb0ELb1EEEEEEEEEvNT_6ParamsE)
        /*1410*/ 	.short	0x0210
        /*1412*/ 	.short	0x0af0


	//----- nvinfo : EIATTR_SW_WAR
	.align		4
.L_286:
        /*1414*/ 	.byte	0x04, 0x36
        /*1416*/ 	.short	(.L_288 - .L_287)
.L_287:
        /*1418*/ 	.word	0x00000008
.L_288:


//--------------------- .nv.info._ZN7cutlass13device_kernelIN5flash11enable_sm90INS1_16FlashAttnFwdSm90INS1_25CollectiveMainloopFwdSm90ILi2EN4cute5tupleIJNS5_1CILi1EEES8_S8_EEENS6_IJNS7_ILi128EEENS7_ILi160EEENS7_ILi192EEEEEELi192ENS_12float_e4m3_tEfNS_4arch4Sm90ELb1ELb0ELb1ELb0ELb0ELb0ELb0ELb1ELb1ELb1ELb0ELb0EEENS1_21CollectiveEpilogueFwdINS6_IJSA_SC_SB_EEES9_NS_10bfloat16_tESG_Li256ELb0ELb1ELb0ELb1EEENS1_30DynamicPersistentTileSchedulerILi256ELi128ELb0ELb1ELb1EEEEEEEEEvNT_6ParamsE --------------------------
	.section	.nv.info._ZN7cutlass13device_kernelIN5flash11enable_sm90INS1_16FlashAttnFwdSm90INS1_25CollectiveMainloopFwdSm90ILi2EN4cute5tupleIJNS5_1CILi1EEES8_S8_EEENS6_IJNS7_ILi128EEENS7_ILi160EEENS7_ILi192EEEEEELi192ENS_12float_e4m3_tEfNS_4arch4Sm90ELb1ELb0ELb1ELb0ELb0ELb0ELb0ELb1ELb1ELb1ELb0ELb0EEENS1_21CollectiveEpilogueFwdINS6_IJSA_SC_SB_EEES9_NS_10bfloat16_tESG_Li256ELb0ELb1ELb0ELb1EEENS1_30DynamicPersistentTileSchedulerILi256ELi128ELb0ELb1ELb1EEEEEEEEEvNT_6ParamsE,"",@"SHT_CUDA_INFO"
	.sectionflags	@""
	.align	4


	//----- nvinfo : EIATTR_CUDA_API_VERSION
	.align		4
        /*0000*/ 	.byte	0x04, 0x37
        /*0002*/ 	.short	(.L_290 - .L_289)
.L_289:
        /*0004*/ 	.word	0x00000082


	//----- nvinfo : EIATTR_KPARAM_INFO
	.align		4
.L_290:
        /*0008*/ 	.byte	0x04, 0x17
        /*000a*/ 	.short	(.L_292 - .L_291)
.L_291:
        /*000c*/ 	.word	0x00000000
        /*0010*/ 	.short	0x0000
        /*0012*/ 	.short	0x0070
        /*0014*/ 	.byte	0x00, 0xf0, 0x01, 0x2a


	//----- nvinfo : EIATTR_SPARSE_MMA_MASK
	.align		4
.L_292:
        /*0018*/ 	.byte	0x03, 0x50
        /*001a*/ 	.short	0x0000


	//----- nvinfo : EIATTR_MAXREG_COUNT
	.align		4
        /*001c*/ 	.byte	0x03, 0x1b
        /*001e*/ 	.short	0x00a8


	//----- nvinfo : EIATTR_NUM_BARRIERS
	.align		4
        /*0020*/ 	.byte	0x02, 0x4c
        /*0022*/ 	.byte	0x10
	.zero		1


	//----- nvinfo : EIATTR_EXTERNS
	.align		4
        /*0024*/ 	.byte	0x04, 0x0f
        /*0026*/ 	.short	(.L_294 - .L_293)


	//   ....[0]....
	.align		4
.L_293:
        /*0028*/ 	.word	index@(__assertfail)


	//----- nvinfo : EIATTR_ANNOTATIONS
	.align		4
.L_294:
        /*002c*/ 	.byte	0x04, 0x55
        /*002e*/ 	.short	(.L_296 - .L_295)


	//   ....[0]....
.L_295:
        /* <DEDUP_REMOVED lines=19> */


	//----- nvinfo : EIATTR_MERCURY_ISA_VERSION
	.align		4
.L_296:
        /*0148*/ 	.byte	0x03, 0x5f
        /*014a*/ 	.short	0x0101


	//----- nvinfo : EIATTR_INT_WARP_WIDE_INSTR_OFFSETS
	.align		4
        /*014c*/ 	.byte	0x04, 0x31
        /*014e*/ 	.short	(.L_298 - .L_297)


	//   ....[0]....
.L_297:
        /*0150*/ 	.word	0x00000130


	//   ....[1]....
        /*0154*/ 	.word	0x00000170


	//   ....[2]....
        /*0158*/ 	.word	0x000001e0


	//   ....[3]....
        /*015c*/ 	.word	0x00011940


	//   ....[4]....
        /*0160*/ 	.word	0x000119d0


	//   ....[5]....
        /*0164*/ 	.word	0x000146b0


	//   ....[6]....
        /*0168*/ 	.word	0x00014740


	//----- nvinfo : EIATTR_COOP_GROUP_MASK_REGIDS
	.align		4
.L_298:
        /*016c*/ 	.byte	0x04, 0x29
        /*016e*/ 	.short	(.L_300 - .L_299)


	//   ....[0]....
.L_299:
        /*0170*/ 	.word	0xffffffff


	//   ....[1]....
        /*0174*/ 	.word	0xffffffff


	//   ....[2]....
        /*0178*/ 	.word	0xffffffff


	//   ....[3]....
        /*017c*/ 	.word	0xffffffff


	//   ....[4]....
        /*0180*/ 	.word	0xffffffff


	//   ....[5]....
        /*0184*/ 	.word	0xffffffff


	//   ....[6]....
        /*0188*/ 	.word	0xffffffff


	//   ....[7]....
        /*018c*/ 	.word	0xffffffff


	//   ....[8]....
        /*0190*/ 	.word	0xffffffff


	//   ....[9]....
        /*0194*/ 	.word	0xffffffff


	//   ....[10]....
        /*0198*/ 	.word	0xffffffff


	//   ....[11]....
        /*019c*/ 	.word	0xffffffff


	//   ....[12]....
        /*01a0*/ 	.word	0xffffffff


	//   ....[13]....
        /*01a4*/ 	.word	0xffffffff


	//   ....[14]....
        /*01a8*/ 	.word	0xffffffff


	//   ....[15]....
        /*01ac*/ 	.word	0xffffffff


	//   ....[16]....
        /*01b0*/ 	.word	0xffffffff


	//   ....[17]....
        /*01b4*/ 	.word	0xffffffff


	//   ....[18]....
        /*01b8*/ 	.word	0xffffffff


	//   ....[19]....
        /*01bc*/ 	.word	0xffffffff


	//   ....[20]....
        /*01c0*/ 	.word	0xffffffff


	//   ....[21]....
        /*01c4*/ 	.word	0xffffffff


	//   ....[22]....
        /*01c8*/ 	.word	0xffffffff


	//   ....[23]....
        /*01cc*/ 	.word	0xffffffff


	//   ....[24]....
        /*01d0*/ 	.word	0xffffffff


	//   ....[25]....
        /*01d4*/ 	.word	0xffffffff


	//   ....[26]....
        /*01d8*/ 	.word	0xffffffff


	//   ....[27]....
        /*01dc*/ 	.word	0xffffffff


	//   ....[28]....
        /*01e0*/ 	.word	0xffffffff


	//   ....[29]....
        /*01e4*/ 	.word	0xffffffff


	//   ....[30]....
        /*01e8*/ 	.word	0xffffffff


	//   ....[31]....
        /*01ec*/ 	.word	0xffffffff


	//   ....[32]....
        /*01f0*/ 	.word	0xffffffff


	//   ....[33]....
        /*01f4*/ 	.word	0xffffffff


	//   ....[34]....
        /*01f8*/ 	.word	0xffffffff


	//   ....[35]....
        /*01fc*/ 	.word	0xffffffff


	//   ....[36]....
        /*0200*/ 	.word	0xffffffff


	//   ....[37]....
        /*0204*/ 	.word	0xffffffff


	//   ....[38]....
        /*0208*/ 	.word	0xffffffff


	//   ....[39]....
        /*020c*/ 	.word	0xffffffff


	//   ....[40]....
        /*0210*/ 	.word	0xffffffff


	//   ....[41]....
        /*0214*/ 	.word	0xffffffff


	//   ....[42]....
        /*0218*/ 	.word	0xffffffff


	//   ....[43]....
        /*021c*/ 	.word	0xffffffff


	//   ....[44]....
        /*0220*/ 	.word	0xffffffff


	//   ....[45]....
        /*0224*/ 	.word	0xffffffff


	//   ....[46]....
        /*0228*/ 	.word	0xffffffff


	//   ....[47]....
        /*022c*/ 	.word	0xffffffff


	//   ....[48]....
        /*0230*/ 	.word	0xffffffff


	//   ....[49]....
        /*0234*/ 	.word	0xffffffff


	//   ....[50]....
        /*0238*/ 	.word	0xffffffff


	//   ....[51]....
        /*023c*/ 	.word	0xffffffff


	//   ....[52]....
        /*0240*/ 	.word	0xffffffff


	//   ....[53]....
        /*0244*/ 	.word	0xffffffff


	//   ....[54]....
        /*0248*/ 	.word	0xffffffff


	//   ....[55]....
        /*024c*/ 	.word	0xffffffff


	//   ....[56]....
        /*0250*/ 	.word	0xffffffff


	//   ....[57]....
        /*0254*/ 	.word	0xffffffff


	//   ....[58]....
        /*0258*/ 	.word	0xffffffff


	//   ....[59]....
        /*025c*/ 	.word	0xffffffff


	//   ....[60]....
        /*0260*/ 	.word	0xffffffff


	//   ....[61]....
        /*0264*/ 	.word	0xffffffff


	//   ....[62]....
        /*0268*/ 	.word	0xffffffff


	//   ....[63]....
        /*026c*/ 	.word	0xffffffff


	//   ....[64]....
        /*0270*/ 	.word	0xffffffff


	//   ....[65]....
        /*0274*/ 	.word	0xffffffff


	//   ....[66]....
        /*0278*/ 	.word	0xffffffff


	//   ....[67]....
        /*027c*/ 	.word	0xffffffff


	//   ....[68]....
        /*0280*/ 	.word	0xffffffff


	//   ....[69]....
        /*0284*/ 	.word	0xffffffff


	//   ....[70]....
        /*0288*/ 	.word	0xffffffff


	//   ....[71]....
        /*028c*/ 	.word	0xffffffff


	//   ....[72]....
        /*0290*/ 	.word	0xffffffff


	//   ....[73]....
        /*0294*/ 	.word	0xffffffff


	//   ....[74]....
        /*0298*/ 	.word	0xffffffff


	//   ....[75]....
        /*029c*/ 	.word	0xffffffff


	//   ....[76]....
        /*02a0*/ 	.word	0xffffffff


	//   ....[77]....
        /*02a4*/ 	.word	0xffffffff


	//   ....[78]....
        /*02a8*/ 	.word	0xffffffff


	//   ....[79]....
        /*02ac*/ 	.word	0xffffffff


	//   ....[80]....
        /*02b0*/ 	.word	0xffffffff


	//   ....[81]....
        /*02b4*/ 	.word	0xffffffff


	//   ....[82]....
        /*02b8*/ 	.word	0xffffffff


	//   ....[83]....
        /*02bc*/ 	.word	0xffffffff


	//   ....[84]....
        /*02c0*/ 	.word	0xffffffff


	//   ....[85]....
        /*02c4*/ 	.word	0xffffffff


	//   ....[86]....
        /*02c8*/ 	.word	0xffffffff


	//   ....[87]....
        /*02cc*/ 	.word	0xffffffff


	//   ....[88]....
        /*02d0*/ 	.word	0xffffffff


	//   ....[89]....
        /*02d4*/ 	.word	0xffffffff


	//   ....[90]....
        /*02d8*/ 	.word	0xffffffff


	//   ....[91]....
        /*02dc*/ 	.word	0xffffffff


	//   ....[92]....
        /*02e0*/ 	.word	0xffffffff


	//   ....[93]....
        /*02e4*/ 	.word	0xffffffff


	//   ....[94]....
        /*02e8*/ 	.word	0xffffffff


	//   ....[95]....
        /*02ec*/ 	.word	0xffffffff


	//   ....[96]....
        /*02f0*/ 	.word	0xffffffff


	//   ....[97]....
        /*02f4*/ 	.word	0xffffffff


	//   ....[98]....
        /*02f8*/ 	.word	0xffffffff


	//   ....[99]....
        /*02fc*/ 	.word	0xffffffff


	//   ....[100]....
        /*0300*/ 	.word	0xffffffff


	//   ....[101]....
        /*0304*/ 	.word	0xffffffff


	//   ....[102]....
        /*0308*/ 	.word	0xffffffff


	//   ....[103]....
        /*030c*/ 	.word	0xffffffff


	//   ....[104]....
        /*0310*/ 	.word	0xffffffff


	//   ....[105]....
        /*0314*/ 	.word	0xffffffff


	//   ....[106]....
        /*0318*/ 	.word	0xffffffff


	//   ....[107]....
        /*031c*/ 	.word	0xffffffff


	//   ....[108]....
        /*0320*/ 	.word	0x0500000f


	//   ....[109]....
        /*0324*/ 	.word	0x0500000f


	//   ....[110]....
        /*0328*/ 	.word	0x0500000f


	//   ....[111]....
        /*032c*/ 	.word	0x0500000f


	//   ....[112]....
        /*0330*/ 	.word	0x0500000f


	//   ....[113]....
        /*0334*/ 	.word	0x0500000f


	//   ....[114]....
        /*0338*/ 	.word	0x0500000f


	//   ....[115]....
        /*033c*/ 	.word	0x0500000f


	//   ....[116]....
        /*0340*/ 	.word	0x0500000f


	//   ....[117]....
        /*0344*/ 	.word	0x0500000f


	//----- nvinfo : EIATTR_COOP_GROUP_INSTR_OFFSETS
	.align		4
.L_300:
        /*0348*/ 	.byte	0x04, 0x28
        /*034a*/ 	.short	(.L_302 - .L_301)


	//   ....[0]....
.L_301:
        /*034c*/ 	.word	0x00000070


	//   ....[1]....
        /*0350*/ 	.word	0x00000140


	//   ....[2]....
        /*0354*/ 	.word	0x00000190


	//   ....[3]....
        /*0358*/ 	.word	0x000003c0


	//   ....[4]....
        /*035c*/ 	.word	0x00000520


	//   ....[5]....
        /*0360*/ 	.word	0x00000640


	//   ....[6]....
        /*0364*/ 	.word	0x000007a0


	//   ....[7]....
        /*0368*/ 	.word	0x00001590


	//   ....[8]....
        /*036c*/ 	.word	0x00002cc0


	//   ....[9]....
        /*0370*/ 	.word	0x00003520


	//   ....[10]....
        /*0374*/ 	.word	0x00003a40


	//   ....[11]....
        /*0378*/ 	.word	0x00003b10


	//   ....[12]....
        /*037c*/ 	.word	0x00004810


	//   ....[13]....
        /*0380*/ 	.word	0x00004890


	//   ....[14]....
        /*0384*/ 	.word	0x000069a0


	//   ....[15]....
        /*0388*/ 	.word	0x00007860


	//   ....[16]....
        /*038c*/ 	.word	0x00007890


	//   ....[17]....
        /*0390*/ 	.word	0x00007950


	//   ....[18]....
        /*0394*/ 	.word	0x00008650


	//   ....[19]....
        /*0398*/ 	.word	0x000086e0


	//   ....[20]....
        /*039c*/ 	.word	0x0000bc10


	//   ....[21]....
        /*03a0*/ 	.word	0x0000bc60


	//   ....[22]....
        /*03a4*/ 	.word	0x0000bcd0


	//   ....[23]....
        /*03a8*/ 	.word	0x0000bce0


	//   ....[24]....
        /*03ac*/ 	.word	0x0000da90


	//   ....[25]....
        /*03b0*/ 	.word	0x0000daa0


	//   ....[26]....
        /*03b4*/ 	.word	0x0000dad0


	//   ....[27]....
        /*03b8*/ 	.word	0x0000dae0


	//   ....[28]....
        /*03bc*/ 	.word	0x0000f360


	//   ....[29]....
        /*03c0*/ 	.word	0x0000f390


	//   ....[30]....
        /*03c4*/ 	.word	0x0000f3c0


	//   ....[31]....
        /*03c8*/ 	.word	0x0000f3f0


	//   ....[32]....
        /*03cc*/ 	.word	0x0000f420


	//   ....[33]....
        /*03d0*/ 	.word	0x0000f460


	//   ....[34]....
        /*03d4*/ 	.word	0x0000f4a0


	//   ....[35]....
        /*03d8*/ 	.word	0x0000f4c0


	//   ....[36]....
        /*03dc*/ 	.word	0x0000f4e0


	//   ....[37]....
        /*03e0*/ 	.word	0x0000f520


	//   ....[38]....
        /*03e4*/ 	.word	0x0000f550


	//   ....[39]....
        /*03e8*/ 	.word	0x0000f560


	//   ....[40]....
        /*03ec*/ 	.word	0x0000f590


	//   ....[41]....
        /*03f0*/ 	.word	0x0000f5a0


	//   ....[42]....
        /*03f4*/ 	.word	0x0000f5b0


	//   ....[43]....
        /*03f8*/ 	.word	0x0000f5c0


	//   ....[44]....
        /*03fc*/ 	.word	0x0000f5e0


	//   ....[45]....
        /*0400*/ 	.word	0x0000f5f0


	//   ....[46]....
        /*0404*/ 	.word	0x0000f600


	//   ....[47]....
        /*0408*/ 	.word	0x0000f630


	//   ....[48]....
        /*040c*/ 	.word	0x0000f660


	//   ....[49]....
        /*0410*/ 	.word	0x0000f670


	//   ....[50]....
        /*0414*/ 	.word	0x0000f680


	//   ....[51]....
        /*0418*/ 	.word	0x0000f690


	//   ....[52]....
        /*041c*/ 	.word	0x0000f6a0


	//   ....[53]....
        /*0420*/ 	.word	0x0000f6c0


	//   ....[54]....
        /*0424*/ 	.word	0x0000f6d0


	//   ....[55]....
        /*0428*/ 	.word	0x0000f6e0


	//   ....[56]....
        /*042c*/ 	.word	0x0000f6f0


	//   ....[57]....
        /*0430*/ 	.word	0x0000f700


	//   ....[58]....
        /*0434*/ 	.word	0x0000f710


	//   ....[59]....
        /*0438*/ 	.word	0x0000f720


	//   ....[60]....
        /*043c*/ 	.word	0x0000f730


	//   ....[61]....
        /*0440*/ 	.word	0x0000f740


	//   ....[62]....
        /*0444*/ 	.word	0x0000f750


	//   ....[63]....
        /*0448*/ 	.word	0x0000f760


	//   ....[64]....
        /*044c*/ 	.word	0x0000f770


	//   ....[65]....
        /*0450*/ 	.word	0x0000f780


	//   ....[66]....
        /*0454*/ 	.word	0x0000f790


	//   ....[67]....
        /*0458*/ 	.word	0x0000f7a0


	//   ....[68]....
        /*045c*/ 	.word	0x0000f7b0


	//   ....[69]....
        /*0460*/ 	.word	0x0000f7c0


	//   ....[70]....
        /*0464*/ 	.word	0x0000f7d0


	//   ....[71]....
        /*0468*/ 	.word	0x0000f7e0


	//   ....[72]....
        /*046c*/ 	.word	0x0000f7f0


	//   ....[73]....
        /*0470*/ 	.word	0x0000f800


	//   ....[74]....
        /*0474*/ 	.word	0x0000f810


	//   ....[75]....
        /*0478*/ 	.word	0x0000f820


	//   ....[76]....
        /*047c*/ 	.word	0x0000fb30


	//   ....[77]....
        /*0480*/ 	.word	0x0000fb60


	//   ....[78]....
        /*0484*/ 	.word	0x0000fb90


	//   ....[79]....
        /*0488*/ 	.word	0x0000fbc0


	//   ....[80]....
        /*048c*/ 	.word	0x000100d0


	//   ....[81]....
        /*0490*/ 	.word	0x00010110


	//   ....[82]....
        /*0494*/ 	.word	0x00010210


	//   ....[83]....
        /*0498*/ 	.word	0x00010230


	//   ....[84]....
        /*049c*/ 	.word	0x00010330


	//   ....[85]....
        /*04a0*/ 	.word	0x00010350


	//   ....[86]....
        /*04a4*/ 	.word	0x00010460


	//   ....[87]....
        /*04a8*/ 	.word	0x00010480


	//   ....[88]....
        /*04ac*/ 	.word	0x00010b60


	//   ....[89]....
        /*04b0*/ 	.word	0x00010b80


	//   ....[90]....
        /*04b4*/ 	.word	0x00010c80


	//   ....[91]....
        /*04b8*/ 	.word	0x00010ca0


	//   ....[92]....
        /*04bc*/ 	.word	0x00010da0


	//   ....[93]....
        /*04c0*/ 	.word	0x00010dc0


	//   ....[94]....
        /*04c4*/ 	.word	0x00010ed0


	//   ....[95]....
        /*04c8*/ 	.word	0x00010ef0


	//   ....[96]....
        /*04cc*/ 	.word	0x000110b0


	//   ....[97]....
        /*04d0*/ 	.word	0x00012120


	//   ....[98]....
        /*04d4*/ 	.word	0x00012df0


	//   ....[99]....
        /*04d8*/ 	.word	0x00012e20


	//   ....[100]....
        /*04dc*/ 	.word	0x00012f00


	//   ....[101]....
        /*04e0*/ 	.word	0x00012f20


	//   ....[102]....
        /*04e4*/ 	.word	0x00012fc0


	//   ....[103]....
        /*04e8*/ 	.word	0x00012fe0


	//   ....[104]....
        /*04ec*/ 	.word	0x00012ff0


	//   ....[105]....
        /*04f0*/ 	.word	0x00013080


	//   ....[106]....
        /*04f4*/ 	.word	0x00015100


	//   ....[107]....
        /*04f8*/ 	.word	0x000152a0


	//   ....[108]....
        /*04fc*/ 	.word	0x00015870


	//   ....[109]....
        /*0500*/ 	.word	0x00015a20


	//   ....[110]....
        /*0504*/ 	.word	0x00015a80


	//   ....[111]....
        /*0508*/ 	.word	0x00015b10


	//   ....[112]....
        /*050c*/ 	.word	0x00015c30


	//   ....[113]....
        /*0510*/ 	.word	0x00015c90


	//   ....[114]....
        /*0514*/ 	.word	0x00015db0


	//   ....[115]....
        /*0518*/ 	.word	0x00015e10


	//   ....[116]....
        /*051c*/ 	.word	0x00015eb0


	//   ....[117]....
        /*0520*/ 	.word	0x00016260


	//----- nvinfo : EIATTR_REG_RECONFIG
	.align		4
.L_302:
        /*0524*/ 	.byte	0x01, 0x54
	.zero		2


	//----- nvinfo : EIATTR_SYSCALL_OFFSETS
	.align		4
        /*0528*/ 	.byte	0x04, 0x46
        /*052a*/ 	.short	(.L_304 - .L_303)


	//   ....[0]....
.L_303:
        /*052c*/ 	.word	0x00001770


	//   ....[1]....
        /*0530*/ 	.word	0x00011b40


	//   ....[2]....
        /*0534*/ 	.word	0x00011cd0


	//   ....[3]....
        /*0538*/ 	.word	0x00011e20


	//   ....[4]....
        /*053c*/ 	.word	0x00011f60


	//   ....[5]....
        /*0540*/ 	.word	0x000129d0


	//----- nvinfo : EIATTR_MBARRIER_INSTR_OFFSETS
	.align		4
.L_304:
        /*0544*/ 	.byte	0x04, 0x39
        /*0546*/ 	.short	(.L_306 - .L_305)


	//   ....[0]....
.L_305:
        /*0548*/ 	.word	0x00000270
        /*054c*/ 	.word	0x000000ff
        /*0550*/ 	.word	0x00033400
        /*0554*/ 	.short	0x0100
        /*0556*/ 	.byte	0x08
	.zero		1


	//   ....[1]....
        /*0558*/ 	.word	0x00000280
        /*055c*/ 	.word	0x000000ff
        /*0560*/ 	.word	0x00033420
        /*0564*/ 	.short	0x0100
        /*0566*/ 	.byte	0x08
	.zero		1


	//   ....[2]....
        /*0568*/ 	.word	0x00000370
        /*056c*/ 	.word	0x000000ff
        /*0570*/ 	.word	0x00033430
        /*0574*/ 	.short	0x0100
        /*0576*/ 	.byte	0x08
	.zero		1


	//   ....[3]....
        /*0578*/ 	.word	0x00000380
        /*057c*/ 	.word	0x000000ff
        /*0580*/ 	.word	0x00033440
        /*0584*/ 	.short	0x0100
        /*0586*/ 	.byte	0x08
	.zero		1


	//   ....[4]....
        /*0588*/ 	.word	0x00000390
        /*058c*/ 	.word	0x000000ff
        /*0590*/ 	.word	0x00033438
        /*0594*/ 	.short	0x0100
        /*0596*/ 	.byte	0x08
	.zero		1


	//   ....[5]....
        /*0598*/ 	.word	0x000003a0
        /*059c*/ 	.word	0x000000ff
        /*05a0*/ 	.word	0x00033448
        /*05a4*/ 	.short	0x0100
        /*05a6*/ 	.byte	0x08
	.zero		1


	//   ....[6]....
        /*05a8*/ 	.word	0x000004d0
        /*05ac*/ 	.word	0x000000ff
        /*05b0*/ 	.word	0x00033450
        /*05b4*/ 	.short	0x0100
        /*05b6*/ 	.byte	0x08
	.zero		1


	//   ....[7]....
        /*05b8*/ 	.word	0x000004e0
        /*05bc*/ 	.word	0x000000ff
        /*05c0*/ 	.word	0x00033460
        /*05c4*/ 	.short	0x0100
        /*05c6*/ 	.byte	0x08
	.zero		1


	//   ....[8]....
        /*05c8*/ 	.word	0x000004f0
        /*05cc*/ 	.word	0x000000ff
        /*05d0*/ 	.word	0x00033458
        /*05d4*/ 	.short	0x0100
        /*05d6*/ 	.byte	0x08
	.zero		1


	//   ....[9]....
        /*05d8*/ 	.word	0x00000500
        /*05dc*/ 	.word	0x000000ff
        /*05e0*/ 	.word	0x00033468
        /*05e4*/ 	.short	0x0100
        /*05e6*/ 	.byte	0x08
	.zero		1


	//   ....[10]....
        /*05e8*/ 	.word	0x000005f0
        /*05ec*/ 	.word	0x000000ff
        /*05f0*/ 	.word	0x00033470
        /*05f4*/ 	.short	0x0100
        /*05f6*/ 	.byte	0x06
	.zero		1


	//   ....[11]....
        /*05f8*/ 	.word	0x00000600
        /*05fc*/ 	.word	0x000000ff
        /*0600*/ 	.word	0x00033480
        /*0604*/ 	.short	0x0100
        /*0606*/ 	.byte	0x06
	.zero		1


	//   ....[12]....
        /*0608*/ 	.word	0x00000610
        /*060c*/ 	.word	0x000000ff
        /*0610*/ 	.word	0x00033478
        /*0614*/ 	.short	0x0100
        /*0616*/ 	.byte	0x06
	.zero		1


	//   ....[13]....
        /*0618*/ 	.word	0x00000620
        /*061c*/ 	.word	0x000000ff
        /*0620*/ 	.word	0x00033488
        /*0624*/ 	.short	0x0100
        /*0626*/ 	.byte	0x06
	.zero		1


	//   ....[14]....
        /*0628*/ 	.word	0x00000750
        /*062c*/ 	.word	0x000000ff
        /*0630*/ 	.word	0x00033490
        /*0634*/ 	.short	0x0100
        /*0636*/ 	.byte	0x08
	.zero		1


	//   ....[15]....
        /*0638*/ 	.word	0x00000760
        /*063c*/ 	.word	0x000000ff
        /*0640*/ 	.word	0x000334a0
        /*0644*/ 	.short	0x0100
        /*0646*/ 	.byte	0x08
	.zero		1


	//   ....[16]....
        /*0648*/ 	.word	0x00000770
        /*064c*/ 	.word	0x000000ff
        /*0650*/ 	.word	0x00033498
        /*0654*/ 	.short	0x0100
        /*0656*/ 	.byte	0x08
	.zero		1


	//   ....[17]....
        /*0658*/ 	.word	0x00000780
        /*065c*/ 	.word	0x000000ff
        /*0660*/ 	.word	0x000334a8
        /*0664*/ 	.short	0x0100
        /*0666*/ 	.byte	0x08
	.zero		1


	//   ....[18]....
        /*0668*/ 	.word	0x000008b0
        /*066c*/ 	.word	0x000000ff
        /*0670*/ 	.word	0x000334b0
        /*0674*/ 	.short	0x0100
        /*0676*/ 	.byte	0x08
	.zero		1


	//   ....[19]....
        /*0678*/ 	.word	0x000008c0
        /*067c*/ 	.word	0x000000ff
        /*0680*/ 	.word	0x000334c0
        /*0684*/ 	.short	0x0100
        /*0686*/ 	.byte	0x08
	.zero		1


	//   ....[20]....
        /*0688*/ 	.word	0x000008d0
        /*068c*/ 	.word	0x000000ff
        /*0690*/ 	.word	0x000334b8
        /*0694*/ 	.short	0x0100
        /*0696*/ 	.byte	0x08
	.zero		1


	//   ....[21]....
        /*0698*/ 	.word	0x000008e0
        /*069c*/ 	.word	0x000000ff
        /*06a0*/ 	.word	0x000334c8
        /*06a4*/ 	.short	0x0100
        /*06a6*/ 	.byte	0x08
	.zero		1


	//   ....[22]....
        /*06a8*/ 	.word	0x00001ac0
        /*06ac*/ 	.word	0x000000ff
        /*06b0*/ 	.word	0x00033400
        /*06b4*/ 	.short	0x010a
        /*06b6*/ 	.byte	0x29
	.zero		1


	//   ....[23]....
        /*06b8*/ 	.word	0x00001b60
        /*06bc*/ 	.word	0x00000002
        /*06c0*/ 	.word	0x00033430
        /*06c4*/ 	.short	0x010a
        /*06c6*/ 	.byte	0x3f
	.zero		1


	//   ....[24]....
        /*06c8*/ 	.word	0x00001bc0
        /*06cc*/ 	.word	0x00000002
        /*06d0*/ 	.word	0x00033430
        /*06d4*/ 	.short	0x010a
        /*06d6*/ 	.byte	0x3f
	.zero		1


	//   ....[25]....
        /*06d8*/ 	.word	0x00003450
        /*06dc*/ 	.word	0x00000002
        /*06e0*/ 	.word	0x00000000
        /*06e4*/ 	.short	0x0101
        /*06e6*/ 	.byte	0x3f
	.zero		1


	//   ....[26]....
        /*06e8*/ 	.word	0x00005a60
        /*06ec*/ 	.word	0x000000ff
        /*06f0*/ 	.word	0x00033430
        /*06f4*/ 	.short	0x010a
        /*06f6*/ 	.byte	0x06
	.zero		1


	//   ....[27]....
        /*06f8*/ 	.word	0x00005aa0
        /*06fc*/ 	.word	0x000000ff
        /*0700*/ 	.word	0x00033430
        /*0704*/ 	.short	0x010a
        /*0706*/ 	.byte	0x06
	.zero		1


	//   ....[28]....
        /*0708*/ 	.word	0x000066e0
        /*070c*/ 	.word	0x000000ff
        /*0710*/ 	.word	0x00033450
        /*0714*/ 	.short	0x010a
        /*0716*/ 	.byte	0x06
	.zero		1


	//   ....[29]....
        /*0718*/ 	.word	0x00006720
        /*071c*/ 	.word	0x000000ff
        /*0720*/ 	.word	0x00033450
        /*0724*/ 	.short	0x010a
        /*0726*/ 	.byte	0x06
	.zero		1


	//   ....[30]....
        /*0728*/ 	.word	0x00009140
        /*072c*/ 	.word	0x00000002
        /*0730*/ 	.word	0x00000000
        /*0734*/ 	.short	0x0101
        /*0736*/ 	.byte	0x3f
	.zero		1


	//   ....[31]....
        /*0738*/ 	.word	0x000095a0
        /*073c*/ 	.word	0x000000ff
        /*0740*/ 	.word	0x00000000
        /*0744*/ 	.short	0x0101
        /*0746*/ 	.byte	0x06
	.zero		1


	//   ....[32]....
        /*0748*/ 	.word	0x00009ee0
        /*074c*/ 	.word	0x000000ff
        /*0750*/ 	.word	0x00033430
        /*0754*/ 	.short	0x010a
        /*0756*/ 	.byte	0x06
	.zero		1


	//   ....[33]....
        /*0758*/ 	.word	0x00009f20
        /*075c*/ 	.word	0x000000ff
        /*0760*/ 	.word	0x00033430
        /*0764*/ 	.short	0x010a
        /*0766*/ 	.byte	0x06
	.zero		1


	//   ....[34]....
        /*0768*/ 	.word	0x0000ab30
        /*076c*/ 	.word	0x000000ff
        /*0770*/ 	.word	0x00033450
        /*0774*/ 	.short	0x010a
        /*0776*/ 	.byte	0x06
	.zero		1


	//   ....[35]....
        /*0778*/ 	.word	0x0000ab70
        /*077c*/ 	.word	0x000000ff
        /*0780*/ 	.word	0x00033450
        /*0784*/ 	.short	0x010a
        /*0786*/ 	.byte	0x06
	.zero		1


	//   ....[36]....
        /*0788*/ 	.word	0x0000cb60
        /*078c*/ 	.word	0x00000002
        /*0790*/ 	.word	0x00000000
        /*0794*/ 	.short	0x0101
        /*0796*/ 	.byte	0x3f
	.zero		1


	//   ....[37]....
        /*0798*/ 	.word	0x0000ce70
        /*079c*/ 	.word	0x000000ff
        /*07a0*/ 	.word	0x00000000
        /*07a4*/ 	.short	0x0101
        /*07a6*/ 	.byte	0x06
	.zero		1


	//   ....[38]....
        /*07a8*/ 	.word	0x0000d6f0
        /*07ac*/ 	.word	0x000000ff
        /*07b0*/ 	.word	0x00033450
        /*07b4*/ 	.short	0x010a
        /*07b6*/ 	.byte	0x09
	.zero		1


	//   ....[39]....
        /*07b8*/ 	.word	0x0000d730
        /*07bc*/ 	.word	0x000000ff
        /*07c0*/ 	.word	0x00033450
        /*07c4*/ 	.short	0x010a
        /*07c6*/ 	.byte	0x09
	.zero		1


	//   ....[40]....
        /*07c8*/ 	.word	0x0000de70
        /*07cc*/ 	.word	0x000000ff
        /*07d0*/ 	.word	0x00000000
        /*07d4*/ 	.short	0x0101
        /*07d6*/ 	.byte	0x04
	.zero		1


	//   ....[41]....
        /*07d8*/ 	.word	0x00010100
        /*07dc*/ 	.word	0x00000003
        /*07e0*/ 	.word	0x00000000
        /*07e4*/ 	.short	0x0101
        /*07e6*/ 	.byte	0x3f
	.zero		1


	//   ....[42]....
        /*07e8*/ 	.word	0x00012350
        /*07ec*/ 	.word	0x00000004
        /*07f0*/ 	.word	0x00033480
        /*07f4*/ 	.short	0x010a
        /*07f6*/ 	.byte	0x3f
	.zero		1


	//   ....[43]....
        /*07f8*/ 	.word	0x000125d0
        /*07fc*/ 	.word	0x00000004
        /*0800*/ 	.word	0x00033440
        /*0804*/ 	.short	0x010a
        /*0806*/ 	.byte	0x3f
	.zero		1


	//   ....[44]....
        /*0808*/ 	.word	0x00013160
        /*080c*/ 	.word	0x00000011
        /*0810*/ 	.word	0x00033400
        /*0814*/ 	.short	0x0107
        /*0816*/ 	.byte	0x3f
	.zero		1


	//   ....[45]....
        /*0818*/ 	.word	0x00013260
        /*081c*/ 	.word	0x00000011
        /*0820*/ 	.word	0x00033400
        /*0824*/ 	.short	0x0101
        /*0826*/ 	.byte	0x3f
	.zero		1


	//   ....[46]....
        /*0828*/ 	.word	0x00013280
        /*082c*/ 	.word	0x00000011
        /*0830*/ 	.word	0x00033420
        /*0834*/ 	.short	0x010a
        /*0836*/ 	.byte	0x3f
	.zero		1


	//   ....[47]....
        /*0838*/ 	.word	0x00013590
        /*083c*/ 	.word	0x00000006
        /*0840*/ 	.word	0x00033480
        /*0844*/ 	.short	0x010a
        /*0846*/ 	.byte	0x3f
	.zero		1


	//   ....[48]....
        /*0848*/ 	.word	0x000139b0
        /*084c*/ 	.word	0x00000006
        /*0850*/ 	.word	0x00033440
        /*0854*/ 	.short	0x010a
        /*0856*/ 	.byte	0x3f
	.zero		1


	//   ....[49]....
        /*0858*/ 	.word	0x00013e60
        /*085c*/ 	.word	0x00000003
        /*0860*/ 	.word	0x00033470
        /*0864*/ 	.short	0x010a
        /*0866*/ 	.byte	0x3f
	.zero		1


	//   ....[50]....
        /*0868*/ 	.word	0x00013ed0
        /*086c*/ 	.word	0x00000003
        /*0870*/ 	.word	0x00033460
        /*0874*/ 	.short	0x010a
        /*0876*/ 	.byte	0x3f
	.zero		1


	//   ....[51]....
        /*0878*/ 	.word	0x00014590
        /*087c*/ 	.word	0x00000003
        /*0880*/ 	.word	0x00033450
        /*0884*/ 	.short	0x0101
        /*0886*/ 	.byte	0x3f
	.zero		1


	//   ....[52]....
        /*0888*/ 	.word	0x00014610
        /*088c*/ 	.word	0x00000003
        /*0890*/ 	.word	0x00000000
        /*0894*/ 	.short	0x0101
        /*0896*/ 	.byte	0x3f
	.zero		1


	//   ....[53]....
        /*0898*/ 	.word	0x00014820
        /*089c*/ 	.word	0x00000003
        /*08a0*/ 	.word	0x00033470
        /*08a4*/ 	.short	0x010a
        /*08a6*/ 	.byte	0x3f
	.zero		1


	//   ....[54]....
        /*08a8*/ 	.word	0x00014880
        /*08ac*/ 	.word	0x00000003
        /*08b0*/ 	.word	0x00033460
        /*08b4*/ 	.short	0x010a
        /*08b6*/ 	.byte	0x3f
	.zero		1


	//   ....[55]....
        /*08b8*/ 	.word	0x00014f40
        /*08bc*/ 	.word	0x00000003
        /*08c0*/ 	.word	0x00033450
        /*08c4*/ 	.short	0x0101
        /*08c6*/ 	.byte	0x3f
	.zero		1


	//   ....[56]....
        /*08c8*/ 	.word	0x00014fb0
        /*08cc*/ 	.word	0x00000000
        /*08d0*/ 	.word	0x00000000
        /*08d4*/ 	.short	0x0101
        /*08d6*/ 	.byte	0x3f
	.zero		1


	//   ....[57]....
        /*08d8*/ 	.word	0x00015220
        /*08dc*/ 	.word	0x00000003
        /*08e0*/ 	.word	0x00033420
        /*08e4*/ 	.short	0x010a
        /*08e6*/ 	.byte	0x3f
	.zero		1


	//   ....[58]....
        /*08e8*/ 	.word	0x000153c0
        /*08ec*/ 	.word	0x00000007
        /*08f0*/ 	.word	0x00000000
        /*08f4*/ 	.short	0x010a
        /*08f6*/ 	.byte	0x3f
	.zero		1


	//   ....[59]....
        /*08f8*/ 	.word	0x00015430
        /*08fc*/ 	.word	0x00000005
        /*0900*/ 	.word	0x00000000
        /*0904*/ 	.short	0x010a
        /*0906*/ 	.byte	0x3f
	.zero		1


	//   ....[60]....
        /*0908*/ 	.word	0x00015480
        /*090c*/ 	.word	0x00000005
        /*0910*/ 	.word	0x00033460
        /*0914*/ 	.short	0x010a
        /*0916*/ 	.byte	0x3f
	.zero		1


	//   ....[61]....
        /*0918*/ 	.word	0x000154d0
        /*091c*/ 	.word	0x00000003
        /*0920*/ 	.word	0x00033460
        /*0924*/ 	.short	0x010a
        /*0926*/ 	.byte	0x3f
	.zero		1


	//   ....[62]....
        /*0928*/ 	.word	0x00015510
        /*092c*/ 	.word	0x00000005
        /*0930*/ 	.word	0x00033480
        /*0934*/ 	.short	0x010a
        /*0936*/ 	.byte	0x3f
	.zero		1


	//   ....[63]....
        /*0938*/ 	.word	0x00015530
        /*093c*/ 	.word	0x00000003
        /*0940*/ 	.word	0x00033480
        /*0944*/ 	.short	0x010a
        /*0946*/ 	.byte	0x3f
	.zero		1


	//   ....[64]....
        /*0948*/ 	.word	0x000155a0
        /*094c*/ 	.word	0x00000003
        /*0950*/ 	.word	0x00033400
        /*0954*/ 	.short	0x010a
        /*0956*/ 	.byte	0x3f
	.zero		1


	//   ....[65]....
        /*0958*/ 	.word	0x000155f0
        /*095c*/ 	.word	0x00000002
        /*0960*/ 	.word	0x00033430
        /*0964*/ 	.short	0x010a
        /*0966*/ 	.byte	0x3f
	.zero		1


	//   ....[66]....
        /*0968*/ 	.word	0x00015650
        /*096c*/ 	.word	0x00000007
        /*0970*/ 	.word	0x00033430
        /*0974*/ 	.short	0x010a
        /*0976*/ 	.byte	0x3f
	.zero		1


	//   ....[67]....
        /*0978*/ 	.word	0x000156b0
        /*097c*/ 	.word	0x00000007
        /*0980*/ 	.word	0x00033450
        /*0984*/ 	.short	0x010a
        /*0986*/ 	.byte	0x3f
	.zero		1


	//   ....[68]....
        /*0988*/ 	.word	0x00015710
        /*098c*/ 	.word	0x00000007
        /*0990*/ 	.word	0x00033430
        /*0994*/ 	.short	0x010a
        /*0996*/ 	.byte	0x3f
	.zero		1


	//   ....[69]....
        /*0998*/ 	.word	0x00015770
        /*099c*/ 	.word	0x00000007
        /*09a0*/ 	.word	0x00033450
        /*09a4*/ 	.short	0x010a
        /*09a6*/ 	.byte	0x3f
	.zero		1


	//   ....[70]....
        /*09a8*/ 	.word	0x000157d0
        /*09ac*/ 	.word	0x00000005
        /*09b0*/ 	.word	0x00033450
        /*09b4*/ 	.short	0x010a
        /*09b6*/ 	.byte	0x3f
	.zero		1


	//   ....[71]....
        /*09b8*/ 	.word	0x00015920
        /*09bc*/ 	.word	0x00000004
        /*09c0*/ 	.word	0x00033480
        /*09c4*/ 	.short	0x010a
        /*09c6*/ 	.byte	0x3f
	.zero		1


	//   ....[72]....
        /*09c8*/ 	.word	0x00015970
        /*09cc*/ 	.word	0x00000004
        /*09d0*/ 	.word	0x00033440
        /*09d4*/ 	.short	0x010a
        /*09d6*/ 	.byte	0x3f
	.zero		1


	//   ....[73]....
        /*09d8*/ 	.word	0x00015f50
        /*09dc*/ 	.word	0x00000011
        /*09e0*/ 	.word	0x00033420
        /*09e4*/ 	.short	0x010a
        /*09e6*/ 	.byte	0x3f
	.zero		1


	//   ....[74]....
        /*09e8*/ 	.word	0x00015fa0
        /*09ec*/ 	.word	0x00000006
        /*09f0*/ 	.word	0x00033480
        /*09f4*/ 	.short	0x010a
        /*09f6*/ 	.byte	0x3f
	.zero		1


	//   ....[75]....
        /*09f8*/ 	.word	0x00015ff0
        /*09fc*/ 	.word	0x00000006
        /*0a00*/ 	.word	0x00033440
        /*0a04*/ 	.short	0x010a
        /*0a06*/ 	.byte	0x3f
	.zero		1


	//   ....[76]....
        /*0a08*/ 	.word	0x00016040
        /*0a0c*/ 	.word	0x00000003
        /*0a10*/ 	.word	0x00033470
        /*0a14*/ 	.short	0x010a
        /*0a16*/ 	.byte	0x3f
	.zero		1


	//   ....[77]....
        /*0a18*/ 	.word	0x00016090
        /*0a1c*/ 	.word	0x00000003
        /*0a20*/ 	.word	0x00033460
        /*0a24*/ 	.short	0x010a
        /*0a26*/ 	.byte	0x3f
	.zero		1


	//   ....[78]....
        /*0a28*/ 	.word	0x000160e0
        /*0a2c*/ 	.word	0x00000003
        /*0a30*/ 	.word	0x00033470
        /*0a34*/ 	.short	0x010a
        /*0a36*/ 	.byte	0x3f
	.zero		1


	//   ....[79]....
        /*0a38*/ 	.word	0x00016130
        /*0a3c*/ 	.word	0x00000003
        /*0a40*/ 	.word	0x00033460
        /*0a44*/ 	.short	0x010a
        /*0a46*/ 	.byte	0x3f
	.zero		1


	//   ....[80]....
        /*0a48*/ 	.word	0x00016180
        /*0a4c*/ 	.word	0x00000003
        /*0a50*/ 	.word	0x00033420
        /*0a54*/ 	.short	0x010a
        /*0a56*/ 	.byte	0x3f
	.zero		1


	//   ....[81]....
        /*0a58*/ 	.word	0x00016320
        /*0a5c*/ 	.word	0x00000007
        /*0a60*/ 	.word	0x00000000
        /*0a64*/ 	.short	0x010a
        /*0a66*/ 	.byte	0x3f
	.zero		1


	//   ....[82]....
        /*0a68*/ 	.word	0x00016370
        /*0a6c*/ 	.word	0x00000005
        /*0a70*/ 	.word	0x00000000
        /*0a74*/ 	.short	0x010a
        /*0a76*/ 	.byte	0x3f
	.zero		1


	//   ....[83]....
        /*0a78*/ 	.word	0x000163c0
        /*0a7c*/ 	.word	0x00000005
        /*0a80*/ 	.word	0x00033460
        /*0a84*/ 	.short	0x010a
        /*0a86*/ 	.byte	0x3f
	.zero		1


	//   ....[84]....
        /*0a88*/ 	.word	0x00016410
        /*0a8c*/ 	.word	0x00000003
        /*0a90*/ 	.word	0x00033460
        /*0a94*/ 	.short	0x010a
        /*0a96*/ 	.byte	0x3f
	.zero		1


	//   ....[85]....
        /*0a98*/ 	.word	0x00016460
        /*0a9c*/ 	.word	0x00000005
        /*0aa0*/ 	.word	0x00033480
        /*0aa4*/ 	.short	0x010a
        /*0aa6*/ 	.byte	0x3f
	.zero		1


	//----- nvinfo : EIATTR_NUM_MBARRIERS
	.align		4
.L_306:
        /*0aa8*/ 	.byte	0x03, 0x38
        /*0aaa*/ 	.short	0x0016


	//----- nvinfo : EIATTR_EXIT_INSTR_OFFSETS
	.align		4
        /*0aac*/ 	.byte	0x04, 0x1c
        /*0aae*/ 	.short	(.L_308 - .L_307)


	//   ....[0]....
.L_307:
        /*0ab0*/ 	.word	0x00000a40


	//   ....[1]....
        /*0ab4*/ 	.word	0x00011030


	//   ....[2]....
        /*0ab8*/ 	.word	0x00015580


	//----- nvinfo : EIATTR_MAX_THREADS
	.align		4
.L_308:
        /*0abc*/ 	.byte	0x04, 0x05
        /*0abe*/ 	.short	(.L_310 - .L_309)
.L_309:
        /*0ac0*/ 	.word	0x00000180
        /*0ac4*/ 	.word	0x00000001
        /*0ac8*/ 	.word	0x00000001


	//----- nvinfo : EIATTR_CRS_STACK_SIZE
	.align		4
.L_310:
        /*0acc*/ 	.byte	0x04, 0x1e
        /*0ace*/ 	.short	(.L_312 - .L_311)
.L_311:
        /*0ad0*/ 	.word	0x00000000


	//----- nvinfo : EIATTR_CBANK_PARAM_SIZE
	.align		4
.L_312:
        /*0ad4*/ 	.byte	0x03, 0x19
        /*0ad6*/ 	.short	0x0af0


	//----- nvinfo : EIATTR_PARAM_CBANK
	.align		4
        /*0ad8*/ 	.byte	0x04, 0x0a
        /*0ada*/ 	.short	(.L_314 - .L_313)
	.align		4
.L_313:
        /*0adc*/ 	.word	index@(.nv.constant0._ZN7cutlass13device_kernelIN5flash11enable_sm90INS1_16FlashAttnFwdSm90INS1_25CollectiveMainloopFwdSm90ILi2EN4cute5tupleIJNS5_1CILi1EEES8_S8_EEENS6_IJNS7_ILi128EEENS7_ILi160EEENS7_ILi192EEEEEELi192ENS_12float_e4m3_tEfNS_4arch4Sm90ELb1ELb0ELb1ELb0ELb0ELb0ELb0ELb1ELb1ELb1ELb0ELb0EEENS1_21CollectiveEpilogueFwdINS6_IJSA_SC_SB_EEES9_NS_10bfloat16_tESG_Li256ELb0ELb1ELb0ELb1EEENS1_30DynamicPersistentTileSchedulerILi256ELi128ELb0ELb1ELb1EEEEEEEEEvNT_6ParamsE)
        /*0ae0*/ 	.short	0x0210
        /*0ae2*/ 	.short	0x0af0


	//----- nvinfo : EIATTR_SW_WAR
	.align		4
.L_314:
        /*0ae4*/ 	.byte	0x04, 0x36
        /*0ae6*/ 	.short	(.L_316 - .L_315)
.L_315:
        /*0ae8*/ 	.word	0x00000008
.L_316:


//--------------------- .nv.info._ZN7cutlass13device_kernelIN5flash11enable_sm90INS1_16FlashAttnFwdSm90INS1_25CollectiveMainloopFwdSm90ILi2EN4cute5tupleIJNS5_1CILi1EEES8_S8_EEENS6_IJNS7_ILi128EEENS7_ILi160EEENS7_ILi192EEEEEELi192ENS_12float_e4m3_tEfNS_4arch4Sm90ELb1ELb0ELb1ELb1ELb0ELb0ELb0ELb1ELb1ELb1ELb0ELb0EEENS1_21CollectiveEpilogueFwdINS6_IJSA_SC_SB_EEES9_NS_10bfloat16_tESG_Li256ELb1ELb1ELb0ELb1EEENS1_36VarlenDynamicPersistentTileSchedulerILi128ELi160ELi256ELi128ELb0ELb1ELb1ELb1ELb1ELb1EEEEEEEEEvNT_6ParamsE --------------------------
	.section	.nv.info._ZN7cutlass13device_kernelIN5flash11enable_sm90INS1_16FlashAttnFwdSm90INS1_25CollectiveMainloopFwdSm90ILi2EN4cute5tupleIJNS5_1CILi1EEES8_S8_EEENS6_IJNS7_ILi128EEENS7_ILi160EEENS7_ILi192EEEEEELi192ENS_12float_e4m3_tEfNS_4arch4Sm90ELb1ELb0ELb1ELb1ELb0ELb0ELb0ELb1ELb1ELb1ELb0ELb0EEENS1_21CollectiveEpilogueFwdINS6_IJSA_SC_SB_EEES9_NS_10bfloat16_tESG_Li256ELb1ELb1ELb0ELb1EEENS1_36VarlenDynamicPersistentTileSchedulerILi128ELi160ELi256ELi128ELb0ELb1ELb1ELb1ELb1ELb1EEEEEEEEEvNT_6ParamsE,"",@"SHT_CUDA_INFO"
	.sectionflags	@""
	.align	4


	//----- nvinfo : EIATTR_CUDA_API_VERSION
	.align		4
        /*0000*/ 	.byte	0x04, 0x37
        /*0002*/ 	.short	(.L_318 - .L_317)
.L_317:
        /*0004*/ 	.word	0x00000082


	//----- nvinfo : EIATTR_KPARAM_INFO
	.align		4
.L_318:
        /*0008*/ 	.byte	0x04, 0x17
        /*000a*/ 	.short	(.L_320 - .L_319)
.L_319:
        /*000c*/ 	.word	0x00000000
        /*0010*/ 	.short	0x0000
        /*0012*/ 	.short	0x0070
        /*0014*/ 	.byte	0x00, 0xf0, 0x01, 0x2a


	//----- nvinfo : EIATTR_SPARSE_MMA_MASK
	.align		4
.L_320:
        /*0018*/ 	.byte	0x03, 0x50
        /*001a*/ 	.short	0x0000


	//----- nvinfo : EIATTR_MAXREG_COUNT
	.align		4
        /*001c*/ 	.byte	0x03, 0x1b
        /*001e*/ 	.short	0x00a8


	//----- nvinfo : EIATTR_NUM_BARRIERS
	.align		4
        /*0020*/ 	.byte	0x02, 0x4c
        /*0022*/ 	.byte	0x10
	.zero		1


	//----- nvinfo : EIATTR_EXTERNS
	.align		4
        /*0024*/ 	.byte	0x04, 0x0f
        /*0026*/ 	.short	(.L_322 - .L_321)


	//   ....[0]....
	.align		4
.L_321:
        /*0028*/ 	.word	index@(__assertfail)


	//----- nvinfo : EIATTR_ANNOTATIONS
	.align		4
.L_322:
        /*002c*/ 	.byte	0x04, 0x55
        /*002e*/ 	.short	(.L_324 - .L_323)


	//   ....[0]....
.L_323:
        /* <DEDUP_REMOVED lines=29> */


	//----- nvinfo : EIATTR_MERCURY_ISA_VERSION
	.align		4
.L_324:
        /*01f0*/ 	.byte	0x03, 0x5f
        /*01f2*/ 	.short	0x0101


	//----- nvinfo : EIATTR_UNUSED_LOAD_BYTE_OFFSET
	.align		4
        /*01f4*/ 	.byte	0x04, 0x44
        /*01f6*/ 	.short	(.L_326 - .L_325)


	//   ....[0]....
.L_325:
        /*01f8*/ 	.word	0x00000a40
        /*01fc*/ 	.word	0x0000fff0


	//   ....[1]....
        /*0200*/ 	.word	0x0000e500
        /*0204*/ 	.word	0x0000fff0


	//----- nvinfo : EIATTR_INT_WARP_WIDE_INSTR_OFFSETS
	.align		4
.L_326:
        /*0208*/ 	.byte	0x04, 0x31
        /*020a*/ 	.short	(.L_328 - .L_327)


	//   ....[0]....
.L_327:
        /*020c*/ 	.word	0x00000130


	//   ....[1]....
        /*0210*/ 	.word	0x00000170


	//   ....[2]....
        /*0214*/ 	.word	0x000001e0


	//   ....[3]....
        /*0218*/ 	.word	0x00012c30


	//   ....[4]....
        /*021c*/ 	.word	0x00012cc0


	//   ....[5]....
        /*0220*/ 	.word	0x00015970


	//   ....[6]....
        /*0224*/ 	.word	0x00015a00


	//----- nvinfo : EIATTR_COOP_GROUP_MASK_REGIDS
	.align		4
.L_328:
        /*0228*/ 	.byte	0x04, 0x29
        /*022a*/ 	.short	(.L_330 - .L_329)


	//   ....[0]....
.L_329:
        /*022c*/ 	.word	0xffffffff


	//   ....[1]....
        /*0230*/ 	.word	0xffffffff


	//   ....[2]....
        /*0234*/ 	.word	0xffffffff


	//   ....[3]....
        /*0238*/ 	.word	0xffffffff


	//   ....[4]....
        /*023c*/ 	.word	0xffffffff


	//   ....[5]....
        /*0240*/ 	.word	0xffffffff


	//   ....[6]....
        /*0244*/ 	.word	0xffffffff


	//   ....[7]....
        /*0248*/ 	.word	0xffffffff


	//   ....[8]....
        /*024c*/ 	.word	0xffffffff


	//   ....[9]....
        /*0250*/ 	.word	0xffffffff


	//   ....[10]....
        /*0254*/ 	.word	0xffffffff


	//   ....[11]....
        /*0258*/ 	.word	0xffffffff


	//   ....[12]....
        /*025c*/ 	.word	0xffffffff


	//   ....[13]....
        /*0260*/ 	.word	0xffffffff


	//   ....[14]....
        /*0264*/ 	.word	0xffffffff


	//   ....[15]....
        /*0268*/ 	.word	0xffffffff


	//   ....[16]....
        /*026c*/ 	.word	0xffffffff


	//   ....[17]....
        /*0270*/ 	.word	0xffffffff


	//   ....[18]....
        /*0274*/ 	.word	0xffffffff


	//   ....[19]....
        /*0278*/ 	.word	0xffffffff


	//   ....[20]....
        /*027c*/ 	.word	0xffffffff


	//   ....[21]....
        /*0280*/ 	.word	0xffffffff


	//   ....[22]....
        /*0284*/ 	.word	0xffffffff


	//   ....[23]....
        /*0288*/ 	.word	0xffffffff


	//   ....[24]....
        /*028c*/ 	.word	0xffffffff


	//   ....[25]....
        /*0290*/ 	.word	0xffffffff


	//   ....[26]....
        /*0294*/ 	.word	0xffffffff


	//   ....[27]....
        /*0298*/ 	.word	0xffffffff


	//   ....[28]....
        /*029c*/ 	.word	0xffffffff


	//   ....[29]....
        /*02a0*/ 	.word	0xffffffff


	//   ....[30]....
        /*02a4*/ 	.word	0xffffffff


	//   ....[31]....
        /*02a8*/ 	.word	0xffffffff


	//   ....[32]....
        /*02ac*/ 	.word	0xffffffff


	//   ....[33]....
        /*02b0*/ 	.word	0xffffffff


	//   ....[34]....
        /*02b4*/ 	.word	0xffffffff


	//   ....[35]....
        /*02b8*/ 	.word	0xffffffff


	//   ....[36]....
        /*02bc*/ 	.word	0xffffffff


	//   ....[37]....
        /*02c0*/ 	.word	0xffffffff


	//   ....[38]....
        /*02c4*/ 	.word	0xffffffff


	//   ....[39]....
        /*02c8*/ 	.word	0xffffffff


	//   ....[40]....
        /*02cc*/ 	.word	0xffffffff


	//   ....[41]....
        /*02d0*/ 	.word	0xffffffff


	//   ....[42]....
        /*02d4*/ 	.word	0xffffffff


	//   ....[43]....
        /*02d8*/ 	.word	0xffffffff


	//   ....[44]....
        /*02dc*/ 	.word	0xffffffff


	//   ....[45]....
        /*02e0*/ 	.word	0xffffffff


	//   ....[46]....
        /*02e4*/ 	.word	0xffffffff


	//   ....[47]....
        /*02e8*/ 	.word	0xffffffff


	//   ....[48]....
        /*02ec*/ 	.word	0xffffffff


	//   ....[49]....
        /*02f0*/ 	.word	0xffffffff


	//   ....[50]....
        /*02f4*/ 	.word	0xffffffff


	//   ....[51]....
        /*02f8*/ 	.word	0xffffffff


	//   ....[52]....
        /*02fc*/ 	.word	0xffffffff


	//   ....[53]....
        /*0300*/ 	.word	0xffffffff


	//   ....[54]....
        /*0304*/ 	.word	0xffffffff


	//   ....[55]....
        /*0308*/ 	.word	0xffffffff


	//   ....[56]....
        /*030c*/ 	.word	0xffffffff


	//   ....[57]....
        /*0310*/ 	.word	0xffffffff


	//   ....[58]....
        /*0314*/ 	.word	0xffffffff


	//   ....[59]....
        /*0318*/ 	.word	0xffffffff


	//   ....[60]....
        /*031c*/ 	.word	0xffffffff


	//   ....[61]....
        /*0320*/ 	.word	0xffffffff


	//   ....[62]....
        /*0324*/ 	.word	0xffffffff


	//   ....[63]....
        /*0328*/ 	.word	0xffffffff


	//   ....[64]....
        /*032c*/ 	.word	0xffffffff


	//   ....[65]....
        /*0330*/ 	.word	0xffffffff


	//   ....[66]....
        /*0334*/ 	.word	0xffffffff


	//   ....[67]....
        /*0338*/ 	.word	0xffffffff


	//   ....[68]....
        /*033c*/ 	.word	0xffffffff


	//   ....[69]....
        /*0340*/ 	.word	0xffffffff


	//   ....[70]....
        /*0344*/ 	.word	0xffffffff


	//   ....[71]....
        /*0348*/ 	.word	0xffffffff


	//   ....[72]....
        /*034c*/ 	.word	0xffffffff


	//   ....[73]....
        /*0350*/ 	.word	0xffffffff


	//   ....[74]....
        /*0354*/ 	.word	0xffffffff


	//   ....[75]....
        /*0358*/ 	.word	0xffffffff


	//   ....[76]....
        /*035c*/ 	.word	0xffffffff


	//   ....[77]....
        /*0360*/ 	.word	0xffffffff


	//   ....[78]....
        /*0364*/ 	.word	0xffffffff


	//   ....[79]....
        /*0368*/ 	.word	0xffffffff


	//   ....[80]....
        /*036c*/ 	.word	0xffffffff


	//   ....[81]....
        /*0370*/ 	.word	0xffffffff


	//   ....[82]....
        /*0374*/ 	.word	0xffffffff


	//   ....[83]....
        /*0378*/ 	.word	0xffffffff


	//   ....[84]....
        /*037c*/ 	.word	0xffffffff


	//   ....[85]....
        /*0380*/ 	.word	0xffffffff


	//   ....[86]....
        /*0384*/ 	.word	0xffffffff


	//   ....[87]....
        /*0388*/ 	.word	0xffffffff


	//   ....[88]....
        /*038c*/ 	.word	0xffffffff


	//   ....[89]....
        /*0390*/ 	.word	0xffffffff


	//   ....[90]....
        /*0394*/ 	.word	0xffffffff


	//   ....[91]....
        /*0398*/ 	.word	0xffffffff


	//   ....[92]....
        /*039c*/ 	.word	0xffffffff


	//   ....[93]....
        /*03a0*/ 	.word	0xffffffff


	//   ....[94]....
        /*03a4*/ 	.word	0xffffffff


	//   ....[95]....
        /*03a8*/ 	.word	0xffffffff


	//   ....[96]....
        /*03ac*/ 	.word	0xffffffff


	//   ....[97]....
        /*03b0*/ 	.word	0xffffffff


	//   ....[98]....
        /*03b4*/ 	.word	0xffffffff


	//   ....[99]....
        /*03b8*/ 	.word	0xffffffff


	//   ....[100]....
        /*03bc*/ 	.word	0xffffffff


	//   ....[101]....
        /*03c0*/ 	.word	0xffffffff


	//   ....[102]....
        /*03c4*/ 	.word	0xffffffff


	//   ....[103]....
        /*03c8*/ 	.word	0xffffffff


	//   ....[104]....
        /*03cc*/ 	.word	0xffffffff


	//   ....[105]....
        /*03d0*/ 	.word	0xffffffff


	//   ....[106]....
        /*03d4*/ 	.word	0xffffffff


	//   ....[107]....
        /*03d8*/ 	.word	0xffffffff


	//   ....[108]....
        /*03dc*/ 	.word	0xffffffff


	//   ....[109]....
        /*03e0*/ 	.word	0xffffffff


	//   ....[110]....
        /*03e4*/ 	.word	0xffffffff


	//   ....[111]....
        /*03e8*/ 	.word	0xffffffff


	//   ....[112]....
        /*03ec*/ 	.word	0xffffffff


	//   ....[113]....
        /*03f0*/ 	.word	0xffffffff


	//   ....[114]....
        /*03f4*/ 	.word	0xffffffff


	//   ....[115]....
        /*03f8*/ 	.word	0xffffffff


	//   ....[116]....
        /*03fc*/ 	.word	0xffffffff


	//   ....[117]....
        /*0400*/ 	.word	0xffffffff


	//   ....[118]....
        /*0404*/ 	.word	0xffffffff


	//   ....[119]....
        /*0408*/ 	.word	0xffffffff


	//   ....[120]....
        /*040c*/ 	.word	0xffffffff


	//   ....[121]....
        /*0410*/ 	.word	0xffffffff


	//   ....[122]....
        /*0414*/ 	.word	0xffffffff


	//   ....[123]....
        /*0418*/ 	.word	0xffffffff


	//   ....[124]....
        /*041c*/ 	.word	0xffffffff


	//   ....[125]....
        /*0420*/ 	.word	0xffffffff


	//   ....[126]....
        /*0424*/ 	.word	0xffffffff


	//   ....[127]....
        /*0428*/ 	.word	0xffffffff


	//   ....[128]....
        /*042c*/ 	.word	0xffffffff


	//   ....[129]....
        /*0430*/ 	.word	0xffffffff


	//   ....[130]....
        /*0434*/ 	.word	0xffffffff


	//   ....[131]....
        /*0438*/ 	.word	0xffffffff


	//   ....[132]....
        /*043c*/ 	.word	0xffffffff


	//   ....[133]....
        /*0440*/ 	.word	0xffffffff


	//   ....[134]....
        /*0444*/ 	.word	0xffffffff


	//   ....[135]....
        /*0448*/ 	.word	0xffffffff


	//   ....[136]....
        /*044c*/ 	.word	0xffffffff


	//   ....[137]....
        /*0450*/ 	.word	0xffffffff


	//   ....[138]....
        /*0454*/ 	.word	0xffffffff


	//   ....[139]....
        /*0458*/ 	.word	0x0500000f


	//   ....[140]....
        /*045c*/ 	.word	0x0500000f


	//   ....[141]....
        /*0460*/ 	.word	0x0500000f


	//   ....[142]....
        /*0464*/ 	.word	0x0500000f


	//   ....[143]....
        /*0468*/ 	.word	0x0500000f


	//   ....[144]....
        /*046c*/ 	.word	0x0500000f


	//   ....[145]....
        /*0470*/ 	.word	0x0500000f


	//   ....[146]....
        /*0474*/ 	.word	0x0500000f


	//   ....[147]....
        /*0478*/ 	.word	0x0500000f


	//   ....[148]....
        /*047c*/ 	.word	0x0500000f


	//----- nvinfo : EIATTR_COOP_GROUP_INSTR_OFFSETS
	.align		4
.L_330:
        /*0480*/ 	.byte	0x04, 0x28
        /*0482*/ 	.short	(.L_332 - .L_331)


	//   ....[0]....
.L_331:
        /*0484*/ 	.word	0x00000070


	//   ....[1]....
        /*0488*/ 	.word	0x00000140


	//   ....[2]....
        /*048c*/ 	.word	0x00000190


	//   ....[3]....
        /*0490*/ 	.word	0x000003c0


	//   ....[4]....
        /*0494*/ 	.word	0x00000520


	//   ....[5]....
        /*0498*/ 	.word	0x00000640


	//   ....[6]....
        /*049c*/ 	.word	0x000007a0


	//   ....[7]....
        /*04a0*/ 	.word	0x00001760


	//   ....[8]....
        /*04a4*/ 	.word	0x00002ea0


	//   ....[9]....
        /*04a8*/ 	.word	0x00002ec0


	//   ....[10]....
        /*04ac*/ 	.word	0x00003c10


	//   ....[11]....
        /*04b0*/ 	.word	0x00003c70


	//   ....[12]....
        /*04b4*/ 	.word	0x00004950


	//   ....[13]....
        /*04b8*/ 	.word	0x000049d0


	//   ....[14]....
        /*04bc*/ 	.word	0x00006af0


	//   ....[15]....
        /*04c0*/ 	.word	0x00006cb0


	//   ....[16]....
        /*04c4*/ 	.word	0x00007a30


	//   ....[17]....
        /*04c8*/ 	.word	0x00007b10


	//   ....[18]....
        /*04cc*/ 	.word	0x000087a0


	//   ....[19]....
        /*04d0*/ 	.word	0x00008830


	//   ....[20]....
        /*04d4*/ 	.word	0x0000bd60


	//   ....[21]....
        /*04d8*/ 	.word	0x0000bdb0


	//   ....[22]....
        /*04dc*/ 	.word	0x0000be20


	//   ....[23]....
        /*04e0*/ 	.word	0x0000be30


	//   ....[24]....
        /*04e4*/ 	.word	0x0000dbb0


	//   ....[25]....
        /*04e8*/ 	.word	0x0000dbc0


	//   ....[26]....
        /*04ec*/ 	.word	0x0000dbf0


	//   ....[27]....
        /*04f0*/ 	.word	0x0000dc00


	//   ....[28]....
        /*04f4*/ 	.word	0x0000f060


	//   ....[29]....
        /*04f8*/ 	.word	0x0000f090


	//   ....[30]....
        /*04fc*/ 	.word	0x0000f0c0


	//   ....[31]....
        /*0500*/ 	.word	0x0000f0f0


	//   ....[32]....
        /*0504*/ 	.word	0x0000f120


	//   ....[33]....
        /*0508*/ 	.word	0x0000f140


	//   ....[34]....
        /*050c*/ 	.word	0x0000f150


	//   ....[35]....
        /*0510*/ 	.word	0x0000f160


	//   ....[36]....
        /*0514*/ 	.word	0x0000f170


	//   ....[37]....
        /*0518*/ 	.word	0x0000f180


	//   ....[38]....
        /*051c*/ 	.word	0x0000f190


	//   ....[39]....
        /*0520*/ 	.word	0x0000f1c0


	//   ....[40]....
        /*0524*/ 	.word	0x0000f1f0


	//   ....[41]....
        /*0528*/ 	.word	0x0000f220


	//   ....[42]....
        /*052c*/ 	.word	0x0000f250


	//   ....[43]....
        /*0530*/ 	.word	0x0000f260


	//   ....[44]....
        /*0534*/ 	.word	0x0000f270


	//   ....[45]....
        /*0538*/ 	.word	0x0000f2a0


	//   ....[46]....
        /*053c*/ 	.word	0x0000f2d0


	//   ....[47]....
        /*0540*/ 	.word	0x0000f2e0


	//   ....[48]....
        /*0544*/ 	.word	0x0000f2f0


	//   ....[49]....
        /*0548*/ 	.word	0x0000f320


	//   ....[50]....
        /*054c*/ 	.word	0x0000f360


	//   ....[51]....
        /*0550*/ 	.word	0x0000f370


	//   ....[52]....
        /*0554*/ 	.word	0x0000f3a0


	//   ....[53]....
        /*0558*/ 	.word	0x0000f3d0


	//   ....[54]....
        /*055c*/ 	.word	0x0000f400


	//   ....[55]....
        /*0560*/ 	.word	0x0000f410


	//   ....[56]....
        /*0564*/ 	.word	0x0000f420


	//   ....[57]....
        /*0568*/ 	.word	0x0000f430


	//   ....[58]....
        /*056c*/ 	.word	0x0000f440


	//   ....[59]....
        /*0570*/ 	.word	0x0000f470


	//   ....[60]....
        /*0574*/ 	.word	0x0000f480


	//   ....[61]....
        /*0578*/ 	.word	0x0000f490


	//   ....[62]....
        /*057c*/ 	.word	0x0000f4a0


	//   ....[63]....
        /*0580*/ 	.word	0x0000f4b0


	//   ....[64]....
        /*0584*/ 	.word	0x0000f4c0


	//   ....[65]....
        /*0588*/ 	.word	0x0000f4d0


	//   ....[66]....
        /*058c*/ 	.word	0x0000f4e0


	//   ....[67]....
        /*0590*/ 	.word	0x0000f510


	//   ....[68]....
        /*0594*/ 	.word	0x0000f540


	//   ....[69]....
        /*0598*/ 	.word	0x0000f550


	//   ....[70]....
        /*059c*/ 	.word	0x0000f560


	//   ....[71]....
        /*05a0*/ 	.word	0x0000f570


	//   ....[72]....
        /*05a4*/ 	.word	0x0000f5a0


	//   ....[73]....
        /*05a8*/ 	.word	0x0000f5b0


	//   ....[74]....
        /*05ac*/ 	.word	0x0000f5c0


	//   ....[75]....
        /*05b0*/ 	.word	0x0000f5d0


	//   ....[76]....
        /*05b4*/ 	.word	0x0000fc70


	//   ....[77]....
        /*05b8*/ 	.word	0x0000fca0


	//   ....[78]....
        /*05bc*/ 	.word	0x0000fce0


	//   ....[79]....
        /*05c0*/ 	.word	0x0000fd20


	//   ....[80]....
        /*05c4*/ 	.word	0x00010430


	//   ....[81]....
        /*05c8*/ 	.word	0x00010470


	//   ....[82]....
        /*05cc*/ 	.word	0x00010570


	//   ....[83]....
        /*05d0*/ 	.word	0x00010590


	//   ....[84]....
        /*05d4*/ 	.word	0x00010690


	//   ....[85]....
        /*05d8*/ 	.word	0x000106b0


	//   ....[86]....
        /*05dc*/ 	.word	0x000107c0


	//   ....[87]....
        /*05e0*/ 	.word	0x000107e0


	//   ....[88]....
        /*05e4*/ 	.word	0x000110e0


	//   ....[89]....
        /*05e8*/ 	.word	0x00011100


	//   ....[90]....
        /*05ec*/ 	.word	0x00011200


	//   ....[91]....
        /*05f0*/ 	.word	0x00011220


	//   ....[92]....
        /*05f4*/ 	.word	0x00011320


	//   ....[93]....
        /*05f8*/ 	.word	0x00011340


	//   ....[94]....
        /*05fc*/ 	.word	0x00011450


	//   ....[95]....
        /*0600*/ 	.word	0x00011470


	//   ....[96]....
        /*0604*/ 	.word	0x000115f0


	//   ....[97]....
        /*0608*/ 	.word	0x000117d0


	//   ....[98]....
        /*060c*/ 	.word	0x00011800


	//   ....[99]....
        /*0610*/ 	.word	0x00011830


	//   ....[100]....
        /*0614*/ 	.word	0x00011870


	//   ....[101]....
        /*0618*/ 	.word	0x000118a0


	//   ....[102]....
        /*061c*/ 	.word	0x000118e0


	//   ....[103]....
        /*0620*/ 	.word	0x00011a70


	//   ....[104]....
        /*0624*/ 	.word	0x00011aa0


	//   ....[105]....
        /*0628*/ 	.word	0x00011ad0


	//   ....[106]....
        /*062c*/ 	.word	0x00011b00


	//   ....[107]....
        /*0630*/ 	.word	0x00011b30


	//   ....[108]....
        /*0634*/ 	.word	0x00011b70


	//   ....[109]....
        /*0638*/ 	.word	0x00011c10


	//   ....[110]....
        /*063c*/ 	.word	0x00011ca0


	//   ....[111]....
        /*0640*/ 	.word	0x00011d50


	//   ....[112]....
        /*0644*/ 	.word	0x000133b0


	//   ....[113]....
        /*0648*/ 	.word	0x00014130


	//   ....[114]....
        /*064c*/ 	.word	0x00014150


	//   ....[115]....
        /*0650*/ 	.word	0x00014200


	//   ....[116]....
        /*0654*/ 	.word	0x00014210


	//   ....[117]....
        /*0658*/ 	.word	0x000142a0


	//   ....[118]....
        /*065c*/ 	.word	0x000142b0


	//   ....[119]....
        /*0660*/ 	.word	0x000142c0


	//   ....[120]....
        /*0664*/ 	.word	0x000142d0


	//   ....[121]....
        /*0668*/ 	.word	0x000164d0


	//   ....[122]....
        /*066c*/ 	.word	0x00016500


	//   ....[123]....
        /*0670*/ 	.word	0x00016530


	//   ....[124]....
        /*0674*/ 	.word	0x00016570


	//   ....[125]....
        /*0678*/ 	.word	0x000165a0


	//   ....[126]....
        /*067c*/ 	.word	0x000165b0


	//   ....[127]....
        /*0680*/ 	.word	0x000165e0


	//   ....[128]....
        /*0684*/ 	.word	0x000165f0


	//   ....[129]....
        /*0688*/ 	.word	0x00016730


	//   ....[130]....
        /*068c*/ 	.word	0x00016760


	//   ....[131]....
        /*0690*/ 	.word	0x00016790


	//   ....[132]....
        /*0694*/ 	.word	0x000167c0


	//   ....[133]....
        /*0698*/ 	.word	0x000167f0


	//   ....[134]....
        /*069c*/ 	.word	0x00016830


	//   ....[135]....
        /*06a0*/ 	.word	0x000168c0


	//   ....[136]....
        /*06a4*/ 	.word	0x00016950


	//   ....[137]....
        /*06a8*/ 	.word	0x000169c0


	//   ....[138]....
        /*06ac*/ 	.word	0x00017050


	//   ....[139]....
        /*06b0*/ 	.word	0x00017620


	//   ....[140]....
        /*06b4*/ 	.word	0x00017800


	//   ....[141]....
        /*06b8*/ 	.word	0x00017860


	//   ....[142]....
        /*06bc*/ 	.word	0x000178e0


	//   ....[143]....
        /*06c0*/ 	.word	0x000179d0


	//   ....[144]....
        /*06c4*/ 	.word	0x00017a30


	//   ....[145]....
        /*06c8*/ 	.word	0x00017b30


	//   ....[146]....
        /*06cc*/ 	.word	0x00017b90


	//   ....[147]....
        /*06d0*/ 	.word	0x00017c70


	//   ....[148]....
        /*06d4*/ 	.word	0x00017fc0


	//----- nvinfo : EIATTR_REG_RECONFIG
	.align		4
.L_332:
        /*06d8*/ 	.byte	0x01, 0x54
	.zero		2


	//----- nvinfo : EIATTR_SYSCALL_OFFSETS
	.align		4
        /*06dc*/ 	.byte	0x04, 0x46
        /*06de*/ 	.short	(.L_334 - .L_333)


	//   ....[0]....
.L_333:
        /*06e0*/ 	.word	0x00001940


	//   ....[1]....
        /*06e4*/ 	.word	0x00012e30


	//   ....[2]....
        /*06e8*/ 	.word	0x00012f90


	//   ....[3]....
        /*06ec*/ 	.word	0x000130e0


	//   ....[4]....
        /*06f0*/ 	.word	0x00013220


	//   ....[5]....
        /*06f4*/ 	.word	0x00013d10


	//----- nvinfo : EIATTR_MBARRIER_INSTR_OFFSETS
	.align		4
.L_334:
        /*06f8*/ 	.byte	0x04, 0x39
        /*06fa*/ 	.short	(.L_336 - .L_335)


	//   ....[0]....
.L_335:
        /*06fc*/ 	.word	0x00000270
        /*0700*/ 	.word	0x000000ff
        /*0704*/ 	.word	0x00033400
        /*0708*/ 	.short	0x0100
        /*070a*/ 	.byte	0x08
	.zero		1


	//   ....[1]....
        /*070c*/ 	.word	0x00000280
        /*0710*/ 	.word	0x000000ff
        /*0714*/ 	.word	0x00033420
        /*0718*/ 	.short	0x0100
        /*071a*/ 	.byte	0x08
	.zero		1


	//   ....[2]....
        /*071c*/ 	.word	0x00000370
        /*0720*/ 	.word	0x000000ff
        /*0724*/ 	.word	0x00033430
        /*0728*/ 	.short	0x0100
        /*072a*/ 	.byte	0x08
	.zero		1


	//   ....[3]....
        /*072c*/ 	.word	0x00000380
        /*0730*/ 	.word	0x000000ff
        /*0734*/ 	.word	0x00033440
        /*0738*/ 	.short	0x0100
        /*073a*/ 	.byte	0x08
	.zero		1


	//   ....[4]....
        /*073c*/ 	.word	0x00000390
        /*0740*/ 	.word	0x000000ff
        /*0744*/ 	.word	0x00033438
        /*0748*/ 	.short	0x0100
        /*074a*/ 	.byte	0x08
	.zero		1


	//   ....[5]....
        /*074c*/ 	.word	0x000003a0
        /*0750*/ 	.word	0x000000ff
        /*0754*/ 	.word	0x00033448
        /*0758*/ 	.short	0x0100
        /*075a*/ 	.byte	0x08
	.zero		1


	//   ....[6]....
        /*075c*/ 	.word	0x000004d0
        /*0760*/ 	.word	0x000000ff
        /*0764*/ 	.word	0x00033450
        /*0768*/ 	.short	0x0100
        /*076a*/ 	.byte	0x08
	.zero		1


	//   ....[7]....
        /*076c*/ 	.word	0x000004e0
        /*0770*/ 	.word	0x000000ff
        /*0774*/ 	.word	0x00033460
        /*0778*/ 	.short	0x0100
        /*077a*/ 	.byte	0x08
	.zero		1


	//   ....[8]....
        /*077c*/ 	.word	0x000004f0
        /*0780*/ 	.word	0x000000ff
        /*0784*/ 	.word	0x00033458
        /*0788*/ 	.short	0x0100
        /*078a*/ 	.byte	0x08
	.zero		1


	//   ....[9]....
        /*078c*/ 	.word	0x00000500
        /*0790*/ 	.word	0x000000ff
        /*0794*/ 	.word	0x00033468
        /*0798*/ 	.short	0x0100
        /*079a*/ 	.byte	0x08
	.zero		1


	//   ....[10]....
        /*079c*/ 	.word	0x000005f0
        /*07a0*/ 	.word	0x000000ff
        /*07a4*/ 	.word	0x00033470
        /*07a8*/ 	.short	0x0100
        /*07aa*/ 	.byte	0x06
	.zero		1


	//   ....[11]....
        /*07ac*/ 	.word	0x00000600
        /*07b0*/ 	.word	0x000000ff
        /*07b4*/ 	.word	0x00033480
        /*07b8*/ 	.short	0x0100
        /*07ba*/ 	.byte	0x06
	.zero		1


	//   ....[12]....
        /*07bc*/ 	.word	0x00000610
        /*07c0*/ 	.word	0x000000ff
        /*07c4*/ 	.word	0x00033478
        /*07c8*/ 	.short	0x0100
        /*07ca*/ 	.byte	0x06
	.zero		1


	//   ....[13]....
        /*07cc*/ 	.word	0x00000620
        /*07d0*/ 	.word	0x000000ff
        /*07d4*/ 	.word	0x00033488
        /*07d8*/ 	.short	0x0100
        /*07da*/ 	.byte	0x06
	.zero		1


	//   ....[14]....
        /*07dc*/ 	.word	0x00000750
        /*07e0*/ 	.word	0x000000ff
        /*07e4*/ 	.word	0x00033490
        /*07e8*/ 	.short	0x0100
        /*07ea*/ 	.byte	0x08
	.zero		1


	//   ....[15]....
        /*07ec*/ 	.word	0x00000760
        /*07f0*/ 	.word	0x000000ff
        /*07f4*/ 	.word	0x000334a0
        /*07f8*/ 	.short	0x0100
        /*07fa*/ 	.byte	0x08
	.zero		1


	//   ....[16]....
        /*07fc*/ 	.word	0x00000770
        /*0800*/ 	.word	0x000000ff
        /*0804*/ 	.word	0x00033498
        /*0808*/ 	.short	0x0100
        /*080a*/ 	.byte	0x08
	.zero		1


	//   ....[17]....
        /*080c*/ 	.word	0x00000780
        /*0810*/ 	.word	0x000000ff
        /*0814*/ 	.word	0x000334a8
        /*0818*/ 	.short	0x0100
        /*081a*/ 	.byte	0x08
	.zero		1


	//   ....[18]....
        /*081c*/ 	.word	0x000008b0
        /*0820*/ 	.word	0x000000ff
        /*0824*/ 	.word	0x000334b0
        /*0828*/ 	.short	0x0100
        /*082a*/ 	.byte	0x08
	.zero		1


	//   ....[19]....
        /*082c*/ 	.word	0x000008c0
        /*0830*/ 	.word	0x000000ff
        /*0834*/ 	.word	0x000334c0
        /*0838*/ 	.short	0x0100
        /*083a*/ 	.byte	0x08
	.zero		1


	//   ....[20]....
        /*083c*/ 	.word	0x000008d0
        /*0840*/ 	.word	0x000000ff
        /*0844*/ 	.word	0x000334b8
        /*0848*/ 	.short	0x0100
        /*084a*/ 	.byte	0x08
	.zero		1


	//   ....[21]....
        /*084c*/ 	.word	0x000008e0
        /*0850*/ 	.word	0x000000ff
        /*0854*/ 	.word	0x000334c8
        /*0858*/ 	.short	0x0100
        /*085a*/ 	.byte	0x08
	.zero		1


	//   ....[22]....
        /*085c*/ 	.word	0x00001c70
        /*0860*/ 	.word	0x000000ff
        /*0864*/ 	.word	0x00033400
        /*0868*/ 	.short	0x010a
        /*086a*/ 	.byte	0x29
	.zero		1


	//   ....[23]....
        /*086c*/ 	.word	0x00001d10
        /*0870*/ 	.word	0x00000002
        /*0874*/ 	.word	0x00033430
        /*0878*/ 	.short	0x010a
        /*087a*/ 	.byte	0x3f
	.zero		1


	//   ....[24]....
        /*087c*/ 	.word	0x00001d70
        /*0880*/ 	.word	0x00000002
        /*0884*/ 	.word	0x00033430
        /*0888*/ 	.short	0x010a
        /*088a*/ 	.byte	0x3f
	.zero		1


	//   ....[25]....
        /*088c*/ 	.word	0x00003660
        /*0890*/ 	.word	0x00000002
        /*0894*/ 	.word	0x00000000
        /*0898*/ 	.short	0x0101
        /*089a*/ 	.byte	0x3f
	.zero		1


	//   ....[26]....
        /*089c*/ 	.word	0x00005bb0
        /*08a0*/ 	.word	0x000000ff
        /*08a4*/ 	.word	0x00033430
        /*08a8*/ 	.short	0x010a
        /*08aa*/ 	.byte	0x06
	.zero		1


	//   ....[27]....
        /*08ac*/ 	.word	0x00005bf0
        /*08b0*/ 	.word	0x000000ff
        /*08b4*/ 	.word	0x00033430
        /*08b8*/ 	.short	0x010a
        /*08ba*/ 	.byte	0x06
	.zero		1


	//   ....[28]....
        /*08bc*/ 	.word	0x00006830
        /*08c0*/ 	.word	0x000000ff
        /*08c4*/ 	.word	0x00033450
        /*08c8*/ 	.short	0x010a
        /*08ca*/ 	.byte	0x06
	.zero		1


	//   ....[29]....
        /*08cc*/ 	.word	0x00006870
        /*08d0*/ 	.word	0x000000ff
        /*08d4*/ 	.word	0x00033450
        /*08d8*/ 	.short	0x010a
        /*08da*/ 	.byte	0x06
	.zero		1


	//   ....[30]....
        /*08dc*/ 	.word	0x000093c0
        /*08e0*/ 	.word	0x00000002
        /*08e4*/ 	.word	0x00000000
        /*08e8*/ 	.short	0x0101
        /*08ea*/ 	.byte	0x3f
	.zero		1


	//   ....[31]....
        /*08ec*/ 	.word	0x000096f0
        /*08f0*/ 	.word	0x000000ff
        /*08f4*/ 	.word	0x00000000
        /*08f8*/ 	.short	0x0101
        /*08fa*/ 	.byte	0x06
	.zero		1


	//   ....[32]....
        /*08fc*/ 	.word	0x0000a030
        /*0900*/ 	.word	0x000000ff
        /*0904*/ 	.word	0x00033430
        /*0908*/ 	.short	0x010a
        /*090a*/ 	.byte	0x06
	.zero		1


	//   ....[33]....
        /*090c*/ 	.word	0x0000a070
        /*0910*/ 	.word	0x000000ff
        /*0914*/ 	.word	0x00033430
        /*0918*/ 	.short	0x010a
        /*091a*/ 	.byte	0x06
	.zero		1


	//   ....[34]....
        /*091c*/ 	.word	0x0000ac80
        /*0920*/ 	.word	0x000000ff
        /*0924*/ 	.word	0x00033450
        /*0928*/ 	.short	0x010a
        /*092a*/ 	.byte	0x06
	.zero		1


	//   ....[35]....
        /*092c*/ 	.word	0x0000acc0
        /*0930*/ 	.word	0x000000ff
        /*0934*/ 	.word	0x00033450
        /*0938*/ 	.short	0x010a
        /*093a*/ 	.byte	0x06
	.zero		1


	//   ....[36]....
        /*093c*/ 	.word	0x0000ccb0
        /*0940*/ 	.word	0x00000002
        /*0944*/ 	.word	0x00000000
        /*0948*/ 	.short	0x0101
        /*094a*/ 	.byte	0x3f
	.zero		1


	//   ....[37]....
        /*094c*/ 	.word	0x0000cfc0
        /*0950*/ 	.word	0x000000ff
        /*0954*/ 	.word	0x00000000
        /*0958*/ 	.short	0x0101
        /*095a*/ 	.byte	0x06
	.zero		1


	//   ....[38]....
        /*095c*/ 	.word	0x0000d840
        /*0960*/ 	.word	0x000000ff
        /*0964*/ 	.word	0x00033450
        /*0968*/ 	.short	0x010a
        /*096a*/ 	.byte	0x09
	.zero		1


	//   ....[39]....
        /*096c*/ 	.word	0x0000d880
        /*0970*/ 	.word	0x000000ff
        /*0974*/ 	.word	0x00033450
        /*0978*/ 	.short	0x010a
        /*097a*/ 	.byte	0x09
	.zero		1


	//   ....[40]....
        /*097c*/ 	.word	0x0000df80
        /*0980*/ 	.word	0x000000ff
        /*0984*/ 	.word	0x00000000
        /*0988*/ 	.short	0x0101
        /*098a*/ 	.byte	0x04
	.zero		1


	//   ....[41]....
        /*098c*/ 	.word	0x00010460
        /*0990*/ 	.word	0x00000003
        /*0994*/ 	.word	0x00000000
        /*0998*/ 	.short	0x0101
        /*099a*/ 	.byte	0x3f
	.zero		1


	//   ....[42]....
        /*099c*/ 	.word	0x000135e0
        /*09a0*/ 	.word	0x00000004
        /*09a4*/ 	.word	0x00033480
        /*09a8*/ 	.short	0x010a
        /*09aa*/ 	.byte	0x3f
	.zero		1


	//   ....[43]....
        /*09ac*/ 	.word	0x00013870
        /*09b0*/ 	.word	0x00000004
        /*09b4*/ 	.word	0x00033440
        /*09b8*/ 	.short	0x010a
        /*09ba*/ 	.byte	0x3f
	.zero		1


	//   ....[44]....
        /*09bc*/ 	.word	0x00014410
        /*09c0*/ 	.word	0x00000011
        /*09c4*/ 	.word	0x00033400
        /*09c8*/ 	.short	0x0107
        /*09ca*/ 	.byte	0x3f
	.zero		1


	//   ....[45]....
        /*09cc*/ 	.word	0x00014510
        /*09d0*/ 	.word	0x00000011
        /*09d4*/ 	.word	0x00033400
        /*09d8*/ 	.short	0x0101
        /*09da*/ 	.byte	0x3f
	.zero		1


	//   ....[46]....
        /*09dc*/ 	.word	0x00014530
        /*09e0*/ 	.word	0x00000011
        /*09e4*/ 	.word	0x00033420
        /*09e8*/ 	.short	0x010a
        /*09ea*/ 	.byte	0x3f
	.zero		1


	//   ....[47]....
        /*09ec*/ 	.word	0x00014820
        /*09f0*/ 	.word	0x00000006
        /*09f4*/ 	.word	0x00033480
        /*09f8*/ 	.short	0x010a
        /*09fa*/ 	.byte	0x3f
	.zero		1


	//   ....[48]....
        /*09fc*/ 	.word	0x00014c70
        /*0a00*/ 	.word	0x00000006
        /*0a04*/ 	.word	0x00033440
        /*0a08*/ 	.short	0x010a
        /*0a0a*/ 	.byte	0x3f
	.zero		1


	//   ....[49]....
        /*0a0c*/ 	.word	0x00015120
        /*0a10*/ 	.word	0x00000003
        /*0a14*/ 	.word	0x00033470
        /*0a18*/ 	.short	0x010a
        /*0a1a*/ 	.byte	0x3f
	.zero		1


	//   ....[50]....
        /*0a1c*/ 	.word	0x00015190
        /*0a20*/ 	.word	0x00000003
        /*0a24*/ 	.word	0x00033460
        /*0a28*/ 	.short	0x010a
        /*0a2a*/ 	.byte	0x3f
	.zero		1


	//   ....[51]....
        /*0a2c*/ 	.word	0x00015850
        /*0a30*/ 	.word	0x00000003
        /*0a34*/ 	.word	0x00033450
        /*0a38*/ 	.short	0x0101
        /*0a3a*/ 	.byte	0x3f
	.zero		1


	//   ....[52]....
        /*0a3c*/ 	.word	0x000158d0
        /*0a40*/ 	.word	0x00000003
        /*0a44*/ 	.word	0x00000000
        /*0a48*/ 	.short	0x0101
        /*0a4a*/ 	.byte	0x3f
	.zero		1


	//   ....[53]....
        /*0a4c*/ 	.word	0x00015ae0
        /*0a50*/ 	.word	0x00000003
        /*0a54*/ 	.word	0x00033470
        /*0a58*/ 	.short	0x010a
        /*0a5a*/ 	.byte	0x3f
	.zero		1


	//   ....[54]....
        /*0a5c*/ 	.word	0x00015b40
        /*0a60*/ 	.word	0x00000003
        /*0a64*/ 	.word	0x00033460
        /*0a68*/ 	.short	0x010a
        /*0a6a*/ 	.byte	0x3f
	.zero		1


	//   ....[55]....
        /*0a6c*/ 	.word	0x00016200
        /*0a70*/ 	.word	0x00000003
        /*0a74*/ 	.word	0x00033450
        /*0a78*/ 	.short	0x0101
        /*0a7a*/ 	.byte	0x3f
	.zero		1


	//   ....[56]....
        /*0a7c*/ 	.word	0x00016250
        /*0a80*/ 	.word	0x00000000
        /*0a84*/ 	.word	0x00000000
        /*0a88*/ 	.short	0x0101
        /*0a8a*/ 	.byte	0x3f
	.zero		1


	//   ....[57]....
        /*0a8c*/ 	.word	0x00016fd0
        /*0a90*/ 	.word	0x00000003
        /*0a94*/ 	.word	0x00033420
        /*0a98*/ 	.short	0x010a
        /*0a9a*/ 	.byte	0x3f
	.zero		1


	//   ....[58]....
        /*0a9c*/ 	.word	0x00017170
        /*0aa0*/ 	.word	0x00000007
        /*0aa4*/ 	.word	0x00000000
        /*0aa8*/ 	.short	0x010a
        /*0aaa*/ 	.byte	0x3f
	.zero		1


	//   ....[59]....
        /*0aac*/ 	.word	0x000171e0
        /*0ab0*/ 	.word	0x00000005
        /*0ab4*/ 	.word	0x00000000
        /*0ab8*/ 	.short	0x010a
        /*0aba*/ 	.byte	0x3f
	.zero		1


	//   ....[60]....
        /*0abc*/ 	.word	0x00017230
        /*0ac0*/ 	.word	0x00000005
        /*0ac4*/ 	.word	0x00033460
        /*0ac8*/ 	.short	0x010a
        /*0aca*/ 	.byte	0x3f
	.zero		1


	//   ....[61]....
        /*0acc*/ 	.word	0x00017280
        /*0ad0*/ 	.word	0x00000003
        /*0ad4*/ 	.word	0x00033460
        /*0ad8*/ 	.short	0x010a
        /*0ada*/ 	.byte	0x3f
	.zero		1


	//   ....[62]....
        /*0adc*/ 	.word	0x000172c0
        /*0ae0*/ 	.word	0x00000005
        /*0ae4*/ 	.word	0x00033480
        /*0ae8*/ 	.short	0x010a
        /*0aea*/ 	.byte	0x3f
	.zero		1


	//   ....[63]....
        /*0aec*/ 	.word	0x000172e0
        /*0af0*/ 	.word	0x00000003
        /*0af4*/ 	.word	0x00033480
        /*0af8*/ 	.short	0x010a
        /*0afa*/ 	.byte	0x3f
	.zero		1


	//   ....[64]....
        /*0afc*/ 	.word	0x00017350
        /*0b00*/ 	.word	0x00000003
        /*0b04*/ 	.word	0x00033400
        /*0b08*/ 	.short	0x010a
        /*0b0a*/ 	.byte	0x3f
	.zero		1


	//   ....[65]....
        /*0b0c*/ 	.word	0x000173a0
        /*0b10*/ 	.word	0x00000002
        /*0b14*/ 	.word	0x00033430
        /*0b18*/ 	.short	0x010a
        /*0b1a*/ 	.byte	0x3f
	.zero		1


	//   ....[66]....
        /*0b1c*/ 	.word	0x00017400
        /*0b20*/ 	.word	0x00000007
        /*0b24*/ 	.word	0x00033430
        /*0b28*/ 	.short	0x010a
        /*0b2a*/ 	.byte	0x3f
	.zero		1


	//   ....[67]....
        /*0b2c*/ 	.word	0x00017460
        /*0b30*/ 	.word	0x00000007
        /*0b34*/ 	.word	0x00033450
        /*0b38*/ 	.short	0x010a
        /*0b3a*/ 	.byte	0x3f
	.zero		1


	//   ....[68]....
        /*0b3c*/ 	.word	0x000174c0
        /*0b40*/ 	.word	0x00000007
        /*0b44*/ 	.word	0x00033430
        /*0b48*/ 	.short	0x010a
        /*0b4a*/ 	.byte	0x3f
	.zero		1


	//   ....[69]....
        /*0b4c*/ 	.word	0x00017520
        /*0b50*/ 	.word	0x00000007
        /*0b54*/ 	.word	0x00033450
        /*0b58*/ 	.short	0x010a
        /*0b5a*/ 	.byte	0x3f
	.zero		1


	//   ....[70]....
        /*0b5c*/ 	.word	0x00017580
        /*0b60*/ 	.word	0x00000005
        /*0b64*/ 	.word	0x00033450
        /*0b68*/ 	.short	0x010a
        /*0b6a*/ 	.byte	0x3f
	.zero		1


	//   ....[71]....
        /*0b6c*/ 	.word	0x000176d0
        /*0b70*/ 	.word	0x00000004
        /*0b74*/ 	.word	0x00033480
        /*0b78*/ 	.short	0x010a
        /*0b7a*/ 	.byte	0x3f
	.zero		1


	//   ....[72]....
        /*0b7c*/ 	.word	0x00017720
        /*0b80*/ 	.word	0x00000004
        /*0b84*/ 	.word	0x00033440
        /*0b88*/ 	.short	0x010a
        /*0b8a*/ 	.byte	0x3f
	.zero		1


	//   ....[73]....
        /*0b8c*/ 	.word	0x00017cb0
        /*0b90*/ 	.word	0x00000011
        /*0b94*/ 	.word	0x00033420
        /*0b98*/ 	.short	0x010a
        /*0b9a*/ 	.byte	0x3f
	.zero		1


	//   ....[74]....
        /*0b9c*/ 	.word	0x00017d00
        /*0ba0*/ 	.word	0x00000006
        /*0ba4*/ 	.word	0x00033480
        /*0ba8*/ 	.short	0x010a
        /*0baa*/ 	.byte	0x3f
	.zero		1


	//   ....[75]....
        /*0bac*/ 	.word	0x00017d50
        /*0bb0*/ 	.word	0x00000006
        /*0bb4*/ 	.word	0x00033440
        /*0bb8*/ 	.short	0x010a
        /*0bba*/ 	.byte	0x3f
	.zero		1


	//   ....[76]....
        /*0bbc*/ 	.word	0x00017da0
        /*0bc0*/ 	.word	0x00000003
        /*0bc4*/ 	.word	0x00033470
        /*0bc8*/ 	.short	0x010a
        /*0bca*/ 	.byte	0x3f
	.zero		1


	//   ....[77]....
        /*0bcc*/ 	.word	0x00017df0
        /*0bd0*/ 	.word	0x00000003
        /*0bd4*/ 	.word	0x00033460
        /*0bd8*/ 	.short	0x010a
        /*0bda*/ 	.byte	0x3f
	.zero		1


	//   ....[78]....
        /*0bdc*/ 	.word	0x00017e40
        /*0be0*/ 	.word	0x00000003
        /*0be4*/ 	.word	0x00033470
        /*0be8*/ 	.short	0x010a
        /*0bea*/ 	.byte	0x3f
	.zero		1


	//   ....[79]....
        /*0bec*/ 	.word	0x00017e90
        /*0bf0*/ 	.word	0x00000003
        /*0bf4*/ 	.word	0x00033460
        /*0bf8*/ 	.short	0x010a
        /*0bfa*/ 	.byte	0x3f
	.zero		1


	//   ....[80]....
        /*0bfc*/ 	.word	0x00017ee0
        /*0c00*/ 	.word	0x00000003
        /*0c04*/ 	.word	0x00033420
        /*0c08*/ 	.short	0x010a
        /*0c0a*/ 	.byte	0x3f
	.zero		1


	//   ....[81]....
        /*0c0c*/ 	.word	0x00018080
        /*0c10*/ 	.word	0x00000007
        /*0c14*/ 	.word	0x00000000
        /*0c18*/ 	.short	0x010a
        /*0c1a*/ 	.byte	0x3f
	.zero		1


	//   ....[82]....
        /*0c1c*/ 	.word	0x000180d0
        /*0c20*/ 	.word	0x00000005
        /*0c24*/ 	.word	0x00000000
        /*0c28*/ 	.short	0x010a
        /*0c2a*/ 	.byte	0x3f
	.zero		1


	//   ....[83]....
        /*0c2c*/ 	.word	0x00018120
        /*0c30*/ 	.word	0x00000005
        /*0c34*/ 	.word	0x00033460
        /*0c38*/ 	.short	0x010a
        /*0c3a*/ 	.byte	0x3f
	.zero		1


	//   ....[84]....
        /*0c3c*/ 	.word	0x00018170
        /*0c40*/ 	.word	0x00000003
        /*0c44*/ 	.word	0x00033460
        /*0c48*/ 	.short	0x010a
        /*0c4a*/ 	.byte	0x3f
	.zero		1


	//   ....[85]....
        /*0c4c*/ 	.word	0x000181c0
        /*0c50*/ 	.word	0x00000005
        /*0c54*/ 	.word	0x00033480
        /*0c58*/ 	.short	0x010a
        /*0c5a*/ 	.byte	0x3f
	.zero		1


	//----- nvinfo : EIATTR_NUM_MBARRIERS
	.align		4
.L_336:
        /*0c5c*/ 	.byte	0x03, 0x38
        /*0c5e*/ 	.short	0x0016


	//----- nvinfo : EIATTR_EXIT_INSTR_OFFSETS
	.align		4
        /*0c60*/ 	.byte	0x04, 0x1c
        /*0c62*/ 	.short	(.L_338 - .L_337)


	//   ....[0]....
.L_337:
        /*0c64*/ 	.word	0x00000a80


	//   ....[1]....
        /*0c68*/ 	.word	0x000115a0


	//   ....[2]....
        /*0c6c*/ 	.word	0x00017330


	//----- nvinfo : EIATTR_MAX_THREADS
	.align		4
.L_338:
        /*0c70*/ 	.byte	0x04, 0x05
        /*0c72*/ 	.short	(.L_340 - .L_339)
.L_339:
        /*0c74*/ 	.word	0x00000180
        /*0c78*/ 	.word	0x00000001
        /*0c7c*/ 	.word	0x00000001


	//----- nvinfo : EIATTR_CRS_STACK_SIZE
	.align		4
.L_340:
        /*0c80*/ 	.byte	0x04, 0x1e
        /*0c82*/ 	.short	(.L_342 - .L_341)
.L_341:
        /*0c84*/ 	.word	0x00000000


	//----- nvinfo : EIATTR_CBANK_PARAM_SIZE
	.align		4
.L_342:
        /*0c88*/ 	.byte	0x03, 0x19
        /*0c8a*/ 	.short	0x0af0


	//----- nvinfo : EIATTR_PARAM_CBANK
	.align		4
        /*0c8c*/ 	.byte	0x04, 0x0a
        /*0c8e*/ 	.short	(.L_344 - .L_343)
	.align		4
.L_343:
        /*0c90*/ 	.word	index@(.nv.constant0._ZN7cutlass13device_kernelIN5flash11enable_sm90INS1_16FlashAttnFwdSm90INS1_25CollectiveMainloopFwdSm90ILi2EN4cute5tupleIJNS5_1CILi1EEES8_S8_EEENS6_IJNS7_ILi128EEENS7_ILi160EEENS7_ILi192EEEEEELi192ENS_12float_e4m3_tEfNS_4arch4Sm90ELb1ELb0ELb1ELb1ELb0ELb0ELb0ELb1ELb1ELb1ELb0ELb0EEENS1_21CollectiveEpilogueFwdINS6_IJSA_SC_SB_EEES9_NS_10bfloat16_tESG_Li256ELb1ELb1ELb0ELb1EEENS1_36VarlenDynamicPersistentTileSchedulerILi128ELi160ELi256ELi128ELb0ELb1ELb1ELb1ELb1ELb1EEEEEEEEEvNT_6ParamsE)
        /*0c94*/ 	.short	0x0210
        /*0c96*/ 	.short	0x0af0


	//----- nvinfo : EIATTR_SW_WAR
	.align		4
.L_344:
        /*0c98*/ 	.byte	0x04, 0x36
        /*0c9a*/ 	.short	(.L_346 - .L_345)
.L_345:
        /*0c9c*/ 	.word	0x00000008
.L_346:


//--------------------- .nv.info._ZN7cutlass13device_kernelIN5flash11enable_sm90INS1_16FlashAttnFwdSm90INS1_25CollectiveMainloopFwdSm90ILi2EN4cute5tupleIJNS5_1CILi1EEES8_S8_EEENS6_IJNS7_ILi128EEENS7_ILi160EEENS7_ILi192EEEEEELi192ENS_12float_e4m3_tEfNS_4arch4Sm90ELb1ELb0ELb1ELb1ELb0ELb1ELb0ELb1ELb1ELb1ELb0ELb0EEENS1_21CollectiveEpilogueFwdINS6_IJSA_SC_SB_EEES9_NS_10bfloat16_tESG_Li256ELb1ELb1ELb0ELb1EEENS1_36VarlenDynamicPersistentTileSchedulerILi128ELi160ELi256ELi128ELb0ELb1ELb1ELb1ELb1ELb1EEEEEEEEEvNT_6ParamsE --------------------------
	.section	.nv.info._ZN7cutlass13device_kernelIN5flash11enable_sm90INS1_16FlashAttnFwdSm90INS1_25CollectiveMainloopFwdSm90ILi2EN4cute5tupleIJNS5_1CILi1EEES8_S8_EEENS6_IJNS7_ILi128EEENS7_ILi160EEENS7_ILi192EEEEEELi192ENS_12float_e4m3_tEfNS_4arch4Sm90ELb1ELb0ELb1ELb1ELb0ELb1ELb0ELb1ELb1ELb1ELb0ELb0EEENS1_21CollectiveEpilogueFwdINS6_IJSA_SC_SB_EEES9_NS_10bfloat16_tESG_Li256ELb1ELb1ELb0ELb1EEENS1_36VarlenDynamicPersistentTileSchedulerILi128ELi160ELi256ELi128ELb0ELb1ELb1ELb1ELb1ELb1EEEEEEEEEvNT_6ParamsE,"",@"SHT_CUDA_INFO"
	.sectionflags	@""
	.align	4


	//----- nvinfo : EIATTR_CUDA_API_VERSION
	.align		4
        /*0000*/ 	.byte	0x04, 0x37
        /*0002*/ 	.short	(.L_348 - .L_347)
.L_347:
        /*0004*/ 	.word	0x00000082


	//----- nvinfo : EIATTR_KPARAM_INFO
	.align		4
.L_348:
        /*0008*/ 	.byte	0x04, 0x17
        /*000a*/ 	.short	(.L_350 - .L_349)
.L_349:
        /*000c*/ 	.word	0x00000000
        /*0010*/ 	.short	0x0000
        /*0012*/ 	.short	0x0070
        /*0014*/ 	.byte	0x00, 0xf0, 0x01, 0x2a


	//----- nvinfo : EIATTR_SPARSE_MMA_MASK
	.align		4
.L_350:
        /*0018*/ 	.byte	0x03, 0x50
        /*001a*/ 	.short	0x0000


	//----- nvinfo : EIATTR_MAXREG_COUNT
	.align		4
        /*001c*/ 	.byte	0x03, 0x1b
        /*001e*/ 	.short	0x00a8


	//----- nvinfo : EIATTR_NUM_BARRIERS
	.align		4
        /*0020*/ 	.byte	0x02, 0x4c
        /*0022*/ 	.byte	0x10
	.zero		1


	//----- nvinfo : EIATTR_EXTERNS
	.align		4
        /*0024*/ 	.byte	0x04, 0x0f
        /*0026*/ 	.short	(.L_352 - .L_351)


	//   ....[0]....
	.align		4
.L_351:
        /*0028*/ 	.word	index@(__assertfail)


	//----- nvinfo : EIATTR_ANNOTATIONS
	.align		4
.L_352:
        /*002c*/ 	.byte	0x04, 0x55
        /*002e*/ 	.short	(.L_354 - .L_353)


	//   ....[0]....
.L_353:
        /* <DEDUP_REMOVED lines=107> */


	//----- nvinfo : EIATTR_MERCURY_ISA_VERSION
	.align		4
.L_354:
        /*06c8*/ 	.byte	0x03, 0x5f
        /*06ca*/ 	.short	0x0101


	//----- nvinfo : EIATTR_UNUSED_LOAD_BYTE_OFFSET
	.align		4
        /*06cc*/ 	.byte	0x04, 0x44
        /*06ce*/ 	.short	(.L_356 - .L_355)


	//   ....[0]....
.L_355:
        /*06d0*/ 	.word	0x00000ae0
        /*06d4*/ 	.word	0x0000fff0


	//   ....[1]....
        /*06d8*/ 	.word	0x00024e40
        /*06dc*/ 	.word	0x0000fff0


	//----- nvinfo : EIATTR_INT_WARP_WIDE_INSTR_OFFSETS
	.align		4
.L_356:
        /*06e0*/ 	.byte	0x04, 0x31
        /*06e2*/ 	.short	(.L_358 - .L_357)


	//   ....[0]....
.L_357:
        /*06e4*/ 	.word	0x00000190


	//   ....[1]....
        /*06e8*/ 	.word	0x000001d0


	//   ....[2]....
        /*06ec*/ 	.word	0x00000240


	//   ....[3]....
        /*06f0*/ 	.word	0x0002af60


	//   ....[4]....
        /*06f4*/ 	.word	0x0002aff0


	//   ....[5]....
        /*06f8*/ 	.word	0x0002df50


	//   ....[6]....
        /*06fc*/ 	.word	0x0002dfe0


	//----- nvinfo : EIATTR_COOP_GROUP_MASK_REGIDS
	.align		4
.L_358:
        /*0700*/ 	.byte	0x04, 0x29
        /*0702*/ 	.short	(.L_360 - .L_359)


	//   ....[0]....
.L_359:
        /*0704*/ 	.word	0xffffffff


	//   ....[1]....
        /*0708*/ 	.word	0xffffffff


	//   ....[2]....
        /*070c*/ 	.word	0xffffffff


	//   ....[3]....
        /*0710*/ 	.word	0xffffffff


	//   ....[4]....
        /*0714*/ 	.word	0xffffffff


	//   ....[5]....
        /*0718*/ 	.word	0xffffffff


	//   ....[6]....
        /*071c*/ 	.word	0xffffffff


	//   ....[7]....
        /*0720*/ 	.word	0xffffffff


	//   ....[8]....
        /*0724*/ 	.word	0xffffffff


	//   ....[9]....
        /*0728*/ 	.word	0xffffffff


	//   ....[10]....
        /*072c*/ 	.word	0xffffffff


	//   ....[11]....
        /*0730*/ 	.word	0xffffffff


	//   ....[12]....
        /*0734*/ 	.word	0xffffffff


	//   ....[13]....
        /*0738*/ 	.word	0xffffffff


	//   ....[14]....
        /*073c*/ 	.word	0xffffffff


	//   ....[15]....
        /*0740*/ 	.word	0xffffffff


	//   ....[16]....
        /*0744*/ 	.word	0xffffffff


	//   ....[17]....
        /*0748*/ 	.word	0xffffffff


	//   ....[18]....
        /*074c*/ 	.word	0xffffffff


	//   ....[19]....
        /*0750*/ 	.word	0xffffffff


	//   ....[20]....
        /*0754*/ 	.word	0xffffffff


	//   ....[21]....
        /*0758*/ 	.word	0xffffffff


	//   ....[22]....
        /*075c*/ 	.word	0xffffffff


	//   ....[23]....
        /*0760*/ 	.word	0xffffffff


	//   ....[24]....
        /*0764*/ 	.word	0xffffffff


	//   ....[25]....
        /*0768*/ 	.word	0xffffffff


	//   ....[26]....
        /*076c*/ 	.word	0xffffffff


	//   ....[27]....
        /*0770*/ 	.word	0xffffffff


	//   ....[28]....
        /*0774*/ 	.word	0xffffffff


	//   ....[29]....
        /*0778*/ 	.word	0xffffffff


	//   ....[30]....
        /*077c*/ 	.word	0xffffffff


	//   ....[31]....
        /*0780*/ 	.word	0xffffffff


	//   ....[32]....
        /*0784*/ 	.word	0xffffffff


	//   ....[33]....
        /*0788*/ 	.word	0xffffffff


	//   ....[34]....
        /*078c*/ 	.word	0xffffffff


	//   ....[35]....
        /*0790*/ 	.word	0xffffffff


	//   ....[36]....
        /*0794*/ 	.word	0xffffffff


	//   ....[37]....
        /*0798*/ 	.word	0xffffffff


	//   ....[38]....
        /*079c*/ 	.word	0xffffffff


	//   ....[39]....
        /*07a0*/ 	.word	0xffffffff


	//   ....[40]....
        /*07a4*/ 	.word	0xffffffff


	//   ....[41]....
        /*07a8*/ 	.word	0xffffffff


	//   ....[42]....
        /*07ac*/ 	.word	0xffffffff


	//   ....[43]....
        /*07b0*/ 	.word	0xffffffff


	//   ....[44]....
        /*07b4*/ 	.word	0xffffffff


	//   ....[45]....
        /*07b8*/ 	.word	0xffffffff


	//   ....[46]....
        /*07bc*/ 	.word	0xffffffff


	//   ....[47]....
        /*07c0*/ 	.word	0xffffffff


	//   ....[48]....
        /*07c4*/ 	.word	0xffffffff


	//   ....[49]....
        /*07c8*/ 	.word	0xffffffff


	//   ....[50]....
        /*07cc*/ 	.word	0xffffffff


	//   ....[51]....
        /*07d0*/ 	.word	0xffffffff


	//   ....[52]....
        /*07d4*/ 	.word	0xffffffff


	//   ....[53]....
        /*07d8*/ 	.word	0xffffffff


	//   ....[54]....
        /*07dc*/ 	.word	0xffffffff


	//   ....[55]....
        /*07e0*/ 	.word	0xffffffff


	//   ....[56]....
        /*07e4*/ 	.word	0xffffffff


	//   ....[57]....
        /*07e8*/ 	.word	0xffffffff


	//   ....[58]....
        /*07ec*/ 	.word	0xffffffff


	//   ....[59]....
        /*07f0*/ 	.word	0xffffffff


	//   ....[60]....
        /*07f4*/ 	.word	0xffffffff


	//   ....[61]....
        /*07f8*/ 	.word	0xffffffff


	//   ....[62]....
        /*07fc*/ 	.word	0xffffffff


	//   ....[63]....
        /*0800*/ 	.word	0xffffffff


	//   ....[64]....
        /*0804*/ 	.word	0xffffffff


	//   ....[65]....
        /*0808*/ 	.word	0xffffffff


	//   ....[66]....
        /*080c*/ 	.word	0xffffffff


	//   ....[67]....
        /*0810*/ 	.word	0xffffffff


	//   ....[68]....
        /*0814*/ 	.word	0xffffffff


	//   ....[69]....
        /*0818*/ 	.word	0xffffffff


	//   ....[70]....
        /*081c*/ 	.word	0xffffffff


	//   ....[71]....
        /*0820*/ 	.word	0xffffffff


	//   ....[72]....
        /*0824*/ 	.word	0xffffffff


	//   ....[73]....
        /*0828*/ 	.word	0xffffffff


	//   ....[74]....
        /*082c*/ 	.word	0xffffffff


	//   ....[75]....
        /*0830*/ 	.word	0xffffffff


	//   ....[76]....
        /*0834*/ 	.word	0xffffffff


	//   ....[77]....
        /*0838*/ 	.word	0xffffffff


	//   ....[78]....
        /*083c*/ 	.word	0xffffffff


	//   ....[79]....
        /*0840*/ 	.word	0xffffffff


	//   ....[80]....
        /*0844*/ 	.word	0xffffffff


	//   ....[81]....
        /*0848*/ 	.word	0xffffffff


	//   ....[82]....
        /*084c*/ 	.word	0xffffffff


	//   ....[83]....
        /*0850*/ 	.word	0xffffffff


	//   ....[84]....
        /*0854*/ 	.word	0xffffffff


	//   ....[85]....
        /*0858*/ 	.word	0xffffffff


	//   ....[86]....
        /*085c*/ 	.word	0xffffffff


	//   ....[87]....
        /*0860*/ 	.word	0xffffffff


	//   ....[88]....
        /*0864*/ 	.word	0xffffffff


	//   ....[89]....
        /*0868*/ 	.word	0xffffffff


	//   ....[90]....
        /*086c*/ 	.word	0xffffffff


	//   ....[91]....
        /*0870*/ 	.word	0xffffffff


	//   ....[92]....
        /*0874*/ 	.word	0xffffffff


	//   ....[93]....
        /*0878*/ 	.word	0xffffffff


	//   ....[94]....
        /*087c*/ 	.word	0xffffffff


	//   ....[95]....
        /*0880*/ 	.word	0xffffffff


	//   ....[96]....
        /*0884*/ 	.word	0xffffffff


	//   ....[97]....
        /*0888*/ 	.word	0xffffffff


	//   ....[98]....
        /*088c*/ 	.word	0xffffffff


	//   ....[99]....
        /*0890*/ 	.word	0xffffffff


	//   ....[100]....
        /*0894*/ 	.word	0xffffffff


	//   ....[101]....
        /*0898*/ 	.word	0xffffffff


	//   ....[102]....
        /*089c*/ 	.word	0xffffffff


	//   ....[103]....
        /*08a0*/ 	.word	0xffffffff


	//   ....[104]....
        /*08a4*/ 	.word	0xffffffff


	//   ....[105]....
        /*08a8*/ 	.word	0xffffffff


	//   ....[106]....
        /*08ac*/ 	.word	0xffffffff


	//   ....[107]....
        /*08b0*/ 	.word	0xffffffff


	//   ....[108]....
        /*08b4*/ 	.word	0xffffffff


	//   ....[109]....
        /*08b8*/ 	.word	0xffffffff


	//   ....[110]....
        /*08bc*/ 	.word	0xffffffff


	//   ....[111]....
        /*08c0*/ 	.word	0xffffffff


	//   ....[112]....
        /*08c4*/ 	.word	0xffffffff


	//   ....[113]....
        /*08c8*/ 	.word	0xffffffff


	//   ....[114]....
        /*08cc*/ 	.word	0xffffffff


	//   ....[115]....
        /*08d0*/ 	.word	0xffffffff


	//   ....[116]....
        /*08d4*/ 	.word	0xffffffff


	//   ....[117]....
        /*08d8*/ 	.word	0xffffffff


	//   ....[118]....
        /*08dc*/ 	.word	0xffffffff


	//   ....[119]....
        /*08e0*/ 	.word	0xffffffff


	//   ....[120]....
        /*08e4*/ 	.word	0xffffffff


	//   ....[121]....
        /*08e8*/ 	.word	0xffffffff


	//   ....[122]....
        /*08ec*/ 	.word	0xffffffff


	//   ....[123]....
        /*08f0*/ 	.word	0xffffffff


	//   ....[124]....
        /*08f4*/ 	.word	0xffffffff


	//   ....[125]....
        /*08f8*/ 	.word	0xffffffff


	//   ....[126]....
        /*08fc*/ 	.word	0xffffffff


	//   ....[127]....
        /*0900*/ 	.word	0xffffffff


	//   ....[128]....
        /*0904*/ 	.word	0xffffffff


	//   ....[129]....
        /*0908*/ 	.word	0xffffffff


	//   ....[130]....
        /*090c*/ 	.word	0xffffffff


	//   ....[131]....
        /*0910*/ 	.word	0xffffffff


	//   ....[132]....
        /*0914*/ 	.word	0xffffffff


	//   ....[133]....
        /*0918*/ 	.word	0xffffffff


	//   ....[134]....
        /*091c*/ 	.word	0xffffffff


	//   ....[135]....
        /*0920*/ 	.word	0xffffffff


	//   ....[136]....
        /*0924*/ 	.word	0xffffffff


	//   ....[137]....
        /*0928*/ 	.word	0xffffffff


	//   ....[138]....
        /*092c*/ 	.word	0xffffffff


	//   ....[139]....
        /*0930*/ 	.word	0xffffffff


	//   ....[140]....
        /*0934*/ 	.word	0xffffffff


	//   ....[141]....
        /*0938*/ 	.word	0xffffffff


	//   ....[142]....
        /*093c*/ 	.word	0xffffffff


	//   ....[143]....
        /*0940*/ 	.word	0xffffffff


	//   ....[144]....
        /*0944*/ 	.word	0xffffffff


	//   ....[145]....
        /*0948*/ 	.word	0xffffffff


	//   ....[146]....
        /*094c*/ 	.word	0xffffffff


	//   ....[147]....
        /*0950*/ 	.word	0xffffffff


	//   ....[148]....
        /*0954*/ 	.word	0x0500000f


	//   ....[149]....
        /*0958*/ 	.word	0x0500000f


	//   ....[150]....
        /*095c*/ 	.word	0x0500000f


	//   ....[151]....
        /*0960*/ 	.word	0x0500000f


	//   ....[152]....
        /*0964*/ 	.word	0x0500000f


	//   ....[153]....
        /*0968*/ 	.word	0x0500000f


	//   ....[154]....
        /*096c*/ 	.word	0x0500000f


	//   ....[155]....
        /*0970*/ 	.word	0x0500000f


	//   ....[156]....
        /*0974*/ 	.word	0x0500000f


	//   ....[157]....
        /*0978*/ 	.word	0x0500000f


	//   ....[158]....
        /*097c*/ 	.word	0x0500000f


	//   ....[159]....
        /*0980*/ 	.word	0x0500000f


	//   ....[160]....
        /*0984*/ 	.word	0x0500000f


	//   ....[161]....
        /*0988*/ 	.word	0x0500000f


	//   ....[162]....
        /*098c*/ 	.word	0x0500000f


	//   ....[163]....
        /*0990*/ 	.word	0x0500000f


	//   ....[164]....
        /*0994*/ 	.word	0x0500000f


	//   ....[165]....
        /*0998*/ 	.word	0x0500000f


	//   ....[166]....
        /*099c*/ 	.word	0x0500000f


	//   ....[167]....
        /*09a0*/ 	.word	0x0500000f


	//   ....[168]....
        /*09a4*/ 	.word	0x0500000f


	//   ....[169]....
        /*09a8*/ 	.word	0x0500000f


	//   ....[170]....
        /*09ac*/ 	.word	0x0500000f


	//   ....[171]....
        /*09b0*/ 	.word	0x0500000f


	//   ....[172]....
        /*09b4*/ 	.word	0x0500000f


	//   ....[173]....
        /*09b8*/ 	.word	0x0500000f


	//   ....[174]....
        /*09bc*/ 	.word	0x0500000f


	//   ....[175]....
        /*09c0*/ 	.word	0x0500000f


	//   ....[176]....
        /*09c4*/ 	.word	0x0500000f


	//   ....[177]....
        /*09c8*/ 	.word	0x0500000f


	//   ....[178]....
        /*09cc*/ 	.word	0x0500000f


	//   ....[179]....
        /*09d0*/ 	.word	0x0500000f


	//   ....[180]....
        /*09d4*/ 	.word	0x0500000f


	//   ....[181]....
        /*09d8*/ 	.word	0x0500000f


	//   ....[182]....
        /*09dc*/ 	.word	0x0500000f


	//   ....[183]....
        /*09e0*/ 	.word	0x0500000f


	//   ....[184]....
        /*09e4*/ 	.word	0x0500000f


	//   ....[185]....
        /*09e8*/ 	.word	0x0500000f


	//   ....[186]....
        /*09ec*/ 	.word	0x0500000f


	//   ....[187]....
        /*09f0*/ 	.word	0x0500000f


	//   ....[188]....
        /*09f4*/ 	.word	0x0500000f


	//   ....[189]....
        /*09f8*/ 	.word	0x0500000f


	//   ....[190]....
        /*09fc*/ 	.word	0x0500000f


	//   ....[191]....
        /*0a00*/ 	.word	0x0500000f


	//   ....[192]....
        /*0a04*/ 	.word	0x0500000f


	//   ....[193]....
        /*0a08*/ 	.word	0x0500000f


	//   ....[194]....
        /*0a0c*/ 	.word	0x0500000f


	//   ....[195]....
        /*0a10*/ 	.word	0x0500000f


	//   ....[196]....
        /*0a14*/ 	.word	0x0500000f


	//   ....[197]....
        /*0a18*/ 	.word	0x0500000f


	//   ....[198]....
        /*0a1c*/ 	.word	0x0500000f


	//   ....[199]....
        /*0a20*/ 	.word	0x0500000f


	//   ....[200]....
        /*0a24*/ 	.word	0x0500000f


	//   ....[201]....
        /*0a28*/ 	.word	0x0500000f


	//   ....[202]....
        /*0a2c*/ 	.word	0x0500000f


	//   ....[203]....
        /*0a30*/ 	.word	0x0500000f


	//   ....[204]....
        /*0a34*/ 	.word	0x0500000f


	//   ....[205]....
        /*0a38*/ 	.word	0x0500000f


	//   ....[206]....
        /*0a3c*/ 	.word	0x0500000f


	//   ....[207]....
        /*0a40*/ 	.word	0x0500000f


	//   ....[208]....
        /*0a44*/ 	.word	0x0500000f


	//   ....[209]....
        /*0a48*/ 	.word	0x0500000f


	//   ....[210]....
        /*0a4c*/ 	.word	0x0500000f


	//   ....[211]....
        /*0a50*/ 	.word	0x0500000f


	//   ....[212]....
        /*0a54*/ 	.word	0x0500000f


	//   ....[213]....
        /*0a58*/ 	.word	0x0500000f


	//   ....[214]....
        /*0a5c*/ 	.word	0x0500000f


	//   ....[215]....
        /*0a60*/ 	.word	0x0500000f


	//   ....[216]....
        /*0a64*/ 	.word	0x0500000f


	//   ....[217]....
        /*0a68*/ 	.word	0x0500000f


	//   ....[218]....
        /*0a6c*/ 	.word	0x0500000f


	//   ....[219]....
        /*0a70*/ 	.word	0x0500000f


	//   ....[220]....
        /*0a74*/ 	.word	0x0500000f


	//   ....[221]....
        /*0a78*/ 	.word	0x0500000f


	//   ....[222]....
        /*0a7c*/ 	.word	0x0500000f


	//   ....[223]....
        /*0a80*/ 	.word	0x0500000f


	//   ....[224]....
        /*0a84*/ 	.word	0x0500000f


	//   ....[225]....
        /*0a88*/ 	.word	0x0500000f


	//   ....[226]....
        /*0a8c*/ 	.word	0x0500000f


	//   ....[227]....
        /*0a90*/ 	.word	0x0500000f


	//   ....[228]....
        /*0a94*/ 	.word	0x0500000f


	//   ....[229]....
        /*0a98*/ 	.word	0x0500000f


	//   ....[230]....
        /*0a9c*/ 	.word	0x0500000f


	//   ....[231]....
        /*0aa0*/ 	.word	0x0500000f


	//   ....[232]....
        /*0aa4*/ 	.word	0x0500000f


	//   ....[233]....
        /*0aa8*/ 	.word	0x0500000f


	//   ....[234]....
        /*0aac*/ 	.word	0x0500000f


	//   ....[235]....
        /*0ab0*/ 	.word	0x0500000f


	//   ....[236]....
        /*0ab4*/ 	.word	0x0500000f


	//   ....[237]....
        /*0ab8*/ 	.word	0x0500000f


	//   ....[238]....
        /*0abc*/ 	.word	0x0500000f


	//   ....[239]....
        /*0ac0*/ 	.word	0x0500000f


	//   ....[240]....
        /*0ac4*/ 	.word	0x0500000f


	//----- nvinfo : EIATTR_COOP_GROUP_INSTR_OFFSETS
	.align		4
.L_360:
        /*0ac8*/ 	.byte	0x04, 0x28
        /*0aca*/ 	.short	(.L_362 - .L_361)


	//   ....[0]....
.L_361:
        /*0acc*/ 	.word	0x00000070


	//   ....[1]....
        /*0ad0*/ 	.word	0x000001a0


	//   ....[2]....
        /*0ad4*/ 	.word	0x000001f0


	//   ....[3]....
        /*0ad8*/ 	.word	0x00000420


	//   ....[4]....
        /*0adc*/ 	.word	0x00000580


	//   ....[5]....
        /*0ae0*/ 	.word	0x000006a0


	//   ....[6]....
        /*0ae4*/ 	.word	0x00000800


	//   ....[7]....
        /*0ae8*/ 	.word	0x00010160


	//   ....[8]....
        /*0aec*/ 	.word	0x00010ac0


	//   ....[9]....
        /*0af0*/ 	.word	0x00010ad0


	//   ....[10]....
        /*0af4*/ 	.word	0x00010ae0


	//   ....[11]....
        /*0af8*/ 	.word	0x00010af0


	//   ....[12]....
        /*0afc*/ 	.word	0x00014140


	//   ....[13]....
        /*0b00*/ 	.word	0x00014150


	//   ....[14]....
        /*0b04*/ 	.word	0x00014160


	//   ....[15]....
        /*0b08*/ 	.word	0x00014170


	//   ....[16]....
        /*0b0c*/ 	.word	0x00018950


	//   ....[17]....
        /*0b10*/ 	.word	0x000196e0


	//   ....[18]....
        /*0b14*/ 	.word	0x000196f0


	//   ....[19]....
        /*0b18*/ 	.word	0x00019710


	//   ....[20]....
        /*0b1c*/ 	.word	0x0001a420


	//   ....[21]....
        /*0b20*/ 	.word	0x0001a440


	//   ....[22]....
        /*0b24*/ 	.word	0x0001d590


	//   ....[23]....
        /*0b28*/ 	.word	0x0001d5b0


	//   ....[24]....
        /*0b2c*/ 	.word	0x0001e060


	//   ....[25]....
        /*0b30*/ 	.word	0x0001e190


	//   ....[26]....
        /*0b34*/ 	.word	0x0001ec60


	//   ....[27]....
        /*0b38*/ 	.word	0x0001ecc0


	//   ....[28]....
        /*0b3c*/ 	.word	0x00022600


	//   ....[29]....
        /*0b40*/ 	.word	0x00022650


	//   ....[30]....
        /*0b44*/ 	.word	0x00022680


	//   ....[31]....
        /*0b48*/ 	.word	0x000226c0


	//   ....[32]....
        /*0b4c*/ 	.word	0x00024490


	//   ....[33]....
        /*0b50*/ 	.word	0x000244f0


	//   ....[34]....
        /*0b54*/ 	.word	0x00024510


	//   ....[35]....
        /*0b58*/ 	.word	0x00024530


	//   ....[36]....
        /*0b5c*/ 	.word	0x00025730


	//   ....[37]....
        /*0b60*/ 	.word	0x00025760


	//   ....[38]....
        /*0b64*/ 	.word	0x00025790


	//   ....[39]....
        /*0b68*/ 	.word	0x000257c0


	//   ....[40]....
        /*0b6c*/ 	.word	0x00025800


	//   ....[41]....
        /*0b70*/ 	.word	0x00025830


	//   ....[42]....
        /*0b74*/ 	.word	0x00025860


	//   ....[43]....
        /*0b78*/ 	.word	0x00025890


	//   ....[44]....
        /*0b7c*/ 	.word	0x000258c0


	//   ....[45]....
        /*0b80*/ 	.word	0x000258f0


	//   ....[46]....
        /*0b84*/ 	.word	0x00025920


	//   ....[47]....
        /*0b88*/ 	.word	0x00025950


	//   ....[48]....
        /*0b8c*/ 	.word	0x00025980


	//   ....[49]....
        /*0b90*/ 	.word	0x000259b0


	//   ....[50]....
        /*0b94*/ 	.word	0x000259e0


	//   ....[51]....
        /*0b98*/ 	.word	0x00025a10


	//   ....[52]....
        /*0b9c*/ 	.word	0x00025a40


	//   ....[53]....
        /*0ba0*/ 	.word	0x00025a70


	//   ....[54]....
        /*0ba4*/ 	.word	0x00025aa0


	//   ....[55]....
        /*0ba8*/ 	.word	0x00025ad0


	//   ....[56]....
        /*0bac*/ 	.word	0x00025b00


	//   ....[57]....
        /*0bb0*/ 	.word	0x00025b30


	//   ....[58]....
        /*0bb4*/ 	.word	0x00025b60


	//   ....[59]....
        /*0bb8*/ 	.word	0x00025b90


	//   ....[60]....
        /*0bbc*/ 	.word	0x00025bc0


	//   ....[61]....
        /*0bc0*/ 	.word	0x00025bf0


	//   ....[62]....
        /*0bc4*/ 	.word	0x00025c20


	//   ....[63]....
        /*0bc8*/ 	.word	0x00025c50


	//   ....[64]....
        /*0bcc*/ 	.word	0x00025c80


	//   ....[65]....
        /*0bd0*/ 	.word	0x00025cb0


	//   ....[66]....
        /*0bd4*/ 	.word	0x00025ce0


	//   ....[67]....
        /*0bd8*/ 	.word	0x00025d10


	//   ....[68]....
        /*0bdc*/ 	.word	0x00025d40


	//   ....[69]....
        /*0be0*/ 	.word	0x00025d70


	//   ....[70]....
        /*0be4*/ 	.word	0x00025da0


	//   ....[71]....
        /*0be8*/ 	.word	0x00025dd0


	//   ....[72]....
        /*0bec*/ 	.word	0x00025df0


	//   ....[73]....
        /*0bf0*/ 	.word	0x00025e00


	//   ....[74]....
        /*0bf4*/ 	.word	0x00025e10


	//   ....[75]....
        /*0bf8*/ 	.word	0x00025e20


	//   ....[76]....
        /*0bfc*/ 	.word	0x00025e50


	//   ....[77]....
        /*0c00*/ 	.word	0x00025e80


	//   ....[78]....
        /*0c04*/ 	.word	0x00025eb0


	//   ....[79]....
        /*0c08*/ 	.word	0x00025ee0


	//   ....[80]....
        /*0c0c*/ 	.word	0x00025f10


	//   ....[81]....
        /*0c10*/ 	.word	0x00025f40


	//   ....[82]....
        /*0c14*/ 	.word	0x00025f70


	//   ....[83]....
        /*0c18*/ 	.word	0x00025f80


	//   ....[84]....
        /*0c1c*/ 	.word	0x000267f0


	//   ....[85]....
        /*0c20*/ 	.word	0x000268d0


	//   ....[86]....
        /*0c24*/ 	.word	0x00026900


	//   ....[87]....
        /*0c28*/ 	.word	0x00026920


	//   ....[88]....
        /*0c2c*/ 	.word	0x00026e80


	//   ....[89]....
        /*0c30*/ 	.word	0x00026ea0


	//   ....[90]....
        /*0c34*/ 	.word	0x00026fe0


	//   ....[91]....
        /*0c38*/ 	.word	0x00027000


	//   ....[92]....
        /*0c3c*/ 	.word	0x00027100


	//   ....[93]....
        /*0c40*/ 	.word	0x00027120


	//   ....[94]....
        /*0c44*/ 	.word	0x00027230


	//   ....[95]....
        /*0c48*/ 	.word	0x00027250


	//   ....[96]....
        /*0c4c*/ 	.word	0x00027b20


	//   ....[97]....
        /*0c50*/ 	.word	0x00027b30


	//   ....[98]....
        /*0c54*/ 	.word	0x00027cf0


	//   ....[99]....
        /*0c58*/ 	.word	0x00027d00


	//   ....[100]....
        /*0c5c*/ 	.word	0x00027eb0


	//   ....[101]....
        /*0c60*/ 	.word	0x00027ec0


	//   ....[102]....
        /*0c64*/ 	.word	0x00028070


	//   ....[103]....
        /*0c68*/ 	.word	0x00028080


	//   ....[104]....
        /*0c6c*/ 	.word	0x000282a0


	//   ....[105]....
        /*0c70*/ 	.word	0x00028480


	//   ....[106]....
        /*0c74*/ 	.word	0x000284b0


	//   ....[107]....
        /*0c78*/ 	.word	0x000284e0


	//   ....[108]....
        /*0c7c*/ 	.word	0x00028510


	//   ....[109]....
        /*0c80*/ 	.word	0x00028540


	//   ....[110]....
        /*0c84*/ 	.word	0x00028570


	//   ....[111]....
        /*0c88*/ 	.word	0x000286e0


	//   ....[112]....
        /*0c8c*/ 	.word	0x00028710


	//   ....[113]....
        /*0c90*/ 	.word	0x00028740


	//   ....[114]....
        /*0c94*/ 	.word	0x00028770


	//   ....[115]....
        /*0c98*/ 	.word	0x000287a0


	//   ....[116]....
        /*0c9c*/ 	.word	0x000287d0


	//   ....[117]....
        /*0ca0*/ 	.word	0x00028870


	//   ....[118]....
        /*0ca4*/ 	.word	0x000288d0


	//   ....[119]....
        /*0ca8*/ 	.word	0x00028960


	//   ....[120]....
        /*0cac*/ 	.word	0x00029910


	//   ....[121]....
        /*0cb0*/ 	.word	0x0002b730


	//   ....[122]....
        /*0cb4*/ 	.word	0x0002c5b0


	//   ....[123]....
        /*0cb8*/ 	.word	0x0002c5d0


	//   ....[124]....
        /*0cbc*/ 	.word	0x0002c5f0


	//   ....[125]....
        /*0cc0*/ 	.word	0x0002c6b0


	//   ....[126]....
        /*0cc4*/ 	.word	0x0002c6e0


	//   ....[127]....
        /*0cc8*/ 	.word	0x0002c770


	//   ....[128]....
        /*0ccc*/ 	.word	0x0002c780


	//   ....[129]....
        /*0cd0*/ 	.word	0x0002c810


	//   ....[130]....
        /*0cd4*/ 	.word	0x0002eaa0


	//   ....[131]....
        /*0cd8*/ 	.word	0x0002ead0


	//   ....[132]....
        /*0cdc*/ 	.word	0x0002eb10


	//   ....[133]....
        /*0ce0*/ 	.word	0x0002eb40


	//   ....[134]....
        /*0ce4*/ 	.word	0x0002eb70


	//   ....[135]....
        /*0ce8*/ 	.word	0x0002eba0


	//   ....[136]....
        /*0cec*/ 	.word	0x0002ebd0


	//   ....[137]....
        /*0cf0*/ 	.word	0x0002ec00


	//   ....[138]....
        /*0cf4*/ 	.word	0x0002ed80


	//   ....[139]....
        /*0cf8*/ 	.word	0x0002edb0


	//   ....[140]....
        /*0cfc*/ 	.word	0x0002ede0


	//   ....[141]....
        /*0d00*/ 	.word	0x0002ee10


	//   ....[142]....
        /*0d04*/ 	.word	0x0002ee40


	//   ....[143]....
        /*0d08*/ 	.word	0x0002ee70


	//   ....[144]....
        /*0d0c*/ 	.word	0x0002ef30


	//   ....[145]....
        /*0d10*/ 	.word	0x0002ef50


	//   ....[146]....
        /*0d14*/ 	.word	0x0002efc0


	//   ....[147]....
        /*0d18*/ 	.word	0x0002f690


	//   ....[148]....
        /*0d1c*/ 	.word	0x0002fb90


	//   ....[149]....
        /*0d20*/ 	.word	0x0002fc30


	//   ....[150]....
        /*0d24*/ 	.word	0x0002fcc0


	//   ....[151]....
        /*0d28*/ 	.word	0x0002fd10


	//   ....[152]....
        /*0d2c*/ 	.word	0x0002fd60


	//   ....[153]....
        /*0d30*/ 	.word	0x0002fe30


	//   ....[154]....
        /*0d34*/ 	.word	0x0002fec0


	//   ....[155]....
        /*0d38*/ 	.word	0x0002ff10


	//   ....[156]....
        /*0d3c*/ 	.word	0x0002ff60


	//   ....[157]....
        /*0d40*/ 	.word	0x00030250


	//   ....[158]....
        /*0d44*/ 	.word	0x00030380


	//   ....[159]....
        /*0d48*/ 	.word	0x000304b0


	//   ....[160]....
        /*0d4c*/ 	.word	0x000305d0


	//   ....[161]....
        /*0d50*/ 	.word	0x000306a0


	//   ....[162]....
        /*0d54*/ 	.word	0x00030720


	//   ....[163]....
        /*0d58*/ 	.word	0x00030780


	//   ....[164]....
        /*0d5c*/ 	.word	0x000307e0


	//   ....[165]....
        /*0d60*/ 	.word	0x00030840


	//   ....[166]....
        /*0d64*/ 	.word	0x000308c0


	//   ....[167]....
        /*0d68*/ 	.word	0x00030920


	//   ....[168]....
        /*0d6c*/ 	.word	0x000309a0


	//   ....[169]....
        /*0d70*/ 	.word	0x00030a00


	//   ....[170]....
        /*0d74*/ 	.word	0x00030a80


	//   ....[171]....
        /*0d78*/ 	.word	0x00030ae0


	//   ....[172]....
        /*0d7c*/ 	.word	0x00030b60


	//   ....[173]....
        /*0d80*/ 	.word	0x00030bc0


	//   ....[174]....
        /*0d84*/ 	.word	0x00030c40


	//   ....[175]....
        /*0d88*/ 	.word	0x00030ca0


	//   ....[176]....
        /*0d8c*/ 	.word	0x00030d20


	//   ....[177]....
        /*0d90*/ 	.word	0x00030d80


	//   ....[178]....
        /*0d94*/ 	.word	0x00030e00


	//   ....[179]....
        /*0d98*/ 	.word	0x00030e60


	//   ....[180]....
        /*0d9c*/ 	.word	0x00030ee0


	//   ....[181]....
        /*0da0*/ 	.word	0x00030f40


	//   ....[182]....
        /*0da4*/ 	.word	0x00030fc0


	//   ....[183]....
        /*0da8*/ 	.word	0x00031020


	//   ....[184]....
        /*0dac*/ 	.word	0x000310a0


	//   ....[185]....
        /*0db0*/ 	.word	0x00031100


	//   ....[186]....
        /*0db4*/ 	.word	0x00031160


	//   ....[187]....
        /*0db8*/ 	.word	0x000311c0


	//   ....[188]....
        /*0dbc*/ 	.word	0x00031220


	//   ....[189]....
        /*0dc0*/ 	.word	0x00031280


	//   ....[190]....
        /*0dc4*/ 	.word	0x00031300


	//   ....[191]....
        /*0dc8*/ 	.word	0x00031360


	//   ....[192]....
        /*0dcc*/ 	.word	0x000313e0


	//   ....[193]....
        /*0dd0*/ 	.word	0x00031440


	//   ....[194]....
        /*0dd4*/ 	.word	0x000314c0


	//   ....[195]....
        /*0dd8*/ 	.word	0x00031520


	//   ....[196]....
        /*0ddc*/ 	.word	0x000315a0


	//   ....[197]....
        /*0de0*/ 	.word	0x00031600


	//   ....[198]....
        /*0de4*/ 	.word	0x00031670


	//   ....[199]....
        /*0de8*/ 	.word	0x000316d0


	//   ....[200]....
        /*0dec*/ 	.word	0x00031740


	//   ....[201]....
        /*0df0*/ 	.word	0x000317a0


	//   ....[202]....
        /*0df4*/ 	.word	0x00031820


	//   ....[203]....
        /*0df8*/ 	.word	0x00031880


	//   ....[204]....
        /*0dfc*/ 	.word	0x000318f0


	//   ....[205]....
        /*0e00*/ 	.word	0x00031a10


	//   ....[206]....
        /*0e04*/ 	.word	0x00031a60


	//   ....[207]....
        /*0e08*/ 	.word	0x00031af0


	//   ....[208]....
        /*0e0c*/ 	.word	0x00031b80


	//   ....[209]....
        /*0e10*/ 	.word	0x00031c10


	//   ....[210]....
        /*0e14*/ 	.word	0x00031ca0


	//   ....[211]....
        /*0e18*/ 	.word	0x00031d30


	//   ....[212]....
        /*0e1c*/ 	.word	0x00031dc0


	//   ....[213]....
        /*0e20*/ 	.word	0x00031e80


	//   ....[214]....
        /*0e24*/ 	.word	0x00032170


	//   ....[215]....
        /*0e28*/ 	.word	0x00032390


	//   ....[216]....
        /*0e2c*/ 	.word	0x000323e0


	//   ....[217]....
        /*0e30*/ 	.word	0x00032440


	//   ....[218]....
        /*0e34*/ 	.word	0x000324f0


	//   ....[219]....
        /*0e38*/ 	.word	0x000325b0


	//   ....[220]....
        /*0e3c*/ 	.word	0x00032690


	//   ....[221]....
        /*0e40*/ 	.word	0x00032760


	//   ....[222]....
        /*0e44*/ 	.word	0x00032860


	//   ....[223]....
        /*0e48*/ 	.word	0x00032b40


	//   ....[224]....
        /*0e4c*/ 	.word	0x00032be0


	//   ....[225]....
        /*0e50*/ 	.word	0x00032d00


	//   ....[226]....
        /*0e54*/ 	.word	0x00032d80


	//   ....[227]....
        /*0e58*/ 	.word	0x00032e00


	//   ....[228]....
        /*0e5c*/ 	.word	0x00032e80


	//   ....[229]....
        /*0e60*/ 	.word	0x00032f00


	//   ....[230]....
        /*0e64*/ 	.word	0x00032f90


	//   ....[231]....
        /*0e68*/ 	.word	0x00033030


	//   ....[232]....
        /*0e6c*/ 	.word	0x000330e0


	//   ....[233]....
        /*0e70*/ 	.word	0x00033160


	//   ....[234]....
        /*0e74*/ 	.word	0x000331e0


	//   ....[235]....
        /*0e78*/ 	.word	0x00033260


	//   ....[236]....
        /*0e7c*/ 	.word	0x000332f0


	//   ....[237]....
        /*0e80*/ 	.word	0x00033370


	//   ....[238]....
        /*0e84*/ 	.word	0x00033410


	//   ....[239]....
        /*0e88*/ 	.word	0x000334a0


	//   ....[240]....
        /*0e8c*/ 	.word	0x000335d0


	//----- nvinfo : EIATTR_REG_RECONFIG
	.align		4
.L_362:
        /*0e90*/ 	.byte	0x01, 0x54
	.zero		2


	//----- nvinfo : EIATTR_SYSCALL_OFFSETS
	.align		4
        /*0e94*/ 	.byte	0x04, 0x46
        /*0e96*/ 	.short	(.L_364 - .L_363)


	//   ....[0]....
.L_363:
        /*0e98*/ 	.word	0x00001ca0


	//   ....[1]....
        /*0e9c*/ 	.word	0x00001df0


	//   ....[2]....
        /*0ea0*/ 	.word	0x000102f0


	//   ....[3]....
        /*0ea4*/ 	.word	0x000108a0


	//   ....[4]....
        /*0ea8*/ 	.word	0x0002b160


	//   ....[5]....
        /*0eac*/ 	.word	0x0002b300


	//   ....[6]....
        /*0eb0*/ 	.word	0x0002b460


	//   ....[7]....
        /*0eb4*/ 	.word	0x0002b5b0


	//   ....[8]....
        /*0eb8*/ 	.word	0x0002c180


	//----- nvinfo : EIATTR_MBARRIER_INSTR_OFFSETS
	.align		4
.L_364:
        /*0ebc*/ 	.byte	0x04, 0x39
        /*0ebe*/ 	.short	(.L_366 - .L_365)


	//   ....[0]....
.L_365:
        /*0ec0*/ 	.word	0x000002d0
        /*0ec4*/ 	.word	0x000000ff
        /*0ec8*/ 	.word	0x00033400
        /*0ecc*/ 	.short	0x0100
        /*0ece*/ 	.byte	0x08
	.zero		1


	//   ....[1]....
        /*0ed0*/ 	.word	0x000002e0
        /*0ed4*/ 	.word	0x000000ff
        /*0ed8*/ 	.word	0x00033420
        /*0edc*/ 	.short	0x0100
        /*0ede*/ 	.byte	0x08
	.zero		1


	//   ....[2]....
        /*0ee0*/ 	.word	0x000003d0
        /*0ee4*/ 	.word	0x000000ff
        /*0ee8*/ 	.word	0x00033430
        /*0eec*/ 	.short	0x0100
        /*0eee*/ 	.byte	0x08
	.zero		1


	//   ....[3]....
        /*0ef0*/ 	.word	0x000003e0
        /*0ef4*/ 	.word	0x000000ff
        /*0ef8*/ 	.word	0x00033440
        /*0efc*/ 	.short	0x0100
        /*0efe*/ 	.byte	0x08
	.zero		1


	//   ....[4]....
        /*0f00*/ 	.word	0x000003f0
        /*0f04*/ 	.word	0x000000ff
        /*0f08*/ 	.word	0x00033438
        /*0f0c*/ 	.short	0x0100
        /*0f0e*/ 	.byte	0x08
	.zero		1


	//   ....[5]....
        /*0f10*/ 	.word	0x00000400
        /*0f14*/ 	.word	0x000000ff
        /*0f18*/ 	.word	0x00033448
        /*0f1c*/ 	.short	0x0100
        /*0f1e*/ 	.byte	0x08
	.zero		1


	//   ....[6]....
        /*0f20*/ 	.word	0x00000530
        /*0f24*/ 	.word	0x000000ff
        /*0f28*/ 	.word	0x00033450
        /*0f2c*/ 	.short	0x0100
        /*0f2e*/ 	.byte	0x08
	.zero		1


	//   ....[7]....
        /*0f30*/ 	.word	0x00000540
        /*0f34*/ 	.word	0x000000ff
        /*0f38*/ 	.word	0x00033460
        /*0f3c*/ 	.short	0x0100
        /*0f3e*/ 	.byte	0x08
	.zero		1


	//   ....[8]....
        /*0f40*/ 	.word	0x00000550
        /*0f44*/ 	.word	0x000000ff
        /*0f48*/ 	.word	0x00033458
        /*0f4c*/ 	.short	0x0100
        /*0f4e*/ 	.byte	0x08
	.zero		1


	//   ....[9]....
        /*0f50*/ 	.word	0x00000560
        /*0f54*/ 	.word	0x000000ff
        /*0f58*/ 	.word	0x00033468
        /*0f5c*/ 	.short	0x0100
        /*0f5e*/ 	.byte	0x08
	.zero		1


	//   ....[10]....
        /*0f60*/ 	.word	0x00000650
        /*0f64*/ 	.word	0x000000ff
        /*0f68*/ 	.word	0x00033470
        /*0f6c*/ 	.short	0x0100
        /*0f6e*/ 	.byte	0x06
	.zero		1


	//   ....[11]....
        /*0f70*/ 	.word	0x00000660
        /*0f74*/ 	.word	0x000000ff
        /*0f78*/ 	.word	0x00033480
        /*0f7c*/ 	.short	0x0100
        /*0f7e*/ 	.byte	0x06
	.zero		1


	//   ....[12]....
        /*0f80*/ 	.word	0x00000670
        /*0f84*/ 	.word	0x000000ff
        /*0f88*/ 	.word	0x00033478
        /*0f8c*/ 	.short	0x0100
        /*0f8e*/ 	.byte	0x06
	.zero		1


	//   ....[13]....
        /*0f90*/ 	.word	0x00000680
        /*0f94*/ 	.word	0x000000ff
        /*0f98*/ 	.word	0x00033488
        /*0f9c*/ 	.short	0x0100
        /*0f9e*/ 	.byte	0x06
	.zero		1


	//   ....[14]....
        /*0fa0*/ 	.word	0x000007b0
        /*0fa4*/ 	.word	0x000000ff
        /*0fa8*/ 	.word	0x00033490
        /*0fac*/ 	.short	0x0100
        /*0fae*/ 	.byte	0x08
	.zero		1


	//   ....[15]....
        /*0fb0*/ 	.word	0x000007c0
        /*0fb4*/ 	.word	0x000000ff
        /*0fb8*/ 	.word	0x000334a0
        /*0fbc*/ 	.short	0x0100
        /*0fbe*/ 	.byte	0x08
	.zero		1


	//   ....[16]....
        /*0fc0*/ 	.word	0x000007d0
        /*0fc4*/ 	.word	0x000000ff
        /*0fc8*/ 	.word	0x00033498
        /*0fcc*/ 	.short	0x0100
        /*0fce*/ 	.byte	0x08
	.zero		1


	//   ....[17]....
        /*0fd0*/ 	.word	0x000007e0
        /*0fd4*/ 	.word	0x000000ff
        /*0fd8*/ 	.word	0x000334a8
        /*0fdc*/ 	.short	0x0100
        /*0fde*/ 	.byte	0x08
	.zero		1


	//   ....[18]....
        /*0fe0*/ 	.word	0x00000910
        /*0fe4*/ 	.word	0x000000ff
        /*0fe8*/ 	.word	0x000334b0
        /*0fec*/ 	.short	0x0100
        /*0fee*/ 	.byte	0x08
	.zero		1


	//   ....[19]....
        /*0ff0*/ 	.word	0x00000920
        /*0ff4*/ 	.word	0x000000ff
        /*0ff8*/ 	.word	0x000334c0
        /*0ffc*/ 	.short	0x0100
        /*0ffe*/ 	.byte	0x08
	.zero		1


	//   ....[20]....
        /*1000*/ 	.word	0x00000930
        /*1004*/ 	.word	0x000000ff
        /*1008*/ 	.word	0x000334b8
        /*100c*/ 	.short	0x0100
        /*100e*/ 	.byte	0x08
	.zero		1


	//   ....[21]....
        /*1010*/ 	.word	0x00000940
        /*1014*/ 	.word	0x000000ff
        /*1018*/ 	.word	0x000334c8
        /*101c*/ 	.short	0x0100
        /*101e*/ 	.byte	0x08
	.zero		1


	//   ....[22]....
        /*1020*/ 	.word	0x000035d0
        /*1024*/ 	.word	0x00000065
        /*1028*/ 	.word	0x00033490
        /*102c*/ 	.short	0x010a
        /*102e*/ 	.byte	0x3f
	.zero		1


	//   ....[23]....
        /*1030*/ 	.word	0x00009340
        /*1034*/ 	.word	0x00000065
        /*1038*/ 	.word	0x00033490
        /*103c*/ 	.short	0x010a
        /*103e*/ 	.byte	0x3f
	.zero		1


	//   ....[24]....
        /*1040*/ 	.word	0x0000f260
        /*1044*/ 	.word	0x00000065
        /*1048*/ 	.word	0x00033490
        /*104c*/ 	.short	0x010a
        /*104e*/ 	.byte	0x3f
	.zero		1


	//   ....[25]....
        /*1050*/ 	.word	0x0000f640
        /*1054*/ 	.word	0x0000002c
        /*1058*/ 	.word	0x00000000
        /*105c*/ 	.short	0x0101
        /*105e*/ 	.byte	0x3f
	.zero		1


	//   ....[26]....
        /*1060*/ 	.word	0x0000f680
        /*1064*/ 	.word	0x00000065
        /*1068*/ 	.word	0x000334b0
        /*106c*/ 	.short	0x010a
        /*106e*/ 	.byte	0x3f
	.zero		1


	//   ....[27]....
        /*1070*/ 	.word	0x0000fba0
        /*1074*/ 	.word	0x00000065
        /*1078*/ 	.word	0x00000000
        /*107c*/ 	.short	0x0101
        /*107e*/ 	.byte	0x3f
	.zero		1


	//   ....[28]....
        /*1080*/ 	.word	0x00010620
        /*1084*/ 	.word	0x00000010
        /*1088*/ 	.word	0x00033400
        /*108c*/ 	.short	0x010a
        /*108e*/ 	.byte	0x3f
	.zero		1


	//   ....[29]....
        /*1090*/ 	.word	0x00010670
        /*1094*/ 	.word	0x00000010
        /*1098*/ 	.word	0x00033400
        /*109c*/ 	.short	0x010a
        /*109e*/ 	.byte	0x3f
	.zero		1


	//   ....[30]....
        /*10a0*/ 	.word	0x00011060
        /*10a4*/ 	.word	0x00000010
        /*10a8*/ 	.word	0x00033400
        /*10ac*/ 	.short	0x010a
        /*10ae*/ 	.byte	0x3f
	.zero		1


	//   ....[31]....
        /*10b0*/ 	.word	0x000145c0
        /*10b4*/ 	.word	0x00000010
        /*10b8*/ 	.word	0x00033400
        /*10bc*/ 	.short	0x010a
        /*10be*/ 	.byte	0x3f
	.zero		1


	//   ....[32]....
        /*10c0*/ 	.word	0x00017700
        /*10c4*/ 	.word	0x00000000
        /*10c8*/ 	.word	0x00033430
        /*10cc*/ 	.short	0x010a
        /*10ce*/ 	.byte	0x3f
	.zero		1


	//   ....[33]....
        /*10d0*/ 	.word	0x00017770
        /*10d4*/ 	.word	0x00000000
        /*10d8*/ 	.word	0x00033430
        /*10dc*/ 	.short	0x010a
        /*10de*/ 	.byte	0x3f
	.zero		1


	//   ....[34]....
        /*10e0*/ 	.word	0x0001a930
        /*10e4*/ 	.word	0x00000000
        /*10e8*/ 	.word	0x00000000
        /*10ec*/ 	.short	0x0101
        /*10ee*/ 	.byte	0x3f
	.zero		1


	//   ....[35]....
        /*10f0*/ 	.word	0x0001b980
        /*10f4*/ 	.word	0x0000000b
        /*10f8*/ 	.word	0x00033430
        /*10fc*/ 	.short	0x010a
        /*10fe*/ 	.byte	0x3f
	.zero		1


	//   ....[36]....
        /*1100*/ 	.word	0x0001b9d0
        /*1104*/ 	.word	0x0000000b
        /*1108*/ 	.word	0x00033430
        /*110c*/ 	.short	0x010a
        /*110e*/ 	.byte	0x3f
	.zero		1


	//   ....[37]....
        /*1110*/ 	.word	0x0001cad0
        /*1114*/ 	.word	0x0000000a
        /*1118*/ 	.word	0x00033450
        /*111c*/ 	.short	0x010a
        /*111e*/ 	.byte	0x3f
	.zero		1


	//   ....[38]....
        /*1120*/ 	.word	0x0001cb10
        /*1124*/ 	.word	0x0000000a
        /*1128*/ 	.word	0x00033450
        /*112c*/ 	.short	0x010a
        /*112e*/ 	.byte	0x3f
	.zero		1


	//   ....[39]....
        /*1130*/ 	.word	0x0001f250
        /*1134*/ 	.word	0x000000c3
        /*1138*/ 	.word	0x00000000
        /*113c*/ 	.short	0x0101
        /*113e*/ 	.byte	0x3f
	.zero		1


	//   ....[40]....
        /*1140*/ 	.word	0x0001f9e0
        /*1144*/ 	.word	0x00000097
        /*1148*/ 	.word	0x00000000
        /*114c*/ 	.short	0x0101
        /*114e*/ 	.byte	0x3f
	.zero		1


	//   ....[41]....
        /*1150*/ 	.word	0x00020370
        /*1154*/ 	.word	0x0000000a
        /*1158*/ 	.word	0x00033430
        /*115c*/ 	.short	0x010a
        /*115e*/ 	.byte	0x3f
	.zero		1


	//   ....[42]....
        /*1160*/ 	.word	0x000203c0
        /*1164*/ 	.word	0x0000000a
        /*1168*/ 	.word	0x00033430
        /*116c*/ 	.short	0x010a
        /*116e*/ 	.byte	0x3f
	.zero		1


	//   ....[43]....
        /*1170*/ 	.word	0x00021490
        /*1174*/ 	.word	0x0000000a
        /*1178*/ 	.word	0x00033450
        /*117c*/ 	.short	0x010a
        /*117e*/ 	.byte	0x3f
	.zero		1


	//   ....[44]....
        /*1180*/ 	.word	0x000214d0
        /*1184*/ 	.word	0x0000000a
        /*1188*/ 	.word	0x00033450
        /*118c*/ 	.short	0x010a
        /*118e*/ 	.byte	0x3f
	.zero		1


	//   ....[45]....
        /*1190*/ 	.word	0x000231e0
        /*1194*/ 	.word	0x000000c2
        /*1198*/ 	.word	0x00000000
        /*119c*/ 	.short	0x0101
        /*119e*/ 	.byte	0x3f
	.zero		1


	//   ....[46]....
        /*11a0*/ 	.word	0x00023830
        /*11a4*/ 	.word	0x00000008
        /*11a8*/ 	.word	0x00000000
        /*11ac*/ 	.short	0x0101
        /*11ae*/ 	.byte	0x3f
	.zero		1


	//   ....[47]....
        /*11b0*/ 	.word	0x000240f0
        /*11b4*/ 	.word	0x0000000b
        /*11b8*/ 	.word	0x00033450
        /*11bc*/ 	.short	0x010a
        /*11be*/ 	.byte	0x3f
	.zero		1


	//   ....[48]....
        /*11c0*/ 	.word	0x00024170
        /*11c4*/ 	.word	0x0000000b
        /*11c8*/ 	.word	0x00033450
        /*11cc*/ 	.short	0x010a
        /*11ce*/ 	.byte	0x3f
	.zero		1


	//   ....[49]....
        /*11d0*/ 	.word	0x000247d0
        /*11d4*/ 	.word	0x00000002
        /*11d8*/ 	.word	0x00000000
        /*11dc*/ 	.short	0x0101
        /*11de*/ 	.byte	0x3f
	.zero		1


	//   ....[50]....
        /*11e0*/ 	.word	0x00026e90
        /*11e4*/ 	.word	0x00000000
        /*11e8*/ 	.word	0x00000000
        /*11ec*/ 	.short	0x0101
        /*11ee*/ 	.byte	0x3f
	.zero		1


	//   ....[51]....
        /*11f0*/ 	.word	0x00029a00
        /*11f4*/ 	.word	0x00000006
        /*11f8*/ 	.word	0x00033420
        /*11fc*/ 	.short	0x010a
        /*11fe*/ 	.byte	0x3f
	.zero		1


	//   ....[52]....
        /*1200*/ 	.word	0x00029af0
        /*1204*/ 	.word	0x00000006
        /*1208*/ 	.word	0x000334a0
        /*120c*/ 	.short	0x010a
        /*120e*/ 	.byte	0x3f
	.zero		1


	//   ....[53]....
        /*1210*/ 	.word	0x00029f40
        /*1214*/ 	.word	0x00000006
        /*1218*/ 	.word	0x000334c0
        /*121c*/ 	.short	0x010a
        /*121e*/ 	.byte	0x3f
	.zero		1


	//   ....[54]....
        /*1220*/ 	.word	0x0002a4e0
        /*1224*/ 	.word	0x00000008
        /*1228*/ 	.word	0x000334a0
        /*122c*/ 	.short	0x010a
        /*122e*/ 	.byte	0x3f
	.zero		1


	//   ....[55]....
        /*1230*/ 	.word	0x0002a920
        /*1234*/ 	.word	0x00000008
        /*1238*/ 	.word	0x000334c0
        /*123c*/ 	.short	0x010a
        /*123e*/ 	.byte	0x3f
	.zero		1


	//   ....[56]....
        /*1240*/ 	.word	0x0002b9f0
        /*1244*/ 	.word	0x00000002
        /*1248*/ 	.word	0x00033480
        /*124c*/ 	.short	0x010a
        /*124e*/ 	.byte	0x3f
	.zero		1


	//   ....[57]....
        /*1250*/ 	.word	0x0002bc60
        /*1254*/ 	.word	0x00000002
        /*1258*/ 	.word	0x00033440
        /*125c*/ 	.short	0x010a
        /*125e*/ 	.byte	0x3f
	.zero		1


	//   ....[58]....
        /*1260*/ 	.word	0x0002c910
        /*1264*/ 	.word	0x00000009
        /*1268*/ 	.word	0x00033400
        /*126c*/ 	.short	0x0107
        /*126e*/ 	.byte	0x3f
	.zero		1


	//   ....[59]....
        /*1270*/ 	.word	0x0002ca10
        /*1274*/ 	.word	0x00000002
        /*1278*/ 	.word	0x00033400
        /*127c*/ 	.short	0x0101
        /*127e*/ 	.byte	0x3f
	.zero		1


	//   ....[60]....
        /*1280*/ 	.word	0x0002ca30
        /*1284*/ 	.word	0x00000002
        /*1288*/ 	.word	0x00033420
        /*128c*/ 	.short	0x010a
        /*128e*/ 	.byte	0x3f
	.zero		1


	//   ....[61]....
        /*1290*/ 	.word	0x0002cd80
        /*1294*/ 	.word	0x00000006
        /*1298*/ 	.word	0x00033480
        /*129c*/ 	.short	0x010a
        /*129e*/ 	.byte	0x3f
	.zero		1


	//   ....[62]....
        /*12a0*/ 	.word	0x0002d200
        /*12a4*/ 	.word	0x00000006
        /*12a8*/ 	.word	0x00033440
        /*12ac*/ 	.short	0x010a
        /*12ae*/ 	.byte	0x3f
	.zero		1


	//   ....[63]....
        /*12b0*/ 	.word	0x0002d6f0
        /*12b4*/ 	.word	0x00000003
        /*12b8*/ 	.word	0x00033470
        /*12bc*/ 	.short	0x010a
        /*12be*/ 	.byte	0x3f
	.zero		1


	//   ....[64]....
        /*12c0*/ 	.word	0x0002d760
        /*12c4*/ 	.word	0x00000003
        /*12c8*/ 	.word	0x00033460
        /*12cc*/ 	.short	0x010a
        /*12ce*/ 	.byte	0x3f
	.zero		1


	//   ....[65]....
        /*12d0*/ 	.word	0x0002de30
        /*12d4*/ 	.word	0x00000003
        /*12d8*/ 	.word	0x00033450
        /*12dc*/ 	.short	0x0101
        /*12de*/ 	.byte	0x3f
	.zero		1


	//   ....[66]....
        /*12e0*/ 	.word	0x0002deb0
        /*12e4*/ 	.word	0x00000003
        /*12e8*/ 	.word	0x00000000
        /*12ec*/ 	.short	0x0101
        /*12ee*/ 	.byte	0x3f
	.zero		1


	//   ....[67]....
        /*12f0*/ 	.word	0x0002e0e0
        /*12f4*/ 	.word	0x00000003
        /*12f8*/ 	.word	0x00033470
        /*12fc*/ 	.short	0x010a
        /*12fe*/ 	.byte	0x3f
	.zero		1


	//   ....[68]....
        /*1300*/ 	.word	0x0002e150
        /*1304*/ 	.word	0x00000003
        /*1308*/ 	.word	0x00033460
        /*130c*/ 	.short	0x010a
        /*130e*/ 	.byte	0x3f
	.zero		1


	//   ....[69]....
        /*1310*/ 	.word	0x0002e840
        /*1314*/ 	.word	0x00000003
        /*1318*/ 	.word	0x00033450
        /*131c*/ 	.short	0x0101
        /*131e*/ 	.byte	0x3f
	.zero		1


	//   ....[70]....
        /*1320*/ 	.word	0x0002e890
        /*1324*/ 	.word	0x00000003
        /*1328*/ 	.word	0x00000000
        /*132c*/ 	.short	0x0101
        /*132e*/ 	.byte	0x3f
	.zero		1


	//   ....[71]....
        /*1330*/ 	.word	0x0002f610
        /*1334*/ 	.word	0x00000000
        /*1338*/ 	.word	0x00033420
        /*133c*/ 	.short	0x010a
        /*133e*/ 	.byte	0x3f
	.zero		1


	//   ....[72]....
        /*1340*/ 	.word	0x0002f7c0
        /*1344*/ 	.word	0x00000006
        /*1348*/ 	.word	0x00000000
        /*134c*/ 	.short	0x010a
        /*134e*/ 	.byte	0x3f
	.zero		1


	//   ....[73]....
        /*1350*/ 	.word	0x0002f830
        /*1354*/ 	.word	0x00000007
        /*1358*/ 	.word	0x00000000
        /*135c*/ 	.short	0x010a
        /*135e*/ 	.byte	0x3f
	.zero		1


	//   ....[74]....
        /*1360*/ 	.word	0x0002f890
        /*1364*/ 	.word	0x00000004
        /*1368*/ 	.word	0x00033460
        /*136c*/ 	.short	0x010a
        /*136e*/ 	.byte	0x3f
	.zero		1


	//   ....[75]....
        /*1370*/ 	.word	0x0002f8e0
        /*1374*/ 	.word	0x00000003
        /*1378*/ 	.word	0x00033460
        /*137c*/ 	.short	0x010a
        /*137e*/ 	.byte	0x3f
	.zero		1


	//   ....[76]....
        /*1380*/ 	.word	0x0002f920
        /*1384*/ 	.word	0x00000004
        /*1388*/ 	.word	0x00033480
        /*138c*/ 	.short	0x010a
        /*138e*/ 	.byte	0x3f
	.zero		1


	//   ....[77]....
        /*1390*/ 	.word	0x0002f940
        /*1394*/ 	.word	0x00000003
        /*1398*/ 	.word	0x00033480
        /*139c*/ 	.short	0x010a
        /*139e*/ 	.byte	0x3f
	.zero		1


	//   ....[78]....
        /*13a0*/ 	.word	0x0002f9a0
        /*13a4*/ 	.word	0x00000065
        /*13a8*/ 	.word	0x00033490
        /*13ac*/ 	.short	0x010a
        /*13ae*/ 	.byte	0x3f
	.zero		1


	//   ....[79]....
        /*13b0*/ 	.word	0x0002f9f0
        /*13b4*/ 	.word	0x00000065
        /*13b8*/ 	.word	0x00033490
        /*13bc*/ 	.short	0x010a
        /*13be*/ 	.byte	0x3f
	.zero		1


	//   ....[80]....
        /*13c0*/ 	.word	0x0002fa40
        /*13c4*/ 	.word	0x00000065
        /*13c8*/ 	.word	0x00033490
        /*13cc*/ 	.short	0x010a
        /*13ce*/ 	.byte	0x3f
	.zero		1


	//   ....[81]....
        /*13d0*/ 	.word	0x0002fa90
        /*13d4*/ 	.word	0x00000065
        /*13d8*/ 	.word	0x000334b0
        /*13dc*/ 	.short	0x010a
        /*13de*/ 	.byte	0x3f
	.zero		1


	//   ....[82]....
        /*13e0*/ 	.word	0x0002fd90
        /*13e4*/ 	.word	0x00000010
        /*13e8*/ 	.word	0x00033400
        /*13ec*/ 	.short	0x010a
        /*13ee*/ 	.byte	0x3f
	.zero		1


	//   ....[83]....
        /*13f0*/ 	.word	0x0002ffa0
        /*13f4*/ 	.word	0x00000010
        /*13f8*/ 	.word	0x00033400
        /*13fc*/ 	.short	0x010a
        /*13fe*/ 	.byte	0x3f
	.zero		1


	//   ....[84]....
        /*1400*/ 	.word	0x0002fff0
        /*1404*/ 	.word	0x00000000
        /*1408*/ 	.word	0x00033430
        /*140c*/ 	.short	0x010a
        /*140e*/ 	.byte	0x3f
	.zero		1


	//   ....[85]....
        /*1410*/ 	.word	0x00030040
        /*1414*/ 	.word	0x0000000b
        /*1418*/ 	.word	0x00033430
        /*141c*/ 	.short	0x010a
        /*141e*/ 	.byte	0x3f
	.zero		1


	//   ....[86]....
        /*1420*/ 	.word	0x00030090
        /*1424*/ 	.word	0x0000000a
        /*1428*/ 	.word	0x00033450
        /*142c*/ 	.short	0x010a
        /*142e*/ 	.byte	0x3f
	.zero		1


	//   ....[87]....
        /*1430*/ 	.word	0x000300e0
        /*1434*/ 	.word	0x0000000a
        /*1438*/ 	.word	0x00033430
        /*143c*/ 	.short	0x010a
        /*143e*/ 	.byte	0x3f
	.zero		1


	//   ....[88]....
        /*1440*/ 	.word	0x00030130
        /*1444*/ 	.word	0x0000000a
        /*1448*/ 	.word	0x00033450
        /*144c*/ 	.short	0x010a
        /*144e*/ 	.byte	0x3f
	.zero		1


	//   ....[89]....
        /*1450*/ 	.word	0x00030180
        /*1454*/ 	.word	0x0000000b
        /*1458*/ 	.word	0x00033450
        /*145c*/ 	.short	0x010a
        /*145e*/ 	.byte	0x3f
	.zero		1


	//   ....[90]....
        /*1460*/ 	.word	0x00031f50
        /*1464*/ 	.word	0x00000005
        /*1468*/ 	.word	0x00033420
        /*146c*/ 	.short	0x010a
        /*146e*/ 	.byte	0x3f
	.zero		1


	//   ....[91]....
        /*1470*/ 	.word	0x00031fa0
        /*1474*/ 	.word	0x00000006
        /*1478*/ 	.word	0x000334a0
        /*147c*/ 	.short	0x010a
        /*147e*/ 	.byte	0x3f
	.zero		1


	//   ....[92]....
        /*1480*/ 	.word	0x00031ff0
        /*1484*/ 	.word	0x00000006
        /*1488*/ 	.word	0x000334c0
        /*148c*/ 	.short	0x010a
        /*148e*/ 	.byte	0x3f
	.zero		1


	//   ....[93]....
        /*1490*/ 	.word	0x00032040
        /*1494*/ 	.word	0x00000008
        /*1498*/ 	.word	0x000334a0
        /*149c*/ 	.short	0x010a
        /*149e*/ 	.byte	0x3f
	.zero		1


	//   ....[94]....
        /*14a0*/ 	.word	0x00032090
        /*14a4*/ 	.word	0x00000008
        /*14a8*/ 	.word	0x000334c0
        /*14ac*/ 	.short	0x010a
        /*14ae*/ 	.byte	0x3f
	.zero		1


	//   ....[95]....
        /*14b0*/ 	.word	0x00032230
        /*14b4*/ 	.word	0x00000002
        /*14b8*/ 	.word	0x00033480
        /*14bc*/ 	.short	0x010a
        /*14be*/ 	.byte	0x3f
	.zero		1


	//   ....[96]....
        /*14c0*/ 	.word	0x00032280
        /*14c4*/ 	.word	0x00000002
        /*14c8*/ 	.word	0x00033440
        /*14cc*/ 	.short	0x010a
        /*14ce*/ 	.byte	0x3f
	.zero		1


	//   ....[97]....
        /*14d0*/ 	.word	0x000328b0
        /*14d4*/ 	.word	0x00000002
        /*14d8*/ 	.word	0x00033420
        /*14dc*/ 	.short	0x010a
        /*14de*/ 	.byte	0x3f
	.zero		1


	//   ....[98]....
        /*14e0*/ 	.word	0x00032900
        /*14e4*/ 	.word	0x00000006
        /*14e8*/ 	.word	0x00033480
        /*14ec*/ 	.short	0x010a
        /*14ee*/ 	.byte	0x3f
	.zero		1


	//   ....[99]....
        /*14f0*/ 	.word	0x00032950
        /*14f4*/ 	.word	0x00000006
        /*14f8*/ 	.word	0x00033440
        /*14fc*/ 	.short	0x010a
        /*14fe*/ 	.byte	0x3f
	.zero		1


	//   ....[100]....
        /*1500*/ 	.word	0x000329a0
        /*1504*/ 	.word	0x00000003
        /*1508*/ 	.word	0x00033470
        /*150c*/ 	.short	0x010a
        /*150e*/ 	.byte	0x3f
	.zero		1


	//   ....[101]....
        /*1510*/ 	.word	0x000329f0
        /*1514*/ 	.word	0x00000003
        /*1518*/ 	.word	0x00033460
        /*151c*/ 	.short	0x010a
        /*151e*/ 	.byte	0x3f
	.zero		1


	//   ....[102]....
        /*1520*/ 	.word	0x00032a40
        /*1524*/ 	.word	0x00000003
        /*1528*/ 	.word	0x00033470
        /*152c*/ 	.short	0x010a
        /*152e*/ 	.byte	0x3f
	.zero		1


	//   ....[103]....
        /*1530*/ 	.word	0x00032a90
        /*1534*/ 	.word	0x00000003
        /*1538*/ 	.word	0x00033460
        /*153c*/ 	.short	0x010a
        /*153e*/ 	.byte	0x3f
	.zero		1


	//   ....[104]....
        /*1540*/ 	.word	0x000334f0
        /*1544*/ 	.word	0x00000000
        /*1548*/ 	.word	0x00033420
        /*154c*/ 	.short	0x010a
        /*154e*/ 	.byte	0x3f
	.zero		1


	//   ....[105]....
        /*1550*/ 	.word	0x00033690
        /*1554*/ 	.word	0x00000006
        /*1558*/ 	.word	0x00000000
        /*155c*/ 	.short	0x010a
        /*155e*/ 	.byte	0x3f
	.zero		1


	//   ....[106]....
        /*1560*/ 	.word	0x000336e0
        /*1564*/ 	.word	0x00000007
        /*1568*/ 	.word	0x00000000
        /*156c*/ 	.short	0x010a
        /*156e*/ 	.byte	0x3f
	.zero		1


	//   ....[107]....
        /*1570*/ 	.word	0x00033730
        /*1574*/ 	.word	0x00000004
        /*1578*/ 	.word	0x00033460
        /*157c*/ 	.short	0x010a
        /*157e*/ 	.byte	0x3f
	.zero		1


	//   ....[108]....
        /*1580*/ 	.word	0x00033780
        /*1584*/ 	.word	0x00000003
        /*1588*/ 	.word	0x00033460
        /*158c*/ 	.short	0x010a
        /*158e*/ 	.byte	0x3f
	.zero		1


	//   ....[109]....
        /*1590*/ 	.word	0x000337d0
        /*1594*/ 	.word	0x00000004
        /*1598*/ 	.word	0x00033480
        /*159c*/ 	.short	0x010a
        /*159e*/ 	.byte	0x3f
	.zero		1


	//----- nvinfo : EIATTR_NUM_MBARRIERS
	.align		4
.L_366:
        /*15a0*/ 	.byte	0x03, 0x38
        /*15a2*/ 	.short	0x0016


	//----- nvinfo : EIATTR_EXIT_INSTR_OFFSETS
	.align		4
        /*15a4*/ 	.byte	0x04, 0x1c
        /*15a6*/ 	.short	(.L_368 - .L_367)


	//   ....[0]....
.L_367:
        /*15a8*/ 	.word	0x0002f990


	//----- nvinfo : EIATTR_MAX_THREADS
	.align		4
.L_368:
        /*15ac*/ 	.byte	0x04, 0x05
        /*15ae*/ 	.short	(.L_370 - .L_369)
.L_369:
        /*15b0*/ 	.word	0x00000180
        /*15b4*/ 	.word	0x00000001
        /*15b8*/ 	.word	0x00000001


	//----- nvinfo : EIATTR_CRS_STACK_SIZE
	.align		4
.L_370:
        /*15bc*/ 	.byte	0x04, 0x1e
        /*15be*/ 	.short	(.L_372 - .L_371)
.L_371:
        /*15c0*/ 	.word	0x00000000


	//----- nvinfo : EIATTR_CBANK_PARAM_SIZE
	.align		4
.L_372:
        /*15c4*/ 	.byte	0x03, 0x19
        /*15c6*/ 	.short	0x0af0


	//----- nvinfo : EIATTR_PARAM_CBANK
	.align		4
        /*15c8*/ 	.byte	0x04, 0x0a
        /*15ca*/ 	.short	(.L_374 - .L_373)
	.align		4
.L_373:
        /*15cc*/ 	.word	index@(.nv.constant0._ZN7cutlass13device_kernelIN5flash11enable_sm90INS1_16FlashAttnFwdSm90INS1_25CollectiveMainloopFwdSm90ILi2EN4cute5tupleIJNS5_1CILi1EEES8_S8_EEENS6_IJNS7_ILi128EEENS7_ILi160EEENS7_ILi192EEEEEELi192ENS_12float_e4m3_tEfNS_4arch4Sm90ELb1ELb0ELb1ELb1ELb0ELb1ELb0ELb1ELb1ELb1ELb0ELb0EEENS1_21CollectiveEpilogueFwdINS6_IJSA_SC_SB_EEES9_NS_10bfloat16_tESG_Li256ELb1ELb1ELb0ELb1EEENS1_36VarlenDynamicPersistentTileSchedulerILi128ELi160ELi256ELi128ELb0ELb1ELb1ELb1ELb1ELb1EEEEEEEEEvNT_6ParamsE)
        /*15d0*/ 	.short	0x0210
        /*15d2*/ 	.short	0x0af0


	//----- nvinfo : EIATTR_SW_WAR
	.align		4
.L_374:
        /*15d4*/ 	.byte	0x04, 0x36
        /*15d6*/ 	.short	(.L_376 - .L_375)
.L_375:
        /*15d8*/ 	.word	0x00000008
.L_376:


//--------------------- .nv.callgraph             --------------------------
	.section	.nv.callgraph,"",@"SHT_CUDA_CALLGRAPH"
	.align	4
	.sectionentsize	8
	.align		4
        /*0000*/ 	.word	0x00000000
	.align		4
        /*0004*/ 	.word	0xffffffff
	.align		4
        /*0008*/ 	.word	index@(_ZN7cutlass13device_kernelIN5flash11enable_sm90INS1_16FlashAttnFwdSm90INS1_25CollectiveMainloopFwdSm90ILi2EN4cute5tupleIJNS5_1CILi1EEES8_S8_EEENS6_IJNS7_ILi128EEENS7_ILi160EEENS7_ILi192EEEEEELi192ENS_12float_e4m3_tEfNS_4arch4Sm90ELb0ELb0ELb1ELb0ELb0ELb0ELb0ELb1ELb1ELb1ELb0ELb0EEENS1_21CollectiveEpilogueFwdINS6_IJSA_SC_SB_EEES9_NS_10bfloat16_tESG_Li256ELb0ELb1ELb0ELb1EEENS1_29StaticPersistentTileSchedulerILb0EEEEEEEEEvNT_6ParamsE)
	.align		4
        /*000c*/ 	.word	index@(__assertfail)
	.align		4
        /*0010*/ 	.word	index@(_ZN7cutlass13device_kernelIN5flash11enable_sm90INS1_16FlashAttnFwdSm90INS1_25CollectiveMainloopFwdSm90ILi2EN4cute5tupleIJNS5_1CILi2EEENS7_ILi1EEES9_EEENS6_IJNS7_ILi128EEENS7_ILi160EEENS7_ILi192EEEEEELi192ENS_12float_e4m3_tEfNS_4arch4Sm90ELb0ELb0ELb1ELb0ELb0ELb0ELb0ELb1ELb1ELb1ELb0ELb0EEENS1_21CollectiveEpilogueFwdINS6_IJSB_SD_SC_EEESA_NS_10bfloat16_tESH_Li256ELb0ELb1ELb0ELb1EEENS1_29StaticPersistentTileSchedulerILb0EEEEEEEEEvNT_6ParamsE)
	.align		4
        /*0014*/ 	.word	index@(__assertfail)
	.align		4
        /*0018*/ 	.word	index@(_ZN7cutlass13device_kernelIN5flash11enable_sm90INS1_16FlashAttnFwdSm90INS1_25CollectiveMainloopFwdSm90ILi2EN4cute5tupleIJNS5_1CILi1EEES8_S8_EEENS6_IJNS7_ILi128EEENS7_ILi160EEENS7_ILi192EEEEEELi192ENS_12float_e4m3_tEfNS_4arch4Sm90ELb0ELb0ELb1ELb1ELb0ELb0ELb0ELb1ELb1ELb1ELb0ELb0EEENS1_21CollectiveEpilogueFwdINS6_IJSA_SC_SB_EEES9_NS_10bfloat16_tESG_Li256ELb1ELb1ELb0ELb1EEENS1_36VarlenDynamicPersistentTileSchedulerILi128ELi160ELi256ELi128ELb0ELb1ELb1ELb0ELb1ELb1EEEEEEEEEvNT_6ParamsE)
	.align		4
        /*001c*/ 	.word	index@(__assertfail)
	.align		4
        /*0020*/ 	.word	index@(_ZN7cutlass13device_kernelIN5flash11enable_sm90INS1_16FlashAttnFwdSm90INS1_25CollectiveMainloopFwdSm90ILi2EN4cute5tupleIJNS5_1CILi1EEES8_S8_EEENS6_IJNS7_ILi128EEENS7_ILi160EEENS7_ILi192EEEEEELi192ENS_12float_e4m3_tEfNS_4arch4Sm90ELb0ELb0ELb1ELb1ELb0ELb1ELb0ELb1ELb1ELb1ELb0ELb0EEENS1_21CollectiveEpilogueFwdINS6_IJSA_SC_SB_EEES9_NS_10bfloat16_tESG_Li256ELb1ELb1ELb0ELb1EEENS1_36VarlenDynamicPersistentTileSchedulerILi128ELi160ELi256ELi128ELb0ELb1ELb1ELb0ELb1ELb1EEEEEEEEEvNT_6ParamsE)
	.align		4
        /*0024*/ 	.word	index@(__assertfail)
	.align		4
        /*0028*/ 	.word	index@(_ZN7cutlass13device_kernelIN5flash11enable_sm90INS1_16FlashAttnFwdSm90INS1_25CollectiveMainloopFwdSm90ILi2EN4cute5tupleIJNS5_1CILi1EEES8_S8_EEENS6_IJNS7_ILi128EEESA_NS7_ILi192EEEEEELi192ENS_12float_e4m3_tEfNS_4arch4Sm90ELb0ELb1ELb1ELb0ELb0ELb0ELb0ELb1ELb1ELb1ELb0ELb0EEENS1_21CollectiveEpilogueFwdINS6_IJSA_SB_SA_EEES9_NS_10bfloat16_tESF_Li256ELb0ELb1ELb0ELb1EEENS1_30DynamicPersistentTileSchedulerILi256ELi128ELb0ELb1ELb1EEEEEEEEEvNT_6ParamsE)
	.align		4
        /*002c*/ 	.word	index@(__assertfail)
	.align		4
        /*0030*/ 	.word	index@(_ZN7cutlass13device_kernelIN5flash11enable_sm90INS1_16FlashAttnFwdSm90INS1_25CollectiveMainloopFwdSm90ILi2EN4cute5tupleIJNS5_1CILi1EEES8_S8_EEENS6_IJNS7_ILi128EEESA_NS7_ILi192EEEEEELi192ENS_12float_e4m3_tEfNS_4arch4Sm90ELb0ELb1ELb1ELb1ELb0ELb0ELb0ELb1ELb1ELb1ELb0ELb0EEENS1_21CollectiveEpilogueFwdINS6_IJSA_SB_SA_EEES9_NS_10bfloat16_tESF_Li256ELb1ELb1ELb0ELb1EEENS1_36VarlenDynamicPersistentTileSchedulerILi128ELi128ELi256ELi128ELb0ELb1ELb1ELb1ELb0ELb1EEEEEEEEEvNT_6ParamsE)
	.align		4
        /*0034*/ 	.word	index@(__assertfail)
	.align		4
        /*0038*/ 	.word	index@(_ZN7cutlass13device_kernelIN5flash11enable_sm90INS1_16FlashAttnFwdSm90INS1_25CollectiveMainloopFwdSm90ILi2EN4cute5tupleIJNS5_1CILi1EEES8_S8_EEENS6_IJNS7_ILi128EEESA_NS7_ILi192EEEEEELi192ENS_12float_e4m3_tEfNS_4arch4Sm90ELb0ELb1ELb1ELb1ELb0ELb1ELb0ELb1ELb1ELb1ELb0ELb0EEENS1_21CollectiveEpilogueFwdINS6_IJSA_SB_SA_EEES9_NS_10bfloat16_tESF_Li256ELb1ELb1ELb0ELb1EEENS1_36VarlenDynamicPersistentTileSchedulerILi128ELi128ELi256ELi128ELb0ELb1ELb1ELb1ELb0ELb1EEEEEEEEEvNT_6ParamsE)
	.align		4
        /*003c*/ 	.word	index@(__assertfail)
	.align		4
        /*0040*/ 	.word	index@(_ZN7cutlass13device_kernelIN5flash11enable_sm90INS1_16FlashAttnFwdSm90INS1_25CollectiveMainloopFwdSm90ILi2EN4cute5tupleIJNS5_1CILi1EEES8_S8_EEENS6_IJNS7_ILi128EEENS7_ILi160EEENS7_ILi192EEEEEELi192ENS_12float_e4m3_tEfNS_4arch4Sm90ELb1ELb0ELb1ELb0ELb0ELb0ELb0ELb1ELb1ELb1ELb0ELb0EEENS1_21CollectiveEpilogueFwdINS6_IJSA_SC_SB_EEES9_NS_10bfloat16_tESG_Li256ELb0ELb1ELb0ELb1EEENS1_30DynamicPersistentTileSchedulerILi256ELi128ELb0ELb1ELb1EEEEEEEEEvNT_6ParamsE)
	.align		4
        /*0044*/ 	.word	index@(__assertfail)
	.align		4
        /*0048*/ 	.word	index@(_ZN7cutlass13device_kernelIN5flash11enable_sm90INS1_16FlashAttnFwdSm90INS1_25CollectiveMainloopFwdSm90ILi2EN4cute5tupleIJNS5_1CILi1EEES8_S8_EEENS6_IJNS7_ILi128EEENS7_ILi160EEENS7_ILi192EEEEEELi192ENS_12float_e4m3_tEfNS_4arch4Sm90ELb1ELb0ELb1ELb1ELb0ELb0ELb0ELb1ELb1ELb1ELb0ELb0EEENS1_21CollectiveEpilogueFwdINS6_IJSA_SC_SB_EEES9_NS_10bfloat16_tESG_Li256ELb1ELb1ELb0ELb1EEENS1_36VarlenDynamicPersistentTileSchedulerILi128ELi160ELi256ELi128ELb0ELb1ELb1ELb1ELb1ELb1EEEEEEEEEvNT_6ParamsE)
	.align		4
        /*004c*/ 	.word	index@(__assertfail)
	.align		4
        /*0050*/ 	.word	index@(_ZN7cutlass13device_kernelIN5flash11enable_sm90INS1_16FlashAttnFwdSm90INS1_25CollectiveMainloopFwdSm90ILi2EN4cute5tupleIJNS5_1CILi1EEES8_S8_EEENS6_IJNS7_ILi128EEENS7_ILi160EEENS7_ILi192EEEEEELi192ENS_12float_e4m3_tEfNS_4arch4Sm90ELb1ELb0ELb1ELb1ELb0ELb1ELb0ELb1ELb1ELb1ELb0ELb0EEENS1_21CollectiveEpilogueFwdINS6_IJSA_SC_SB_EEES9_NS_10bfloat16_tESG_Li256ELb1ELb1ELb0ELb1EEENS1_36VarlenDynamicPersistentTileSchedulerILi128ELi160ELi256ELi128ELb0ELb1ELb1ELb1ELb1ELb1EEEEEEEEEvNT_6ParamsE)
	.align		4
        /*0054*/ 	.word	index@(__assertfail)
	.align		4
        /*0058*/ 	.word	0x00000000
	.align		4
        /*005c*/ 	.word	0xfffffffe
	.align		4
        /*0060*/ 	.word	0x00000000
	.align		4
        /*0064*/ 	.word	0xfffffffd
	.align		4
        /*0068*/ 	.word	0x00000000
	.align		4
        /*006c*/ 	.word	0xfffffffc


//--------------------- .nv.constant4             --------------------------
	.section	.nv.constant4,"a",@progbits
	.align	8
	.align		8
.nv.constant4:
        /*0000*/ 	.dword	__assertfail
	.align		8
        /*0008*/ 	.dword	__unnamed_1
	.align		8
        /*0010*/ 	.dword	__unnamed_2
	.align		8
        /*0018*/ 	.dword	__unnamed_3
	.align		8
        /*0020*/ 	.dword	__unnamed_4
	.align		8
        /*0028*/ 	.dword	__unnamed_5
	.align		8
        /*0030*/ 	.dword	__unnamed_6
	.align		8
        /*0038*/ 	.dword	_ZZN5flash28permute_output_fp8_VcolmajorIN4cute6TensorINS1_11ArrayEngineIN7cutlass10bfloat16_tELm96EEENS1_6LayoutINS1_5tupleIJNS8_IJNS1_1CILi2EEESA_NS9_ILi24EEEEEENS9_ILi1EEESD_EEENS8_IJNS8_IJSD_SA_NS9_ILi4EEEEEENS9_ILi0EEESH_EEEEEEEEEvRT_E9upper_map
	.align		8
        /*0040*/ 	.dword	__unnamed_7
	.align		8
        /*0048*/ 	.dword	__unnamed_8
	.align		8
        /*0050*/ 	.dword	__unnamed_9
	.align		8
        /*0058*/ 	.dword	__unnamed_10
	.align		8
        /*0060*/ 	.dword	__unnamed_11
	.align		8
        /*0068*/ 	.dword	_ZN82_INTERNAL_c0a4e693_46_flash_fwd_hdim192_e4m3_softcap_packgqa_sm90_cu_cf07d2ef_43374cuda3std3__45__cpo5beginE
	.align		8
        /*0070*/ 	.dword	_ZN82_INTERNAL_c0a4e693_46_flash_fwd_hdim192_e4m3_softcap_packgqa_sm90_cu_cf07d2ef_43374cuda3std3__45__cpo3endE
	.align		8
        /*0078*/ 	.dword	_ZN82_INTERNAL_c0a4e693_46_flash_fwd_hdim192_e4m3_softcap_packgqa_sm90_cu_cf07d2ef_43374cuda3std3__45__cpo6cbeginE
	.align		8
        /*0080*/ 	.dword	_ZN82_INTERNAL_c0a4e693_46_flash_fwd_hdim192_e4m3_softcap_packgqa_sm90_cu_cf07d2ef_43374cuda3std3__45__cpo4cendE
	.align		8
        /*0088*/ 	.dword	_ZN82_INTERNAL_c0a4e693_46_flash_fwd_hdim192_e4m3_softcap_packgqa_sm90_cu_cf07d2ef_43374cuda3std3__484_GLOBAL__N__c0a4e693_46_flash_fwd_hdim192_e4m3_softcap_packgqa_sm90_cu_cf07d2ef_43376ignoreE
	.align		8
        /*0090*/ 	.dword	_ZN82_INTERNAL_c0a4e693_46_flash_fwd_hdim192_e4m3_softcap_packgqa_sm90_cu_cf07d2ef_43374cuda3std3__419piecewise_constructE
	.align		8
        /*0098*/ 	.dword	_ZN82_INTERNAL_c0a4e693_46_flash_fwd_hdim192_e4m3_softcap_packgqa_sm90_cu_cf07d2ef_43374cuda3std3__48in_placeE
	.align		8
        /*00a0*/ 	.dword	_ZN82_INTERNAL_c0a4e693_46_flash_fwd_hdim192_e4m3_softcap_packgqa_sm90_cu_cf07d2ef_43374cuda3std6ranges3__45__cpo4swapE
	.align		8
        /*00a8*/ 	.dword	_ZN82_INTERNAL_c0a4e693_46_flash_fwd_hdim192_e4m3_softcap_packgqa_sm90_cu_cf07d2ef_43374cuda3std6ranges3__45__cpo9iter_moveE
	.align		8
        /*00b0*/ 	.dword	_ZN82_INTERNAL_c0a4e693_46_flash_fwd_hdim192_e4m3_softcap_packgqa_sm90_cu_cf07d2ef_43374cute7productE
	.align		8
        /*00b8*/ 	.dword	_ZN82_INTERNAL_c0a4e693_46_flash_fwd_hdim192_e4m3_softcap_packgqa_sm90_cu_cf07d2ef_43374cute1_E
	.align		8
        /*00c0*/ 	.dword	$str$25
	.align		8
        /*00c8*/ 	.dword	$str$26


//--------------------- .text._ZN7cutlass13device_kernelIN5flash11enable_sm90INS1_16FlashAttnFwdSm90INS1_25CollectiveMainloopFwdSm90ILi2EN4cute5tupleIJNS5_1CILi1EEES8_S8_EEENS6_IJNS7_ILi128EEENS7_ILi160EEENS7_ILi192EEEEEELi192ENS_12float_e4m3_tEfNS_4arch4Sm90ELb0ELb0ELb1ELb0ELb0ELb0ELb0ELb1ELb1ELb1ELb0ELb0EEENS1_21CollectiveEpilogueFwdINS6_IJSA_SC_SB_EEES9_NS_10bfloat16_tESG_Li256ELb0ELb1ELb0ELb1EEENS1_29StaticPersistentTileSchedulerILb0EEEEEEEEEvNT_6ParamsE --------------------------
	.section	.text._ZN7cutlass13device_kernelIN5flash11enable_sm90INS1_16FlashAttnFwdSm90INS1_25CollectiveMainloopFwdSm90ILi2EN4cute5tupleIJNS5_1CILi1EEES8_S8_EEENS6_IJNS7_ILi128EEENS7_ILi160EEENS7_ILi192EEEEEELi192ENS_12float_e4m3_tEfNS_4arch4Sm90ELb0ELb0ELb1ELb0ELb0ELb0ELb0ELb1ELb1ELb1ELb0ELb0EEENS1_21CollectiveEpilogueFwdINS6_IJSA_SC_SB_EEES9_NS_10bfloat16_tESG_Li256ELb0ELb1ELb0ELb1EEENS1_29StaticPersistentTileSchedulerILb0EEEEEEEEEvNT_6ParamsE,"ax",@progbits
	.align	128
.text._ZN7cutlass13device_kernelIN5flash11enable_sm90INS1_16FlashAttnFwdSm90INS1_25CollectiveMainloopFwdSm90ILi2EN4cute5tupleIJNS5_1CILi1EEES8_S8_EEENS6_IJNS7_ILi128EEENS7_ILi160EEENS7_ILi192EEEEEELi192ENS_12float_e4m3_tEfNS_4arch4Sm90ELb0ELb0ELb1ELb0ELb0ELb0ELb0ELb1ELb1ELb1ELb0ELb0EEENS1_21CollectiveEpilogueFwdINS6_IJSA_SC_SB_EEES9_NS_10bfloat16_tESG_Li256ELb0ELb1ELb0ELb1EEENS1_29StaticPersistentTileSchedulerILb0EEEEEEEEEvNT_6ParamsE:
        .type           _ZN7cutlass13device_kernelIN5flash11enable_sm90INS1_16FlashAttnFwdSm90INS1_25CollectiveMainloopFwdSm90ILi2EN4cute5tupleIJNS5_1CILi1EEES8_S8_EEENS6_IJNS7_ILi128EEENS7_ILi160EEENS7_ILi192EEEEEELi192ENS_12float_e4m3_tEfNS_4arch4Sm90ELb0ELb0ELb1ELb0ELb0ELb0ELb0ELb1ELb1ELb1ELb0ELb0EEENS1_21CollectiveEpilogueFwdINS6_IJSA_SC_SB_EEES9_NS_10bfloat16_tESG_Li256ELb0ELb1ELb0ELb1EEENS1_29StaticPersistentTileSchedulerILb0EEEEEEEEEvNT_6ParamsE,@function
        .size           _ZN7cutlass13device_kernelIN5flash11enable_sm90INS1_16FlashAttnFwdSm90INS1_25CollectiveMainloopFwdSm90ILi2EN4cute5tupleIJNS5_1CILi1EEES8_S8_EEENS6_IJNS7_ILi128EEENS7_ILi160EEENS7_ILi192EEEEEELi192ENS_12float_e4m3_tEfNS_4arch4Sm90ELb0ELb0ELb1ELb0ELb0ELb0ELb0ELb1ELb1ELb1ELb0ELb0EEENS1_21CollectiveEpilogueFwdINS6_IJSA_SC_SB_EEES9_NS_10bfloat16_tESG_Li256ELb0ELb1ELb0ELb1EEENS1_29StaticPersistentTileSchedulerILb0EEEEEEEEEvNT_6ParamsE,(.L_x_2884 - _ZN7cutlass13device_kernelIN5flash11enable_sm90INS1_16FlashAttnFwdSm90INS1_25CollectiveMainloopFwdSm90ILi2EN4cute5tupleIJNS5_1CILi1EEES8_S8_EEENS6_IJNS7_ILi128EEENS7_ILi160EEENS7_ILi192EEEEEELi192ENS_12float_e4m3_tEfNS_4arch4Sm90ELb0ELb0ELb1ELb0ELb0ELb0ELb0ELb1ELb1ELb1ELb0ELb0EEENS1_21CollectiveEpilogueFwdINS6_IJSA_SC_SB_EEES9_NS_10bfloat16_tESG_Li256ELb0ELb1ELb0ELb1EEENS1_29StaticPersistentTileSchedulerILb0EEEEEEEEEvNT_6ParamsE)
        .other          _ZN7cutlass13device_kernelIN5flash11enable_sm90INS1_16FlashAttnFwdSm90INS1_25CollectiveMainloopFwdSm90ILi2EN4cute5tupleIJNS5_1CILi1EEES8_S8_EEENS6_IJNS7_ILi128EEENS7_ILi160EEENS7_ILi192EEEEEELi192ENS_12float_e4m3_tEfNS_4arch4Sm90ELb0ELb0ELb1ELb0ELb0ELb0ELb0ELb1ELb1ELb1ELb0ELb0EEENS1_21CollectiveEpilogueFwdINS6_IJSA_SC_SB_EEES9_NS_10bfloat16_tESG_Li256ELb0ELb1ELb0ELb1EEENS1_29StaticPersistentTileSchedulerILb0EEEEEEEEEvNT_6ParamsE,@"STO_CUDA_ENTRY STV_DEFAULT"
_ZN7cutlass13device_kernelIN5flash11enable_sm90INS1_16FlashAttnFwdSm90INS1_25CollectiveMainloopFwdSm90ILi2EN4cute5tupleIJNS5_1CILi1EEES8_S8_EEENS6_IJNS7_ILi128EEENS7_ILi160EEENS7_ILi192EEEEEELi192ENS_12float_e4m3_tEfNS_4arch4Sm90ELb0ELb0ELb1ELb0ELb0ELb0ELb0ELb1ELb1ELb1ELb0ELb0EEENS1_21CollectiveEpilogueFwdINS6_IJSA_SC_SB_EEES9_NS_10bfloat16_tESG_Li256ELb0ELb1ELb0ELb1EEENS1_29StaticPersistentTileSchedulerILb0EEEEEEEEEvNT_6ParamsE:
[----:B------:R-:W0:Y:S02]  /*0000*/  LDC R1, c[0x0][0x28] ;  /* 0x00000a00ff017b82 */ /* 0x000e240000000800 */
[----:B0-----:R-:W-:Y:S01]  /*0010*/  VIADD R1, R1, 0xffffffe8 ;  /* 0xffffffe801017836 */ /* 0x001fe20000000000 */
[----:B------:R-:W0:Y:S01]  /*0020*/  S2R R3, SR_TID.X ;  /* 0x0000000000037919 */ /* 0x000e220000002100 */
[----:B------:R-:W-:Y:S01]  /*0030*/  ELECT P0, URZ, PT ;  /* 0x00000000003f782f */ /* 0x000fe20003800000 */
[----:B------:R-:W-:Y:S01]  /*0040*/  BSSY B0, `(.L_x_0) ;  /* 0x000000e000007945 */ /* 0x000fe20003800000 */
[--C-:B0-----:R-:W-:Y:S02]  /*0050*/  SHF.R.U32.HI R0, RZ, 0x5, R3.reuse ;  /* 0x00000005ff007819 */ /* 0x101fe40000011603 */
[----:B------:R-:W-:-:S03]  /*0060*/  SHF.R.U32.HI R23, RZ, 0x7, R3 ;  /* 0x00000007ff177819 */ /* 0x000fc60000011603 */
[----:B------:R-:W0:Y:S02]  /*0070*/  SHFL.IDX PT, R2, R0, RZ, 0x1f ;  /* 0x00001fff00027589 */ /* 0x000e2400000e0000 */
[----:B0-----:R-:W-:-:S13]  /*0080*/  ISETP.EQ.AND P0, PT, R2, RZ, P0 ;  /* 0x000000ff0200720c */ /* 0x001fda0000702270 */
[----:B------:R-:W-:Y:S05]  /*0090*/  @!P0 BRA `(.L_x_1) ;  /* 0x0000000000208947 */ /* 0x000fea0003800000 */
[----:B------:R-:W-:Y:S02]  /*00a0*/  ULDC.64 UR4, c[0x0][0x198] ;  /* 0x0000660000047ab9 */ /* 0x000fe40000000a00 */
[----:B------:R-:W-:Y:S02]  /*00b0*/  UIADD3 UR6, UP0, UR4, 0x370, URZ ;  /* 0x0000037004067890 */ /* 0x000fe4000ff1e03f */
[----:B------:R-:W-:Y:S02]  /*00c0*/  UIADD3 UR4, UP1, UR4, 0x470, URZ ;  /* 0x0000047004047890 */ /* 0x000fe4000ff3e03f */
[----:B------:R-:W-:Y:S02]  /*00d0*/  UIADD3.X UR7, URZ, UR5, URZ, UP0, !UPT ;  /* 0x000000053f077290 */ /* 0x000fe400087fe43f */
[----:B------:R-:W-:-:S07]  /*00e0*/  UIADD3.X UR5, URZ, UR5, URZ, UP1, !UPT ;  /* 0x000000053f057290 */ /* 0x000fce0008ffe43f */
[----:B------:R0:W-:Y:S02]  /*00f0*/  UTMACCTL.PF [UR6] ;  /* 0x00000000060079b9 */ /* 0x0001e40008040000 */
[----:B------:R0:W-:Y:S02]  /*0100*/  UTMACCTL.PF [UR4] ;  /* 0x00000000040079b9 */ /* 0x0001e40008040000 */
[----:B0-----:R-:W-:Y:S01]  /*0110*/  NOP ;  /* 0x0000000000007918 */ /* 0x001fe20000000000 */
.L_x_1:
[----:B------:R-:W-:Y:S05]  /*0120*/  BSYNC B0 ;  /* 0x0000000000007941 */ /* 0x000fea0003800000 */
.L_x_0:
[----:B------:R-:W-:Y:S01]  /*0130*/  VOTEU.ANY UP0, P0 ;  /* 0x00000000003f7886 */ /* 0x000fe20000000100 */
[----:B------:R-:W0:Y:S01]  /*0140*/  SHFL.IDX PT, R3, R23, RZ, 0x1f ;  /* 0x00001fff17037589 */ /* 0x000e2200000e0000 */
[----:B------:R-:W-:Y:S01]  /*0150*/  UMOV UR4, 0x80 ;  /* 0x0000008000047882 */ /* 0x000fe20000000000 */
[----:B------:R-:W-:Y:S01]  /*0160*/  UMOV UR7, 0x100 ;  /* 0x0000010000077882 */ /* 0x000fe20000000000 */
[----:B------:R-:W-:Y:S01]  /*0170*/  VOTEU.ANY UP1, P0 ;  /* 0x00000000003f7886 */ /* 0x000fe20000020100 */
[----:B------:R-:W1:Y:S01]  /*0180*/  @UP0 S2UR UR8, SR_CgaCtaId ;  /* 0x00000000000809c3 */ /* 0x000e620000008800 */
[----:B------:R-:W2:Y:S01]  /*0190*/  SHFL.IDX PT, R2, R0, RZ, 0x1f ;  /* 0x00001fff00027589 */ /* 0x000ea200000e0000 */
[----:B------:R-:W-:Y:S01]  /*01a0*/  @UP0 UMOV UR6, 0x400 ;  /* 0x0000040000060882 */ /* 0x000fe20000000000 */
[----:B------:R-:W-:-:S04]  /*01b0*/  @UP0 UIADD3 UR4, -UR4, 0x100000, URZ ;  /* 0x0010000004040890 */ /* 0x000fc8000fffe13f */
[----:B------:R-:W-:Y:S02]  /*01c0*/  @UP0 USHF.L.U32 UR5, UR4, 0xb, URZ ;  /* 0x0000000b04050899 */ /* 0x000fe4000800063f */
[----:B------:R-:W-:Y:S01]  /*01d0*/  @UP0 USHF.L.U32 UR4, UR4, 0x1, URZ ;  /* 0x0000000104040899 */ /* 0x000fe2000800063f */
[----:B------:R-:W-:Y:S01]  /*01e0*/  VOTEU.ANY UP2, P0 ;  /* 0x00000000003f7886 */ /* 0x000fe20000040100 */
[----:B0-----:R-:W-:Y:S01]  /*01f0*/  R2UR UR9, R3 ;  /* 0x00000000030972ca */ /* 0x001fe200000e0000 */
[----:B-1----:R-:W-:Y:S01]  /*0200*/  @UP0 ULEA UR8, UR8, UR6, 0x18 ;  /* 0x0000000608080291 */ /* 0x002fe2000f8ec03f */
[----:B--2---:R-:W-:Y:S01]  /*0210*/  ISETP.NE.AND P1, PT, R2, RZ, PT ;  /* 0x000000ff0200720c */ /* 0x004fe20003f25270 */
[----:B------:R-:W-:-:S04]  /*0220*/  @UP0 UIADD3 UR6, -UR7, 0x100000, URZ ;  /* 0x0010000007060890 */ /* 0x000fc8000fffe13f */
[----:B------:R-:W-:Y:S02]  /*0230*/  @UP0 USHF.L.U32 UR7, UR6, 0xb, URZ ;  /* 0x0000000b06070899 */ /* 0x000fe4000800063f */
[----:B------:R-:W-:-:S04]  /*0240*/  @UP0 USHF.L.U32 UR6, UR6, 0x1, URZ ;  /* 0x0000000106060899 */ /* 0x000fc8000800063f */
[----:B------:R-:W-:Y:S01]  /*0250*/  UISETP.NE.AND UP0, UPT, UR9, URZ, UPT ;  /* 0x0000003f0900728c */ /* 0x000fe2000bf05270 */
[----:B------:R-:W0:Y:S02]  /*0260*/  FENCE.VIEW.ASYNC.S ;  /* 0x00000000000073c6 */ /* 0x000e240000000000 */
[----:B0-----:R0:W1:Y:S05]  /*0270*/  @UP1 SYNCS.EXCH.64 URZ, [UR8+0x33400], UR4 ;  /* 0x03340004083f15b2 */ /* 0x00106a0008000100 */
[----:B------:R0:W2:Y:S01]  /*0280*/  @UP2 SYNCS.EXCH.64 URZ, [UR8+0x33420], UR6 ;  /* 0x03342006083f25b2 */ /* 0x0000a20008000100 */
[----:B------:R-:W-:Y:S05]  /*0290*/  @P1 BRA `(.L_x_2) ;  /* 0x0000000000481947 */ /* 0x000fea0003800000 */
[----:B0-----:R-:W0:Y:S01]  /*02a0*/  S2UR UR5, SR_CgaCtaId ;  /* 0x00000000000579c3 */ /* 0x001e220000008800 */
[----:B------:R-:W-:Y:S01]  /*02b0*/  UMOV UR4, 0x400 ;  /* 0x0000040000047882 */ /* 0x000fe20000000000 */
[----:B------:R-:W-:Y:S01]  /*02c0*/  UMOV UR6, 0x1 ;  /* 0x0000000100067882 */ /* 0x000fe20000000000 */
[----:B------:R-:W-:Y:S01]  /*02d0*/  UMOV UR7, 0x2 ;  /* 0x0000000200077882 */ /* 0x000fe20000000000 */
[----:B------:R-:W-:Y:S01]  /*02e0*/  ELECT P0, URZ, PT ;  /* 0x00000000003f782f */ /* 0x000fe20003800000 */
[----:B0-----:R-:W-:Y:S02]  /*02f0*/  ULEA UR8, UR5, UR4, 0x18 ;  /* 0x0000000405087291 */ /* 0x001fe4000f8ec03f */
[----:B------:R-:W-:-:S04]  /*0300*/  UIADD3 UR4, -UR6, 0x100000, URZ ;  /* 0x0010000006047890 */ /* 0x000fc8000fffe13f */
[----:B------:R-:W-:Y:S02]  /*0310*/  USHF.L.U32 UR5, UR4, 0xb, URZ ;  /* 0x0000000b04057899 */ /* 0x000fe4000800063f */
[----:B------:R-:W-:Y:S02]  /*0320*/  USHF.L.U32 UR4, UR4, 0x1, URZ ;  /* 0x0000000104047899 */ /* 0x000fe4000800063f */
[----:B------:R-:W-:-:S04]  /*0330*/  UIADD3 UR6, -UR7, 0x100000, URZ ;  /* 0x0010000007067890 */ /* 0x000fc8000fffe13f */
[----:B------:R-:W-:Y:S02]  /*0340*/  USHF.L.U32 UR7, UR6, 0xb, URZ ;  /* 0x0000000b06077899 */ /* 0x000fe4000800063f */
[----:B------:R-:W-:Y:S01]  /*0350*/  USHF.L.U32 UR6, UR6, 0x1, URZ ;  /* 0x0000000106067899 */ /* 0x000fe2000800063f */
[----:B------:R-:W0:Y:S03]  /*0360*/  FENCE.VIEW.ASYNC.S ;  /* 0x00000000000073c6 */ /* 0x000e260000000000 */
[----:B0-----:R3:W4:Y:S08]  /*0370*/  SYNCS.EXCH.64 URZ, [UR8+0x33430], UR4 ;  /* 0x03343004083f75b2 */ /* 0x0017300008000100 */
[----:B------:R3:W0:Y:S01]  /*0380*/  SYNCS.EXCH.64 URZ, [UR8+0x33440], UR6 ;  /* 0x03344006083f75b2 */ /* 0x0006220008000100 */
[----:B------:R3:W0:Y:S01]  /*0390*/  SYNCS.EXCH.64 URZ, [UR8+0x33438], UR4 ;  /* 0x03343804083f75b2 */ /* 0x0006220008000100 */
[----:B------:R3:W0:Y:S02]  /*03a0*/  SYNCS.EXCH.64 URZ, [UR8+0x33448], UR6 ;  /* 0x03344806083f75b2 */ /* 0x0006240008000100 */
[----:B---3--:R-:W-:Y:S01]  /*03b0*/  NOP ;  /* 0x0000000000007918 */ /* 0x008fe20000000000 */
.L_x_2:
[----:B------:R-:W3:Y:S01]  /*03c0*/  SHFL.IDX PT, R2, R0, RZ, 0x1f ;  /* 0x00001fff00027589 */ /* 0x000ee200000e0000 */
[----:B------:R-:W-:Y:S01]  /*03d0*/  NOP ;  /* 0x0000000000007918 */ /* 0x000fe20000000000 */
[----:B---3--:R-:W-:-:S13]  /*03e0*/  ISETP.NE.AND P0, PT, R2, RZ, PT ;  /* 0x000000ff0200720c */ /* 0x008fda0003f05270 */
        /* <DEDUP_REMOVED lines=14> */
[----:B0-----:R3:W0:Y:S08]  /*04d0*/  SYNCS.EXCH.64 URZ, [UR8+0x33450], UR4 ;  /* 0x03345004083f75b2 */ /* 0x0016300008000100 */
[----:B------:R3:W0:Y:S01]  /*04e0*/  SYNCS.EXCH.64 URZ, [UR8+0x33460], UR6 ;  /* 0x03346006083f75b2 */ /* 0x0006220008000100 */
[----:B------:R3:W0:Y:S01]  /*04f0*/  SYNCS.EXCH.64 URZ, [UR8+0x33458], UR4 ;  /* 0x03345804083f75b2 */ /* 0x0006220008000100 */
[----:B------:R3:W0:Y:S02]  /*0500*/  SYNCS.EXCH.64 URZ, [UR8+0x33468], UR6 ;  /* 0x03346806083f75b2 */ /* 0x0006240008000100 */
[----:B---3--:R-:W-:Y:S01]  /*0510*/  NOP ;  /* 0x0000000000007918 */ /* 0x008fe20000000000 */
.L_x_3:
[----:B------:R-:W3:Y:S01]  /*0520*/  SHFL.IDX PT, R2, R0, RZ, 0x1f ;  /* 0x00001fff00027589 */ /* 0x000ee200000e0000 */
[----:B------:R-:W-:Y:S01]  /*0530*/  NOP ;  /* 0x0000000000007918 */ /* 0x000fe20000000000 */
[----:B---3--:R-:W-:-:S13]  /*0540*/  ISETP.NE.AND P0, PT, R2, RZ, PT ;  /* 0x000000ff0200720c */ /* 0x008fda0003f05270 */
[----:B------:R-:W-:Y:S05]  /*0550*/  @P0 BRA `(.L_x_4) ;  /* 0x0000000000380947 */ /* 0x000fea0003800000 */
[----:B0-----:R-:W0:Y:S01]  /*0560*/  S2UR UR5, SR_CgaCtaId ;  /* 0x00000000000579c3 */ /* 0x001e220000008800 */
[----:B------:R-:W-:Y:S01]  /*0570*/  UMOV UR4, 0x400 ;  /* 0x0000040000047882 */ /* 0x000fe20000000000 */
[----:B------:R-:W-:Y:S01]  /*0580*/  UMOV UR7, 0x1 ;  /* 0x0000000100077882 */ /* 0x000fe20000000000 */
[----:B------:R-:W-:Y:S01]  /*0590*/  ELECT P0, URZ, PT ;  /* 0x00000000003f782f */ /* 0x000fe20003800000 */
[----:B0-----:R-:W-:Y:S02]  /*05a0*/  ULEA UR6, UR5, UR4, 0x18 ;  /* 0x0000000405067291 */ /* 0x001fe4000f8ec03f */
[----:B------:R-:W-:-:S04]  /*05b0*/  UIADD3 UR4, -UR7, 0x100000, URZ ;  /* 0x0010000007047890 */ /* 0x000fc8000fffe13f */
[----:B------:R-:W-:Y:S02]  /*05c0*/  USHF.L.U32 UR5, UR4, 0xb, URZ ;  /* 0x0000000b04057899 */ /* 0x000fe4000800063f */
[----:B------:R-:W-:Y:S01]  /*05d0*/  USHF.L.U32 UR4, UR4, 0x1, URZ ;  /* 0x0000000104047899 */ /* 0x000fe2000800063f */
[----:B------:R-:W0:Y:S11]  /*05e0*/  FENCE.VIEW.ASYNC.S ;  /* 0x00000000000073c6 */ /* 0x000e360000000000 */
[----:B0-----:R3:W0:Y:S01]  /*05f0*/  SYNCS.EXCH.64 URZ, [UR6+0x33470], UR4 ;  /* 0x03347004063f75b2 */ /* 0x0016220008000100 */
[----:B------:R3:W0:Y:S01]  /*0600*/  SYNCS.EXCH.64 URZ, [UR6+0x33480], UR4 ;  /* 0x03348004063f75b2 */ /* 0x0006220008000100 */
[----:B------:R3:W0:Y:S01]  /*0610*/  SYNCS.EXCH.64 URZ, [UR6+0x33478], UR4 ;  /* 0x03347804063f75b2 */ /* 0x0006220008000100 */
[----:B------:R3:W0:Y:S02]  /*0620*/  SYNCS.EXCH.64 URZ, [UR6+0x33488], UR4 ;  /* 0x03348804063f75b2 */ /* 0x0006240008000100 */
[----:B---3--:R-:W-:Y:S01]  /*0630*/  NOP ;  /* 0x0000000000007918 */ /* 0x008fe20000000000 */
.L_x_4:
        /* <DEDUP_REMOVED lines=22> */
.L_x_5:
        /* <DEDUP_REMOVED lines=22> */
.L_x_6:
[----:B------:R-:W-:Y:S01]  /*0900*/  PLOP3.LUT P0, PT, PT, PT, UP0, 0x80, 0x0 ;  /* 0x000000000000781c */ /* 0x000fe20003f0f008 */
[----:B------:R-:W-:Y:S01]  /*0910*/  UMOV UR38, 0x1 ;  /* 0x0000000100267882 */ /* 0x000fe20000000000 */
[----:B------:R-:W-:Y:S01]  /*0920*/  NOP ;  /* 0x0000000000007918 */ /* 0x000fe20000000000 */
[----:B------:R-:W-:Y:S01]  /*0930*/  USEL UR38, UR38, 0x2, !UP0 ;  /* 0x0000000226267887 */ /* 0x000fe2000c000000 */
[----:B------:R-:W-:Y:S01]  /*0940*/  ULDC.64 UR48, c[0x0][0x208] ;  /* 0x0000820000307ab9 */ /* 0x000fe20000000a00 */
[----:B012-4-:R-:W-:Y:S08]  /*0950*/  BAR.SYNC.DEFER_BLOCKING 0x0 ;  /* 0x0000000000007b1d */ /* 0x017ff00000010000 */
[----:B------:R-:W-:Y:S05]  /*0960*/  @!P0 BRA `(.L_x_7) ;  /* 0x000000b000bc8947 */ /* 0x000fea0003800000 */
.L_x_8:
[----:B------:R-:W-:-:S08]  /*0970*/  NOP ;  /* 0x0000000000007918 */ /* 0x000fd00000000000 */
[----:B------:R-:W0:Y:S02]  /*0980*/  USETMAXREG.TRY_ALLOC.CTAPOOL UP0, 0xf0 ;  /* 0x000000f0000079c8 */ /* 0x000e240008000600 */
[----:B0-----:R-:W-:-:S13]  /*0990*/  PLOP3.LUT P0, PT, PT, PT, UP0, 0x80, 0x0 ;  /* 0x000000000000781c */ /* 0x001fda0003f0f008 */
[----:B------:R-:W-:Y:S05]  /*09a0*/  @!P0 BRA `(.L_x_8) ;  /* 0xfffffffc00f08947 */ /* 0x000fea000383ffff */
[----:B------:R-:W0:Y:S01]  /*09b0*/  S2R R2, SR_TID.X ;  /* 0x0000000000027919 */ /* 0x000e220000002100 */
[----:B------:R-:W1:Y:S08]  /*09c0*/  S2UR UR41, SR_CTAID.X ;  /* 0x00000000002979c3 */ /* 0x000e700000002500 */
[----:B------:R-:W-:Y:S06]  /*09d0*/  BAR.ARV 0x8, 0x180 ;  /* 0x0206000000007b1d */ /* 0x000fec0000002000 */
[----:B0-----:R-:W-:-:S04]  /*09e0*/  LOP3.LUT R0, R2, 0xffffff80, RZ, 0xc0, !PT ;  /* 0xffffff8002007812 */ /* 0x001fc800078ec0ff */
[----:B------:R-:W-:Y:S02]  /*09f0*/  ISETP.NE.AND P0, PT, R0, 0x80, PT ;  /* 0x000000800000780c */ /* 0x000fe40003f05270 */
[----:B------:R-:W1:Y:S11]  /*0a00*/  LDC R0, c[0x0][0xc34] ;  /* 0x00030d00ff007b82 */ /* 0x000e760000000800 */
[----:B------:R-:W-:Y:S06]  /*0a10*/  @!P0 BAR.ARV 0x9, 0x100 ;  /* 0x0244000000008b1d */ /* 0x000fec0000002000 */
[----:B-1----:R-:W-:-:S13]  /*0a20*/  ISETP.LE.AND P0, PT, R0, UR41, PT ;  /* 0x0000002900007c0c */ /* 0x002fda000bf03270 */
[----:B------:R-:W-:Y:S05]  /*0a30*/  @P0 EXIT ;  /* 0x000000000000094d */ /* 0x000fea0003800000 */
[----:B------:R-:W-:Y:S01]  /*0a40*/  VIADD R18, R2, 0xffffff80 ;  /* 0xffffff8002127836 */ /* 0x000fe20000000000 */
[----:B------:R-:W-:Y:S01]  /*0a50*/  ULOP3.LUT UR45, UR38, 0x1, URZ, 0xfc, !UPT ;  /* 0x00000001262d7892 */ /* 0x000fe2000f8efc3f */
[----:B------:R-:W-:Y:S01]  /*0a60*/  IMAD.MOV.U32 R224, RZ, RZ, -0x2 ;  /* 0xfffffffeffe07424 */ /* 0x000fe200078e00ff */
[----:B------:R-:W-:Y:S01]  /*0a70*/  UMOV UR44, URZ ;  /* 0x0000003f002c7c82 */ /* 0x000fe20008000000 */
[----:B------:R-:W-:Y:S01]  /*0a80*/  UMOV UR43, URZ ;  /* 0x0000003f002b7c82 */ /* 0x000fe20008000000 */
[----:B------:R-:W-:Y:S01]  /*0a90*/  SHF.R.S32.HI R3, RZ, 0x1f, R18 ;  /* 0x0000001fff037819 */ /* 0x000fe20000011412 */
[----:B------:R-:W-:-:S03]  /*0aa0*/  UMOV UR51, URZ ;  /* 0x0000003f00337c82 */ /* 0x000fc60008000000 */
[CC--:B------:R-:W-:Y:S02]  /*0ab0*/  LEA.HI R5, R3.reuse, R18.reuse, RZ, 0x7 ;  /* 0x0000001203057211 */ /* 0x0c0fe400078f38ff */
[-C--:B------:R-:W-:Y:S02]  /*0ac0*/  LEA.HI R0, R3, R18.reuse, RZ, 0x5 ;  /* 0x0000001203007211 */ /* 0x080fe400078f28ff */
[----:B------:R-:W-:Y:S02]  /*0ad0*/  LOP3.LUT R7, R5, 0xffffff80, RZ, 0xc0, !PT ;  /* 0xffffff8005077812 */ /* 0x000fe400078ec0ff */
[CC--:B------:R-:W-:Y:S01]  /*0ae0*/  LEA.HI R2, R3.reuse, R18.reuse, RZ, 0x4 ;  /* 0x0000001203027211 */ /* 0x0c0fe200078f20ff */
[----:B------:R-:W-:Y:S01]  /*0af0*/  IMAD.SHL.U32 R4, R0, 0x20, RZ ;  /* 0x0000002000047824 */ /* 0x000fe200078e00ff */
[----:B------:R-:W-:Y:S01]  /*0b00*/  LEA.HI R6, R3, R18, RZ, 0x2 ;  /* 0x0000001203067211 */ /* 0x000fe200078f10ff */
[----:B------:R-:W-:Y:S01]  /*0b10*/  IMAD.IADD R22, R18, 0x1, -R7 ;  /* 0x0000000112167824 */ /* 0x000fe200078e0a07 */
[----:B------:R-:W-:-:S02]  /*0b20*/  SHF.R.S32.HI R9, RZ, 0x4, R2 ;  /* 0x00000004ff097819 */ /* 0x000fc40000011402 */
[----:B------:R-:W-:Y:S02]  /*0b30*/  LOP3.LUT R13, R6, 0xfffffffc, RZ, 0xc0, !PT ;  /* 0xfffffffc060d7812 */ /* 0x000fe400078ec0ff */
[----:B------:R-:W-:Y:S02]  /*0b40*/  SHF.R.S32.HI R7, RZ, 0x1f, R22 ;  /* 0x0000001fff077819 */ /* 0x000fe40000011416 */
[----:B------:R-:W-:Y:S01]  /*0b50*/  LEA.HI R19, R3, R18, RZ, 0x3 ;  /* 0x0000001203137211 */ /* 0x000fe200078f18ff */
[----:B------:R-:W-:Y:S01]  /*0b60*/  IMAD.IADD R13, R18, 0x1, -R13 ;  /* 0x00000001120d7824 */ /* 0x000fe200078e0a0d */
[----:B------:R-:W-:Y:S02]  /*0b70*/  LEA.HI R0, R7, R22, RZ, 0x2 ;  /* 0x0000001607007211 */ /* 0x000fe400078f10ff */
[----:B------:R-:W-:Y:S02]  /*0b80*/  LOP3.LUT R3, R2, 0x3fffff0, RZ, 0xc0, !PT ;  /* 0x03fffff002037812 */ /* 0x000fe400078ec0ff */
[----:B------:R-:W-:-:S02]  /*0b90*/  SHF.R.S32.HI R6, RZ, 0x2, R0 ;  /* 0x00000002ff067819 */ /* 0x000fc40000011400 */
[----:B------:R-:W-:Y:S01]  /*0ba0*/  SHF.R.S32.HI R11, RZ, 0x1f, R0 ;  /* 0x0000001fff0b7819 */ /* 0x000fe20000011400 */
[----:B------:R-:W-:Y:S01]  /*0bb0*/  IMAD.IADD R3, R18, 0x1, -R3 ;  /* 0x0000000112037824 */ /* 0x000fe200078e0a03 */
[----:B------:R-:W-:Y:S02]  /*0bc0*/  LEA.HI R2, R2, R9, RZ, 0x1 ;  /* 0x0000000902027211 */ /* 0x000fe400078f08ff */
[----:B------:R-:W-:Y:S02]  /*0bd0*/  LEA.HI R11, R11, R6, RZ, 0x3 ;  /* 0x000000060b0b7211 */ /* 0x000fe400078f18ff */
[----:B------:R-:W-:Y:S02]  /*0be0*/  SHF.R.S32.HI R220, RZ, 0x7, R5 ;  /* 0x00000007ffdc7819 */ /* 0x000fe40000011405 */
[----:B------:R-:W-:Y:S02]  /*0bf0*/  LOP3.LUT R4, R4, 0xfffffc00, RZ, 0xc0, !PT ;  /* 0xfffffc0004047812 */ /* 0x000fe400078ec0ff */
[----:B------:R-:W-:-:S02]  /*0c00*/  LOP3.LUT R2, R2, 0x1ffffffe, RZ, 0xc0, !PT ;  /* 0x1ffffffe02027812 */ /* 0x000fc400078ec0ff */
[----:B------:R-:W-:Y:S01]  /*0c10*/  LOP3.LUT R15, R19, 0xfffffff8, RZ, 0xc0, !PT ;  /* 0xfffffff8130f7812 */ /* 0x000fe200078ec0ff */
[----:B------:R-:W-:Y:S01]  /*0c20*/  IMAD R223, R3, 0x40, R4 ;  /* 0x0000004003df7824 */ /* 0x000fe200078e0204 */
[----:B------:R-:W-:Y:S01]  /*0c30*/  LOP3.LUT R11, R11, 0xfffffff8, RZ, 0xc0, !PT ;  /* 0xfffffff80b0b7812 */ /* 0x000fe200078ec0ff */
[----:B------:R-:W-:Y:S01]  /*0c40*/  IMAD.IADD R2, R9, 0x1, -R2 ;  /* 0x0000000109027824 */ /* 0x000fe200078e0a02 */
[----:B------:R-:W-:Y:S01]  /*0c50*/  LEA.HI R5, R5, R220, RZ, 0x1 ;  /* 0x000000dc05057211 */ /* 0x000fe200078f08ff */
[----:B------:R-:W-:Y:S01]  /*0c60*/  IMAD.IADD R18, R18, 0x1, -R15 ;  /* 0x0000000112127824 */ /* 0x000fe200078e0a0f */
[----:B------:R-:W-:Y:S01]  /*0c70*/  LEA.HI R7, R7, R22, RZ, 0x5 ;  /* 0x0000001607077211 */ /* 0x000fe200078f28ff */
[----:B------:R-:W-:Y:S01]  /*0c80*/  IMAD.IADD R6, R6, 0x1, -R11 ;  /* 0x0000000106067824 */ /* 0x000fe200078e0a0b */
[----:B------:R-:W-:Y:S01]  /*0c90*/  LEA.HI R4, R13, R13, RZ, 0x1 ;  /* 0x0000000d0d047211 */ /* 0x000fe200078f08ff */
[----:B------:R-:W-:Y:S01]  /*0ca0*/  IMAD R223, R2, 0x8, R223 ;  /* 0x0000000802df7824 */ /* 0x000fe200078e02df */
[----:B------:R-:W-:Y:S01]  /*0cb0*/  LOP3.LUT R5, R5, 0x3fffffe, RZ, 0xc0, !PT ;  /* 0x03fffffe05057812 */ /* 0x000fe200078ec0ff */
[----:B------:R-:W-:Y:S01]  /*0cc0*/  IMAD.SHL.U32 R2, R18, 0x8, RZ ;  /* 0x0000000812027824 */ /* 0x000fe200078e00ff */
[----:B------:R-:W-:-:S02]  /*0cd0*/  SHF.R.S32.HI R7, RZ, 0x5, R7 ;  /* 0x00000005ff077819 */ /* 0x000fc40000011407 */
[----:B------:R-:W-:Y:S01]  /*0ce0*/  LOP3.LUT R3, R0, 0x7ffffffc, RZ, 0xc0, !PT ;  /* 0x7ffffffc00037812 */ /* 0x000fe200078ec0ff */
[----:B------:R-:W-:Y:S01]  /*0cf0*/  IMAD.IADD R5, R220, 0x1, -R5 ;  /* 0x00000001dc057824 */ /* 0x000fe200078e0a05 */
[----:B------:R-:W-:Y:S01]  /*0d00*/  LOP3.LUT R4, R4, 0x1ffffffe, RZ, 0xc0, !PT ;  /* 0x1ffffffe04047812 */ /* 0x000fe200078ec0ff */
[----:B------:R-:W-:Y:S01]  /*0d10*/  IMAD R6, R7, 0x10, R6 ;  /* 0x0000001007067824 */ /* 0x000fe200078e0206 */
[----:B------:R-:W-:Y:S01]  /*0d20*/  SHF.R.S32.HI R19, RZ, 0x3, R19 ;  /* 0x00000003ff137819 */ /* 0x000fe20000011413 */
[C---:B------:R-:W-:Y:S02]  /*0d30*/  VIADD R17, R2.reuse, 0x40 ;  /* 0x0000004002117836 */ /* 0x040fe40000000000 */
[----:B------:R-:W-:Y:S02]  /*0d40*/  VIADD R16, R2, 0x80 ;  /* 0x0000008002107836 */ /* 0x000fe40000000000 */
[----:B------:R-:W-:Y:S01]  /*0d50*/  IMAD.IADD R3, R22, 0x1, -R3 ;  /* 0x0000000116037824 */ /* 0x000fe200078e0a03 */
[----:B------:R-:W-:Y:S01]  /*0d60*/  SHF.R.S32.HI R226, RZ, 0x1f, R17 ;  /* 0x0000001fffe27819 */ /* 0x000fe20000011411 */
[----:B------:R-:W-:Y:S01]  /*0d70*/  IMAD.IADD R4, R13, 0x1, -R4 ;  /* 0x000000010d047824 */ /* 0x000fe200078e0a04 */
[----:B------:R-:W-:Y:S01]  /*0d80*/  SHF.R.S32.HI R225, RZ, 0x1f, R16 ;  /* 0x0000001fffe17819 */ /* 0x000fe20000011410 */
[----:B------:R-:W-:-:S02]  /*0d90*/  IMAD R221, R5, 0x40, R6 ;  /* 0x0000004005dd7824 */ /* 0x000fc400078e0206 */
[----:B------:R-:W-:Y:S02]  /*0da0*/  IMAD R224, R3, R224, 0xa0 ;  /* 0x000000a003e07424 */ /* 0x000fe400078e02e0 */
[----:B------:R-:W-:-:S07]  /*0db0*/  IMAD R222, R4, 0x8, R221 ;  /* 0x0000000804de7824 */ /* 0x000fce00078e02dd */
.L_x_39:
[----:B------:R-:W0:Y:S01]  /*0dc0*/  SHFL.IDX PT, R0, R220, RZ, 0x1f ;  /* 0x00001fffdc007589 */ /* 0x000e2200000e0000 */
[----:B-1----:R-:W1:Y:S01]  /*0dd0*/  S2UR UR36, SR_CgaCtaId ;  /* 0x00000000002479c3 */ /* 0x002e620000008800 */
[----:B------:R-:W-:Y:S01]  /*0de0*/  ULDC UR4, c[0x0][0xc38] ;  /* 0x00030e0000047ab9 */ /* 0x000fe20000000800 */
[----:B------:R-:W-:Y:S01]  /*0df0*/  ULDC.64 UR6, c[0x0][0x418] ;  /* 0x0001060000067ab9 */ /* 0x000fe20000000a00 */
[----:B------:R-:W-:Y:S02]  /*0e00*/  UISETP.NE.AND UP1, UPT, UR4, 0x1, UPT ;  /* 0x000000010400788c */ /* 0x000fe4000bf25270 */
[----:B------:R-:W-:Y:S01]  /*0e10*/  UISETP.NE.U32.AND UP0, UPT, UR6, URZ, UPT ;  /* 0x0000003f0600728c */ /* 0x000fe2000bf05070 */
[----:B------:R-:W-:Y:S01]  /*0e20*/  UMOV UR39, 0x400 ;  /* 0x0000040000277882 */ /* 0x000fe20000000000 */
[----:B------:R-:W-:Y:S02]  /*0e30*/  ULDC UR4, c[0x0][0xc44] ;  /* 0x0003110000047ab9 */ /* 0x000fe40000000800 */
[----:B------:R-:W-:-:S02]  /*0e40*/  UISETP.NE.AND.EX UP0, UPT, UR7, URZ, UPT, UP0 ;  /* 0x0000003f0700728c */ /* 0x000fc4000bf05300 */
[----:B------:R-:W-:Y:S01]  /*0e50*/  UISETP.NE.AND UP2, UPT, UR4, 0x1, UPT ;  /* 0x000000010400788c */ /* 0x000fe2000bf45270 */
[----:B------:R-:W-:Y:S02]  /*0e60*/  ULDC UR50, c[0x0][0x424] ;  /* 0x0001090000327ab9 */ /* 0x000fe40000000800 */
[----:B------:R-:W-:Y:S01]  /*0e70*/  @UP1 ULDC UR4, c[0x0][0xc3c] ;  /* 0x00030f0000041ab9 */ /* 0x000fe20000000800 */
[----:B------:R-:W-:Y:S01]  /*0e80*/  USEL UR50, UR50, 0x1, UP0 ;  /* 0x0000000132327887 */ /* 0x000fe20008000000 */
[----:B------:R-:W-:Y:S01]  /*0e90*/  ULDC UR7, c[0x0][0x2f0] ;  /* 0x0000bc0000077ab9 */ /* 0x000fe20000000800 */
[----:B------:R-:W-:Y:S01]  /*0ea0*/  UIMAD.WIDE.U32 UR4, UR41, UR4, URZ ;  /* 0x00000004290472a5 */ /* 0x000fe2000f8e003f */
[----:B------:R-:W-:Y:S01]  /*0eb0*/  @UP1 ULDC UR11, c[0x0][0xc40] ;  /* 0x00031000000b1ab9 */ /* 0x000fe20000000800 */
[----:B------:R-:W-:Y:S01]  /*0ec0*/  UIMAD UR50, UR50, UR7, URZ ;  /* 0x00000007323272a4 */ /* 0x000fe2000f8e023f */
[----:B0-----:R-:W-:Y:S01]  /*0ed0*/  R2UR UR37, R0 ;  /* 0x00000000002572ca */ /* 0x001fe200000e0000 */
[----:B-1----:R-:W-:Y:S01]  /*0ee0*/  ULEA UR39, UR36, UR39, 0x18 ;  /* 0x0000002724277291 */ /* 0x002fe2000f8ec03f */
[----:B------:R-:W-:Y:S01]  /*0ef0*/  UMOV UR42, UR41 ;  /* 0x00000029002a7c82 */ /* 0x000fe20008000000 */
[----:B------:R-:W-:-:S02]  /*0f00*/  @UP1 USHF.R.U32.HI UR42, URZ, UR11, UR5 ;  /* 0x0000000b3f2a1299 */ /* 0x000fc40008011605 */
[----:B------:R-:W-:Y:S01]  /*0f10*/  UIADD3 UR10, UR39, 0x1e200, URZ ;  /* 0x0001e200270a7890 */ /* 0x000fe2000fffe03f */
[----:B------:R-:W-:Y:S01]  /*0f20*/  @UP2 ULDC.64 UR8, c[0x0][0xc48] ;  /* 0x0003120000082ab9 */ /* 0x000fe20000000a00 */
[----:B------:R-:W-:Y:S02]  /*0f30*/  UIADD3 UR7, UR50, 0x9f, URZ ;  /* 0x0000009f32077890 */ /* 0x000fe4000fffe03f */
[----:B------:R-:W-:-:S04]  /*0f40*/  ULOP3.LUT UP0, URZ, UR10, 0x9f, URZ, 0xc0, !UPT ;  /* 0x0000009f0a3f7892 */ /* 0x000fc8000f80c03f */
[----:B------:R-:W-:Y:S02]  /*0f50*/  ULEA.HI UR6, UR37, UR37, URZ, 0x1 ;  /* 0x0000002525067291 */ /* 0x000fe4000f8f083f */
[----:B------:R-:W-:Y:S02]  /*0f60*/  UIMAD.WIDE.U32 UR4, UR42, UR8, URZ ;  /* 0x000000082a0472a5 */ /* 0x000fe4000f8e003f */
[----:B------:R-:W-:Y:S01]  /*0f70*/  ULOP3.LUT UR6, UR6, 0x3e, URZ, 0xc0, !UPT ;  /* 0x0000003e06067892 */ /* 0x000fe2000f8ec03f */
[----:B------:R-:W-:Y:S01]  /*0f80*/  PLOP3.LUT P0, PT, PT, PT, UP0, 0x80, 0x0 ;  /* 0x000000000000781c */ /* 0x000fe20003f0f008 */
[----:B------:R-:W-:Y:S01]  /*0f90*/  UMOV UR40, UR42 ;  /* 0x0000002a00287c82 */ /* 0x000fe20008000000 */
[----:B------:R-:W-:Y:S02]  /*0fa0*/  @UP2 USHF.R.U32.HI UR40, URZ, UR9, UR5 ;  /* 0x000000093f282299 */ /* 0x000fe40008011605 */
[----:B------:R-:W-:-:S04]  /*0fb0*/  UIADD3 UR6, UR37, -UR6, URZ ;  /* 0x8000000625067290 */ /* 0x000fc8000fffe03f */
[----:B------:R-:W-:Y:S02]  /*0fc0*/  ULEA UR8, UR6, UR10, 0xc ;  /* 0x0000000a06087291 */ /* 0x000fe4000f8e603f */
[----:B------:R-:W-:Y:S02]  /*0fd0*/  UIMAD.WIDE UR6, UR7, 0x66666667, URZ ;  /* 0x66666667070678a5 */ /* 0x000fe4000f8e023f */
[----:B------:R-:W-:Y:S02]  /*0fe0*/  USHF.R.U32.HI UR8, URZ, 0x4, UR8 ;  /* 0x000000043f087899 */ /* 0x000fe40008011608 */
[----:B------:R-:W-:Y:S02]  /*0ff0*/  USHF.R.U32.HI UR47, URZ, 0x1f, UR7 ;  /* 0x0000001f3f2f7899 */ /* 0x000fe40008011607 */
[----:B------:R-:W-:Y:S02]  /*1000*/  ULOP3.LUT UR52, UR8, 0x3fff, URZ, 0xc0, !UPT ;  /* 0x00003fff08347892 */ /* 0x000fe4000f8ec03f */
[----:B------:R-:W-:Y:S01]  /*1010*/  ULEA.HI.SX32 UR47, UR7, UR47, 0x1a ;  /* 0x0000002f072f7291 */ /* 0x000fe2000f8fd23f */
[----:B---3-5:R-:W-:Y:S11]  /*1020*/  @!P0 BRA `(.L_x_9) ;  /* 0x0000000000408947 */ /* 0x028ff60003800000 */
[----:B------:R-:W-:Y:S01]  /*1030*/  MOV R0, 0x0 ;  /* 0x0000000000007802 */ /* 0x000fe20000000f00 */
[----:B------:R-:W-:Y:S01]  /*1040*/  ULDC.64 UR4, c[0x4][0xc0] ;  /* 0x0100300000047ab9 */ /* 0x000fe20000000a00 */
[----:B------:R-:W-:Y:S01]  /*1050*/  ULDC.64 UR6, c[0x4][0x30] ;  /* 0x01000c0000067ab9 */ /* 0x000fe20000000a00 */
[----:B------:R-:W-:Y:S01]  /*1060*/  IMAD.U32 R4, RZ, RZ, UR4 ;  /* 0x00000004ff047e24 */ /* 0x000fe2000f8e00ff */
[----:B------:R0:W1:Y:S01]  /*1070*/  LDC.64 R14, c[0x4][R0] ;  /* 0x01000000000e7b82 */ /* 0x0000620000000a00 */
[----:B------:R-:W-:Y:S01]  /*1080*/  IMAD.U32 R5, RZ, RZ, UR5 ;  /* 0x00000005ff057e24 */ /* 0x000fe2000f8e00ff */
[----:B------:R-:W-:Y:S01]  /*1090*/  ULDC.64 UR4, c[0x4][0xc8] ;  /* 0x0100320000047ab9 */ /* 0x000fe20000000a00 */
[----:B------:R-:W-:Y:S02]  /*10a0*/  IMAD.U32 R10, RZ, RZ, UR6 ;  /* 0x00000006ff0a7e24 */ /* 0x000fe4000f8e00ff */
[----:B------:R-:W-:Y:S02]  /*10b0*/  IMAD.U32 R6, RZ, RZ, UR4 ;  /* 0x00000004ff067e24 */ /* 0x000fe4000f8e00ff */
[----:B------:R-:W-:-:S02]  /*10c0*/  IMAD.U32 R7, RZ, RZ, UR5 ;  /* 0x00000005ff077e24 */ /* 0x000fc4000f8e00ff */
[----:B------:R-:W-:Y:S02]  /*10d0*/  IMAD.U32 R11, RZ, RZ, UR7 ;  /* 0x00000007ff0b7e24 */ /* 0x000fe4000f8e00ff */
[----:B------:R-:W-:Y:S02]  /*10e0*/  IMAD.MOV.U32 R8, RZ, RZ, 0x70 ;  /* 0x00000070ff087424 */ /* 0x000fe400078e00ff */
[----:B------:R-:W-:Y:S02]  /*10f0*/  IMAD.MOV.U32 R12, RZ, RZ, 0x1 ;  /* 0x00000001ff0c7424 */ /* 0x000fe400078e00ff */
[----:B0-----:R-:W-:-:S07]  /*1100*/  IMAD.MOV.U32 R13, RZ, RZ, RZ ;  /* 0x000000ffff0d7224 */ /* 0x001fce00078e00ff */
[----:B------:R-:W-:-:S07]  /*1110*/  LEPC R20, `(.L_x_9) ;  /* 0x000000001014794e */ /* 0x000fce0000000000 */
[----:B-1----:R-:W-:Y:S05]  /*1120*/  CALL.ABS.NOINC R14 ;  /* 0x000000000e007343 */ /* 0x002fea0003c00000 */
.L_x_9:
[----:B------:R-:W-:Y:S01]  /*1130*/  ULDC.64 UR4, c[0x0][0x990] ;  /* 0x0002640000047ab9 */ /* 0x000fe20000000a00 */
[----:B------:R-:W-:Y:S01]  /*1140*/  ULDC.64 UR6, c[0x0][0x998] ;  /* 0x0002660000067ab9 */ /* 0x000fe20000000a00 */
[----:B------:R-:W-:Y:S01]  /*1150*/  UISETP.NE.U32.AND UP0, UPT, UR4, URZ, UPT ;  /* 0x0000003f0400728c */ /* 0x000fe2000bf05070 */
[----:B------:R-:W-:Y:S01]  /*1160*/  IMAD.MOV.U32 R3, RZ, RZ, 0x3f800000 ;  /* 0x3f800000ff037424 */ /* 0x000fe200078e00ff */
[----:B------:R-:W-:Y:S01]  /*1170*/  UISETP.NE.U32.AND UP1, UPT, UR6, URZ, UPT ;  /* 0x0000003f0600728c */ /* 0x000fe2000bf25070 */
[----:B------:R-:W-:Y:S01]  /*1180*/  IMAD.MOV.U32 R0, RZ, RZ, 0x3f800000 ;  /* 0x3f800000ff007424 */ /* 0x000fe200078e00ff */
[----:B------:R-:W-:Y:S02]  /*1190*/  UISETP.NE.AND.EX UP0, UPT, UR5, URZ, UPT, UP0 ;  /* 0x0000003f0500728c */ /* 0x000fe4000bf05300 */
[----:B------:R-:W-:-:S04]  /*11a0*/  UISETP.NE.AND.EX UP1, UPT, UR7, URZ, UPT, UP1 ;  /* 0x0000003f0700728c */ /* 0x000fc8000bf25310 */
[----:B------:R-:W-:Y:S02]  /*11b0*/  PLOP3.LUT P0, PT, PT, PT, UP0, 0x80, 0x0 ;  /* 0x000000000000781c */ /* 0x000fe40003f0f008 */
[----:B------:R-:W-:-:S03]  /*11c0*/  PLOP3.LUT P1, PT, PT, PT, UP1, 0x80, 0x0 ;  /* 0x000000000000781c */ /* 0x000fc60003f2f018 */
[----:B------:R-:W-:Y:S02]  /*11d0*/  @UP0 USHF.R.S32.HI UR8, URZ, 0x1f, UR40 ;  /* 0x0000001f3f080899 */ /* 0x000fe40008011428 */
[----:B------:R-:W-:Y:S02]  /*11e0*/  @UP1 USHF.R.S32.HI UR9, URZ, 0x1f, UR40 ;  /* 0x0000001f3f091899 */ /* 0x000fe40008011428 */
[----:B------:R-:W-:Y:S02]  /*11f0*/  @UP0 UIADD3 UR16, -UR40, URZ, URZ ;  /* 0x0000003f28100290 */ /* 0x000fe4000fffe13f */
[----:B------:R-:W-:Y:S01]  /*1200*/  @UP1 UIADD3 UR20, -UR40, URZ, URZ ;  /* 0x0000003f28141290 */ /* 0x000fe2000fffe13f */
[----:B------:R-:W-:Y:S01]  /*1210*/  @UP0 ULDC.64 UR12, c[0x0][0x9a8] ;  /* 0x00026a00000c0ab9 */ /* 0x000fe20000000a00 */
[----:B------:R-:W-:Y:S01]  /*1220*/  @UP1 ULDC.64 UR14, c[0x0][0x9b8] ;  /* 0x00026e00000e1ab9 */ /* 0x000fe20000000a00 */
[----:B------:R-:W-:Y:S01]  /*1230*/  @UP0 ULDC UR17, c[0x0][0xc44] ;  /* 0x0003110000110ab9 */ /* 0x000fe20000000800 */
[----:B------:R-:W-:Y:S01]  /*1240*/  @UP1 ULDC UR21, c[0x0][0xc44] ;  /* 0x0003110000151ab9 */ /* 0x000fe20000000800 */
[----:B------:R-:W-:-:S02]  /*1250*/  @UP0 UIMAD UR8, UR8, UR12, URZ ;  /* 0x0000000c080802a4 */ /* 0x000fc4000f8e023f */
[----:B------:R-:W-:Y:S02]  /*1260*/  @UP1 UIMAD UR9, UR9, UR14, URZ ;  /* 0x0000000e090912a4 */ /* 0x000fe4000f8e023f */
[----:B------:R-:W-:Y:S02]  /*1270*/  @UP0 UIMAD UR16, UR17, UR16, UR42 ;  /* 0x00000010111002a4 */ /* 0x000fe4000f8e022a */
[----:B------:R-:W-:Y:S02]  /*1280*/  @UP1 UIMAD UR20, UR21, UR20, UR42 ;  /* 0x00000014151412a4 */ /* 0x000fe4000f8e022a */
[----:B------:R-:W-:Y:S02]  /*1290*/  @UP0 UIMAD.WIDE.U32 UR10, UR40, UR12, URZ ;  /* 0x0000000c280a02a5 */ /* 0x000fe4000f8e003f */
[----:B------:R-:W-:Y:S02]  /*12a0*/  @UP0 UIMAD UR18, UR40, UR13, UR8 ;  /* 0x0000000d281202a4 */ /* 0x000fe4000f8e0208 */
[----:B------:R-:W-:-:S02]  /*12b0*/  @UP0 USHF.R.S32.HI UR17, URZ, 0x1f, UR16 ;  /* 0x0000001f3f110899 */ /* 0x000fc40008011410 */
[----:B------:R-:W-:Y:S02]  /*12c0*/  @UP1 USHF.R.S32.HI UR21, URZ, 0x1f, UR20 ;  /* 0x0000001f3f151899 */ /* 0x000fe40008011414 */
[----:B------:R-:W-:Y:S02]  /*12d0*/  @UP1 UIMAD.WIDE.U32 UR12, UR40, UR14, URZ ;  /* 0x0000000e280c12a5 */ /* 0x000fe4000f8e003f */
[----:B------:R-:W-:Y:S02]  /*12e0*/  @UP1 UIMAD UR19, UR40, UR15, UR9 ;  /* 0x0000000f281312a4 */ /* 0x000fe4000f8e0209 */
[----:B------:R-:W-:Y:S01]  /*12f0*/  @UP0 UIADD3 UR11, UR11, UR18, URZ ;  /* 0x000000120b0b0290 */ /* 0x000fe2000fffe03f */
[----:B------:R-:W-:Y:S01]  /*1300*/  @UP0 ULDC.64 UR14, c[0x0][0x9b0] ;  /* 0x00026c00000e0ab9 */ /* 0x000fe20000000a00 */
[----:B------:R-:W-:Y:S01]  /*1310*/  @UP1 ULDC.64 UR8, c[0x0][0x9c0] ;  /* 0x0002700000081ab9 */ /* 0x000fe20000000a00 */
[----:B------:R-:W-:Y:S02]  /*1320*/  @UP0 UIMAD UR17, UR17, UR14, URZ ;  /* 0x0000000e111102a4 */ /* 0x000fe4000f8e023f */
[----:B------:R-:W-:-:S02]  /*1330*/  @UP1 UIMAD UR18, UR21, UR8, URZ ;  /* 0x00000008151212a4 */ /* 0x000fc4000f8e023f */
[----:B------:R-:W-:Y:S02]  /*1340*/  @UP1 UIADD3 UR13, UR13, UR19, URZ ;  /* 0x000000130d0d1290 */ /* 0x000fe4000fffe03f */
[----:B------:R-:W-:Y:S02]  /*1350*/  @UP0 UIMAD UR17, UR16, UR15, UR17 ;  /* 0x0000000f101102a4 */ /* 0x000fe4000f8e0211 */
[----:B------:R-:W-:Y:S02]  /*1360*/  @UP1 UIMAD UR18, UR20, UR9, UR18 ;  /* 0x00000009141212a4 */ /* 0x000fe4000f8e0212 */
[----:B------:R-:W-:Y:S02]  /*1370*/  @UP0 UIMAD.WIDE.U32 UR14, UR16, UR14, UR10 ;  /* 0x0000000e100e02a5 */ /* 0x000fe4000f8e000a */
[----:B------:R-:W-:Y:S02]  /*1380*/  @UP1 UIMAD.WIDE.U32 UR8, UR20, UR8, UR12 ;  /* 0x00000008140812a5 */ /* 0x000fe4000f8e000c */
[----:B------:R-:W-:-:S02]  /*1390*/  @UP0 UIADD3 UR10, UR15, UR17, URZ ;  /* 0x000000110f0a0290 */ /* 0x000fc4000fffe03f */
[----:B------:R-:W-:Y:S02]  /*13a0*/  @UP0 ULEA UR4, UP2, UR14, UR4, 0x2 ;  /* 0x000000040e040291 */ /* 0x000fe4000f84103f */
[----:B------:R-:W-:Y:S02]  /*13b0*/  @UP1 UIADD3 UR9, UR9, UR18, URZ ;  /* 0x0000001209091290 */ /* 0x000fe4000fffe03f */
[----:B------:R-:W-:Y:S02]  /*13c0*/  @UP1 ULEA UR6, UP3, UR8, UR6, 0x2 ;  /* 0x0000000608061291 */ /* 0x000fe4000f86103f */
[----:B------:R-:W-:Y:S01]  /*13d0*/  @UP0 ULEA.HI.X UR5, UR14, UR5, UR10, 0x2, UP2 ;  /* 0x000000050e050291 */ /* 0x000fe200090f140a */
[----:B------:R-:W-:Y:S01]  /*13e0*/  IMAD.U32 R4, RZ, RZ, UR4 ;  /* 0x00000004ff047e24 */ /* 0x000fe2000f8e00ff */
[----:B------:R-:W-:Y:S02]  /*13f0*/  @UP1 ULEA.HI.X UR7, UR8, UR7, UR9, 0x2, UP3 ;  /* 0x0000000708071291 */ /* 0x000fe400098f1409 */
[----:B------:R-:W-:-:S02]  /*1400*/  IMAD.U32 R6, RZ, RZ, UR6 ;  /* 0x00000006ff067e24 */ /* 0x000fc4000f8e00ff */
[----:B------:R-:W-:Y:S02]  /*1410*/  IMAD.U32 R5, RZ, RZ, UR5 ;  /* 0x00000005ff057e24 */ /* 0x000fe4000f8e00ff */
[----:B------:R-:W-:-:S03]  /*1420*/  IMAD.U32 R7, RZ, RZ, UR7 ;  /* 0x00000007ff077e24 */ /* 0x000fc6000f8e00ff */
[----:B------:R-:W2:Y:S04]  /*1430*/  @P0 LDG.E R3, desc[UR48][R4.64] ;  /* 0x0000003004030981 */ /* 0x000ea8000c1e1900 */
[----:B------:R-:W2:Y:S01]  /*1440*/  @P1 LDG.E R0, desc[UR48][R6.64] ;  /* 0x0000003006001981 */ /* 0x000ea2000c1e1900 */
[----:B------:R-:W-:Y:S01]  /*1450*/  ULOP3.LUT UR4, UR44, 0x1, URZ, 0xc0, !UPT ;  /* 0x000000012c047892 */ /* 0x000fe2000f8ec03f */
[----:B------:R-:W-:-:S05]  /*1460*/  IMAD.U32 R9, RZ, RZ, UR45 ;  /* 0x0000002dff097e24 */ /* 0x000fca000f8e00ff */
[----:B------:R-:W-:Y:S01]  /*1470*/  IMAD.U32 R8, RZ, RZ, UR4 ;  /* 0x00000004ff087e24 */ /* 0x000fe2000f8e00ff */
[----:B------:R-:W-:Y:S01]  /*1480*/  ULDC UR4, c[0x0][0x9d8] ;  /* 0x0002760000047ab9 */ /* 0x000fe20000000800 */
[----:B------:R-:W-:-:S03]  /*1490*/  ISETP.NE.AND P0, PT, R9, 0x3, PT ;  /* 0x000000030900780c */ /* 0x000fc60003f05270 */
[----:B------:R-:W-:-:S04]  /*14a0*/  SHF.L.U32 R8, R8, 0x1f, RZ ;  /* 0x0000001f08087819 */ /* 0x000fc800000006ff */
[----:B------:R-:W0:Y:S01]  /*14b0*/  SYNCS.PHASECHK.TRANS64.TRYWAIT P1, [UR39+0x33400], R8 ;  /* 0x03340008ff0075a7 */ /* 0x000e220008020167 */
[----:B--2---:R-:W-:-:S04]  /*14c0*/  FMUL.FTZ R0, R3, R0 ;  /* 0x0000000003007220 */ /* 0x004fc80000410000 */
[----:B------:R-:W-:Y:S01]  /*14d0*/  FMUL.FTZ R0, R0, UR4 ;  /* 0x0000000400007c20 */ /* 0x000fe20008410000 */
[----:B0-----:R-:W-:Y:S06]  /*14e0*/  @!P1 BRA `(.L_x_10) ;  /* 0x000000e000e49947 */ /* 0x001fec0003800000 */
.L_x_103:
[----:B------:R-:W-:Y:S05]  /*14f0*/  @!P0 BRA `(.L_x_11) ;  /* 0x0000000000048947 */ /* 0x000fea0003800000 */
[----:B------:R-:W-:Y:S01]  /*1500*/  BPT.TRAP 0x1 ;  /* 0x000000040000795c */ /* 0x000fe20000300000 */
.L_x_11:
[----:B0-----:R-:W-:Y:S02]  /*1510*/  IMAD.U32 R3, RZ, RZ, UR51 ;  /* 0x00000033ff037e24 */ /* 0x001fe4000f8e00ff */
[----:B------:R-:W-:-:S03]  /*1520*/  IMAD.U32 R4, RZ, RZ, UR43 ;  /* 0x0000002bff047e24 */ /* 0x000fc6000f8e00ff */
[----:B------:R-:W-:Y:S02]  /*1530*/  LEA R3, R3, UR39, 0x3 ;  /* 0x0000002703037c11 */ /* 0x000fe4000f8e18ff */
[----:B------:R-:W-:-:S04]  /*1540*/  SHF.L.U32 R4, R4, 0x1f, RZ ;  /* 0x0000001f04047819 */ /* 0x000fc800000006ff */
[----:B------:R0:W1:Y:S01]  /*1550*/  SYNCS.PHASECHK.TRANS64.TRYWAIT P1, [R3+URZ+0x33430], R4 ;  /* 0x03343004030075a7 */ /* 0x000062000802017f */
[----:B------:R-:W-:Y:S05]  /*1560*/  @!P0 BRA `(.L_x_12) ;  /* 0x0000000000048947 */ /* 0x000fea0003800000 */
[----:B------:R-:W-:Y:S01]  /*1570*/  BPT.TRAP 0x1 ;  /* 0x000000040000795c */ /* 0x000fe20000300000 */
.L_x_12:
[----:B------:R-:W2:Y:S01]  /*1580*/  S2R R5, SR_TID.X ;  /* 0x0000000000057919 */ /* 0x000ea20000002100 */
[----:B------:R-:W-:Y:S01]  /*1590*/  IMAD.MOV.U32 R119, RZ, RZ, RZ ;  /* 0x000000ffff777224 */ /* 0x000fe200078e00ff */
[----:B--2---:R-:W-:Y:S01]  /*15a0*/  LOP3.LUT P2, RZ, R5, 0x7f, RZ, 0xc0, !PT ;  /* 0x0000007f05ff7812 */ /* 0x004fe2000784c0ff */
[----:B-1----:R-:W-:-:S12]  /*15b0*/  @P1 BRA `(.L_x_13) ;  /* 0x0000000000081947 */ /* 0x002fd80003800000 */
[----:B------:R-:W1:Y:S02]  /*15c0*/  SYNCS.PHASECHK.TRANS64.TRYWAIT P1, [R3+URZ+0x33430], R4 ;  /* 0x03343004030075a7 */ /* 0x000e64000802017f */
[----:B-1----:R-:W-:Y:S05]  /*15d0*/  @!P1 BRA `(.L_x_14) ;  /* 0x000000e000c09947 */ /* 0x002fea0003800000 */
.L_x_13:
[----:B------:R-:W-:Y:S05]  /*15e0*/  WARPSYNC.ALL ;  /* 0x0000000000007948 */ /* 0x000fea0003800000 */
[----:B------:R-:W-:Y:S01]  /*15f0*/  UIADD3 UR4, UR39, 0x24200, URZ ;  /* 0x0002420027047890 */ /* 0x000fe2000fffe03f */
[----:B------:R-:W-:Y:S01]  /*1600*/  WARPGROUP.ARRIVE ;  /* 0x00000000000079c5 */ /* 0x000fe20000000000 */
[----:B------:R-:W-:-:S05]  /*1610*/  ULOP3.LUT UR28, UR52, 0x10000, URZ, 0xfc, !UPT ;  /* 0x00010000341c7892 */ /* 0x000fca000f8efc3f */
[----:B------:R-:W2:Y:S01]  /*1620*/  S2R R110, SR_TID.X ;  /* 0x00000000006e7919 */ /* 0x000ea20000002100 */
[----:B------:R-:W-:Y:S01]  /*1630*/  USHF.R.U32.HI UR4, URZ, 0x4, UR4 ;  /* 0x000000043f047899 */ /* 0x000fe20008011604 */
[--C-:B------:R-:W-:Y:S01]  /*1640*/  IMAD.MOV.U32 R118, RZ, RZ, R119.reuse ;  /* 0x000000ffff767224 */ /* 0x100fe200078e0077 */
[----:B------:R-:W-:Y:S01]  /*1650*/  UMOV UR25, 0x80000020 ;  /* 0x8000002000197882 */ /* 0x000fe20000000000 */
[----:B------:R-:W-:Y:S01]  /*1660*/  UMOV UR27, 0x80000020 ;  /* 0x80000020001b7882 */ /* 0x000fe20000000000 */
[----:B------:R-:W-:Y:S01]  /*1670*/  ULOP3.LUT UR4, UR4, 0x3fff, URZ, 0xc0, !UPT ;  /* 0x00003fff04047892 */ /* 0x000fe2000f8ec03f */
[--C-:B------:R-:W-:Y:S01]  /*1680*/  IMAD.MOV.U32 R117, RZ, RZ, R119.reuse ;  /* 0x000000ffff757224 */ /* 0x100fe200078e0077 */
[----:B------:R-:W-:Y:S01]  /*1690*/  UMOV UR24, UR28 ;  /* 0x0000001c00187c82 */ /* 0x000fe20008000000 */
[----:B------:R-:W-:Y:S01]  /*16a0*/  UMOV UR5, UR25 ;  /* 0x0000001900057c82 */ /* 0x000fe20008000000 */
[----:B------:R-:W-:Y:S01]  /*16b0*/  ULOP3.LUT UR46, UR4, 0x10000, URZ, 0xfc, !UPT ;  /* 0x00010000042e7892 */ /* 0x000fe2000f8efc3f */
[--C-:B------:R-:W-:Y:S01]  /*16c0*/  IMAD.MOV.U32 R116, RZ, RZ, R119.reuse ;  /* 0x000000ffff747224 */ /* 0x100fe200078e0077 */
[----:B------:R-:W-:Y:S01]  /*16d0*/  UMOV UR7, 0x80000020 ;  /* 0x8000002000077882 */ /* 0x000fe20000000000 */
[----:B------:R-:W-:Y:S01]  /*16e0*/  UMOV UR4, UR24 ;  /* 0x0000001800047c82 */ /* 0x000fe20008000000 */
[----:B------:R-:W-:Y:S01]  /*16f0*/  UIMAD UR32, UR51, 0x780, UR46 ;  /* 0x00000780332078a4 */ /* 0x000fe2000f8e022e */
[--C-:B------:R-:W-:Y:S01]  /*1700*/  IMAD.MOV.U32 R115, RZ, RZ, R119.reuse ;  /* 0x000000ffff737224 */ /* 0x100fe200078e0077 */
[----:B------:R-:W-:Y:S01]  /*1710*/  UMOV UR8, UR24 ;  /* 0x0000001800087c82 */ /* 0x000fe20008000000 */
[----:B------:R-:W-:Y:S01]  /*1720*/  UMOV UR9, UR25 ;  /* 0x0000001900097c82 */ /* 0x000fe20008000000 */
[----:B------:R-:W-:Y:S01]  /*1730*/  UIADD3 UR6, UR32, 0x100, URZ ;  /* 0x0000010020067890 */ /* 0x000fe2000fffe03f */
[--C-:B------:R-:W-:Y:S01]  /*1740*/  IMAD.MOV.U32 R114, RZ, RZ, R119.reuse ;  /* 0x000000ffff727224 */ /* 0x100fe200078e0077 */
[----:B------:R-:W-:Y:S01]  /*1750*/  UIADD3 UR10, UR32, 0x180, URZ ;  /* 0x00000180200a7890 */ /* 0x000fe2000fffe03f */
[--C-:B------:R-:W-:Y:S01]  /*1760*/  IMAD.MOV.U32 R113, RZ, RZ, R119.reuse ;  /* 0x000000ffff717224 */ /* 0x100fe200078e0077 */
[----:B------:R-:W-:Y:S01]  /*1770*/  UMOV UR26, UR32 ;  /* 0x00000020001a7c82 */ /* 0x000fe20008000000 */
[----:B------:R-:W-:Y:S01]  /*1780*/  UMOV UR11, 0x80000020 ;  /* 0x80000020000b7882 */ /* 0x000fe20000000000 */
[----:B------:R-:W-:Y:S01]  /*1790*/  QGMMA.64x32x32.F32.E4M3.E4M3 R88, gdesc[UR24], RZ, !UPT, gsb0 ;  /* 0x00600000185879f3 */ /* 0x000fe2000c0008ff */
[----:B------:R-:W-:Y:S01]  /*17a0*/  UIADD3 UR26, UR32, 0x80, URZ ;  /* 0x00000080201a7890 */ /* 0x000fe2000fffe03f */
[--C-:B------:R-:W-:Y:S01]  /*17b0*/  IMAD.MOV.U32 R112, RZ, RZ, R119.reuse ;  /* 0x000000ffff707224 */ /* 0x100fe200078e0077 */
[----:B------:R-:W-:Y:S01]  /*17c0*/  UMOV UR27, 0x80000020 ;  /* 0x80000020001b7882 */ /* 0x000fe20000000000 */
[----:B------:R-:W-:Y:S01]  /*17d0*/  UIADD3 UR12, UR28, 0x2, URZ ;  /* 0x000000021c0c7890 */ /* 0x000fe2000fffe03f */
[----:B------:R-:W-:Y:S01]  /*17e0*/  IMAD.MOV.U32 R111, RZ, RZ, R119 ;  /* 0x000000ffff6f7224 */ /* 0x000fe200078e0077 */
[----:B------:R-:W-:Y:S01]  /*17f0*/  UIADD3 UR14, UR32, 0x182, URZ ;  /* 0x00000182200e7890 */ /* 0x000fe2000fffe03f */
[----:B------:R-:W-:Y:S01]  /*1800*/  UMOV UR15, 0x80000020 ;  /* 0x80000020000f7882 */ /* 0x000fe20000000000 */
[----:B------:R-:W-:-:S02]  /*1810*/  UIADD3 UR16, UR28, 0x200, URZ ;  /* 0x000002001c107890 */ /* 0x000fc4000fffe03f */
[----:B------:R-:W-:Y:S01]  /*1820*/  UIADD3 UR18, UR32, 0x400, URZ ;  /* 0x0000040020127890 */ /* 0x000fe2000fffe03f */
[----:B------:R-:W-:Y:S01]  /*1830*/  UMOV UR19, 0x80000020 ;  /* 0x8000002000137882 */ /* 0x000fe20000000000 */
[----:B------:R-:W-:Y:S01]  /*1840*/  UIADD3 UR22, UR32, 0x402, URZ ;  /* 0x0000040220167890 */ /* 0x000fe2000fffe03f */
[----:B------:R-:W-:Y:S01]  /*1850*/  UMOV UR23, 0x80000020 ;  /* 0x8000002000177882 */ /* 0x000fe20000000000 */
[----:B------:R-:W-:Y:S01]  /*1860*/  UIADD3 UR30, UR32, 0x680, URZ ;  /* 0x00000680201e7890 */ /* 0x000fe2000fffe03f */
[----:B------:R-:W-:Y:S01]  /*1870*/  UMOV UR31, 0x80000020 ;  /* 0x80000020001f7882 */ /* 0x000fe20000000000 */
[----:B------:R-:W-:Y:S01]  /*1880*/  UISETP.GE.AND UP0, UPT, UR50, 0xa1, UPT ;  /* 0x000000a13200788c */ /* 0x000fe2000bf06270 */
[----:B------:R-:W-:Y:S02]  /*1890*/  WARPGROUP.DEPBAR.LE gsb0, 0x0 ;  /* 0x00008000000079c5 */ /* 0x000fe40000010000 */
[----:B------:R-:W-:-:S06]  /*18a0*/  WARPGROUP.ARRIVE ;  /* 0x00000000000079c5 */ /* 0x000fcc0000000000 */
[----:B------:R-:W-:Y:S01]  /*18b0*/  QGMMA.64x32x32.F32.E4M3.E4M3 R72, gdesc[UR24], RZ, !UPT, gsb0 ;  /* 0x00600000184879f3 */ /* 0x000fe2000c0008ff */
[----:B------:R-:W-:Y:S01]  /*18c0*/  UIADD3 UR26, UR32, 0x200, URZ ;  /* 0x00000200201a7890 */ /* 0x000fe2000fffe03f */
[----:B------:R-:W-:Y:S01]  /*18d0*/  UMOV UR27, 0x80000020 ;  /* 0x80000020001b7882 */ /* 0x000fe20000000000 */
[----:B------:R-:W-:Y:S02]  /*18e0*/  WARPGROUP.DEPBAR.LE gsb0, 0x0 ;  /* 0x00008000000079c5 */ /* 0x000fe40000010000 */
[----:B------:R-:W-:-:S06]  /*18f0*/  WARPGROUP.ARRIVE ;  /* 0x00000000000079c5 */ /* 0x000fcc0000000000 */
[----:B------:R-:W-:Y:S01]  /*1900*/  QGMMA.64x32x32.F32.E4M3.E4M3 R56, gdesc[UR4], RZ, !UPT, gsb0 ;  /* 0x00600000043879f3 */ /* 0x000fe2000c0008ff */
[----:B------:R-:W-:Y:S01]  /*1910*/  UIADD3 UR6, UR32, 0x2, URZ ;  /* 0x0000000220067890 */ /* 0x000fe2000fffe03f */
[----:B------:R-:W-:Y:S01]  /*1920*/  UMOV UR4, UR12 ;  /* 0x0000000c00047c82 */ /* 0x000fe20008000000 */
[----:B------:R-:W-:Y:S01]  /*1930*/  UMOV UR5, 0x80000020 ;  /* 0x8000002000057882 */ /* 0x000fe20000000000 */
[----:B------:R-:W-:Y:S01]  /*1940*/  UMOV UR7, 0x80000020 ;  /* 0x8000002000077882 */ /* 0x000fe20000000000 */
[----:B------:R-:W-:Y:S01]  /*1950*/  UMOV UR12, UR4 ;  /* 0x00000004000c7c82 */ /* 0x000fe20008000000 */
[----:B------:R-:W-:Y:S01]  /*1960*/  UMOV UR13, UR5 ;  /* 0x00000005000d7c82 */ /* 0x000fe20008000000 */
[----:B------:R-:W-:Y:S02]  /*1970*/  WARPGROUP.DEPBAR.LE gsb0, 0x0 ;  /* 0x00008000000079c5 */ /* 0x000fe40000010000 */
[----:B------:R-:W-:-:S06]  /*1980*/  WARPGROUP.ARRIVE ;  /* 0x00000000000079c5 */ /* 0x000fcc0000000000 */
[----:B------:R-:W-:Y:S01]  /*1990*/  QGMMA.64x32x32.F32.E4M3.E4M3 R40, gdesc[UR8], RZ, !UPT, gsb0 ;  /* 0x00600000082879f3 */ /* 0x000fe2000c0008ff */
[----:B------:R-:W-:Y:S01]  /*19a0*/  UIADD3 UR10, UR32, 0x102, URZ ;  /* 0x00000102200a7890 */ /* 0x000fe2000fffe03f */
[----:B------:R-:W-:Y:S01]  /*19b0*/  UMOV UR8, UR4 ;  /* 0x0000000400087c82 */ /* 0x000fe20008000000 */
[----:B------:R-:W-:Y:S01]  /*19c0*/  UMOV UR9, UR5 ;  /* 0x0000000500097c82 */ /* 0x000fe20008000000 */
[----:B------:R-:W-:Y:S01]  /*19d0*/  UMOV UR11, 0x80000020 ;  /* 0x80000020000b7882 */ /* 0x000fe20000000000 */
[----:B------:R-:W-:Y:S02]  /*19e0*/  WARPGROUP.DEPBAR.LE gsb0, 0x0 ;  /* 0x00008000000079c5 */ /* 0x000fe40000010000 */
[----:B------:R-:W-:-:S06]  /*19f0*/  WARPGROUP.ARRIVE ;  /* 0x00000000000079c5 */ /* 0x000fcc0000000000 */
[----:B------:R-:W-:Y:S03]  /*1a00*/  QGMMA.64x32x32.F32.E4M3.E4M3 R24, gdesc[UR24], RZ, !UPT, gsb0 ;  /* 0x00600000181879f3 */ /* 0x000fe6000c0008ff */
[----:B------:R-:W-:Y:S02]  /*1a10*/  WARPGROUP.DEPBAR.LE gsb0, 0x0 ;  /* 0x00008000000079c5 */ /* 0x000fe40000010000 */
[----:B------:R-:W-:-:S06]  /*1a20*/  WARPGROUP.ARRIVE ;  /* 0x00000000000079c5 */ /* 0x000fcc0000000000 */
[----:B------:R-:W-:Y:S01]  /*1a30*/  QGMMA.64x32x32.F32.E4M3.E4M3 R88, gdesc[UR4], R88, gsb0 ;  /* 0x00600000045879f3 */ /* 0x000fe20008000858 */
[----:B------:R-:W-:Y:S01]  /*1a40*/  UIADD3 UR6, UR32, 0x82, URZ ;  /* 0x0000008220067890 */ /* 0x000fe2000fffe03f */
[----:B------:R-:W-:Y:S01]  /*1a50*/  UMOV UR7, 0x80000020 ;  /* 0x8000002000077882 */ /* 0x000fe20000000000 */
        /* <DEDUP_REMOVED lines=16> */
[----:B------:R-:W-:Y:S01]  /*1b60*/  QGMMA.64x32x32.F32.E4M3.E4M3 R40, gdesc[UR12], R40, gsb0 ;  /* 0x006000000c2879f3 */ /* 0x000fe20008000828 */
[----:B------:R-:W-:Y:S01]  /*1b70*/  UIADD3 UR14, UR32, 0x380, URZ ;  /* 0x00000380200e7890 */ /* 0x000fe2000fffe03f */
[----:B------:R-:W-:Y:S01]  /*1b80*/  UMOV UR12, UR8 ;  /* 0x00000008000c7c82 */ /* 0x000fe20008000000 */
[----:B------:R-:W-:Y:S01]  /*1b90*/  UMOV UR13, UR9 ;  /* 0x00000009000d7c82 */ /* 0x000fe20008000000 */
[----:B------:R-:W-:Y:S01]  /*1ba0*/  UMOV UR15, 0x80000020 ;  /* 0x80000020000f7882 */ /* 0x000fe20000000000 */
[----:B------:R-:W-:Y:S02]  /*1bb0*/  WARPGROUP.DEPBAR.LE gsb0, 0x0 ;  /* 0x00008000000079c5 */ /* 0x000fe40000010000 */
[----:B------:R-:W-:-:S06]  /*1bc0*/  WARPGROUP.ARRIVE ;  /* 0x00000000000079c5 */ /* 0x000fcc0000000000 */
[----:B------:R-:W-:Y:S01]  /*1bd0*/  QGMMA.64x32x32.F32.E4M3.E4M3 R24, gdesc[UR4], R24, gsb0 ;  /* 0x00600000041879f3 */ /* 0x000fe20008000818 */
[----:B------:R-:W-:Y:S02]  /*1be0*/  UIADD3 UR6, UR28, 0x202, URZ ;  /* 0x000002021c067890 */ /* 0x000fe4000fffe03f */
        /* <DEDUP_REMOVED lines=19> */
[----:B------:R-:W-:Y:S01]  /*1d20*/  UIADD3 UR6, UR28, 0x400, URZ ;  /* 0x000004001c067890 */ /* 0x000fe2000fffe03f */
        /* <DEDUP_REMOVED lines=10> */
[----:B------:R-:W-:Y:S02]  /*1dd0*/  ULDC UR10, c[0x0][0x988] ;  /* 0x00026200000a7ab9 */ /* 0x000fe40000000800 */
        /* <DEDUP_REMOVED lines=17> */
[----:B------:R-:W-:Y:S01]  /*1ef0*/  UIADD3 UR6, UR28, 0x402, URZ ;  /* 0x000004021c067890 */ /* 0x000fe2000fffe03f */
[----:B------:R-:W-:Y:S02]  /*1f00*/  UMOV UR29, UR17 ;  /* 0x00000011001d7c82 */ /* 0x000fe40008000000 */
        /* <DEDUP_REMOVED lines=10> */
[----:B------:R-:W-:Y:S03]  /*1fb0*/  QGMMA.64x32x32.F32.E4M3.E4M3 R24, gdesc[UR12], R24, gsb0 ;  /* 0x006000000c1879f3 */ /* 0x000fe60008000818 */
        /* <DEDUP_REMOVED lines=17> */
[----:B------:R-:W-:Y:S02]  /*20d0*/  WARPGROUP.DEPBAR.LE gsb0, 0x0 ;  /* 0x00008000000079c5 */ /* 0x000fe40000010000 */
[----:B------:R-:W-:-:S06]  /*20e0*/  WARPGROUP.ARRIVE ;  /* 0x00000000000079c5 */ /* 0x000fcc0000000000 */
[----:B------:R-:W-:Y:S03]  /*20f0*/  QGMMA.64x32x32.F32.E4M3.E4M3 R40, gdesc[UR28], R40, gsb0 ;  /* 0x006000001c2879f3 */ /* 0x000fe60008000828 */
        /* <DEDUP_REMOVED lines=9> */
[----:B------:R-:W-:Y:S01]  /*2190*/  WARPGROUP.ARRIVE ;  /* 0x00000000000079c5 */ /* 0x000fe20000000000 */
[C---:B------:R-:W-:Y:S01]  /*21a0*/  FMUL.FTZ R88, R0.reuse, R88 ;  /* 0x0000005800587220 */ /* 0x040fe20000410000 */
[C---:B------:R-:W-:Y:S01]  /*21b0*/  FMUL.FTZ R89, R0.reuse, R89 ;  /* 0x0000005900597220 */ /* 0x040fe20000410000 */
[C---:B------:R-:W-:Y:S01]  /*21c0*/  FMUL.FTZ R92, R0.reuse, R92 ;  /* 0x0000005c005c7220 */ /* 0x040fe20000410000 */
[C---:B------:R-:W-:Y:S01]  /*21d0*/  FMUL.FTZ R93, R0.reuse, R93 ;  /* 0x0000005d005d7220 */ /* 0x040fe20000410000 */
[C---:B------:R-:W-:Y:S01]  /*21e0*/  FMUL.FTZ R96, R0.reuse, R96 ;  /* 0x0000006000607220 */ /* 0x040fe20000410000 */
[----:B------:R-:W-:Y:S01]  /*21f0*/  QGMMA.64x32x32.F32.E4M3.E4M3 R72, gdesc[UR20], R72, gsb0 ;  /* 0x00600000144879f3 */ /* 0x000fe20008000848 */
[----:B------:R-:W-:Y:S01]  /*2200*/  UIADD3 UR22, UR32, 0x602, URZ ;  /* 0x0000060220167890 */ /* 0x000fe2000fffe03f */
[----:B------:R-:W-:Y:S01]  /*2210*/  MUFU.TANH R88, R88 ;  /* 0x0000005800587308 */ /* 0x000fe20000002400 */
[----:B------:R-:W-:Y:S01]  /*2220*/  UMOV UR23, 0x80000020 ;  /* 0x8000002000177882 */ /* 0x000fe20000000000 */
[C---:B------:R-:W-:Y:S01]  /*2230*/  FMUL.FTZ R90, R0.reuse, R90 ;  /* 0x0000005a005a7220 */ /* 0x040fe20000410000 */
[C---:B------:R-:W-:Y:S01]  /*2240*/  FMUL.FTZ R97, R0.reuse, R97 ;  /* 0x0000006100617220 */ /* 0x040fe20000410000 */
[C---:B------:R-:W-:Y:S01]  /*2250*/  FMUL.FTZ R91, R0.reuse, R91 ;  /* 0x0000005b005b7220 */ /* 0x040fe20000410000 */
[C---:B------:R-:W-:Y:S01]  /*2260*/  FMUL.FTZ R100, R0.reuse, R100 ;  /* 0x0000006400647220 */ /* 0x040fe20000410000 */
[C---:B------:R-:W-:Y:S01]  /*2270*/  FMUL.FTZ R94, R0.reuse, R94 ;  /* 0x0000005e005e7220 */ /* 0x040fe20000410000 */
[C---:B------:R-:W-:Y:S01]  /*2280*/  FMUL.FTZ R101, R0.reuse, R101 ;  /* 0x0000006500657220 */ /* 0x040fe20000410000 */
[----:B------:R-:W-:Y:S01]  /*2290*/  MUFU.TANH R89, R89 ;  /* 0x0000005900597308 */ /* 0x000fe20000002400 */
[C---:B------:R-:W-:Y:S01]  /*22a0*/  FMUL.FTZ R95, R0.reuse, R95 ;  /* 0x0000005f005f7220 */ /* 0x040fe20000410000 */
[C---:B------:R-:W-:Y:S01]  /*22b0*/  FMUL.FTZ R102, R0.reuse, R102 ;  /* 0x0000006600667220 */ /* 0x040fe20000410000 */
[C---:B------:R-:W-:Y:S01]  /*22c0*/  FMUL.FTZ R98, R0.reuse, R98 ;  /* 0x0000006200627220 */ /* 0x040fe20000410000 */
[C---:B------:R-:W-:Y:S01]  /*22d0*/  FMUL.FTZ R99, R0.reuse, R99 ;  /* 0x0000006300637220 */ /* 0x040fe20000410000 */
[----:B------:R-:W-:-:S03]  /*22e0*/  FMUL.FTZ R103, R0, R103 ;  /* 0x0000006700677220 */ /* 0x000fc60000410000 */
[----:B------:R-:W-:Y:S08]  /*22f0*/  MUFU.TANH R92, R92 ;  /* 0x0000005c005c7308 */ /* 0x000ff00000002400 */
[----:B------:R-:W-:Y:S08]  /*2300*/  MUFU.TANH R93, R93 ;  /* 0x0000005d005d7308 */ /* 0x000ff00000002400 */
[----:B01----:R-:W0:Y:S08]  /*2310*/  MUFU.TANH R4, R90 ;  /* 0x0000005a00047308 */ /* 0x003e300000002400 */
[----:B------:R-:W-:Y:S08]  /*2320*/  MUFU.TANH R96, R96 ;  /* 0x0000006000607308 */ /* 0x000ff00000002400 */
[----:B------:R-:W1:Y:S08]  /*2330*/  MUFU.TANH R5, R91 ;  /* 0x0000005b00057308 */ /* 0x000e700000002400 */
[----:B------:R-:W-:Y:S01]  /*2340*/  MUFU.TANH R97, R97 ;  /* 0x0000006100617308 */ /* 0x000fe20000002400 */
[----:B------:R-:W-:-:S02]  /*2350*/  WARPGROUP.DEPBAR.LE gsb0, 0x0 ;  /* 0x00008000000079c5 */ /* 0x000fc40000010000 */
[----:B------:R-:W-:Y:S01]  /*2360*/  WARPGROUP.ARRIVE ;  /* 0x00000000000079c5 */ /* 0x000fe20000000000 */
[C---:B------:R-:W-:Y:S01]  /*2370*/  FMUL.FTZ R74, R0.reuse, R74 ;  /* 0x0000004a004a7220 */ /* 0x040fe20000410000 */
[C---:B------:R-:W-:Y:S01]  /*2380*/  FMUL.FTZ R75, R0.reuse, R75 ;  /* 0x0000004b004b7220 */ /* 0x040fe20000410000 */
[C---:B------:R-:W-:Y:S02]  /*2390*/  FMUL.FTZ R79, R0.reuse, R79 ;  /* 0x0000004f004f7220 */ /* 0x040fe40000410000 */
[----:B------:R-:W3:Y:S01]  /*23a0*/  MUFU.TANH R6, R94 ;  /* 0x0000005e00067308 */ /* 0x000ee20000002400 */
[C---:B------:R-:W-:Y:S01]  /*23b0*/  FMUL.FTZ R72, R0.reuse, R72 ;  /* 0x0000004800487220 */ /* 0x040fe20000410000 */
[----:B------:R-:W-:Y:S01]  /*23c0*/  QGMMA.64x32x32.F32.E4M3.E4M3 R56, gdesc[UR20], R56, gsb0 ;  /* 0x00600000143879f3 */ /* 0x000fe20008000838 */
[----:B------:R-:W-:Y:S01]  /*23d0*/  UIADD3 UR22, UR32, 0x682, URZ ;  /* 0x0000068220167890 */ /* 0x000fe2000fffe03f */
[C---:B------:R-:W-:Y:S01]  /*23e0*/  FMUL.FTZ R77, R0.reuse, R77 ;  /* 0x0000004d004d7220 */ /* 0x040fe20000410000 */
[----:B------:R-:W-:Y:S01]  /*23f0*/  UMOV UR23, 0x80000020 ;  /* 0x8000002000177882 */ /* 0x000fe20000000000 */
[C---:B------:R-:W-:Y:S01]  /*2400*/  FMUL.FTZ R82, R0.reuse, R82 ;  /* 0x0000005200527220 */ /* 0x040fe20000410000 */
[C---:B------:R-:W-:Y:S01]  /*2410*/  FMUL.FTZ R73, R0.reuse, R73 ;  /* 0x0000004900497220 */ /* 0x040fe20000410000 */
[----:B------:R-:W-:Y:S01]  /*2420*/  MUFU.TANH R12, R74 ;  /* 0x0000004a000c7308 */ /* 0x000fe20000002400 */
[C---:B------:R-:W-:Y:S01]  /*2430*/  FMUL.FTZ R76, R0.reuse, R76 ;  /* 0x0000004c004c7220 */ /* 0x040fe20000410000 */
        /* <DEDUP_REMOVED lines=8> */
[----:B------:R-:W-:-:S06]  /*24c0*/  FMUL.FTZ R87, R0, R87 ;  /* 0x0000005700577220 */ /* 0x000fcc0000410000 */
[----:B------:R-:W-:Y:S08]  /*24d0*/  MUFU.TANH R100, R100 ;  /* 0x0000006400647308 */ /* 0x000ff00000002400 */
[----:B------:R-:W-:Y:S08]  /*24e0*/  MUFU.TANH R15, R79 ;  /* 0x0000004f000f7308 */ /* 0x000ff00000002400 */
[----:B------:R-:W4:Y:S08]  /*24f0*/  MUFU.TANH R7, R95 ;  /* 0x0000005f00077308 */ /* 0x000f300000002400 */
[----:B------:R-:W-:Y:S08]  /*2500*/  MUFU.TANH R101, R101 ;  /* 0x0000006500657308 */ /* 0x000ff00000002400 */
[----:B------:R-:W-:Y:S01]  /*2510*/  MUFU.TANH R10, R102 ;  /* 0x00000066000a7308 */ /* 0x000fe20000002400 */
[----:B------:R-:W-:-:S02]  /*2520*/  WARPGROUP.DEPBAR.LE gsb0, 0x0 ;  /* 0x00008000000079c5 */ /* 0x000fc40000010000 */
[----:B------:R-:W-:Y:S01]  /*2530*/  WARPGROUP.ARRIVE ;  /* 0x00000000000079c5 */ /* 0x000fe20000000000 */
[C---:B------:R-:W-:Y:S01]  /*2540*/  FMUL.FTZ R56, R0.reuse, R56 ;  /* 0x0000003800387220 */ /* 0x040fe20000410000 */
[C---:B------:R-:W-:Y:S01]  /*2550*/  FMUL.FTZ R57, R0.reuse, R57 ;  /* 0x0000003900397220 */ /* 0x040fe20000410000 */
[C---:B------:R-:W-:Y:S02]  /*2560*/  FMUL.FTZ R59, R0.reuse, R59 ;  /* 0x0000003b003b7220 */ /* 0x040fe40000410000 */
[----:B------:R-:W5:Y:S01]  /*2570*/  MUFU.TANH R8, R98 ;  /* 0x0000006200087308 */ /* 0x000f620000002400 */
[C---:B------:R-:W-:Y:S01]  /*2580*/  FMUL.FTZ R60, R0.reuse, R60 ;  /* 0x0000003c003c7220 */ /* 0x040fe20000410000 */
[----:B------:R-:W-:Y:S01]  /*2590*/  QGMMA.64x32x32.F32.E4M3.E4M3 R40, gdesc[UR20], R40, gsb0 ;  /* 0x00600000142879f3 */ /* 0x000fe20008000828 */
[----:B------:R-:W-:Y:S01]  /*25a0*/  UIADD3 UR22, UR32, 0x702, URZ ;  /* 0x0000070220167890 */ /* 0x000fe2000fffe03f */
[C---:B------:R-:W-:Y:S01]  /*25b0*/  FMUL.FTZ R58, R0.reuse, R58 ;  /* 0x0000003a003a7220 */ /* 0x040fe20000410000 */
[----:B------:R-:W-:Y:S01]  /*25c0*/  UMOV UR23, 0x80000020 ;  /* 0x8000002000177882 */ /* 0x000fe20000000000 */
[C---:B------:R-:W-:Y:S01]  /*25d0*/  FMUL.FTZ R66, R0.reuse, R66 ;  /* 0x0000004200427220 */ /* 0x040fe20000410000 */
[C---:B------:R-:W-:Y:S01]  /*25e0*/  FMUL.FTZ R64, R0.reuse, R64 ;  /* 0x0000004000407220 */ /* 0x040fe20000410000 */
[----:B------:R2:W-:Y:S01]  /*25f0*/  MUFU.TANH R74, R56 ;  /* 0x00000038004a7308 */ /* 0x0005e20000002400 */
[C---:B------:R-:W-:Y:S01]  /*2600*/  FMUL.FTZ R68, R0.reuse, R68 ;  /* 0x0000004400447220 */ /* 0x040fe20000410000 */
[C---:B------:R-:W-:Y:S01]  /*2610*/  FMUL.FTZ R70, R0.reuse, R70 ;  /* 0x0000004600467220 */ /* 0x040fe20000410000 */
[C---:B------:R-:W-:Y:S01]  /*2620*/  FMUL.FTZ R61, R0.reuse, R61 ;  /* 0x0000003d003d7220 */ /* 0x040fe20000410000 */
[C---:B------:R-:W-:Y:S01]  /*2630*/  FMUL.FTZ R62, R0.reuse, R62 ;  /* 0x0000003e003e7220 */ /* 0x040fe20000410000 */
[C---:B------:R-:W-:Y:S01]  /*2640*/  FMUL.FTZ R69, R0.reuse, R69 ;  /* 0x0000004500457220 */ /* 0x040fe20000410000 */
[C---:B------:R-:W-:Y:S01]  /*2650*/  FMUL.FTZ R65, R0.reuse, R65 ;  /* 0x0000004100417220 */ /* 0x040fe20000410000 */
[----:B------:R-:W-:Y:S01]  /*2660*/  FMUL.FTZ R63, R0, R63 ;  /* 0x0000003f003f7220 */ /* 0x000fe20000410000 */
[----:B------:R0:W-:Y:S01]  /*2670*/  MUFU.TANH R75, R57 ;  /* 0x00000039004b7308 */ /* 0x0001e20000002400 */
[----:B--2---:R-:W-:-:S02]  /*2680*/  VIADD R56, R224, UR50 ;  /* 0x00000032e0387c36 */ /* 0x004fc40008000000 */
[C---:B------:R-:W-:Y:S01]  /*2690*/  FMUL.FTZ R67, R0.reuse, R67 ;  /* 0x0000004300437220 */ /* 0x040fe20000410000 */
[----:B------:R-:W-:-:S04]  /*26a0*/  FMUL.FTZ R71, R0, R71 ;  /* 0x0000004700477220 */ /* 0x000fc80000410000 */
[----:B------:R2:W-:Y:S01]  /*26b0*/  MUFU.TANH R79, R59 ;  /* 0x0000003b004f7308 */ /* 0x0005e20000002400 */
[----:B0-----:R-:W-:-:S04]  /*26c0*/  IMAD.U32 R57, RZ, RZ, UR47 ;  /* 0x0000002fff397e24 */ /* 0x001fc8000f8e00ff */
[----:B------:R-:W-:-:S03]  /*26d0*/  IMAD R56, R57, -0xa0, R56 ;  /* 0xffffff6039387824 */ /* 0x000fc600078e0238 */
[----:B------:R-:W-:Y:S02]  /*26e0*/  MUFU.TANH R72, R72 ;  /* 0x0000004800487308 */ /* 0x000fe40000002400 */
[C---:B------:R-:W-:Y:S02]  /*26f0*/  ISETP.GT.AND P1, PT, R56.reuse, RZ, PT ;  /* 0x000000ff3800720c */ /* 0x040fe40003f24270 */
[C---:B------:R-:W-:Y:S02]  /*2700*/  ISETP.GT.AND P2, PT, R56.reuse, 0x1, PT ;  /* 0x000000013800780c */ /* 0x040fe40003f44270 */
[C---:B------:R-:W-:Y:S02]  /*2710*/  ISETP.GT.AND P3, PT, R56.reuse, 0x8, PT ;  /* 0x000000083800780c */ /* 0x040fe40003f64270 */
[C---:B------:R-:W-:Y:S01]  /*2720*/  ISETP.GT.AND P4, PT, R56.reuse, 0x9, PT ;  /* 0x000000093800780c */ /* 0x040fe20003f84270 */
[----:B------:R-:W-:Y:S01]  /*2730*/  MUFU.TANH R77, R77 ;  /* 0x0000004d004d7308 */ /* 0x000fe20000002400 */
[----:B------:R-:W-:-:S02]  /*2740*/  ISETP.GT.AND P5, PT, R56, 0x10, PT ;  /* 0x000000103800780c */ /* 0x000fc40003fa4270 */
[----:B------:R-:W-:Y:S02]  /*2750*/  FSEL R4, R4, -INF , P1 ;  /* 0xff80000004047808 */ /* 0x000fe40000800000 */
[----:B-1----:R-:W-:Y:S02]  /*2760*/  FSEL R5, R5, -INF , P2 ;  /* 0xff80000005057808 */ /* 0x002fe40001000000 */
[----:B---3--:R-:W-:Y:S01]  /*2770*/  FSEL R6, R6, -INF , P3 ;  /* 0xff80000006067808 */ /* 0x008fe20001800000 */
[----:B------:R-:W-:Y:S01]  /*2780*/  MUFU.TANH R20, R82 ;  /* 0x0000005200147308 */ /* 0x000fe20000002400 */
[----:B----4-:R-:W-:Y:S02]  /*2790*/  FSEL R7, R7, -INF , P4 ;  /* 0xff80000007077808 */ /* 0x010fe40002000000 */
[----:B-----5:R-:W-:-:S05]  /*27a0*/  FSEL R8, R8, -INF , P5 ;  /* 0xff80000008087808 */ /* 0x020fca0002800000 */
[----:B------:R-:W0:Y:S01]  /*27b0*/  MUFU.TANH R9, R99 ;  /* 0x0000006300097308 */ /* 0x000e220000002400 */
[----:B------:R-:W-:Y:S02]  /*27c0*/  WARPGROUP.DEPBAR.LE gsb0, 0x0 ;  /* 0x00008000000079c5 */ /* 0x000fe40000010000 */
[C---:B------:R-:W-:Y:S01]  /*27d0*/  FMUL.FTZ R40, R0.reuse, R40 ;  /* 0x0000002800287220 */ /* 0x040fe20000410000 */
[C---:B------:R-:W-:Y:S01]  /*27e0*/  FMUL.FTZ R41, R0.reuse, R41 ;  /* 0x0000002900297220 */ /* 0x040fe20000410000 */
[C---:B------:R-:W-:Y:S01]  /*27f0*/  FMUL.FTZ R57, R0.reuse, R46 ;  /* 0x0000002e00397220 */ /* 0x040fe20000410000 */
[----:B------:R-:W-:Y:S02]  /*2800*/  FSEL R46, R89, -INF , P2 ;  /* 0xff800000592e7808 */ /* 0x000fe40001000000 */
[----:B------:R1:W-:Y:S01]  /*2810*/  MUFU.TANH R104, R40 ;  /* 0x0000002800687308 */ /* 0x0003e20000002400 */
[----:B------:R-:W-:Y:S01]  /*2820*/  WARPGROUP.ARRIVE ;  /* 0x00000000000079c5 */ /* 0x000fe20000000000 */
[C---:B------:R-:W-:Y:S01]  /*2830*/  FMUL.FTZ R42, R0.reuse, R42 ;  /* 0x0000002a002a7220 */ /* 0x040fe20000410000 */
[C---:B--2---:R-:W-:Y:S01]  /*2840*/  FMUL.FTZ R59, R0.reuse, R48 ;  /* 0x00000030003b7220 */ /* 0x044fe20000410000 */
[----:B------:R-:W-:Y:S01]  /*2850*/  FSEL R48, R93, -INF , P4 ;  /* 0xff8000005d307808 */ /* 0x000fe20002000000 */
[----:B------:R-:W-:Y:S01]  /*2860*/  FMUL.FTZ R43, R0, R43 ;  /* 0x0000002b002b7220 */ /* 0x000fe20000410000 */
[----:B------:R-:W-:Y:S01]  /*2870*/  ISETP.GT.AND P2, PT, R56, 0x18, PT ;  /* 0x000000183800780c */ /* 0x000fe20003f44270 */
[----:B------:R-:W-:Y:S01]  /*2880*/  QGMMA.64x32x32.F32.E4M3.E4M3 R24, gdesc[UR20], R24, gsb0 ;  /* 0x00600000141879f3 */ /* 0x000fe20008000818 */
[----:B------:R2:W-:Y:S01]  /*2890*/  MUFU.TANH R105, R41 ;  /* 0x0000002900697308 */ /* 0x0005e20000002400 */
[----:B-1----:R-:W-:Y:S01]  /*28a0*/  FMUL.FTZ R40, R0, R45 ;  /* 0x0000002d00287220 */ /* 0x002fe20000410000 */
[----:B------:R-:W-:Y:S01]  /*28b0*/  FSEL R45, R88, -INF , P1 ;  /* 0xff800000582d7808 */ /* 0x000fe20000800000 */
[----:B------:R-:W-:Y:S01]  /*28c0*/  FMUL.FTZ R44, R0, R44 ;  /* 0x0000002c002c7220 */ /* 0x000fe20000410000 */
[----:B------:R-:W-:Y:S01]  /*28d0*/  ISETP.GT.AND P1, PT, R56, 0x11, PT ;  /* 0x000000113800780c */ /* 0x000fe20003f24270 */
[----:B------:R-:W-:Y:S01]  /*28e0*/  FMUL.FTZ R49, R0, R49 ;  /* 0x0000003100317220 */ /* 0x000fe20000410000 */
[----:B------:R-:W-:-:S02]  /*28f0*/  ISETP.GT.AND P4, PT, R56, 0x20, PT ;  /* 0x000000203800780c */ /* 0x000fc40003f84270 */
[----:B------:R1:W-:Y:S01]  /*2900*/  MUFU.TANH R109, R40 ;  /* 0x00000028006d7308 */ /* 0x0003e20000002400 */
[----:B--2---:R-:W-:Y:S01]  /*2910*/  FMUL.FTZ R41, R0, R47 ;  /* 0x0000002f00297220 */ /* 0x004fe20000410000 */
[----:B------:R-:W-:Y:S02]  /*2920*/  FSEL R47, R92, -INF , P3 ;  /* 0xff8000005c2f7808 */ /* 0x000fe40001800000 */
[----:B------:R-:W-:Y:S02]  /*2930*/  ISETP.GT.AND P3, PT, R56, 0x19, PT ;  /* 0x000000193800780c */ /* 0x000fe40003f64270 */
[----:B------:R-:W-:Y:S02]  /*2940*/  FSEL R10, R10, -INF , P2 ;  /* 0xff8000000a0a7808 */ /* 0x000fe40001000000 */
[----:B------:R2:W-:Y:S01]  /*2950*/  MUFU.TANH R88, R41 ;  /* 0x0000002900587308 */ /* 0x0005e20000002400 */
[----:B-1----:R-:W-:Y:S02]  /*2960*/  FMNMX.FTZ R40, R45, R46, !PT ;  /* 0x0000002e2d287209 */ /* 0x002fe40007810000 */
[----:B0-----:R-:W-:-:S02]  /*2970*/  FSEL R9, R9, -INF , P1 ;  /* 0xff80000009097808 */ /* 0x001fc40000800000 */
[----:B------:R-:W-:-:S03]  /*2980*/  FSEL R12, R12, -INF , P4 ;  /* 0xff8000000c0c7808 */ /* 0x000fc60002000000 */
[----:B------:R0:W-:Y:S01]  /*2990*/  MUFU.TANH R106, R42 ;  /* 0x0000002a006a7308 */ /* 0x0001e20000002400 */
[----:B--2---:R-:W-:-:S04]  /*29a0*/  FMNMX.FTZ R41, R47, R40, !PT ;  /* 0x000000282f297209 */ /* 0x004fc80007810000 */
[----:B------:R-:W-:-:S03]  /*29b0*/  FMNMX.FTZ R41, R48, R41, !PT ;  /* 0x0000002930297209 */ /* 0x000fc60007810000 */
[----:B------:R1:W-:Y:S01]  /*29c0*/  MUFU.TANH R82, R60 ;  /* 0x0000003c00527308 */ /* 0x0003e20000002400 */
[----:B0-----:R-:W-:Y:S01]  /*29d0*/  FMUL.FTZ R42, R0, R50 ;  /* 0x00000032002a7220 */ /* 0x001fe20000410000 */
[----:B------:R-:W-:Y:S02]  /*29e0*/  FSEL R50, R96, -INF , P5 ;  /* 0xff80000060327808 */ /* 0x000fe40002800000 */
[----:B------:R-:W-:Y:S02]  /*29f0*/  ISETP.GT.AND P5, PT, R56, 0x21, PT ;  /* 0x000000213800780c */ /* 0x000fe40003fa4270 */
[----:B------:R-:W-:Y:S02]  /*2a00*/  FMNMX.FTZ R40, R50, R41, !PT ;  /* 0x0000002932287209 */ /* 0x000fe40007810000 */
[----:B------:R-:W-:Y:S01]  /*2a10*/  MUFU.TANH R73, R73 ;  /* 0x0000004900497308 */ /* 0x000fe20000002400 */
[----:B-1----:R-:W-:Y:S01]  /*2a20*/  FMUL.FTZ R60, R0, R51 ;  /* 0x00000033003c7220 */ /* 0x002fe20000410000 */
[----:B------:R-:W-:-:S02]  /*2a30*/  FSEL R51, R97, -INF , P1 ;  /* 0xff80000061337808 */ /* 0x000fc40000800000 */
[----:B------:R-:W-:Y:S02]  /*2a40*/  ISETP.GT.AND P1, PT, R56, 0x28, PT ;  /* 0x000000283800780c */ /* 0x000fe40003f24270 */
[----:B------:R-:W-:Y:S02]  /*2a50*/  FMNMX.FTZ R41, R51, R40, !PT ;  /* 0x0000002833297209 */ /* 0x000fe40007810000 */
[----:B------:R-:W0:Y:S01]  /*2a60*/  MUFU.TANH R14, R78 ;  /* 0x0000004e000e7308 */ /* 0x000e220000002400 */
[----:B------:R-:W-:-:S07]  /*2a70*/  FSEL R13, R13, -INF , P5 ;  /* 0xff8000000d0d7808 */ /* 0x000fce0002800000 */
[----:B------:R-:W-:Y:S01]  /*2a80*/  MUFU.TANH R76, R76 ;  /* 0x0000004c004c7308 */ /* 0x000fe20000002400 */
[----:B------:R-:W-:-:S07]  /*2a90*/  WARPGROUP.DEPBAR.LE gsb0, 0x0 ;  /* 0x00008000000079c5 */ /* 0x000fce0000010000 */
[----:B------:R1:W-:Y:S01]  /*2aa0*/  MUFU.TANH R78, R58 ;  /* 0x0000003a004e7308 */ /* 0x0003e20000002400 */
[----:B0-----:R-:W-:-:S07]  /*2ab0*/  FSEL R14, R14, -INF , P1 ;  /* 0xff8000000e0e7808 */ /* 0x001fce0000800000 */
[----:B------:R-:W0:Y:S01]  /*2ac0*/  MUFU.TANH R11, R103 ;  /* 0x00000067000b7308 */ /* 0x000e220000002400 */
[----:B-1----:R-:W-:Y:S01]  /*2ad0*/  FSEL R58, R100, -INF , P2 ;  /* 0xff800000643a7808 */ /* 0x002fe20001000000 */
[--C-:B------:R-:W-:Y:S01]  /*2ae0*/  IMAD.MOV.U32 R100, RZ, RZ, R119.reuse ;  /* 0x000000ffff647224 */ /* 0x100fe200078e0077 */
[----:B------:R-:W-:Y:S02]  /*2af0*/  ISETP.GT.AND P2, PT, R56, 0x29, PT ;  /* 0x000000293800780c */ /* 0x000fe40003f44270 */
[----:B------:R-:W-:Y:S02]  /*2b00*/  FMNMX.FTZ R41, R58, R41, !PT ;  /* 0x000000293a297209 */ /* 0x000fe40007810000 */
[----:B------:R-:W-:Y:S01]  /*2b10*/  FSEL R15, R15, -INF , P2 ;  /* 0xff8000000f0f7808 */ /* 0x000fe20001000000 */
[----:B------:R1:W-:Y:S08]  /*2b20*/  MUFU.TANH R95, R66 ;  /* 0x00000042005f7308 */ /* 0x0003f00000002400 */
[----:B------:R2:W-:Y:S01]  /*2b30*/  MUFU.TANH R91, R64 ;  /* 0x00000040005b7308 */ /* 0x0005e20000002400 */
[----:B-1----:R-:W-:Y:S01]  /*2b40*/  FMUL.FTZ R66, R0, R54 ;  /* 0x0000003600427220 */ /* 0x002fe20000410000 */
[----:B------:R-:W-:Y:S01]  /*2b50*/  FSEL R54, R101, -INF , P3 ;  /* 0xff80000065367808 */ /* 0x000fe20001800000 */
[----:B------:R-:W-:Y:S01]  /*2b60*/  IMAD.MOV.U32 R101, RZ, RZ, R119 ;  /* 0x000000ffff657224 */ /* 0x000fe200078e0077 */
[----:B0-----:R-:W-:-:S02]  /*2b70*/  FSEL R11, R11, -INF , P3 ;  /* 0xff8000000b0b7808 */ /* 0x001fc40001800000 */
[----:B------:R-:W-:Y:S02]  /*2b80*/  ISETP.GT.AND P3, PT, R56, 0x30, PT ;  /* 0x000000303800780c */ /* 0x000fe40003f64270 */
[----:B------:R0:W-:Y:S01]  /*2b90*/  MUFU.TANH R107, R43 ;  /* 0x0000002b006b7308 */ /* 0x0001e20000002400 */
[----:B--2---:R-:W-:Y:S01]  /*2ba0*/  FMUL.FTZ R64, R0, R53 ;  /* 0x0000003500407220 */ /* 0x004fe20000410000 */
[----:B------:R-:W-:Y:S02]  /*2bb0*/  FSEL R53, R72, -INF , P4 ;  /* 0xff80000048357808 */ /* 0x000fe40002000000 */
[----:B------:R-:W-:Y:S02]  /*2bc0*/  ISETP.GT.AND P4, PT, R56, 0x31, PT ;  /* 0x000000313800780c */ /* 0x000fe40003f84270 */
[----:B------:R-:W-:Y:S02]  /*2bd0*/  FSEL R20, R20, -INF , P3 ;  /* 0xff80000014147808 */ /* 0x000fe40001800000 */
[----:B------:R-:W1:Y:S01]  /*2be0*/  MUFU.TANH R80, R80 ;  /* 0x0000005000507308 */ /* 0x000e620000002400 */
[----:B0-----:R-:W-:Y:S01]  /*2bf0*/  FMUL.FTZ R43, R0, R52 ;  /* 0x00000034002b7220 */ /* 0x001fe20000410000 */
[----:B------:R-:W-:-:S02]  /*2c00*/  FSEL R52, R73, -INF , P5 ;  /* 0xff80000049347808 */ /* 0x000fc40002800000 */
[----:B------:R-:W-:-:S04]  /*2c10*/  ISETP.GT.AND P5, PT, R56, 0x38, PT ;  /* 0x000000383800780c */ /* 0x000fc80003fa4270 */
[----:B------:R0:W-:Y:S08]  /*2c20*/  MUFU.TANH R93, R42 ;  /* 0x0000002a005d7308 */ /* 0x0001f00000002400 */
[----:B------:R2:W-:Y:S01]  /*2c30*/  MUFU.TANH R89, R59 ;  /* 0x0000003b00597308 */ /* 0x0005e20000002400 */
[----:B0-----:R-:W-:-:S07]  /*2c40*/  FMNMX.FTZ R42, R54, R41, !PT ;  /* 0x00000029362a7209 */ /* 0x001fce0007810000 */
[----:B------:R-:W-:Y:S01]  /*2c50*/  MUFU.TANH R81, R81 ;  /* 0x0000005100517308 */ /* 0x000fe20000002400 */
[----:B--2---:R-:W-:Y:S02]  /*2c60*/  FSEL R59, R77, -INF , P2 ;  /* 0xff8000004d3b7808 */ /* 0x004fe40001000000 */
[----:B------:R-:W-:-:S05]  /*2c70*/  ISETP.GT.AND P2, PT, R56, 0x40, PT ;  /* 0x000000403800780c */ /* 0x000fca0003f44270 */
[----:B------:R0:W-:Y:S08]  /*2c80*/  MUFU.TANH R77, R43 ;  /* 0x0000002b004d7308 */ /* 0x0001f00000002400 */
[----:B------:R2:W-:Y:S01]  /*2c90*/  MUFU.TANH R99, R68 ;  /* 0x0000004400637308 */ /* 0x0005e20000002400 */
[----:B0-----:R-:W-:Y:S02]  /*2ca0*/  FMNMX.FTZ R43, R53, R42, !PT ;  /* 0x0000002a352b7209 */ /* 0x001fe40007810000 */
[----:B------:R-:W-:-:S05]  /*2cb0*/  FSEL R42, R78, -INF , P2 ;  /* 0xff8000004e2a7808 */ /* 0x000fca0001000000 */
[----:B------:R-:W-:Y:S01]  /*2cc0*/  MUFU.TANH R84, R84 ;  /* 0x0000005400547308 */ /* 0x000fe20000002400 */
[----:B--2---:R-:W-:-:S07]  /*2cd0*/  FMUL.FTZ R68, R0, R55 ;  /* 0x0000003700447220 */ /* 0x004fce0000410000 */
[----:B------:R0:W-:Y:S08]  /*2ce0*/  MUFU.TANH R108, R44 ;  /* 0x0000002c006c7308 */ /* 0x0001f00000002400 */
[----:B------:R2:W-:Y:S01]  /*2cf0*/  MUFU.TANH R55, R57 ;  /* 0x0000003900377308 */ /* 0x0005e20000002400 */
[----:B0-----:R-:W-:-:S07]  /*2d00*/  FMNMX.FTZ R44, R52, R43, !PT ;  /* 0x0000002b342c7209 */ /* 0x001fce0007810000 */
[----:B------:R-:W-:Y:S01]  /*2d10*/  MUFU.TANH R85, R85 ;  /* 0x0000005500557308 */ /* 0x000fe20000002400 */
[----:B--2---:R-:W-:Y:S01]  /*2d20*/  FSEL R57, R76, -INF , P1 ;  /* 0xff8000004c397808 */ /* 0x004fe20000800000 */
[----:B------:R-:W-:Y:S01]  /*2d30*/  FMUL.FTZ R76, R0, R29 ;  /* 0x0000001d004c7220 */ /* 0x000fe20000410000 */
[----:B------:R-:W-:-:S05]  /*2d40*/  ISETP.GT.AND P1, PT, R56, 0x39, PT ;  /* 0x000000393800780c */ /* 0x000fca0003f24270 */
[----:B------:R0:W-:Y:S08]  /*2d50*/  MUFU.TANH R103, R70 ;  /* 0x0000004600677308 */ /* 0x0001f00000002400 */
[----:B------:R-:W2:Y:S01]  /*2d60*/  MUFU.TANH R21, R83 ;  /* 0x0000005300157308 */ /* 0x000ea20000002400 */
[----:B0-----:R-:W-:Y:S01]  /*2d70*/  FMNMX.FTZ R70, R57, R44, !PT ;  /* 0x0000002c39467209 */ /* 0x001fe20007810000 */
[----:B------:R-:W-:-:S03]  /*2d80*/  FMUL.FTZ R44, R0, R24 ;  /* 0x00000018002c7220 */ /* 0x000fc60000410000 */
[----:B------:R-:W-:-:S03]  /*2d90*/  FMNMX.FTZ R70, R59, R70, !PT ;  /* 0x000000463b467209 */ /* 0x000fc60007810000 */
[----:B------:R1:W-:Y:S08]  /*2da0*/  MUFU.TANH R83, R61 ;  /* 0x0000003d00537308 */ /* 0x0003f00000002400 */
[----:B------:R0:W-:Y:S01]  /*2db0*/  MUFU.TANH R92, R49 ;  /* 0x00000031005c7308 */ /* 0x0001e20000002400 */
[----:B-1----:R-:W-:Y:S02]  /*2dc0*/  FSEL R61, R80, -INF , P3 ;  /* 0xff800000503d7808 */ /* 0x002fe40001800000 */
[----:B------:R-:W-:-:S02]  /*2dd0*/  ISETP.GT.AND P3, PT, R56, 0x41, PT ;  /* 0x000000413800780c */ /* 0x000fc40003f64270 */
[----:B--2---:R-:W-:Y:S02]  /*2de0*/  FSEL R21, R21, -INF , P4 ;  /* 0xff80000015157808 */ /* 0x004fe40002000000 */
[----:B------:R-:W-:Y:S01]  /*2df0*/  FSEL R24, R79, -INF , P3 ;  /* 0xff8000004f187808 */ /* 0x000fe20001800000 */
[----:B------:R1:W-:Y:S01]  /*2e00*/  MUFU.TANH R96, R60 ;  /* 0x0000003c00607308 */ /* 0x0003e20000002400 */
[----:B0-----:R-:W-:-:S07]  /*2e10*/  FMNMX.FTZ R49, R61, R70, !PT ;  /* 0x000000463d317209 */ /* 0x001fce0007810000 */
[----:B------:R-:W0:Y:S01]  /*2e20*/  MUFU.TANH R86, R86 ;  /* 0x0000005600567308 */ /* 0x000e220000002400 */
[----:B-1----:R-:W-:Y:S02]  /*2e30*/  FSEL R60, R81, -INF , P4 ;  /* 0xff800000513c7808 */ /* 0x002fe40002000000 */
[----:B------:R-:W-:-:S05]  /*2e40*/  ISETP.GT.AND P4, PT, R56, 0x48, PT ;  /* 0x000000483800780c */ /* 0x000fca0003f84270 */
[----:B------:R1:W2:Y:S08]  /*2e50*/  MUFU.TANH R90, R62 ;  /* 0x0000003e005a7308 */ /* 0x0002b00000002400 */
[----:B------:R3:W-:Y:S01]  /*2e60*/  MUFU.TANH R102, R69 ;  /* 0x0000004500667308 */ /* 0x0007e20000002400 */
[----:B-1----:R-:W-:Y:S02]  /*2e70*/  FSEL R62, R84, -INF , P5 ;  /* 0xff800000543e7808 */ /* 0x002fe40002800000 */
[----:B0-----:R-:W-:-:S02]  /*2e80*/  FSEL R40, R86, -INF , P5 ;  /* 0xff80000056287808 */ /* 0x001fc40002800000 */
[----:B------:R-:W-:-:S03]  /*2e90*/  ISETP.GT.AND P5, PT, R56, 0x49, PT ;  /* 0x000000493800780c */ /* 0x000fc60003fa4270 */
[----:B------:R-:W0:Y:S01]  /*2ea0*/  MUFU.TANH R87, R87 ;  /* 0x0000005700577308 */ /* 0x000e220000002400 */
[----:B---3--:R-:W-:Y:S01]  /*2eb0*/  FMNMX.FTZ R69, R60, R49, !PT ;  /* 0x000000313c457209 */ /* 0x008fe20007810000 */
[----:B------:R-:W-:Y:S01]  /*2ec0*/  FMUL.FTZ R49, R0, R25 ;  /* 0x0000001900317220 */ /* 0x000fe20000410000 */
[----:B--2---:R-:W-:Y:S02]  /*2ed0*/  FSEL R43, R90, -INF , P4 ;  /* 0xff8000005a2b7808 */ /* 0x004fe40002000000 */
[----:B------:R-:W-:-:S03]  /*2ee0*/  FMNMX.FTZ R70, R62, R69, !PT ;  /* 0x000000453e467209 */ /* 0x000fc60007810000 */
[----:B------:R1:W2:Y:S08]  /*2ef0*/  MUFU.TANH R94, R65 ;  /* 0x00000041005e7308 */ /* 0x0002b00000002400 */
[----:B------:R3:W-:Y:S01]  /*2f00*/  MUFU.TANH R97, R64 ;  /* 0x0000004000617308 */ /* 0x0007e20000002400 */
[----:B-1----:R-:W-:Y:S02]  /*2f10*/  FSEL R65, R85, -INF , P1 ;  /* 0xff80000055417808 */ /* 0x002fe40000800000 */
[----:B0-----:R-:W-:-:S02]  /*2f20*/  FSEL R41, R87, -INF , P1 ;  /* 0xff80000057297808 */ /* 0x001fc40000800000 */
[----:B------:R-:W-:Y:S02]  /*2f30*/  FMNMX.FTZ R73, R65, R70, !PT ;  /* 0x0000004641497209 */ /* 0x000fe40007810000 */
[----:B------:R-:W-:Y:S01]  /*2f40*/  ISETP.GT.AND P1, PT, R56, 0x50, PT ;  /* 0x000000503800780c */ /* 0x000fe20003f24270 */
[----:B------:R0:W-:Y:S01]  /*2f50*/  MUFU.TANH R84, R66 ;  /* 0x0000004200547308 */ /* 0x0001e20000002400 */
[----:B---3--:R-:W-:Y:S02]  /*2f60*/  FSEL R64, R74, -INF , P2 ;  /* 0xff8000004a407808 */ /* 0x008fe40001000000 */
[----:B------:R-:W-:Y:S02]  /*2f70*/  ISETP.GT.AND P2, PT, R56, 0x51, PT ;  /* 0x000000513800780c */ /* 0x000fe40003f44270 */
[----:B------:R-:W-:Y:S02]  /*2f80*/  FSEL R69, R91, -INF , P1 ;  /* 0xff8000005b457808 */ /* 0x000fe40000800000 */
[----:B--2---:R-:W-:Y:S01]  /*2f90*/  FSEL R70, R94, -INF , P2 ;  /* 0xff8000005e467808 */ /* 0x004fe20001000000 */
[----:B------:R-:W1:Y:S01]  /*2fa0*/  MUFU.TANH R63, R63 ;  /* 0x0000003f003f7308 */ /* 0x000e620000002400 */
[----:B0-----:R-:W-:-:S02]  /*2fb0*/  FSEL R66, R75, -INF , P3 ;  /* 0xff8000004b427808 */ /* 0x001fc40001800000 */
[----:B------:R-:W-:Y:S01]  /*2fc0*/  FMNMX.FTZ R75, R64, R73, !PT ;  /* 0x00000049404b7209 */ /* 0x000fe20007810000 */
[----:B------:R-:W-:Y:S01]  /*2fd0*/  FMUL.FTZ R73, R0, R27 ;  /* 0x0000001b00497220 */ /* 0x000fe20000410000 */
[----:B------:R-:W-:Y:S02]  /*2fe0*/  ISETP.GT.AND P3, PT, R56, 0x58, PT ;  /* 0x000000583800780c */ /* 0x000fe40003f64270 */
[----:B------:R-:W-:Y:S01]  /*2ff0*/  FMNMX.FTZ R72, R66, R75, !PT ;  /* 0x0000004b42487209 */ /* 0x000fe20007810000 */
[----:B------:R0:W2:Y:S08]  /*3000*/  MUFU.TANH R98, R67 ;  /* 0x0000004300627308 */ /* 0x0000b00000002400 */
[----:B------:R-:W3:Y:S01]  /*3010*/  MUFU.TANH R71, R71 ;  /* 0x0000004700477308 */ /* 0x000ee20000002400 */
[----:B0-----:R-:W-:-:S02]  /*3020*/  FSEL R67, R82, -INF , P4 ;  /* 0xff80000052437808 */ /* 0x001fc40002000000 */
[----:B-1----:R-:W-:Y:S01]  /*3030*/  FSEL R25, R63, -INF , P5 ;  /* 0xff8000003f197808 */ /* 0x002fe20002800000 */
[----:B------:R-:W-:Y:S01]  /*3040*/  FMUL.FTZ R63, R0, R26 ;  /* 0x0000001a003f7220 */ /* 0x000fe20000410000 */
[C---:B------:R-:W-:Y:S02]  /*3050*/  ISETP.GT.AND P4, PT, R56.reuse, 0x59, PT ;  /* 0x000000593800780c */ /* 0x040fe40003f84270 */
[----:B------:R-:W-:Y:S01]  /*3060*/  FSEL R26, R95, -INF , P1 ;  /* 0xff8000005f1a7808 */ /* 0x000fe20000800000 */
[----:B------:R0:W-:Y:S01]  /*3070*/  MUFU.TANH R85, R68 ;  /* 0x0000004400557308 */ /* 0x0001e20000002400 */
[----:B------:R-:W-:Y:S02]  /*3080*/  ISETP.GT.AND P1, PT, R56, 0x61, PT ;  /* 0x000000613800780c */ /* 0x000fe40003f24270 */
[----:B--2---:R-:W-:Y:S01]  /*3090*/  FSEL R27, R98, -INF , P2 ;  /* 0xff800000621b7808 */ /* 0x004fe20001000000 */
[----:B------:R-:W-:Y:S01]  /*30a0*/  IMAD.MOV.U32 R98, RZ, RZ, R119 ;  /* 0x000000ffff627224 */ /* 0x000fe200078e0077 */
[----:B------:R-:W-:-:S03]  /*30b0*/  ISETP.GT.AND P2, PT, R56, 0x68, PT ;  /* 0x000000683800780c */ /* 0x000fc60003f44270 */
[----:B------:R1:W-:Y:S01]  /*30c0*/  MUFU.TANH R86, R49 ;  /* 0x0000003100567308 */ /* 0x0003e20000002400 */
[----:B0-----:R-:W-:Y:S01]  /*30d0*/  FSEL R68, R83, -INF , P5 ;  /* 0xff80000053447808 */ /* 0x001fe20002800000 */
[----:B------:R-:W-:Y:S01]  /*30e0*/  FMUL.FTZ R83, R0, R32 ;  /* 0x0000002000537220 */ /* 0x000fe20000410000 */
[----:B------:R-:W-:-:S04]  /*30f0*/  ISETP.GT.AND P5, PT, R56, 0x60, PT ;  /* 0x000000603800780c */ /* 0x000fc80003fa4270 */
[----:B------:R-:W-:Y:S01]  /*3100*/  FSEL R29, R106, -INF , P5 ;  /* 0xff8000006a1d7808 */ /* 0x000fe20002800000 */
[----:B------:R0:W-:Y:S01]  /*3110*/  MUFU.TANH R87, R63 ;  /* 0x0000003f00577308 */ /* 0x0001e20000002400 */
[----:B-1----:R-:W-:Y:S01]  /*3120*/  FMNMX.FTZ R49, R67, R72, !PT ;  /* 0x0000004843317209 */ /* 0x002fe20007810000 */
[--C-:B------:R-:W-:Y:S01]  /*3130*/  IMAD.MOV.U32 R106, RZ, RZ, R119.reuse ;  /* 0x000000ffff6a7224 */ /* 0x100fe200078e0077 */
[----:B------:R-:W-:Y:S01]  /*3140*/  FSEL R72, R99, -INF , P3 ;  /* 0xff80000063487808 */ /* 0x000fe20001800000 */
[----:B------:R-:W-:Y:S01]  /*3150*/  IMAD.MOV.U32 R99, RZ, RZ, R119 ;  /* 0x000000ffff637224 */ /* 0x000fe200078e0077 */
[----:B------:R-:W-:-:S03]  /*3160*/  FMNMX.FTZ R74, R68, R49, !PT ;  /* 0x00000031444a7209 */ /* 0x000fc60007810000 */
[----:B------:R1:W-:Y:S01]  /*3170*/  MUFU.TANH R90, R73 ;  /* 0x00000049005a7308 */ /* 0x0003e20000002400 */
[----:B------:R-:W-:Y:S01]  /*3180*/  FMNMX.FTZ R49, R69, R74, !PT ;  /* 0x0000004a45317209 */ /* 0x000fe20007810000 */
[----:B0-----:R-:W-:Y:S01]  /*3190*/  FMUL.FTZ R63, R0, R28 ;  /* 0x0000001c003f7220 */ /* 0x001fe20000410000 */
[----:B---3--:R-:W-:Y:S02]  /*31a0*/  FSEL R28, R71, -INF , P4 ;  /* 0xff800000471c7808 */ /* 0x008fe40002000000 */
[----:B------:R-:W-:Y:S02]  /*31b0*/  FMNMX.FTZ R49, R70, R49, !PT ;  /* 0x0000003146317209 */ /* 0x000fe40007810000 */
[----:B------:R-:W-:Y:S01]  /*31c0*/  FSEL R71, R102, -INF , P4 ;  /* 0xff80000066477808 */ /* 0x000fe20002000000 */
[----:B------:R0:W2:Y:S01]  /*31d0*/  MUFU.TANH R79, R44 ;  /* 0x0000002c004f7308 */ /* 0x0000a20000002400 */
[----:B------:R-:W-:Y:S01]  /*31e0*/  FMNMX.FTZ R78, R72, R49, !PT ;  /* 0x00000031484e7209 */ /* 0x000fe20007810000 */
[--C-:B------:R-:W-:Y:S01]  /*31f0*/  IMAD.MOV.U32 R102, RZ, RZ, R119.reuse ;  /* 0x000000ffff667224 */ /* 0x100fe200078e0077 */
[----:B------:R-:W-:Y:S01]  /*3200*/  FSEL R74, R104, -INF , P5 ;  /* 0xff800000684a7808 */ /* 0x000fe20002800000 */
[----:B------:R-:W-:Y:S01]  /*3210*/  IMAD.MOV.U32 R104, RZ, RZ, R119 ;  /* 0x000000ffff687224 */ /* 0x000fe200078e0077 */
[----:B------:R-:W-:-:S02]  /*3220*/  FMNMX.FTZ R75, R71, R78, !PT ;  /* 0x0000004e474b7209 */ /* 0x000fc40007810000 */
[----:B-1----:R-:W-:Y:S01]  /*3230*/  FSEL R73, R105, -INF , P1 ;  /* 0xff80000069497808 */ /* 0x002fe20000800000 */
[----:B------:R1:W-:Y:S01]  /*3240*/  MUFU.TANH R94, R76 ;  /* 0x0000004c005e7308 */ /* 0x0003e20000002400 */
[----:B------:R-:W-:Y:S01]  /*3250*/  FMNMX.FTZ R78, R74, R75, !PT ;  /* 0x0000004b4a4e7209 */ /* 0x000fe20007810000 */
[--C-:B------:R-:W-:Y:S01]  /*3260*/  IMAD.MOV.U32 R105, RZ, RZ, R119.reuse ;  /* 0x000000ffff697224 */ /* 0x100fe200078e0077 */
[----:B0-----:R-:W-:Y:S01]  /*3270*/  FSEL R44, R103, -INF , P3 ;  /* 0xff800000672c7808 */ /* 0x001fe20001800000 */
[--C-:B------:R-:W-:Y:S01]  /*3280*/  IMAD.MOV.U32 R103, RZ, RZ, R119.reuse ;  /* 0x000000ffff677224 */ /* 0x100fe200078e0077 */
[----:B------:R-:W-:Y:S02]  /*3290*/  ISETP.GT.AND P3, PT, R56, 0x69, PT ;  /* 0x000000693800780c */ /* 0x000fe40003f64270 */
[----:B------:R-:W-:Y:S01]  /*32a0*/  FSEL R75, R108, -INF , P2 ;  /* 0xff8000006c4b7808 */ /* 0x000fe20001000000 */
[----:B------:R0:W3:Y:S01]  /*32b0*/  MUFU.TANH R91, R63 ;  /* 0x0000003f005b7308 */ /* 0x0000e20000002400 */
[----:B------:R-:W-:Y:S01]  /*32c0*/  FMNMX.FTZ R78, R73, R78, !PT ;  /* 0x0000004e494e7209 */ /* 0x000fe20007810000 */
[----:B------:R-:W-:Y:S01]  /*32d0*/  IMAD.MOV.U32 R108, RZ, RZ, R119 ;  /* 0x000000ffff6c7224 */ /* 0x000fe200078e0077 */
[----:B------:R-:W-:-:S02]  /*32e0*/  ISETP.GT.AND P4, PT, R56, 0x70, PT ;  /* 0x000000703800780c */ /* 0x000fc40003f84270 */
[----:B-1----:R-:W-:Y:S01]  /*32f0*/  FSEL R76, R109, -INF , P3 ;  /* 0xff8000006d4c7808 */ /* 0x002fe20001800000 */
[--C-:B------:R-:W-:Y:S01]  /*3300*/  IMAD.MOV.U32 R109, RZ, RZ, R119.reuse ;  /* 0x000000ffff6d7224 */ /* 0x100fe200078e0077 */
[----:B------:R-:W-:Y:S02]  /*3310*/  FMNMX.FTZ R81, R75, R78, !PT ;  /* 0x0000004e4b517209 */ /* 0x000fe40007810000 */
[----:B------:R-:W-:Y:S01]  /*3320*/  ISETP.GT.AND P5, PT, R56, 0x71, PT ;  /* 0x000000713800780c */ /* 0x000fe20003fa4270 */
[C---:B0-----:R-:W-:Y:S01]  /*3330*/  FMUL.FTZ R63, R0.reuse, R30 ;  /* 0x0000001e003f7220 */ /* 0x041fe20000410000 */
[----:B------:R-:W-:Y:S01]  /*3340*/  FSEL R78, R89, -INF , P4 ;  /* 0xff800000594e7808 */ /* 0x000fe20002000000 */
[----:B------:R-:W-:Y:S01]  /*3350*/  FMUL.FTZ R89, R0, R33 ;  /* 0x0000002100597220 */ /* 0x000fe20000410000 */
[----:B------:R-:W-:Y:S01]  /*3360*/  FMNMX.FTZ R81, R76, R81, !PT ;  /* 0x000000514c517209 */ /* 0x000fe20007810000 */
[----:B------:R-:W-:Y:S01]  /*3370*/  MUFU.TANH R95, R63 ;  /* 0x0000003f005f7308 */ /* 0x000fe20000002400 */
[----:B------:R-:W-:Y:S01]  /*3380*/  FSEL R49, R107, -INF , P1 ;  /* 0xff8000006b317808 */ /* 0x000fe20000800000 */
[----:B------:R-:W-:Y:S01]  /*3390*/  IMAD.MOV.U32 R107, RZ, RZ, R119 ;  /* 0x000000ffff6b7224 */ /* 0x000fe200078e0077 */
[----:B------:R-:W-:-:S02]  /*33a0*/  FSEL R32, R93, -INF , P4 ;  /* 0xff8000005d207808 */ /* 0x000fc40002000000 */
[----:B------:R-:W-:Y:S02]  /*33b0*/  ISETP.GT.AND P1, PT, R56, 0x78, PT ;  /* 0x000000783800780c */ /* 0x000fe40003f24270 */
[----:B------:R-:W-:Y:S01]  /*33c0*/  FSEL R80, R92, -INF , P5 ;  /* 0xff8000005c507808 */ /* 0x000fe20002800000 */
[----:B------:R-:W-:Y:S01]  /*33d0*/  MUFU.TANH R89, R89 ;  /* 0x0000005900597308 */ /* 0x000fe20000002400 */
[----:B------:R-:W-:Y:S02]  /*33e0*/  FMNMX.FTZ R93, R78, R81, !PT ;  /* 0x000000514e5d7209 */ /* 0x000fe40007810000 */
[----:B------:R-:W-:Y:S02]  /*33f0*/  FSEL R30, R55, -INF , P2 ;  /* 0xff800000371e7808 */ /* 0x000fe40001000000 */
[----:B------:R-:W-:Y:S02]  /*3400*/  ISETP.GT.AND P2, PT, R56, 0x79, PT ;  /* 0x000000793800780c */ /* 0x000fe40003f44270 */
[----:B------:R-:W-:Y:S01]  /*3410*/  FSEL R81, R77, -INF , P1 ;  /* 0xff8000004d517808 */ /* 0x000fe20000800000 */
[----:B------:R-:W-:Y:S01]  /*3420*/  FMUL.FTZ R77, R0, R36 ;  /* 0x00000024004d7220 */ /* 0x000fe20000410000 */
[----:B------:R-:W-:-:S02]  /*3430*/  FMNMX.FTZ R92, R80, R93, !PT ;  /* 0x0000005d505c7209 */ /* 0x000fc40007810000 */
[----:B------:R-:W-:Y:S02]  /*3440*/  FSEL R55, R88, -INF , P3 ;  /* 0xff80000058377808 */ /* 0x000fe40001800000 */
[C---:B------:R-:W-:Y:S01]  /*3450*/  ISETP.GT.AND P3, PT, R56.reuse, 0x80, PT ;  /* 0x000000803800780c */ /* 0x040fe20003f64270 */
[----:B------:R2:W0:Y:S01]  /*3460*/  MUFU.TANH R88, R83 ;  /* 0x0000005300587308 */ /* 0x0004220000002400 */
[----:B------:R-:W-:Y:S02]  /*3470*/  FSEL R82, R97, -INF , P2 ;  /* 0xff80000061527808 */ /* 0x000fe40001000000 */
[----:B------:R-:W-:Y:S02]  /*3480*/  FMNMX.FTZ R93, R81, R92, !PT ;  /* 0x0000005c515d7209 */ /* 0x000fe40007810000 */
[----:B------:R-:W-:Y:S02]  /*3490*/  ISETP.GT.AND P4, PT, R56, 0x81, PT ;  /* 0x000000813800780c */ /* 0x000fe40003f84270 */
[----:B------:R-:W-:Y:S01]  /*34a0*/  FMNMX.FTZ R36, R82, R93, !PT ;  /* 0x0000005d52247209 */ /* 0x000fe20007810000 */
[----:B------:R1:W4:Y:S01]  /*34b0*/  MUFU.TANH R92, R77 ;  /* 0x0000004d005c7308 */ /* 0x0003220000002400 */
[----:B--2---:R-:W-:Y:S01]  /*34c0*/  FSEL R83, R79, -INF , P3 ;  /* 0xff8000004f537808 */ /* 0x004fe20001800000 */
[----:B------:R-:W-:Y:S01]  /*34d0*/  FMUL.FTZ R79, R0, R37 ;  /* 0x00000025004f7220 */ /* 0x000fe20000410000 */
[----:B------:R-:W-:-:S02]  /*34e0*/  FSEL R63, R96, -INF , P5 ;  /* 0xff800000603f7808 */ /* 0x000fc40002800000 */
[----:B------:R-:W-:Y:S02]  /*34f0*/  FSEL R33, R84, -INF , P1 ;  /* 0xff80000054217808 */ /* 0x000fe40000800000 */
[----:B------:R-:W-:Y:S02]  /*3500*/  ISETP.GT.AND P5, PT, R56, 0x88, PT ;  /* 0x000000883800780c */ /* 0x000fe40003fa4270 */
[----:B------:R-:W-:Y:S02]  /*3510*/  FSEL R84, R86, -INF , P4 ;  /* 0xff80000056547808 */ /* 0x000fe40002000000 */
[----:B------:R-:W-:Y:S02]  /*3520*/  FMNMX.FTZ R93, R83, R36, !PT ;  /* 0x00000024535d7209 */ /* 0x000fe40007810000 */
[----:B------:R-:W-:Y:S02]  /*3530*/  FSEL R36, R85, -INF , P2 ;  /* 0xff80000055247808 */ /* 0x000fe40001000000 */
[----:B------:R-:W-:-:S02]  /*3540*/  ISETP.GT.AND P1, PT, R56, 0x89, PT ;  /* 0x000000893800780c */ /* 0x000fc40003f24270 */
[----:B---3--:R-:W-:Y:S02]  /*3550*/  FSEL R85, R91, -INF , P5 ;  /* 0xff8000005b557808 */ /* 0x008fe40002800000 */
[----:B------:R-:W-:Y:S01]  /*3560*/  FMNMX.FTZ R96, R84, R93, !PT ;  /* 0x0000005d54607209 */ /* 0x000fe20007810000 */
[----:B------:R2:W3:Y:S01]  /*3570*/  MUFU.TANH R91, R79 ;  /* 0x0000004f005b7308 */ /* 0x0004e20000002400 */
[----:B------:R-:W-:Y:S02]  /*3580*/  ISETP.GT.AND P2, PT, R56, 0x90, PT ;  /* 0x000000903800780c */ /* 0x000fe40003f44270 */
[----:B------:R-:W-:Y:S02]  /*3590*/  FSEL R86, R94, -INF , P1 ;  /* 0xff8000005e567808 */ /* 0x000fe40000800000 */
[----:B------:R-:W-:Y:S02]  /*35a0*/  FMNMX.FTZ R93, R85, R96, !PT ;  /* 0x00000060555d7209 */ /* 0x000fe40007810000 */
[----:B------:R-:W-:-:S02]  /*35b0*/  FSEL R37, R87, -INF , P3 ;  /* 0xff80000057257808 */ /* 0x000fc40001800000 */
[----:B------:R-:W-:Y:S02]  /*35c0*/  ISETP.GT.AND P3, PT, R56, 0x91, PT ;  /* 0x000000913800780c */ /* 0x000fe40003f64270 */
[----:B0-----:R-:W-:Y:S02]  /*35d0*/  FSEL R87, R88, -INF , P2 ;  /* 0xff80000058577808 */ /* 0x001fe40001000000 */
[----:B------:R-:W-:Y:S02]  /*35e0*/  FMNMX.FTZ R94, R86, R93, !PT ;  /* 0x0000005d565e7209 */ /* 0x000fe40007810000 */
[----:B-1----:R-:W-:Y:S02]  /*35f0*/  FSEL R77, R90, -INF , P4 ;  /* 0xff8000005a4d7808 */ /* 0x002fe40002000000 */
[----:B------:R-:W-:Y:S02]  /*3600*/  FSEL R88, R89, -INF , P3 ;  /* 0xff80000059587808 */ /* 0x000fe40001800000 */
[----:B------:R-:W-:-:S02]  /*3610*/  ISETP.GT.AND P4, PT, R56, 0x98, PT ;  /* 0x000000983800780c */ /* 0x000fc40003f84270 */
[----:B------:R-:W-:Y:S01]  /*3620*/  FMNMX.FTZ R89, R87, R94, !PT ;  /* 0x0000005e57597209 */ /* 0x000fe20007810000 */
[C---:B------:R-:W-:Y:S01]  /*3630*/  FMUL.FTZ R94, R0.reuse, R38 ;  /* 0x00000026005e7220 */ /* 0x040fe20000410000 */
[----:B--2---:R-:W-:Y:S01]  /*3640*/  FSEL R79, R95, -INF , P5 ;  /* 0xff8000005f4f7808 */ /* 0x004fe20002800000 */
[----:B------:R-:W-:Y:S01]  /*3650*/  FMUL.FTZ R95, R0, R39 ;  /* 0x00000027005f7220 */ /* 0x000fe20000410000 */
[----:B------:R-:W-:Y:S02]  /*3660*/  ISETP.GT.AND P5, PT, R56, 0x99, PT ;  /* 0x000000993800780c */ /* 0x000fe40003fa4270 */
[----:B----4-:R-:W-:Y:S01]  /*3670*/  FSEL R56, R92, -INF , P4 ;  /* 0xff8000005c387808 */ /* 0x010fe20002000000 */
[----:B------:R-:W0:Y:S01]  /*3680*/  MUFU.TANH R94, R94 ;  /* 0x0000005e005e7308 */ /* 0x000e220000002400 */
[----:B------:R-:W-:Y:S02]  /*3690*/  FMNMX.FTZ R93, R88, R89, !PT ;  /* 0x00000059585d7209 */ /* 0x000fe40007810000 */
[----:B---3--:R-:W-:-:S02]  /*36a0*/  FSEL R89, R91, -INF , P5 ;  /* 0xff8000005b597808 */ /* 0x008fc40002800000 */
[----:B------:R-:W-:-:S03]  /*36b0*/  FMNMX.FTZ R90, R56, R93, !PT ;  /* 0x0000005d385a7209 */ /* 0x000fc60007810000 */
[----:B------:R-:W-:Y:S01]  /*36c0*/  MUFU.TANH R95, R95 ;  /* 0x0000005f005f7308 */ /* 0x000fe20000002400 */
[----:B------:R-:W-:-:S05]  /*36d0*/  FMNMX.FTZ R91, R89, R90, !PT ;  /* 0x0000005a595b7209 */ /* 0x000fca0007810000 */
[----:B------:R-:W1:Y:S02]  /*36e0*/  SHFL.BFLY PT, R90, R91, 0x2, 0x1f ;  /* 0x0c401f005b5a7f89 */ /* 0x000e6400000e0000 */
[----:B-1----:R-:W-:Y:S01]  /*36f0*/  FMNMX.FTZ R92, R91, R90, !PT ;  /* 0x0000005a5b5c7209 */ /* 0x002fe20007810000 */
[C---:B------:R-:W-:Y:S01]  /*3700*/  FMUL.FTZ R91, R0.reuse, R34 ;  /* 0x00000022005b7220 */ /* 0x040fe20000410000 */
[----:B------:R-:W-:-:S03]  /*3710*/  FMUL.FTZ R90, R0, R31 ;  /* 0x0000001f005a7220 */ /* 0x000fc60000410000 */
[----:B------:R-:W1:Y:S02]  /*3720*/  SHFL.BFLY PT, R93, R92, 0x1, 0x1f ;  /* 0x0c201f005c5d7f89 */ /* 0x000e6400000e0000 */
[----:B------:R-:W-:Y:S08]  /*3730*/  MUFU.TANH R91, R91 ;  /* 0x0000005b005b7308 */ /* 0x000ff00000002400 */
[----:B------:R-:W2:Y:S01]  /*3740*/  MUFU.TANH R90, R90 ;  /* 0x0000005a005a7308 */ /* 0x000ea20000002400 */
[----:B-1----:R-:W-:Y:S01]  /*3750*/  FMNMX.FTZ R126, R92, R93, !PT ;  /* 0x0000005d5c7e7209 */ /* 0x002fe20007810000 */
[----:B------:R-:W-:-:S02]  /*3760*/  IMAD.U32 R93, RZ, RZ, UR10 ;  /* 0x0000000aff5d7e24 */ /* 0x000fc4000f8e00ff */
[----:B------:R-:W-:Y:S01]  /*3770*/  FMUL.FTZ R92, R0, R35 ;  /* 0x00000023005c7220 */ /* 0x000fe20000410000 */
[C---:B------:R-:W-:Y:S01]  /*3780*/  FSETP.NEU.FTZ.AND P6, PT, R126.reuse, -INF , PT ;  /* 0xff8000007e00780b */ /* 0x040fe20003fdd000 */
[----:B------:R-:W-:-:S04]  /*3790*/  FFMA.FTZ R93, R126, R93, -8 ;  /* 0xc10000007e5d7423 */ /* 0x000fc8000001005d */
[----:B------:R-:W1:Y:S01]  /*37a0*/  MUFU.TANH R92, R92 ;  /* 0x0000005c005c7308 */ /* 0x000e620000002400 */
[----:B------:R-:W-:Y:S02]  /*37b0*/  FSEL R93, R93, RZ, P6 ;  /* 0x000000ff5d5d7208 */ /* 0x000fe40003000000 */
[----:B------:R-:W-:Y:S01]  /*37c0*/  LOP3.LUT P6, RZ, R110, 0x7f, RZ, 0xc0, !PT ;  /* 0x0000007f6eff7812 */ /* 0x000fe200078cc0ff */
[----:B------:R-:W-:Y:S02]  /*37d0*/  IMAD.MOV.U32 R110, RZ, RZ, R119 ;  /* 0x000000ffff6e7224 */ /* 0x000fe400078e0077 */
[--C-:B------:R-:W-:Y:S01]  /*37e0*/  FFMA.FTZ R35, R47, UR10, -R93.reuse ;  /* 0x0000000a2f237c23 */ /* 0x100fe2000801085d */
[----:B------:R-:W-:Y:S01]  /*37f0*/  FMNMX.FTZ R47, R4, R5, !PT ;  /* 0x00000005042f7209 */ /* 0x000fe20007810000 */
[--C-:B------:R-:W-:Y:S01]  /*3800*/  FFMA.FTZ R39, R50, UR10, -R93.reuse ;  /* 0x0000000a32277c23 */ /* 0x100fe2000801085d */
[----:B------:R-:W-:-:S01]  /*3810*/  FFMA.FTZ R34, R46, UR10, -R93 ;  /* 0x0000000a2e227c23 */ /* 0x000fc2000801085d */
        /* <DEDUP_REMOVED lines=11> */
[----:B------:R3:W-:Y:S01]  /*38d0*/  MUFU.EX2 R47, R54 ;  /* 0x00000036002f7308 */ /* 0x0007e20000000800 */
[----:B------:R-:W-:-:S01]  /*38e0*/  FFMA.FTZ R62, R62, UR10, -R93 ;  /* 0x0000000a3e3e7c23 */ /* 0x000fc2000801085d */
[----:B------:R-:W-:Y:S01]  /*38f0*/  FMNMX.FTZ R51, R9, R50, !PT ;  /* 0x0000003209337209 */ /* 0x000fe20007810000 */
[----:B------:R-:W-:-:S01]  /*3900*/  FFMA.FTZ R50, R52, UR10, -R93 ;  /* 0x0000000a34327c23 */ /* 0x000fc2000801085d */
[--C-:B------:R-:W-:Y:S01]  /*3910*/  FFMA.FTZ R65, R65, UR10, -R93.reuse ;  /* 0x0000000a41417c23 */ /* 0x100fe2000801085d */
[----:B------:R-:W-:-:S01]  /*3920*/  FFMA.FTZ R64, R64, UR10, -R93 ;  /* 0x0000000a40407c23 */ /* 0x000fc2000801085d */
[----:B------:R-:W-:Y:S01]  /*3930*/  FMNMX.FTZ R52, R10, R51, !PT ;  /* 0x000000330a347209 */ /* 0x000fe20007810000 */
[----:B------:R-:W-:-:S01]  /*3940*/  FFMA.FTZ R68, R68, UR10, -R93 ;  /* 0x0000000a44447c23 */ /* 0x000fc2000801085d */
[--C-:B------:R-:W-:Y:S01]  /*3950*/  FFMA.FTZ R72, R72, UR10, -R93.reuse ;  /* 0x0000000a48487c23 */ /* 0x100fe2000801085d */
[----:B------:R-:W-:-:S01]  /*3960*/  FFMA.FTZ R96, R74, UR10, -R93 ;  /* 0x0000000a4a607c23 */ /* 0x000fc2000801085d */
[----:B------:R-:W-:Y:S01]  /*3970*/  FMNMX.FTZ R51, R11, R52, !PT ;  /* 0x000000340b337209 */ /* 0x000fe20007810000 */
[----:B------:R-:W-:Y:S01]  /*3980*/  MUFU.EX2 R31, R31 ;  /* 0x0000001f001f7308 */ /* 0x000fe20000000800 */
[----:B0-----:R-:W-:Y:S01]  /*3990*/  FSEL R74, R94, -INF , P4 ;  /* 0xff8000005e4a7808 */ /* 0x001fe20002000000 */
[--C-:B------:R-:W-:Y:S01]  /*39a0*/  FFMA.FTZ R94, R73, UR10, -R93.reuse ;  /* 0x0000000a495e7c23 */ /* 0x100fe2000801085d */
[----:B------:R-:W-:Y:S01]  /*39b0*/  FMNMX.FTZ R52, R12, R51, !PT ;  /* 0x000000330c347209 */ /* 0x000fe20007810000 */
[--C-:B------:R-:W-:Y:S01]  /*39c0*/  FFMA.FTZ R73, R78, UR10, -R93.reuse ;  /* 0x0000000a4e497c23 */ /* 0x100fe2000801085d */
[----:B------:R-:W-:-:S01]  /*39d0*/  FFMA.FTZ R78, R81, UR10, -R93 ;  /* 0x0000000a514e7c23 */ /* 0x000fc2000801085d */
[--C-:B------:R-:W-:Y:S01]  /*39e0*/  FFMA.FTZ R81, R82, UR10, -R93.reuse ;  /* 0x0000000a52517c23 */ /* 0x100fe2000801085d */
[----:B------:R-:W-:Y:S01]  /*39f0*/  FMNMX.FTZ R53, R13, R52, !PT ;  /* 0x000000340d357209 */ /* 0x000fe20007810000 */
[----:B------:R0:W-:Y:S01]  /*3a00*/  MUFU.EX2 R51, R58 ;  /* 0x0000003a00337308 */ /* 0x0001e20000000800 */
[----:B------:R-:W-:-:S01]  /*3a10*/  FFMA.FTZ R52, R59, UR10, -R93 ;  /* 0x0000000a3b347c23 */ /* 0x000fc2000801085d */
[--C-:B------:R-:W-:Y:S01]  /*3a20*/  FFMA.FTZ R82, R85, UR10, -R93.reuse ;  /* 0x0000000a55527c23 */ /* 0x100fe2000801085d */
[----:B---3--:R-:W-:Y:S01]  /*3a30*/  FMNMX.FTZ R54, R14, R53, !PT ;  /* 0x000000350e367209 */ /* 0x008fe20007810000 */
[--C-:B------:R-:W-:Y:S01]  /*3a40*/  FFMA.FTZ R85, R86, UR10, -R93.reuse ;  /* 0x0000000a56557c23 */ /* 0x100fe2000801085d */
[----:B------:R-:W-:-:S01]  /*3a50*/  FFMA.FTZ R56, R56, UR10, -R93 ;  /* 0x0000000a38387c23 */ /* 0x000fc2000801085d */
[----:B------:R-:W-:Y:S01]  /*3a60*/  FFMA.FTZ R89, R89, UR10, -R93 ;  /* 0x0000000a59597c23 */ /* 0x000fe2000801085d */
[----:B------:R-:W-:Y:S01]  /*3a70*/  FMNMX.FTZ R53, R15, R54, !PT ;  /* 0x000000360f357209 */ /* 0x000fe20007810000 */
[----:B------:R-:W-:Y:S01]  /*3a80*/  MUFU.EX2 R34, R34 ;  /* 0x0000002200227308 */ /* 0x000fe20000000800 */
[----:B------:R-:W-:-:S02]  /*3a90*/  @!P6 VIADD R3, R3, 0x33440 ;  /* 0x000334400303e836 */ /* 0x000fc40000000000 */
[----:B------:R-:W-:-:S03]  /*3aa0*/  FMNMX.FTZ R54, R20, R53, !PT ;  /* 0x0000003514367209 */ /* 0x000fc60007810000 */
[----:B------:R-:W-:Y:S02]  /*3ab0*/  @!P6 PRMT R3, RZ, 0x654, R3 ;  /* 0x00000654ff03e816 */ /* 0x000fe40000000003 */
[----:B------:R-:W-:Y:S01]  /*3ac0*/  FMNMX.FTZ R57, R21, R54, !PT ;  /* 0x0000003615397209 */ /* 0x000fe20007810000 */
[----:B------:R-:W-:Y:S01]  /*3ad0*/  FFMA.FTZ R54, R60, UR10, -R93 ;  /* 0x0000000a3c367c23 */ /* 0x000fe2000801085d */
[----:B------:R3:W-:Y:S01]  /*3ae0*/  MUFU.EX2 R53, R61 ;  /* 0x0000003d00357308 */ /* 0x0007e20000000800 */
[----:B------:R4:W-:Y:S01]  /*3af0*/  @!P6 SYNCS.ARRIVE.TRANS64.RED.A1T0 RZ, [R3+URZ], RZ ;  /* 0x000000ff03ffe9a7 */ /* 0x0009e2000810043f */
[----:B0-----:R-:W-:-:S04]  /*3b00*/  FMNMX.FTZ R58, R40, R57, !PT ;  /* 0x00000039283a7209 */ /* 0x001fc80007810000 */
[----:B------:R-:W-:Y:S02]  /*3b10*/  FMNMX.FTZ R57, R41, R58, !PT ;  /* 0x0000003a29397209 */ /* 0x000fe40007810000 */
[----:B------:R-:W-:Y:S02]  /*3b20*/  MUFU.EX2 R35, R35 ;  /* 0x0000002300237308 */ /* 0x000fe40000000800 */
[----:B------:R-:W-:-:S04]  /*3b30*/  FMNMX.FTZ R59, R42, R57, !PT ;  /* 0x000000392a3b7209 */ /* 0x000fc80007810000 */
[----:B------:R-:W-:Y:S02]  /*3b40*/  FMNMX.FTZ R58, R24, R59, !PT ;  /* 0x0000003b183a7209 */ /* 0x000fe40007810000 */
[----:B------:R0:W-:Y:S02]  /*3b50*/  MUFU.EX2 R57, R62 ;  /* 0x0000003e00397308 */ /* 0x0001e40000000800 */
[----:B------:R-:W-:-:S04]  /*3b60*/  FMNMX.FTZ R60, R43, R58, !PT ;  /* 0x0000003a2b3c7209 */ /* 0x000fc80007810000 */
[----:B------:R-:W-:Y:S02]  /*3b70*/  FMNMX.FTZ R59, R25, R60, !PT ;  /* 0x0000003c193b7209 */ /* 0x000fe40007810000 */
[----:B------:R5:W-:Y:S02]  /*3b80*/  MUFU.EX2 R58, R65 ;  /* 0x00000041003a7308 */ /* 0x000be40000000800 */
[----:B------:R-:W-:-:S04]  /*3b90*/  FMNMX.FTZ R60, R26, R59, !PT ;  /* 0x0000003b1a3c7209 */ /* 0x000fc80007810000 */
[----:B---3--:R-:W-:Y:S01]  /*3ba0*/  FMNMX.FTZ R61, R27, R60, !PT ;  /* 0x0000003c1b3d7209 */ /* 0x008fe20007810000 */
[----:B------:R-:W-:-:S01]  /*3bb0*/  FFMA.FTZ R60, R66, UR10, -R93 ;  /* 0x0000000a423c7c23 */ /* 0x000fc2000801085d */
[----:B------:R-:W-:Y:S02]  /*3bc0*/  MUFU.EX2 R59, R64 ;  /* 0x00000040003b7308 */ /* 0x000fe40000000800 */
[----:B------:R-:W-:-:S04]  /*3bd0*/  FMNMX.FTZ R61, R44, R61, !PT ;  /* 0x0000003d2c3d7209 */ /* 0x000fc80007810000 */
[----:B0-----:R-:W-:Y:S01]  /*3be0*/  FMNMX.FTZ R62, R28, R61, !PT ;  /* 0x0000003d1c3e7209 */ /* 0x001fe20007810000 */
[----:B------:R-:W-:-:S01]  /*3bf0*/  FFMA.FTZ R61, R67, UR10, -R93 ;  /* 0x0000000a433d7c23 */ /* 0x000fc2000801085d */
[----:B------:R-:W-:Y:S02]  /*3c00*/  MUFU.EX2 R64, R68 ;  /* 0x0000004400407308 */ /* 0x000fe40000000800 */
[----:B------:R-:W-:-:S04]  /*3c10*/  FMNMX.FTZ R62, R29, R62, !PT ;  /* 0x0000003e1d3e7209 */ /* 0x000fc80007810000 */
[----:B-----5:R-:W-:Y:S02]  /*3c20*/  FMNMX.FTZ R65, R49, R62, !PT ;  /* 0x0000003e31417209 */ /* 0x020fe40007810000 */
[----:B------:R-:W0:Y:S02]  /*3c30*/  MUFU.EX2 R38, R38 ;  /* 0x0000002600267308 */ /* 0x000e240000000800 */
[----:B------:R-:W-:-:S04]  /*3c40*/  FMNMX.FTZ R62, R30, R65, !PT ;  /* 0x000000411e3e7209 */ /* 0x000fc80007810000 */
[----:B------:R-:W-:Y:S01]  /*3c50*/  FMNMX.FTZ R65, R55, R62, !PT ;  /* 0x0000003e37417209 */ /* 0x000fe20007810000 */
[----:B------:R-:W-:-:S01]  /*3c60*/  FFMA.FTZ R62, R69, UR10, -R93 ;  /* 0x0000000a453e7c23 */ /* 0x000fc2000801085d */
[----:B------:R-:W-:Y:S02]  /*3c70*/  MUFU.EX2 R39, R39 ;  /* 0x0000002700277308 */ /* 0x000fe40000000800 */
[----:B------:R-:W-:Y:S01]  /*3c80*/  FMNMX.FTZ R66, R32, R65, !PT ;  /* 0x0000004120427209 */ /* 0x000fe20007810000 */
[----:B------:R-:W-:Y:S01]  /*3c90*/  FFMA.FTZ R65, R70, UR10, -R93 ;  /* 0x0000000a46417c23 */ /* 0x000fe2000801085d */
[----:B--2---:R-:W-:Y:S02]  /*3ca0*/  FSEL R70, R90, -INF , P1 ;  /* 0xff8000005a467808 */ /* 0x004fe40000800000 */
[----:B------:R-:W-:Y:S02]  /*3cb0*/  FMNMX.FTZ R66, R63, R66, !PT ;  /* 0x000000423f427209 */ /* 0x000fe40007810000 */
[----:B-1----:R-:W-:Y:S01]  /*3cc0*/  FSEL R90, R92, -INF , P3 ;  /* 0xff8000005c5a7808 */ /* 0x002fe20001800000 */
[----:B------:R-:W-:Y:S01]  /*3cd0*/  MUFU.EX2 R46, R46 ;  /* 0x0000002e002e7308 */ /* 0x000fe20000000800 */
[----:B------:R-:W-:-:S02]  /*3ce0*/  FMNMX.FTZ R67, R33, R66, !PT ;  /* 0x0000004221437209 */ /* 0x000fc40007810000 */
[----:B0-----:R-:W-:Y:S02]  /*3cf0*/  F2FP.SATFINITE.E4M3.F32.PACK_AB_MERGE_C R200, R38, R35, RZ ;  /* 0x0000002326c8723e */ /* 0x001fe400048070ff */
[----:B------:R-:W-:Y:S01]  /*3d00*/  FMNMX.FTZ R66, R36, R67, !PT ;  /* 0x0000004324427209 */ /* 0x000fe20007810000 */
[----:B------:R-:W-:Y:S01]  /*3d10*/  FFMA.FTZ R67, R71, UR10, -R93 ;  /* 0x0000000a47437c23 */ /* 0x000fe2000801085d */
[----:B------:R-:W-:Y:S01]  /*3d20*/  FSEL R71, R91, -INF , P2 ;  /* 0xff8000005b477808 */ /* 0x000fe20001000000 */
[----:B------:R-:W-:Y:S01]  /*3d30*/  MUFU.EX2 R45, R45 ;  /* 0x0000002d002d7308 */ /* 0x000fe20000000800 */
[----:B------:R-:W-:Y:S02]  /*3d40*/  FMNMX.FTZ R68, R37, R66, !PT ;  /* 0x0000004225447209 */ /* 0x000fe40007810000 */
[----:B------:R-:W-:Y:S02]  /*3d50*/  FSEL R91, R95, -INF , P5 ;  /* 0xff8000005f5b7808 */ /* 0x000fe40002800000 */
[----:B------:R-:W-:-:S02]  /*3d60*/  FMNMX.FTZ R68, R77, R68, !PT ;  /* 0x000000444d447209 */ /* 0x000fc40007810000 */
[----:B------:R-:W-:Y:S01]  /*3d70*/  F2FP.SATFINITE.E4M3.F32.PACK_AB_MERGE_C R200, R34, R31, R200 ;  /* 0x0000001f22c8723e */ /* 0x000fe200048070c8 */
[----:B------:R0:W-:Y:S01]  /*3d80*/  MUFU.EX2 R66, R72 ;  /* 0x0000004800427308 */ /* 0x0001e20000000800 */
[----:B------:R-:W-:-:S04]  /*3d90*/  FMNMX.FTZ R69, R79, R68, !PT ;  /* 0x000000444f457209 */ /* 0x000fc80007810000 */
[----:B------:R-:W-:-:S03]  /*3da0*/  FMNMX.FTZ R68, R70, R69, !PT ;  /* 0x0000004546447209 */ /* 0x000fc60007810000 */
[----:B------:R-:W1:Y:S01]  /*3db0*/  MUFU.EX2 R48, R48 ;  /* 0x0000003000307308 */ /* 0x000e620000000800 */
[----:B------:R-:W-:-:S04]  /*3dc0*/  FMNMX.FTZ R69, R71, R68, !PT ;  /* 0x0000004447457209 */ /* 0x000fc80007810000 */
[----:B------:R-:W-:-:S03]  /*3dd0*/  FMNMX.FTZ R69, R90, R69, !PT ;  /* 0x000000455a457209 */ /* 0x000fc60007810000 */
[----:B------:R-:W-:Y:S01]  /*3de0*/  MUFU.EX2 R50, R50 ;  /* 0x0000003200327308 */ /* 0x000fe20000000800 */
[----:B0-----:R-:W-:-:S04]  /*3df0*/  FMNMX.FTZ R72, R74, R69, !PT ;  /* 0x000000454a487209 */ /* 0x001fc80007810000 */
[----:B------:R-:W-:Y:S01]  /*3e00*/  FMNMX.FTZ R92, R91, R72, !PT ;  /* 0x000000485b5c7209 */ /* 0x000fe20007810000 */
[----:B------:R-:W-:-:S01]  /*3e10*/  FFMA.FTZ R72, R75, UR10, -R93 ;  /* 0x0000000a4b487c23 */ /* 0x000fc2000801085d */
[--C-:B------:R-:W-:Y:S01]  /*3e20*/  FFMA.FTZ R75, R76, UR10, -R93.reuse ;  /* 0x0000000a4c4b7c23 */ /* 0x100fe2000801085d */
[----:B------:R-:W-:-:S01]  /*3e30*/  FFMA.FTZ R76, R80, UR10, -R93 ;  /* 0x0000000a504c7c23 */ /* 0x000fc2000801085d */
[--C-:B------:R-:W-:Y:S01]  /*3e40*/  FFMA.FTZ R80, R83, UR10, -R93.reuse ;  /* 0x0000000a53507c23 */ /* 0x100fe2000801085d */
[----:B------:R-:W0:Y:S01]  /*3e50*/  SHFL.BFLY PT, R95, R92, 0x2, 0x1f ;  /* 0x0c401f005c5f7f89 */ /* 0x000e2200000e0000 */
[----:B------:R-:W-:-:S01]  /*3e60*/  FFMA.FTZ R83, R84, UR10, -R93 ;  /* 0x0000000a54537c23 */ /* 0x000fc2000801085d */
[--C-:B------:R-:W-:Y:S01]  /*3e70*/  FFMA.FTZ R84, R87, UR10, -R93.reuse ;  /* 0x0000000a57547c23 */ /* 0x100fe2000801085d */
[----:B------:R-:W-:-:S01]  /*3e80*/  FFMA.FTZ R87, R88, UR10, -R93 ;  /* 0x0000000a58577c23 */ /* 0x000fc2000801085d */
[----:B------:R-:W-:Y:S01]  /*3e90*/  MUFU.EX2 R69, R94 ;  /* 0x0000005e00457308 */ /* 0x000fe20000000800 */
[----:B-1----:R-:W-:-:S04]  /*3ea0*/  F2FP.SATFINITE.E4M3.F32.PACK_AB_MERGE_C R202, R48, R45, RZ ;  /* 0x0000002d30ca723e */ /* 0x002fc800048070ff */
[----:B------:R-:W-:-:S03]  /*3eb0*/  F2FP.SATFINITE.E4M3.F32.PACK_AB_MERGE_C R202, R46, R39, R202 ;  /* 0x000000272eca723e */ /* 0x000fc600048070ca */
[----:B------:R-:W1:Y:S08]  /*3ec0*/  MUFU.EX2 R52, R52 ;  /* 0x0000003400347308 */ /* 0x000e700000000800 */
[----:B------:R-:W-:Y:S01]  /*3ed0*/  MUFU.EX2 R54, R54 ;  /* 0x0000003600367308 */ /* 0x000fe20000000800 */
[----:B0-----:R-:W-:-:S07]  /*3ee0*/  FMNMX.FTZ R95, R92, R95, !PT ;  /* 0x0000005f5c5f7209 */ /* 0x001fce0007810000 */
[----:B------:R-:W-:Y:S01]  /*3ef0*/  MUFU.EX2 R60, R60 ;  /* 0x0000003c003c7308 */ /* 0x000fe20000000800 */
[----:B------:R-:W0:Y:S01]  /*3f00*/  SHFL.BFLY PT, R132, R95, 0x1, 0x1f ;  /* 0x0c201f005f847f89 */ /* 0x000e2200000e0000 */
[----:B-1----:R-:W-:-:S04]  /*3f10*/  F2FP.SATFINITE.E4M3.F32.PACK_AB_MERGE_C R204, R52, R51, RZ ;  /* 0x0000003334cc723e */ /* 0x002fc800048070ff */
[----:B------:R-:W-:Y:S02]  /*3f20*/  F2FP.SATFINITE.E4M3.F32.PACK_AB_MERGE_C R204, R50, R47, R204 ;  /* 0x0000002f32cc723e */ /* 0x000fe400048070cc */
[----:B------:R-:W-:Y:S08]  /*3f30*/  MUFU.EX2 R61, R61 ;  /* 0x0000003d003d7308 */ /* 0x000ff00000000800 */
[----:B------:R-:W-:Y:S08]  /*3f40*/  MUFU.EX2 R62, R62 ;  /* 0x0000003e003e7308 */ /* 0x000ff00000000800 */
[----:B------:R-:W-:Y:S01]  /*3f50*/  MUFU.EX2 R65, R65 ;  /* 0x0000004100417308 */ /* 0x000fe20000000800 */
[----:B0-----:R-:W-:Y:S01]  /*3f60*/  FMNMX.FTZ R132, R95, R132, !PT ;  /* 0x000000845f847209 */ /* 0x001fe20007810000 */
[----:B------:R-:W-:-:S03]  /*3f70*/  IMAD.U32 R95, RZ, RZ, UR10 ;  /* 0x0000000aff5f7e24 */ /* 0x000fc6000f8e00ff */
[C---:B------:R-:W-:Y:S01]  /*3f80*/  FSETP.NEU.FTZ.AND P1, PT, R132.reuse, -INF , PT ;  /* 0xff8000008400780b */ /* 0x040fe20003f3d000 */
[----:B------:R-:W-:-:S02]  /*3f90*/  FFMA.FTZ R86, R132, R95, -8 ;  /* 0xc100000084567423 */ /* 0x000fc4000001005f */
[----:B------:R-:W-:Y:S03]  /*3fa0*/  MUFU.EX2 R67, R67 ;  /* 0x0000004300437308 */ /* 0x000fe60000000800 */
[----:B------:R-:W-:Y:S02]  /*3fb0*/  FSEL R86, R86, RZ, P1 ;  /* 0x000000ff56567208 */ /* 0x000fe40000800000 */
[----:B------:R-:W-:-:S03]  /*3fc0*/  PLOP3.LUT P1, PT, PT, PT, UP0, 0x80, 0x0 ;  /* 0x000000000000781c */ /* 0x000fc60003f2f008 */
[--C-:B------:R-:W-:Y:S01]  /*3fd0*/  FFMA.FTZ R4, R4, UR10, -R86.reuse ;  /* 0x0000000a04047c23 */ /* 0x100fe20008010856 */
[----:B------:R-:W-:-:S01]  /*3fe0*/  FFMA.FTZ R5, R5, UR10, -R86 ;  /* 0x0000000a05057c23 */ /* 0x000fc20008010856 */
[--C-:B------:R-:W-:Y:S01]  /*3ff0*/  FFMA.FTZ R88, R6, UR10, -R86.reuse ;  /* 0x0000000a06587c23 */ /* 0x100fe20008010856 */
[----:B------:R-:W-:-:S01]  /*4000*/  FFMA.FTZ R92, R7, UR10, -R86 ;  /* 0x0000000a075c7c23 */ /* 0x000fc20008010856 */
[--C-:B------:R-:W-:Y:S01]  /*4010*/  FFMA.FTZ R6, R8, UR10, -R86.reuse ;  /* 0x0000000a08067c23 */ /* 0x100fe20008010856 */
[----:B------:R-:W-:-:S01]  /*4020*/  FFMA.FTZ R7, R9, UR10, -R86 ;  /* 0x0000000a09077c23 */ /* 0x000fc20008010856 */
[----:B------:R-:W-:Y:S01]  /*4030*/  MUFU.EX2 R4, R4 ;  /* 0x0000000400047308 */ /* 0x000fe20000000800 */
[----:B------:R-:W-:-:S01]  /*4040*/  FFMA.FTZ R15, R15, UR10, -R86 ;  /* 0x0000000a0f0f7c23 */ /* 0x000fc20008010856 */
[--C-:B------:R-:W-:Y:S01]  /*4050*/  FFMA.FTZ R10, R10, UR10, -R86.reuse ;  /* 0x0000000a0a0a7c23 */ /* 0x100fe20008010856 */
[----:B------:R-:W-:-:S01]  /*4060*/  FFMA.FTZ R9, R13, UR10, -R86 ;  /* 0x0000000a0d097c23 */ /* 0x000fc20008010856 */
[--C-:B------:R-:W-:Y:S01]  /*4070*/  FFMA.FTZ R13, R24, UR10, -R86.reuse ;  /* 0x0000000a180d7c23 */ /* 0x100fe20008010856 */
[----:B------:R-:W-:-:S01]  /*4080*/  FFMA.FTZ R25, R25, UR10, -R86 ;  /* 0x0000000a19197c23 */ /* 0x000fc20008010856 */
[----:B------:R-:W-:Y:S01]  /*4090*/  FADD.FTZ R24, R31, R34 ;  /* 0x000000221f187221 */ /* 0x000fe20000010000 */
[----:B------:R-:W-:-:S01]  /*40a0*/  FFMA.FTZ R14, R14, UR10, -R86 ;  /* 0x0000000a0e0e7c23 */ /* 0x000fc20008010856 */
[----:B------:R-:W0:Y:S01]  /*40b0*/  MUFU.EX2 R5, R5 ;  /* 0x0000000500057308 */ /* 0x000e220000000800 */
[----:B------:R-:W-:-:S01]  /*40c0*/  FFMA.FTZ R11, R11, UR10, -R86 ;  /* 0x0000000a0b0b7c23 */ /* 0x000fc20008010856 */
[--C-:B------:R-:W-:Y:S01]  /*40d0*/  FFMA.FTZ R8, R12, UR10, -R86.reuse ;  /* 0x0000000a0c087c23 */ /* 0x100fe20008010856 */
[----:B------:R-:W-:-:S01]  /*40e0*/  FFMA.FTZ R28, R28, UR10, -R86 ;  /* 0x0000000a1c1c7c23 */ /* 0x000fc20008010856 */
[--C-:B------:R-:W-:Y:S01]  /*40f0*/  FFMA.FTZ R40, R40, UR10, -R86.reuse ;  /* 0x0000000a28287c23 */ /* 0x100fe20008010856 */
[----:B------:R-:W-:-:S01]  /*4100*/  FFMA.FTZ R41, R41, UR10, -R86 ;  /* 0x0000000a29297c23 */ /* 0x000fc20008010856 */
[--C-:B------:R-:W-:Y:S01]  /*4110*/  FFMA.FTZ R12, R42, UR10, -R86.reuse ;  /* 0x0000000a2a0c7c23 */ /* 0x100fe20008010856 */
[----:B------:R-:W-:-:S01]  /*4120*/  FFMA.FTZ R43, R43, UR10, -R86 ;  /* 0x0000000a2b2b7c23 */ /* 0x000fc20008010856 */
[----:B------:R-:W1:Y:S01]  /*4130*/  MUFU.EX2 R88, R88 ;  /* 0x0000005800587308 */ /* 0x000e620000000800 */
[----:B------:R-:W-:-:S01]  /*4140*/  FFMA.FTZ R44, R44, UR10, -R86 ;  /* 0x0000000a2c2c7c23 */ /* 0x000fc20008010856 */
[--C-:B------:R-:W-:Y:S01]  /*4150*/  FFMA.FTZ R29, R29, UR10, -R86.reuse ;  /* 0x0000000a1d1d7c23 */ /* 0x100fe20008010856 */
[----:B------:R-:W-:-:S01]  /*4160*/  FFMA.FTZ R49, R49, UR10, -R86 ;  /* 0x0000000a31317c23 */ /* 0x000fc20008010856 */
[--C-:B------:R-:W-:Y:S01]  /*4170*/  FFMA.FTZ R30, R30, UR10, -R86.reuse ;  /* 0x0000000a1e1e7c23 */ /* 0x100fe20008010856 */
[----:B------:R-:W-:-:S01]  /*4180*/  FFMA.FTZ R55, R55, UR10, -R86 ;  /* 0x0000000a37377c23 */ /* 0x000fc20008010856 */
[--C-:B------:R-:W-:Y:S01]  /*4190*/  FFMA.FTZ R32, R32, UR10, -R86.reuse ;  /* 0x0000000a20207c23 */ /* 0x100fe20008010856 */
[----:B------:R-:W-:-:S01]  /*41a0*/  FFMA.FTZ R63, R63, UR10, -R86 ;  /* 0x0000000a3f3f7c23 */ /* 0x000fc20008010856 */
[----:B------:R-:W2:Y:S01]  /*41b0*/  MUFU.EX2 R93, R92 ;  /* 0x0000005c005d7308 */ /* 0x000ea20000000800 */
[----:B------:R-:W-:-:S01]  /*41c0*/  FFMA.FTZ R33, R33, UR10, -R86 ;  /* 0x0000000a21217c23 */ /* 0x000fc20008010856 */
[--C-:B------:R-:W-:Y:S01]  /*41d0*/  FFMA.FTZ R36, R36, UR10, -R86.reuse ;  /* 0x0000000a24247c23 */ /* 0x100fe20008010856 */
[----:B------:R-:W-:-:S01]  /*41e0*/  FFMA.FTZ R37, R37, UR10, -R86 ;  /* 0x0000000a25257c23 */ /* 0x000fc20008010856 */
[--C-:B------:R-:W-:Y:S01]  /*41f0*/  FFMA.FTZ R77, R77, UR10, -R86.reuse ;  /* 0x0000000a4d4d7c23 */ /* 0x100fe20008010856 */
[----:B------:R-:W-:-:S01]  /*4200*/  FFMA.FTZ R79, R79, UR10, -R86 ;  /* 0x0000000a4f4f7c23 */ /* 0x000fc20008010856 */
[--C-:B------:R-:W-:Y:S01]  /*4210*/  FFMA.FTZ R70, R70, UR10, -R86.reuse ;  /* 0x0000000a46467c23 */ /* 0x100fe20008010856 */
[----:B------:R-:W-:-:S01]  /*4220*/  FFMA.FTZ R71, R71, UR10, -R86 ;  /* 0x0000000a47477c23 */ /* 0x000fc20008010856 */
[----:B------:R-:W3:Y:S01]  /*4230*/  MUFU.EX2 R6, R6 ;  /* 0x0000000600067308 */ /* 0x000ee20000000800 */
[----:B------:R-:W-:-:S01]  /*4240*/  FFMA.FTZ R90, R90, UR10, -R86 ;  /* 0x0000000a5a5a7c23 */ /* 0x000fc20008010856 */
[----:B------:R-:W-:Y:S01]  /*4250*/  FFMA.FTZ R74, R74, UR10, -R86 ;  /* 0x0000000a4a4a7c23 */ /* 0x000fe20008010856 */
[----:B------:R-:W-:-:S02]  /*4260*/  IMAD.MOV.U32 R42, RZ, RZ, R119 ;  /* 0x000000ffff2a7224 */ /* 0x000fc400078e0077 */
[--C-:B------:R-:W-:Y:S02]  /*4270*/  IMAD.MOV.U32 R34, RZ, RZ, R119.reuse ;  /* 0x000000ffff227224 */ /* 0x100fe400078e0077 */
[----:B------:R-:W-:Y:S01]  /*4280*/  IMAD.MOV.U32 R31, RZ, RZ, R119 ;  /* 0x000000ffff1f7224 */ /* 0x000fe200078e0077 */
[----:B------:R5:W-:Y:S08]  /*4290*/  MUFU.EX2 R97, R15 ;  /* 0x0000000f00617308 */ /* 0x000bf00000000800 */
[----:B------:R-:W4:Y:S01]  /*42a0*/  MUFU.EX2 R7, R7 ;  /* 0x0000000700077308 */ /* 0x000f220000000800 */
[----:B-----5:R-:W-:-:S01]  /*42b0*/  FFMA.FTZ R15, R27, UR10, -R86 ;  /* 0x0000000a1b0f7c23 */ /* 0x020fc20008010856 */
[----:B0-----:R-:W-:-:S06]  /*42c0*/  FADD.FTZ R27, R4, R5 ;  /* 0x00000005041b7221 */ /* 0x001fcc0000010000 */
[----:B------:R0:W5:Y:S08]  /*42d0*/  MUFU.EX2 R94, R10 ;  /* 0x0000000a005e7308 */ /* 0x0001700000000800 */
[----:B------:R1:W-:Y:S01]  /*42e0*/  MUFU.EX2 R92, R14 ;  /* 0x0000000e005c7308 */ /* 0x0003e20000000800 */
[----:B0-----:R-:W-:-:S07]  /*42f0*/  FFMA.FTZ R10, R20, UR10, -R86 ;  /* 0x0000000a140a7c23 */ /* 0x001fce0008010856 */
[----:B------:R0:W-:Y:S01]  /*4300*/  MUFU.EX2 R20, R25 ;  /* 0x0000001900147308 */ /* 0x0001e20000000800 */
[----:B-1----:R-:W-:-:S07]  /*4310*/  FFMA.FTZ R14, R26, UR10, -R86 ;  /* 0x0000000a1a0e7c23 */ /* 0x002fce0008010856 */
[----:B------:R1:W5:Y:S01]  /*4320*/  MUFU.EX2 R95, R11 ;  /* 0x0000000b005f7308 */ /* 0x0003620000000800 */
[----:B0-----:R-:W-:-:S01]  /*4330*/  FADD.FTZ R25, R35, R24 ;  /* 0x0000001823197221 */ /* 0x001fc20000010000 */
[----:B------:R-:W-:Y:S01]  /*4340*/  FADD.FTZ R24, R88, R27 ;  /* 0x0000001b58187221 */ /* 0x000fe20000010000 */
[----:B--2---:R-:W-:Y:S01]  /*4350*/  F2FP.SATFINITE.E4M3.F32.PACK_AB_MERGE_C R88, R93, R88, RZ ;  /* 0x000000585d58723e */ /* 0x004fe200048070ff */
[----:B------:R-:W-:Y:S02]  /*4360*/  IMAD.MOV.U32 R35, RZ, RZ, R119 ;  /* 0x000000ffff237224 */ /* 0x000fe400078e0077 */
[----:B------:R-:W-:-:S01]  /*4370*/  FADD.FTZ R26, R38, R25 ;  /* 0x00000019261a7221 */ /* 0x000fc20000010000 */
[----:B------:R-:W-:Y:S01]  /*4380*/  FADD.FTZ R25, R93, R24 ;  /* 0x000000185d197221 */ /* 0x000fe20000010000 */
[----:B------:R-:W-:Y:S01]  /*4390*/  F2FP.SATFINITE.E4M3.F32.PACK_AB_MERGE_C R201, R5, R4, R88 ;  /* 0x0000000405c9723e */ /* 0x000fe20004807058 */
[----:B------:R-:W0:Y:S01]  /*43a0*/  MUFU.EX2 R8, R8 ;  /* 0x0000000800087308 */ /* 0x000e220000000800 */
[----:B------:R-:W-:-:S01]  /*43b0*/  FADD.FTZ R27, R39, R26 ;  /* 0x0000001a271b7221 */ /* 0x000fc20000010000 */
[----:B---3--:R-:W-:Y:S01]  /*43c0*/  FADD.FTZ R24, R6, R25 ;  /* 0x0000001906187221 */ /* 0x008fe20000010000 */
[----:B-1----:R-:W-:-:S01]  /*43d0*/  FFMA.FTZ R11, R21, UR10, -R86 ;  /* 0x0000000a150b7c23 */ /* 0x002fc20008010856 */
[----:B------:R-:W-:Y:S01]  /*43e0*/  FFMA.FTZ R86, R91, UR10, -R86 ;  /* 0x0000000a5b567c23 */ /* 0x000fe20008010856 */
[----:B------:R-:W-:-:S01]  /*43f0*/  FADD.FTZ R26, R46, R27 ;  /* 0x0000001b2e1a7221 */ /* 0x000fc20000010000 */
[----:B----4-:R-:W-:Y:S01]  /*4400*/  FADD.FTZ R3, R7, R24 ;  /* 0x0000001807037221 */ /* 0x010fe20000010000 */
[----:B------:R-:W-:Y:S01]  /*4410*/  IMAD.MOV.U32 R93, RZ, RZ, R119 ;  /* 0x000000ffff5d7224 */ /* 0x000fe200078e0077 */
[----:B------:R-:W1:Y:S01]  /*4420*/  MUFU.EX2 R9, R9 ;  /* 0x0000000900097308 */ /* 0x000e620000000800 */
[----:B------:R-:W-:-:S01]  /*4430*/  FADD.FTZ R25, R45, R26 ;  /* 0x0000001a2d197221 */ /* 0x000fc20000010000 */
[----:B-----5:R-:W-:Y:S01]  /*4440*/  FADD.FTZ R26, R94, R3 ;  /* 0x000000035e1a7221 */ /* 0x020fe20000010000 */
[----:B------:R-:W-:Y:S01]  /*4450*/  F2FP.SATFINITE.E4M3.F32.PACK_AB_MERGE_C R94, R95, R94, RZ ;  /* 0x0000005e5f5e723e */ /* 0x000fe200048070ff */
[----:B------:R-:W-:-:S02]  /*4460*/  IMAD.MOV.U32 R91, RZ, RZ, R119 ;  /* 0x000000ffff5b7224 */ /* 0x000fc400078e0077 */
[----:B------:R-:W-:-:S01]  /*4470*/  FADD.FTZ R3, R95, R26 ;  /* 0x0000001a5f037221 */ /* 0x000fc20000010000 */
[----:B------:R-:W-:Y:S01]  /*4480*/  F2FP.SATFINITE.E4M3.F32.PACK_AB_MERGE_C R203, R7, R6, R94 ;  /* 0x0000000607cb723e */ /* 0x000fe2000480705e */
[----:B------:R2:W-:Y:S01]  /*4490*/  MUFU.EX2 R21, R28 ;  /* 0x0000001c00157308 */ /* 0x0005e20000000800 */
[----:B------:R-:W-:Y:S02]  /*44a0*/  IMAD.MOV.U32 R95, RZ, RZ, R119 ;  /* 0x000000ffff5f7224 */ /* 0x000fe400078e0077 */
[----:B0-----:R-:W-:Y:S01]  /*44b0*/  FADD.FTZ R26, R8, R3 ;  /* 0x00000003081a7221 */ /* 0x001fe20000010000 */
[--C-:B------:R-:W-:Y:S02]  /*44c0*/  IMAD.MOV.U32 R94, RZ, RZ, R119.reuse ;  /* 0x000000ffff5e7224 */ /* 0x100fe400078e0077 */
[--C-:B------:R-:W-:Y:S02]  /*44d0*/  IMAD.MOV.U32 R88, RZ, RZ, R119.reuse ;  /* 0x000000ffff587224 */ /* 0x100fe400078e0077 */
[----:B------:R-:W-:Y:S01]  /*44e0*/  IMAD.MOV.U32 R46, RZ, RZ, R119 ;  /* 0x000000ffff2e7224 */ /* 0x000fe200078e0077 */
[----:B------:R-:W0:Y:S01]  /*44f0*/  MUFU.EX2 R10, R10 ;  /* 0x0000000a000a7308 */ /* 0x000e220000000800 */
[----:B--2---:R-:W-:-:S01]  /*4500*/  FADD.FTZ R28, R48, R25 ;  /* 0x00000019301c7221 */ /* 0x004fc20000010000 */
[----:B-1----:R-:W-:Y:S01]  /*4510*/  FADD.FTZ R3, R9, R26 ;  /* 0x0000001a09037221 */ /* 0x002fe20000010000 */
[----:B------:R-:W-:-:S02]  /*4520*/  IMAD.MOV.U32 R48, RZ, RZ, R119 ;  /* 0x000000ffff307224 */ /* 0x000fc400078e0077 */
[----:B------:R-:W-:Y:S01]  /*4530*/  FADD.FTZ R25, R47, R28 ;  /* 0x0000001c2f197221 */ /* 0x000fe20000010000 */
[----:B------:R-:W-:-:S01]  /*4540*/  FADD.FTZ R26, R92, R3 ;  /* 0x000000035c1a7221 */ /* 0x000fc20000010000 */
[----:B------:R-:W-:Y:S01]  /*4550*/  F2FP.SATFINITE.E4M3.F32.PACK_AB_MERGE_C R92, R97, R92, RZ ;  /* 0x0000005c615c723e */ /* 0x000fe200048070ff */
[----:B------:R-:W1:Y:S01]  /*4560*/  MUFU.EX2 R11, R11 ;  /* 0x0000000b000b7308 */ /* 0x000e620000000800 */
[----:B------:R-:W-:-:S01]  /*4570*/  FADD.FTZ R28, R50, R25 ;  /* 0x00000019321c7221 */ /* 0x000fc20000010000 */
[----:B------:R-:W-:Y:S01]  /*4580*/  FADD.FTZ R3, R97, R26 ;  /* 0x0000001a61037221 */ /* 0x000fe20000010000 */
[----:B------:R-:W-:Y:S01]  /*4590*/  F2FP.SATFINITE.E4M3.F32.PACK_AB_MERGE_C R205, R9, R8, R92 ;  /* 0x0000000809cd723e */ /* 0x000fe2000480705c */
[----:B------:R-:W-:Y:S02]  /*45a0*/  IMAD.MOV.U32 R97, RZ, RZ, R119 ;  /* 0x000000ffff617224 */ /* 0x000fe400078e0077 */
[----:B------:R-:W-:-:S01]  /*45b0*/  FADD.FTZ R25, R51, R28 ;  /* 0x0000001c33197221 */ /* 0x000fc20000010000 */
[----:B------:R-:W-:Y:S01]  /*45c0*/  IMAD.MOV.U32 R92, RZ, RZ, R119 ;  /* 0x000000ffff5c7224 */ /* 0x000fe200078e0077 */
[----:B------:R-:W2:Y:S02]  /*45d0*/  MUFU.EX2 R40, R40 ;  /* 0x0000002800287308 */ /* 0x000ea40000000800 */
[----:B------:R-:W-:-:S01]  /*45e0*/  FADD.FTZ R28, R52, R25 ;  /* 0x00000019341c7221 */ /* 0x000fc20000010000 */
[----:B0-----:R-:W-:Y:S01]  /*45f0*/  FADD.FTZ R26, R10, R3 ;  /* 0x000000030a1a7221 */ /* 0x001fe20000010000 */
[----:B------:R-:W-:-:S02]  /*4600*/  IMAD.MOV.U32 R52, RZ, RZ, R119 ;  /* 0x000000ffff347224 */ /* 0x000fc400078e0077 */
[----:B------:R-:W-:Y:S01]  /*4610*/  FADD.FTZ R25, R53, R28 ;  /* 0x0000001c35197221 */ /* 0x000fe20000010000 */
[----:B------:R-:W-:Y:S01]  /*4620*/  IMAD.MOV.U32 R51, RZ, RZ, R119 ;  /* 0x000000ffff337224 */ /* 0x000fe200078e0077 */
[----:B------:R-:W0:Y:S02]  /*4630*/  MUFU.EX2 R41, R41 ;  /* 0x0000002900297308 */ /* 0x000e240000000800 */
[----:B------:R-:W-:-:S01]  /*4640*/  FADD.FTZ R28, R54, R25 ;  /* 0x00000019361c7221 */ /* 0x000fc20000010000 */
[----:B-1----:R-:W-:Y:S01]  /*4650*/  FADD.FTZ R3, R11, R26 ;  /* 0x0000001a0b037221 */ /* 0x002fe20000010000 */
[--C-:B------:R-:W-:Y:S02]  /*4660*/  IMAD.MOV.U32 R50, RZ, RZ, R119.reuse ;  /* 0x000000ffff327224 */ /* 0x100fe400078e0077 */
[----:B------:R-:W-:Y:S01]  /*4670*/  FADD.FTZ R25, R57, R28 ;  /* 0x0000001c39197221 */ /* 0x000fe20000010000 */
[----:B------:R-:W-:Y:S01]  /*4680*/  F2FP.SATFINITE.E4M3.F32.PACK_AB_MERGE_C R57, R58, R57, RZ ;  /* 0x000000393a39723e */ /* 0x000fe200048070ff */
[----:B------:R-:W-:Y:S01]  /*4690*/  IMAD.MOV.U32 R47, RZ, RZ, R119 ;  /* 0x000000ffff2f7224 */ /* 0x000fe200078e0077 */
[----:B------:R-:W1:Y:S01]  /*46a0*/  MUFU.EX2 R12, R12 ;  /* 0x0000000c000c7308 */ /* 0x000e620000000800 */
[----:B--2---:R-:W-:-:S01]  /*46b0*/  FADD.FTZ R26, R40, R3 ;  /* 0x00000003281a7221 */ /* 0x004fc20000010000 */
[----:B------:R-:W-:Y:S01]  /*46c0*/  FADD.FTZ R28, R58, R25 ;  /* 0x000000193a1c7221 */ /* 0x000fe20000010000 */
[----:B------:R-:W-:Y:S01]  /*46d0*/  F2FP.SATFINITE.E4M3.F32.PACK_AB_MERGE_C R206, R54, R53, R57 ;  /* 0x0000003536ce723e */ /* 0x000fe20004807039 */
[----:B------:R-:W-:-:S02]  /*46e0*/  IMAD.MOV.U32 R58, RZ, RZ, R119 ;  /* 0x000000ffff3a7224 */ /* 0x000fc400078e0077 */
[----:B------:R-:W-:-:S01]  /*46f0*/  FADD.FTZ R25, R59, R28 ;  /* 0x0000001c3b197221 */ /* 0x000fc20000010000 */
[----:B------:R-:W-:Y:S01]  /*4700*/  IMAD.MOV.U32 R57, RZ, RZ, R119 ;  /* 0x000000ffff397224 */ /* 0x000fe200078e0077 */
[----:B------:R-:W2:Y:S01]  /*4710*/  MUFU.EX2 R13, R13 ;  /* 0x0000000d000d7308 */ /* 0x000ea20000000800 */
[----:B0-----:R-:W-:-:S01]  /*4720*/  FADD.FTZ R3, R41, R26 ;  /* 0x0000001a29037221 */ /* 0x001fc20000010000 */
[----:B------:R-:W-:Y:S01]  /*4730*/  FADD.FTZ R28, R60, R25 ;  /* 0x000000193c1c7221 */ /* 0x000fe20000010000 */
[----:B------:R-:W-:Y:S01]  /*4740*/  F2FP.SATFINITE.E4M3.F32.PACK_AB_MERGE_C R40, R41, R40, RZ ;  /* 0x000000282928723e */ /* 0x000fe200048070ff */
[--C-:B------:R-:W-:Y:S02]  /*4750*/  IMAD.MOV.U32 R54, RZ, RZ, R119.reuse ;  /* 0x000000ffff367224 */ /* 0x100fe400078e0077 */
[----:B------:R-:W-:Y:S01]  /*4760*/  IMAD.MOV.U32 R53, RZ, RZ, R119 ;  /* 0x000000ffff357224 */ /* 0x000fe200078e0077 */
[----:B------:R-:W-:Y:S01]  /*4770*/  F2FP.SATFINITE.E4M3.F32.PACK_AB_MERGE_C R207, R11, R10, R40 ;  /* 0x0000000a0bcf723e */ /* 0x000fe20004807028 */
[----:B------:R-:W0:Y:S01]  /*4780*/  MUFU.EX2 R43, R43 ;  /* 0x0000002b002b7308 */ /* 0x000e220000000800 */
[----:B-1----:R-:W-:-:S01]  /*4790*/  FADD.FTZ R26, R12, R3 ;  /* 0x000000030c1a7221 */ /* 0x002fc20000010000 */
[----:B------:R-:W-:Y:S01]  /*47a0*/  FADD.FTZ R3, R61, R28 ;  /* 0x0000001c3d037221 */ /* 0x000fe20000010000 */
[----:B------:R-:W-:Y:S01]  /*47b0*/  F2FP.SATFINITE.E4M3.F32.PACK_AB_MERGE_C R61, R64, R61, RZ ;  /* 0x0000003d403d723e */ /* 0x000fe200048070ff */
[----:B------:R-:W-:-:S02]  /*47c0*/  IMAD.MOV.U32 R45, RZ, RZ, R119 ;  /* 0x000000ffff2d7224 */ /* 0x000fc400078e0077 */
[----:B------:R-:W-:-:S01]  /*47d0*/  FADD.FTZ R3, R64, R3 ;  /* 0x0000000340037221 */ /* 0x000fc20000010000 */
[----:B------:R-:W-:Y:S01]  /*47e0*/  F2FP.SATFINITE.E4M3.F32.PACK_AB_MERGE_C R208, R60, R59, R61 ;  /* 0x0000003b3cd0723e */ /* 0x000fe2000480703d */
[----:B------:R-:W1:Y:S01]  /*47f0*/  MUFU.EX2 R14, R14 ;  /* 0x0000000e000e7308 */ /* 0x000e620000000800 */
[----:B--2---:R-:W-:-:S01]  /*4800*/  FADD.FTZ R26, R13, R26 ;  /* 0x0000001a0d1a7221 */ /* 0x004fc20000010000 */
[--C-:B------:R-:W-:Y:S02]  /*4810*/  IMAD.MOV.U32 R64, RZ, RZ, R119.reuse ;  /* 0x000000ffff407224 */ /* 0x100fe400078e0077 */
[--C-:B------:R-:W-:Y:S02]  /*4820*/  IMAD.MOV.U32 R61, RZ, RZ, R119.reuse ;  /* 0x000000ffff3d7224 */ /* 0x100fe400078e0077 */
[----:B------:R-:W-:Y:S02]  /*4830*/  IMAD.MOV.U32 R60, RZ, RZ, R119 ;  /* 0x000000ffff3c7224 */ /* 0x000fe400078e0077 */
[----:B------:R-:W2:Y:S01]  /*4840*/  MUFU.EX2 R15, R15 ;  /* 0x0000000f000f7308 */ /* 0x000ea20000000800 */
[----:B0-----:R-:W-:-:S01]  /*4850*/  FADD.FTZ R25, R43, R26 ;  /* 0x0000001a2b197221 */ /* 0x001fc20000010000 */
[----:B------:R-:W-:Y:S01]  /*4860*/  FADD.FTZ R26, R62, R3 ;  /* 0x000000033e1a7221 */ /* 0x000fe20000010000 */
[----:B------:R-:W-:Y:S01]  /*4870*/  F2FP.SATFINITE.E4M3.F32.PACK_AB_MERGE_C R43, R20, R43, RZ ;  /* 0x0000002b142b723e */ /* 0x000fe200048070ff */
[----:B------:R-:W-:-:S02]  /*4880*/  IMAD.MOV.U32 R59, RZ, RZ, R119 ;  /* 0x000000ffff3b7224 */ /* 0x000fc400078e0077 */
[----:B------:R-:W-:-:S01]  /*4890*/  FADD.FTZ R25, R20, R25 ;  /* 0x0000001914197221 */ /* 0x000fc20000010000 */
[----:B------:R-:W-:Y:S01]  /*48a0*/  FADD.FTZ R3, R65, R26 ;  /* 0x0000001a41037221 */ /* 0x000fe20000010000 */
[----:B------:R-:W-:Y:S01]  /*48b0*/  F2FP.SATFINITE.E4M3.F32.PACK_AB_MERGE_C R209, R13, R12, R43 ;  /* 0x0000000c0dd1723e */ /* 0x000fe2000480702b */
[----:B------:R-:W0:Y:S01]  /*48c0*/  MUFU.EX2 R44, R44 ;  /* 0x0000002c002c7308 */ /* 0x000e220000000800 */
[----:B-1----:R-:W-:-:S01]  /*48d0*/  FADD.FTZ R28, R14, R25 ;  /* 0x000000190e1c7221 */ /* 0x002fc20000010000 */
[----:B------:R-:W-:Y:S01]  /*48e0*/  FADD.FTZ R26, R66, R3 ;  /* 0x00000003421a7221 */ /* 0x000fe20000010000 */
[C---:B------:R-:W-:Y:S01]  /*48f0*/  F2FP.SATFINITE.E4M3.F32.PACK_AB_MERGE_C R66, R67.reuse, R66, RZ ;  /* 0x000000424342723e */ /* 0x040fe200048070ff */
[----:B------:R-:W-:Y:S02]  /*4900*/  IMAD.MOV.U32 R43, RZ, RZ, R119 ;  /* 0x000000ffff2b7224 */ /* 0x000fe400078e0077 */
[----:B------:R-:W-:-:S01]  /*4910*/  FADD.FTZ R67, R67, R26 ;  /* 0x0000001a43437221 */ /* 0x000fc20000010000 */
[----:B------:R-:W-:Y:S01]  /*4920*/  F2FP.SATFINITE.E4M3.F32.PACK_AB_MERGE_C R210, R65, R62, R66 ;  /* 0x0000003e41d2723e */ /* 0x000fe20004807042 */
[----:B------:R1:W3:Y:S01]  /*4930*/  MUFU.EX2 R68, R96 ;  /* 0x0000006000447308 */ /* 0x0002e20000000800 */
[----:B--2---:R-:W-:-:S01]  /*4940*/  FADD.FTZ R25, R15, R28 ;  /* 0x0000001c0f197221 */ /* 0x004fc20000010000 */
[----:B------:R-:W-:-:S02]  /*4950*/  IMAD.MOV.U32 R66, RZ, RZ, R119 ;  /* 0x000000ffff427224 */ /* 0x000fc400078e0077 */
[--C-:B------:R-:W-:Y:S02]  /*4960*/  IMAD.MOV.U32 R65, RZ, RZ, R119.reuse ;  /* 0x000000ffff417224 */ /* 0x100fe400078e0077 */
[----:B------:R-:W-:Y:S02]  /*4970*/  IMAD.MOV.U32 R62, RZ, RZ, R119 ;  /* 0x000000ffff3e7224 */ /* 0x000fe400078e0077 */
[----:B------:R-:W2:Y:S01]  /*4980*/  MUFU.EX2 R29, R29 ;  /* 0x0000001d001d7308 */ /* 0x000ea20000000800 */
[----:B0-----:R-:W-:-:S01]  /*4990*/  FADD.FTZ R28, R44, R25 ;  /* 0x000000192c1c7221 */ /* 0x001fc20000010000 */
[C---:B------:R-:W-:Y:S01]  /*49a0*/  F2FP.SATFINITE.E4M3.F32.PACK_AB_MERGE_C R44, R21.reuse, R44, RZ ;  /* 0x0000002c152c723e */ /* 0x040fe200048070ff */
[--C-:B-1----:R-:W-:Y:S02]  /*49b0*/  IMAD.MOV.U32 R96, RZ, RZ, R119.reuse ;  /* 0x000000ffff607224 */ /* 0x102fe400078e0077 */
[----:B------:R-:W-:Y:S01]  /*49c0*/  FADD.FTZ R28, R21, R28 ;  /* 0x0000001c151c7221 */ /* 0x000fe20000010000 */
[----:B------:R-:W-:Y:S01]  /*49d0*/  F2FP.SATFINITE.E4M3.F32.PACK_AB_MERGE_C R211, R15, R14, R44 ;  /* 0x0000000e0fd3723e */ /* 0x000fe2000480702c */
[----:B------:R-:W-:Y:S01]  /*49e0*/  IMAD.MOV.U32 R44, RZ, RZ, R119 ;  /* 0x000000ffff2c7224 */ /* 0x000fe200078e0077 */
[----:B------:R0:W1:Y:S01]  /*49f0*/  MUFU.EX2 R24, R49 ;  /* 0x0000003100187308 */ /* 0x0000620000000800 */
[----:B---3--:R-:W-:-:S01]  /*4a00*/  FADD.FTZ R26, R68, R67 ;  /* 0x00000043441a7221 */ /* 0x008fc20000010000 */
[----:B------:R-:W-:-:S02]  /*4a10*/  IMAD.MOV.U32 R67, RZ, RZ, R119 ;  /* 0x000000ffff437224 */ /* 0x000fc400078e0077 */
[--C-:B------:R-:W-:Y:S02]  /*4a20*/  IMAD.MOV.U32 R41, RZ, RZ, R119.reuse ;  /* 0x000000ffff297224 */ /* 0x100fe400078e0077 */
[----:B------:R-:W-:Y:S01]  /*4a30*/  FADD.FTZ R21, R69, R26 ;  /* 0x0000001a45157221 */ /* 0x000fe20000010000 */
[----:B------:R-:W-:Y:S01]  /*4a40*/  IMAD.MOV.U32 R40, RZ, RZ, R119 ;  /* 0x000000ffff287224 */ /* 0x000fe200078e0077 */
[----:B------:R-:W3:Y:S01]  /*4a50*/  MUFU.EX2 R72, R72 ;  /* 0x0000004800487308 */ /* 0x000ee20000000800 */
[----:B--2---:R-:W-:-:S01]  /*4a60*/  FADD.FTZ R3, R29, R28 ;  /* 0x0000001c1d037221 */ /* 0x004fc20000010000 */
[--C-:B0-----:R-:W-:Y:S02]  /*4a70*/  IMAD.MOV.U32 R49, RZ, RZ, R119.reuse ;  /* 0x000000ffff317224 */ /* 0x101fe400078e0077 */
[--C-:B------:R-:W-:Y:S02]  /*4a80*/  IMAD.MOV.U32 R39, RZ, RZ, R119.reuse ;  /* 0x000000ffff277224 */ /* 0x100fe400078e0077 */
[----:B------:R-:W-:-:S02]  /*4a90*/  IMAD.MOV.U32 R38, RZ, RZ, R119 ;  /* 0x000000ffff267224 */ /* 0x000fc400078e0077 */
[----:B------:R-:W0:Y:S01]  /*4aa0*/  MUFU.EX2 R30, R30 ;  /* 0x0000001e001e7308 */ /* 0x000e220000000800 */
[----:B-1----:R-:W-:-:S01]  /*4ab0*/  FADD.FTZ R3, R24, R3 ;  /* 0x0000000318037221 */ /* 0x002fc20000010000 */
[--C-:B------:R-:W-:Y:S02]  /*4ac0*/  IMAD.MOV.U32 R27, RZ, RZ, R119.reuse ;  /* 0x000000ffff1b7224 */ /* 0x100fe400078e0077 */
[----:B------:R-:W-:-:S04]  /*4ad0*/  IMAD.MOV.U32 R25, RZ, RZ, R119 ;  /* 0x000000ffff197224 */ /* 0x000fc800078e0077 */
[----:B------:R-:W1:Y:S01]  /*4ae0*/  MUFU.EX2 R75, R75 ;  /* 0x0000004b004b7308 */ /* 0x000e620000000800 */
[----:B---3--:R-:W-:-:S07]  /*4af0*/  FADD.FTZ R26, R72, R21 ;  /* 0x00000015481a7221 */ /* 0x008fce0000010000 */
[----:B------:R-:W2:Y:S01]  /*4b00*/  MUFU.EX2 R55, R55 ;  /* 0x0000003700377308 */ /* 0x000ea20000000800 */
[----:B0-----:R-:W-:-:S07]  /*4b10*/  FADD.FTZ R28, R30, R3 ;  /* 0x000000031e1c7221 */ /* 0x001fce0000010000 */
[----:B------:R-:W0:Y:S01]  /*4b20*/  MUFU.EX2 R73, R73 ;  /* 0x0000004900497308 */ /* 0x000e220000000800 */
[----:B-1----:R-:W-:-:S01]  /*4b30*/  FADD.FTZ R26, R75, R26 ;  /* 0x0000001a4b1a7221 */ /* 0x002fc20000010000 */
[----:B------:R-:W-:Y:S01]  /*4b40*/  F2FP.SATFINITE.E4M3.F32.PACK_AB_MERGE_C R72, R75, R72, RZ ;  /* 0x000000484b48723e */ /* 0x000fe200048070ff */
[----:B------:R-:W-:-:S03]  /*4b50*/  IMAD.MOV.U32 R75, RZ, RZ, R119 ;  /* 0x000000ffff4b7224 */ /* 0x000fc600078e0077 */
[----:B------:R-:W-:Y:S01]  /*4b60*/  F2FP.SATFINITE.E4M3.F32.PACK_AB_MERGE_C R212, R69, R68, R72 ;  /* 0x0000004445d4723e */ /* 0x000fe20004807048 */
[--C-:B------:R-:W-:Y:S01]  /*4b70*/  IMAD.MOV.U32 R72, RZ, RZ, R119.reuse ;  /* 0x000000ffff487224 */ /* 0x100fe200078e0077 */
[----:B------:R-:W1:Y:S01]  /*4b80*/  MUFU.EX2 R32, R32 ;  /* 0x0000002000207308 */ /* 0x000e620000000800 */
[C---:B--2---:R-:W-:Y:S01]  /*4b90*/  F2FP.SATFINITE.E4M3.F32.PACK_AB_MERGE_C R30, R55.reuse, R30, RZ ;  /* 0x0000001e371e723e */ /* 0x044fe200048070ff */
[----:B------:R-:W-:Y:S01]  /*4ba0*/  FADD.FTZ R55, R55, R28 ;  /* 0x0000001c37377221 */ /* 0x000fe20000010000 */
[--C-:B------:R-:W-:Y:S02]  /*4bb0*/  IMAD.MOV.U32 R69, RZ, RZ, R119.reuse ;  /* 0x000000ffff457224 */ /* 0x100fe400078e0077 */
[----:B------:R-:W-:Y:S01]  /*4bc0*/  F2FP.SATFINITE.E4M3.F32.PACK_AB_MERGE_C R213, R24, R29, R30 ;  /* 0x0000001d18d5723e */ /* 0x000fe2000480701e */
[----:B------:R-:W-:Y:S02]  /*4bd0*/  IMAD.MOV.U32 R68, RZ, RZ, R119 ;  /* 0x000000ffff447224 */ /* 0x000fe400078e0077 */
[----:B------:R-:W2:Y:S01]  /*4be0*/  MUFU.EX2 R76, R76 ;  /* 0x0000004c004c7308 */ /* 0x000ea20000000800 */
[----:B0-----:R-:W-:-:S01]  /*4bf0*/  FADD.FTZ R3, R73, R26 ;  /* 0x0000001a49037221 */ /* 0x001fc20000010000 */
[----:B------:R-:W-:-:S02]  /*4c00*/  IMAD.MOV.U32 R30, RZ, RZ, R119 ;  /* 0x000000ffff1e7224 */ /* 0x000fc400078e0077 */
[--C-:B------:R-:W-:Y:S02]  /*4c10*/  IMAD.MOV.U32 R29, RZ, RZ, R119.reuse ;  /* 0x000000ffff1d7224 */ /* 0x100fe400078e0077 */
[----:B------:R-:W-:Y:S02]  /*4c20*/  IMAD.MOV.U32 R28, RZ, RZ, R119 ;  /* 0x000000ffff1c7224 */ /* 0x000fe400078e0077 */
[----:B------:R-:W0:Y:S01]  /*4c30*/  MUFU.EX2 R63, R63 ;  /* 0x0000003f003f7308 */ /* 0x000e220000000800 */
[----:B-1----:R-:W-:-:S01]  /*4c40*/  FADD.FTZ R26, R32, R55 ;  /* 0x00000037201a7221 */ /* 0x002fc20000010000 */
[--C-:B------:R-:W-:Y:S02]  /*4c50*/  IMAD.MOV.U32 R55, RZ, RZ, R119.reuse ;  /* 0x000000ffff377224 */ /* 0x100fe400078e0077 */
[----:B------:R-:W-:-:S04]  /*4c60*/  IMAD.MOV.U32 R24, RZ, RZ, R119 ;  /* 0x000000ffff187224 */ /* 0x000fc800078e0077 */
[----:B------:R-:W-:Y:S01]  /*4c70*/  MUFU.EX2 R78, R78 ;  /* 0x0000004e004e7308 */ /* 0x000fe20000000800 */
[----:B--2---:R-:W-:-:S07]  /*4c80*/  FADD.FTZ R3, R76, R3 ;  /* 0x000000034c037221 */ /* 0x004fce0000010000 */
[----:B------:R-:W1:Y:S01]  /*4c90*/  MUFU.EX2 R81, R81 ;  /* 0x0000005100517308 */ /* 0x000e620000000800 */
[----:B0-----:R-:W-:-:S07]  /*4ca0*/  FADD.FTZ R26, R63, R26 ;  /* 0x0000001a3f1a7221 */ /* 0x001fce0000010000 */
[----:B------:R-:W0:Y:S08]  /*4cb0*/  MUFU.EX2 R33, R33 ;  /* 0x0000002100217308 */ /* 0x000e300000000800 */
[----:B------:R-:W2:Y:S01]  /*4cc0*/  MUFU.EX2 R36, R36 ;  /* 0x0000002400247308 */ /* 0x000ea20000000800 */
[----:B-1----:R-:W-:Y:S01]  /*4cd0*/  F2FP.SATFINITE.E4M3.F32.PACK_AB_MERGE_C R21, R81, R78, RZ ;  /* 0x0000004e5115723e */ /* 0x002fe200048070ff */
[----:B------:R-:W-:-:S03]  /*4ce0*/  FADD.FTZ R78, R78, R3 ;  /* 0x000000034e4e7221 */ /* 0x000fc60000010000 */
[----:B------:R-:W-:Y:S01]  /*4cf0*/  F2FP.SATFINITE.E4M3.F32.PACK_AB_MERGE_C R214, R76, R73, R21 ;  /* 0x000000494cd6723e */ /* 0x000fe20004807015 */
[----:B------:R-:W-:-:S01]  /*4d00*/  FADD.FTZ R81, R81, R78 ;  /* 0x0000004e51517221 */ /* 0x000fc20000010000 */
[----:B------:R-:W-:Y:S01]  /*4d10*/  IMAD.MOV.U32 R78, RZ, RZ, R119 ;  /* 0x000000ffff4e7224 */ /* 0x000fe200078e0077 */
[----:B------:R-:W-:Y:S01]  /*4d20*/  MUFU.EX2 R82, R82 ;  /* 0x0000005200527308 */ /* 0x000fe20000000800 */
[----:B0-----:R-:W-:-:S01]  /*4d30*/  FADD.FTZ R3, R33, R26 ;  /* 0x0000001a21037221 */ /* 0x001fc20000010000 */
[--C-:B------:R-:W-:Y:S02]  /*4d40*/  IMAD.MOV.U32 R76, RZ, RZ, R119.reuse ;  /* 0x000000ffff4c7224 */ /* 0x100fe400078e0077 */
[--C-:B------:R-:W-:Y:S02]  /*4d50*/  IMAD.MOV.U32 R73, RZ, RZ, R119.reuse ;  /* 0x000000ffff497224 */ /* 0x100fe400078e0077 */
[----:B------:R-:W-:Y:S02]  /*4d60*/  IMAD.MOV.U32 R26, RZ, RZ, R119 ;  /* 0x000000ffff1a7224 */ /* 0x000fe400078e0077 */
[----:B------:R-:W0:Y:S01]  /*4d70*/  MUFU.EX2 R85, R85 ;  /* 0x0000005500557308 */ /* 0x000e220000000800 */
[C---:B--2---:R-:W-:Y:S01]  /*4d80*/  F2FP.SATFINITE.E4M3.F32.PACK_AB_MERGE_C R33, R36.reuse, R33, RZ ;  /* 0x000000212421723e */ /* 0x044fe200048070ff */
[----:B------:R-:W-:-:S03]  /*4d90*/  FADD.FTZ R36, R36, R3 ;  /* 0x0000000324247221 */ /* 0x000fc60000010000 */
[----:B------:R-:W-:Y:S01]  /*4da0*/  F2FP.SATFINITE.E4M3.F32.PACK_AB_MERGE_C R215, R63, R32, R33 ;  /* 0x000000203fd7723e */ /* 0x000fe20004807021 */
[--C-:B------:R-:W-:Y:S02]  /*4db0*/  IMAD.MOV.U32 R63, RZ, RZ, R119.reuse ;  /* 0x000000ffff3f7224 */ /* 0x100fe400078e0077 */
[----:B------:R-:W1:Y:S01]  /*4dc0*/  MUFU.EX2 R80, R80 ;  /* 0x0000005000507308 */ /* 0x000e620000000800 */
[--C-:B------:R-:W-:Y:S02]  /*4dd0*/  IMAD.MOV.U32 R33, RZ, RZ, R119.reuse ;  /* 0x000000ffff217224 */ /* 0x100fe400078e0077 */
[----:B------:R-:W-:-:S05]  /*4de0*/  IMAD.MOV.U32 R32, RZ, RZ, R119 ;  /* 0x000000ffff207224 */ /* 0x000fca00078e0077 */
[----:B------:R-:W2:Y:S01]  /*4df0*/  MUFU.EX2 R37, R37 ;  /* 0x0000002500257308 */ /* 0x000ea20000000800 */
[----:B0-----:R-:W-:-:S07]  /*4e00*/  F2FP.SATFINITE.E4M3.F32.PACK_AB_MERGE_C R5, R85, R82, RZ ;  /* 0x000000525505723e */ /* 0x001fce00048070ff */
[----:B------:R-:W0:Y:S01]  /*4e10*/  MUFU.EX2 R83, R83 ;  /* 0x0000005300537308 */ /* 0x000e220000000800 */
[----:B-1----:R-:W-:-:S01]  /*4e20*/  FADD.FTZ R4, R80, R81 ;  /* 0x0000005150047221 */ /* 0x002fc20000010000 */
[----:B------:R-:W-:-:S06]  /*4e30*/  IMAD.MOV.U32 R81, RZ, RZ, R119 ;  /* 0x000000ffff517224 */ /* 0x000fcc00078e0077 */
[----:B------:R1:W3:Y:S01]  /*4e40*/  MUFU.EX2 R20, R77 ;  /* 0x0000004d00147308 */ /* 0x0002e20000000800 */
[----:B--2---:R-:W-:-:S01]  /*4e50*/  FADD.FTZ R3, R37, R36 ;  /* 0x0000002425037221 */ /* 0x004fc20000010000 */
[----:B------:R-:W-:-:S06]  /*4e60*/  IMAD.MOV.U32 R36, RZ, RZ, R119 ;  /* 0x000000ffff247224 */ /* 0x000fcc00078e0077 */
[----:B------:R-:W2:Y:S01]  /*4e70*/  MUFU.EX2 R79, R79 ;  /* 0x0000004f004f7308 */ /* 0x000ea20000000800 */
[C---:B0-----:R-:W-:Y:S01]  /*4e80*/  F2FP.SATFINITE.E4M3.F32.PACK_AB_MERGE_C R216, R83.reuse, R80, R5 ;  /* 0x0000005053d8723e */ /* 0x041fe20004807005 */
[----:B------:R-:W-:Y:S01]  /*4e90*/  FADD.FTZ R83, R83, R4 ;  /* 0x0000000453537221 */ /* 0x000fe20000010000 */
[--C-:B------:R-:W-:Y:S02]  /*4ea0*/  IMAD.MOV.U32 R80, RZ, RZ, R119.reuse ;  /* 0x000000ffff507224 */ /* 0x100fe400078e0077 */
[----:B-1----:R-:W-:Y:S02]  /*4eb0*/  IMAD.MOV.U32 R77, RZ, RZ, R119 ;  /* 0x000000ffff4d7224 */ /* 0x002fe400078e0077 */
[----:B------:R-:W-:-:S01]  /*4ec0*/  FADD.FTZ R82, R82, R83 ;  /* 0x0000005352527221 */ /* 0x000fc20000010000 */
[----:B------:R-:W-:Y:S01]  /*4ed0*/  IMAD.MOV.U32 R83, RZ, RZ, R119 ;  /* 0x000000ffff537224 */ /* 0x000fe200078e0077 */
[----:B------:R-:W0:Y:S01]  /*4ee0*/  MUFU.EX2 R70, R70 ;  /* 0x0000004600467308 */ /* 0x000e220000000800 */
[----:B---3--:R-:W-:-:S01]  /*4ef0*/  FADD.FTZ R4, R20, R3 ;  /* 0x0000000314047221 */ /* 0x008fc20000010000 */
[----:B------:R-:W-:Y:S01]  /*4f00*/  FADD.FTZ R85, R85, R82 ;  /* 0x0000005255557221 */ /* 0x000fe20000010000 */
[----:B------:R-:W-:-:S05]  /*4f10*/  IMAD.MOV.U32 R82, RZ, RZ, R119 ;  /* 0x000000ffff527224 */ /* 0x000fca00078e0077 */
[----:B------:R-:W-:Y:S01]  /*4f20*/  MUFU.EX2 R56, R56 ;  /* 0x0000003800387308 */ /* 0x000fe20000000800 */
[----:B--2---:R-:W-:-:S07]  /*4f30*/  FADD.FTZ R5, R79, R4 ;  /* 0x000000044f057221 */ /* 0x004fce0000010000 */
[----:B------:R-:W1:Y:S01]  /*4f40*/  MUFU.EX2 R89, R89 ;  /* 0x0000005900597308 */ /* 0x000e620000000800 */
[C---:B0-----:R-:W-:Y:S01]  /*4f50*/  F2FP.SATFINITE.E4M3.F32.PACK_AB_MERGE_C R79, R70.reuse, R79, RZ ;  /* 0x0000004f464f723e */ /* 0x041fe200048070ff */
[----:B------:R-:W-:-:S03]  /*4f60*/  FADD.FTZ R70, R70, R5 ;  /* 0x0000000546467221 */ /* 0x000fc60000010000 */
[----:B------:R-:W-:Y:S01]  /*4f70*/  F2FP.SATFINITE.E4M3.F32.PACK_AB_MERGE_C R217, R20, R37, R79 ;  /* 0x0000002514d9723e */ /* 0x000fe2000480704f */
[--C-:B------:R-:W-:Y:S02]  /*4f80*/  IMAD.MOV.U32 R79, RZ, RZ, R119.reuse ;  /* 0x000000ffff4f7224 */ /* 0x100fe400078e0077 */
[----:B------:R-:W0:Y:S01]  /*4f90*/  MUFU.EX2 R84, R84 ;  /* 0x0000005400547308 */ /* 0x000e220000000800 */
[----:B------:R-:W-:-:S07]  /*4fa0*/  IMAD.MOV.U32 R37, RZ, RZ, R119 ;  /* 0x000000ffff257224 */ /* 0x000fce00078e0077 */
[----:B------:R-:W2:Y:S01]  /*4fb0*/  MUFU.EX2 R71, R71 ;  /* 0x0000004700477308 */ /* 0x000ea20000000800 */
[----:B-1----:R-:W-:-:S07]  /*4fc0*/  F2FP.SATFINITE.E4M3.F32.PACK_AB_MERGE_C R6, R89, R56, RZ ;  /* 0x000000385906723e */ /* 0x002fce00048070ff */
[----:B------:R-:W1:Y:S01]  /*4fd0*/  MUFU.EX2 R87, R87 ;  /* 0x0000005700577308 */ /* 0x000e620000000800 */
[----:B0-----:R-:W-:-:S01]  /*4fe0*/  FADD.FTZ R4, R84, R85 ;  /* 0x0000005554047221 */ /* 0x001fc20000010000 */
[----:B------:R-:W-:-:S06]  /*4ff0*/  IMAD.MOV.U32 R85, RZ, RZ, R119 ;  /* 0x000000ffff557224 */ /* 0x000fcc00078e0077 */
[----:B------:R-:W0:Y:S01]  /*5000*/  MUFU.EX2 R90, R90 ;  /* 0x0000005a005a7308 */ /* 0x000e220000000800 */
[----:B--2---:R-:W-:-:S01]  /*5010*/  FADD.FTZ R5, R71, R70 ;  /* 0x0000004647057221 */ /* 0x004fc20000010000 */
[----:B------:R-:W-:-:S06]  /*5020*/  IMAD.MOV.U32 R70, RZ, RZ, R119 ;  /* 0x000000ffff467224 */ /* 0x000fcc00078e0077 */
[----:B------:R-:W2:Y:S01]  /*5030*/  MUFU.EX2 R74, R74 ;  /* 0x0000004a004a7308 */ /* 0x000ea20000000800 */
[C---:B-1----:R-:W-:Y:S01]  /*5040*/  F2FP.SATFINITE.E4M3.F32.PACK_AB_MERGE_C R218, R87.reuse, R84, R6 ;  /* 0x0000005457da723e */ /* 0x042fe20004807006 */
[----:B------:R-:W-:Y:S01]  /*5050*/  FADD.FTZ R87, R87, R4 ;  /* 0x0000000457577221 */ /* 0x000fe20000010000 */
[----:B------:R-:W-:-:S03]  /*5060*/  IMAD.MOV.U32 R84, RZ, RZ, R119 ;  /* 0x000000ffff547224 */ /* 0x000fc600078e0077 */
[----:B------:R-:W-:Y:S01]  /*5070*/  FADD.FTZ R4, R56, R87 ;  /* 0x0000005738047221 */ /* 0x000fe20000010000 */
[----:B------:R-:W-:Y:S01]  /*5080*/  IMAD.MOV.U32 R87, RZ, RZ, R119 ;  /* 0x000000ffff577224 */ /* 0x000fe200078e0077 */
[----:B------:R1:W3:Y:S01]  /*5090*/  MUFU.EX2 R3, R86 ;  /* 0x0000005600037308 */ /* 0x0002e20000000800 */
[----:B0-----:R-:W-:-:S01]  /*50a0*/  FADD.FTZ R5, R90, R5 ;  /* 0x000000055a057221 */ /* 0x001fc20000010000 */
[----:B------:R-:W-:Y:S01]  /*50b0*/  FADD.FTZ R4, R89, R4 ;  /* 0x0000000459047221 */ /* 0x000fe20000010000 */
[--C-:B------:R-:W-:Y:S02]  /*50c0*/  IMAD.MOV.U32 R89, RZ, RZ, R119.reuse ;  /* 0x000000ffff597224 */ /* 0x100fe400078e0077 */
[----:B------:R-:W-:Y:S02]  /*50d0*/  IMAD.MOV.U32 R56, RZ, RZ, R119 ;  /* 0x000000ffff387224 */ /* 0x000fe400078e0077 */
[----:B--2---:R-:W-:-:S01]  /*50e0*/  FADD.FTZ R6, R74, R5 ;  /* 0x000000054a067221 */ /* 0x004fc20000010000 */
[----:B-1----:R-:W-:Y:S01]  /*50f0*/  IMAD.MOV.U32 R86, RZ, RZ, R119 ;  /* 0x000000ffff567224 */ /* 0x002fe200078e0077 */
[----:B---3--:R-:W-:-:S02]  /*5100*/  F2FP.SATFINITE.E4M3.F32.PACK_AB_MERGE_C R7, R3, R74, RZ ;  /* 0x0000004a0307723e */ /* 0x008fc400048070ff */
[----:B------:R-:W-:Y:S01]  /*5110*/  FADD.FTZ R6, R3, R6 ;  /* 0x0000000603067221 */ /* 0x000fe20000010000 */
[----:B------:R-:W-:Y:S01]  /*5120*/  IMAD.MOV.U32 R74, RZ, RZ, R119 ;  /* 0x000000ffff4a7224 */ /* 0x000fe200078e0077 */
[----:B------:R-:W-:Y:S01]  /*5130*/  F2FP.SATFINITE.E4M3.F32.PACK_AB_MERGE_C R219, R90, R71, R7 ;  /* 0x000000475adb723e */ /* 0x000fe20004807007 */
[--C-:B------:R-:W-:Y:S02]  /*5140*/  IMAD.MOV.U32 R90, RZ, RZ, R119.reuse ;  /* 0x000000ffff5a7224 */ /* 0x100fe400078e0077 */
[----:B------:R-:W-:Y:S01]  /*5150*/  IMAD.MOV.U32 R71, RZ, RZ, R119 ;  /* 0x000000ffff477224 */ /* 0x000fe200078e0077 */
[----:B------:R-:W-:Y:S06]  /*5160*/  @!P1 BRA `(.L_x_15) ;  /* 0x0000003800fc9947 */ /* 0x000fec0003800000 */
[----:B------:R-:W-:Y:S01]  /*5170*/  IMAD.MOV.U32 R5, RZ, RZ, R132 ;  /* 0x000000ffff057224 */ /* 0x000fe200078e0084 */
[----:B------:R-:W-:Y:S01]  /*5180*/  CS2R R118, SRZ ;  /* 0x0000000000767805 */ /* 0x000fe2000001ff00 */
[----:B------:R-:W-:Y:S01]  /*5190*/  IMAD.MOV.U32 R3, RZ, RZ, R126 ;  /* 0x000000ffff037224 */ /* 0x000fe200078e007e */
[----:B------:R-:W-:Y:S02]  /*51a0*/  CS2R R116, SRZ ;  /* 0x0000000000747805 */ /* 0x000fe4000001ff00 */
[----:B------:R-:W-:Y:S02]  /*51b0*/  CS2R R114, SRZ ;  /* 0x0000000000727805 */ /* 0x000fe4000001ff00 */
[----:B------:R-:W-:Y:S02]  /*51c0*/  CS2R R112, SRZ ;  /* 0x0000000000707805 */ /* 0x000fe4000001ff00 */
[----:B------:R-:W-:Y:S02]  /*51d0*/  CS2R R110, SRZ ;  /* 0x00000000006e7805 */ /* 0x000fe4000001ff00 */
[----:B------:R-:W-:-:S02]  /*51e0*/  CS2R R108, SRZ ;  /* 0x00000000006c7805 */ /* 0x000fc4000001ff00 */
[----:B------:R-:W-:Y:S02]  /*51f0*/  CS2R R106, SRZ ;  /* 0x00000000006a7805 */ /* 0x000fe4000001ff00 */
        /* <DEDUP_REMOVED lines=40> */
[----:B------:R-:W-:Y:S01]  /*5480*/  CS2R R24, SRZ ;  /* 0x0000000000187805 */ /* 0x000fe2000001ff00 */
[----:B------:R-:W-:Y:S01]  /*5490*/  UIADD3 UR47, UR47, -0x2, URZ ;  /* 0xfffffffe2f2f7890 */ /* 0x000fe2000fffe03f */
[----:B------:R-:W-:Y:S01]  /*54a0*/  UMOV UR53, UR43 ;  /* 0x0000002b00357c82 */ /* 0x000fe20008000000 */
[----:B------:R-:W-:Y:S01]  /*54b0*/  UMOV UR52, UR51 ;  /* 0x0000003300347c82 */ /* 0x000fe20008000000 */
[----:B------:R-:W-:-:S09]  /*54c0*/  ULDC UR50, c[0x0][0x988] ;  /* 0x0002620000327ab9 */ /* 0x000fd20000000800 */
.L_x_25:
[----:B------:R-:W-:Y:S01]  /*54d0*/  ISETP.NE.AND P2, PT, RZ, UR37, PT ;  /* 0x00000025ff007c0c */ /* 0x000fe2000bf45270 */
[----:B------:R-:W-:-:S04]  /*54e0*/  UISETP.NE.AND UP0, UPT, UR52, 0x1, UPT ;  /* 0x000000013400788c */ /* 0x000fc8000bf05270 */
[----:B------:R-:W-:-:S04]  /*54f0*/  USEL UR43, URZ, 0x1, UP0 ;  /* 0x000000013f2b7887 */ /* 0x000fc80008000000 */
[----:B------:R-:W-:-:S04]  /*5500*/  ULOP3.LUT UR43, UR53, UR43, URZ, 0x3c, !UPT ;  /* 0x0000002b352b7292 */ /* 0x000fc8000f8e3c3f */
[----:B------:R-:W-:Y:S08]  /*5510*/  @P2 BRA `(.L_x_16) ;  /* 0x0000000000382947 */ /* 0x000ff00003800000 */
[----:B------:R-:W-:Y:S05]  /*5520*/  @!P0 BRA `(.L_x_17) ;  /* 0x0000000000048947 */ /* 0x000fea0003800000 */
[----:B------:R-:W-:Y:S01]  /*5530*/  BPT.TRAP 0x1 ;  /* 0x000000040000795c */ /* 0x000fe20000300000 */
.L_x_17:
[----:B------:R-:W-:Y:S01]  /*5540*/  UIADD3 UR6, UR52, 0x1, URZ ;  /* 0x0000000134067890 */ /* 0x000fe2000fffe03f */
[----:B------:R-:W-:-:S03]  /*5550*/  IMAD.U32 R7, RZ, RZ, UR43 ;  /* 0x0000002bff077e24 */ /* 0x000fc6000f8e00ff */
[----:B------:R-:W-:Y:S02]  /*5560*/  UISETP.NE.AND UP0, UPT, UR6, 0x2, UPT ;  /* 0x000000020600788c */ /* 0x000fe4000bf05270 */
[----:B------:R-:W-:Y:S02]  /*5570*/  SHF.L.U32 R7, R7, 0x1f, RZ ;  /* 0x0000001f07077819 */ /* 0x000fe400000006ff */
[----:B------:R-:W-:-:S04]  /*5580*/  USEL UR6, UR6, URZ, UP0 ;  /* 0x0000003f06067287 */ /* 0x000fc80008000000 */
[----:B------:R-:W-:-:S09]  /*5590*/  ULEA UR6, UR6, UR39, 0x3 ;  /* 0x0000002706067291 */ /* 0x000fd2000f8e183f */
[----:B------:R0:W1:Y:S01]  /*55a0*/  SYNCS.PHASECHK.TRANS64.TRYWAIT P1, [UR6+0x33430], R7 ;  /* 0x03343007ff0075a7 */ /* 0x0000620008020146 */
[----:B------:R-:W-:Y:S05]  /*55b0*/  @!P0 BRA `(.L_x_18) ;  /* 0x0000000000048947 */ /* 0x000fea0003800000 */
[----:B------:R-:W-:Y:S01]  /*55c0*/  BPT.TRAP 0x1 ;  /* 0x000000040000795c */ /* 0x000fe20000300000 */
.L_x_18:
[----:B-1----:R-:W-:Y:S05]  /*55d0*/  @P1 BRA `(.L_x_16) ;  /* 0x0000000000081947 */ /* 0x002fea0003800000 */
[----:B------:R-:W1:Y:S02]  /*55e0*/  SYNCS.PHASECHK.TRANS64.TRYWAIT P1, [UR6+0x33430], R7 ;  /* 0x03343007ff0075a7 */ /* 0x000e640008020146 */
[----:B-1----:R-:W-:Y:S05]  /*55f0*/  @!P1 BRA `(.L_x_19) ;  /* 0x000000a000cc9947 */ /* 0x002fea0003800000 */
.L_x_16:
[----:B01----:R-:W-:Y:S01]  /*5600*/  VIADD R7, R23, 0x8 ;  /* 0x0000000817077836 */ /* 0x003fe20000000000 */
[----:B------:R-:W-:Y:S01]  /*5610*/  UIADD3 UR51, UR52, 0x1, URZ ;  /* 0x0000000134337890 */ /* 0x000fe2000fffe03f */
[----:B------:R-:W-:Y:S01]  /*5620*/  UMOV UR27, 0x80000020 ;  /* 0x80000020001b7882 */ /* 0x000fe20000000000 */
[----:B------:R-:W-:Y:S02]  /*5630*/  UMOV UR28, UR24 ;  /* 0x00000018001c7c82 */ /* 0x000fe40008000000 */
[----:B------:R0:W-:Y:S01]  /*5640*/  BAR.SYNC.DEFER_BLOCKING R7, 0x100 ;  /* 0x000400070000751d */ /* 0x0001e20000010000 */
[----:B------:R-:W-:-:S04]  /*5650*/  UISETP.NE.AND UP0, UPT, UR51, 0x2, UPT ;  /* 0x000000023300788c */ /* 0x000fc8000bf05270 */
[----:B------:R-:W-:Y:S01]  /*5660*/  USEL UR51, UR51, URZ, UP0 ;  /* 0x0000003f33337287 */ /* 0x000fe20008000000 */
[----:B------:R-:W-:Y:S01]  /*5670*/  UMOV UR29, UR25 ;  /* 0x00000019001d7c82 */ /* 0x000fe20008000000 */
[----:B------:R-:W-:Y:S02]  /*5680*/  UMOV UR31, 0x80000020 ;  /* 0x80000020001f7882 */ /* 0x000fe40000000000 */
[----:B------:R-:W-:Y:S01]  /*5690*/  UIMAD UR54, UR51, 0x780, UR46 ;  /* 0x00000780333678a4 */ /* 0x000fe2000f8e022e */
[----:B------:R-:W-:Y:S01]  /*56a0*/  UMOV UR32, UR24 ;  /* 0x0000001800207c82 */ /* 0x000fe20008000000 */
[----:B------:R-:W-:Y:S02]  /*56b0*/  UMOV UR33, UR25 ;  /* 0x0000001900217c82 */ /* 0x000fe40008000000 */
[----:B------:R-:W-:Y:S02]  /*56c0*/  UIADD3 UR30, UR54, 0x80, URZ ;  /* 0x00000080361e7890 */ /* 0x000fe4000fffe03f */
[----:B------:R-:W-:-:S02]  /*56d0*/  UIADD3 UR34, UR54, 0x100, URZ ;  /* 0x0000010036227890 */ /* 0x000fc4000fffe03f */
[----:B------:R-:W-:Y:S01]  /*56e0*/  UMOV UR26, UR54 ;  /* 0x00000036001a7c82 */ /* 0x000fe20008000000 */
[----:B------:R-:W-:Y:S01]  /*56f0*/  UMOV UR35, 0x80000020 ;  /* 0x8000002000237882 */ /* 0x000fe20000000000 */
[----:B------:R-:W-:Y:S01]  /*5700*/  UIADD3 UR6, UR54, 0x200, URZ ;  /* 0x0000020036067890 */ /* 0x000fe2000fffe03f */
[----:B------:R-:W-:Y:S01]  /*5710*/  UMOV UR7, 0x80000020 ;  /* 0x8000002000077882 */ /* 0x000fe20000000000 */
[----:B------:R-:W-:Y:S01]  /*5720*/  UIADD3 UR10, UR54, 0x202, URZ ;  /* 0x00000202360a7890 */ /* 0x000fe2000fffe03f */
[----:B------:R-:W-:Y:S01]  /*5730*/  WARPGROUP.ARRIVE ;  /* 0x00000000000079c5 */ /* 0x000fe20000000000 */
[----:B------:R-:W-:Y:S01]  /*5740*/  UMOV UR11, 0x80000020 ;  /* 0x80000020000b7882 */ /* 0x000fe20000000000 */
[----:B------:R-:W-:Y:S01]  /*5750*/  UIADD3 UR14, UR54, 0x282, URZ ;  /* 0x00000282360e7890 */ /* 0x000fe2000fffe03f */
[----:B------:R-:W-:Y:S01]  /*5760*/  UMOV UR15, 0x80000020 ;  /* 0x80000020000f7882 */ /* 0x000fe20000000000 */
[----:B------:R-:W-:Y:S02]  /*5770*/  UIADD3 UR18, UR54, 0x500, URZ ;  /* 0x0000050036127890 */ /* 0x000fe4000fffe03f */
[----:B------:R-:W-:Y:S01]  /*5780*/  QGMMA.64x32x32.F32.E4M3.E4M3 R184, gdesc[UR24], RZ, !UPT, gsb0 ;  /* 0x0060000018b879f3 */ /* 0x000fe2000c0008ff */
[----:B------:R-:W-:Y:S01]  /*5790*/  UIADD3 UR26, UR54, 0x180, URZ ;  /* 0x00000180361a7890 */ /* 0x000fe2000fffe03f */
[----:B------:R-:W-:Y:S01]  /*57a0*/  UMOV UR27, 0x80000020 ;  /* 0x80000020001b7882 */ /* 0x000fe20000000000 */
[----:B------:R-:W-:Y:S01]  /*57b0*/  UMOV UR19, 0x80000020 ;  /* 0x8000002000137882 */ /* 0x000fe20000000000 */
[----:B------:R-:W-:Y:S01]  /*57c0*/  UIADD3 UR22, UR54, 0x502, URZ ;  /* 0x0000050236167890 */ /* 0x000fe2000fffe03f */
[----:B------:R-:W-:Y:S01]  /*57d0*/  UMOV UR23, 0x80000020 ;  /* 0x8000002000177882 */ /* 0x000fe20000000000 */
[----:B------:R-:W-:-:S02]  /*57e0*/  WARPGROUP.DEPBAR.LE gsb0, 0x0 ;  /* 0x00008000000079c5 */ /* 0x000fc40000010000 */
        /* <DEDUP_REMOVED lines=16> */
[----:B------:R-:W-:Y:S01]  /*58f0*/  UMOV UR26, UR6 ;  /* 0x00000006001a7c82 */ /* 0x000fe20008000000 */
[----:B------:R-:W-:Y:S01]  /*5900*/  UMOV UR27, 0x80000020 ;  /* 0x80000020001b7882 */ /* 0x000fe20000000000 */
[----:B------:R-:W-:Y:S01]  /*5910*/  UIADD3 UR6, UR54, 0x2, URZ ;  /* 0x0000000236067890 */ /* 0x000fe2000fffe03f */
        /* <DEDUP_REMOVED lines=25> */
[----:B------:R-:W-:Y:S01]  /*5ab0*/  UMOV UR6, UR10 ;  /* 0x0000000a00067c82 */ /* 0x000fe20008000000 */
[----:B------:R-:W-:Y:S01]  /*5ac0*/  UMOV UR7, 0x80000020 ;  /* 0x8000002000077882 */ /* 0x000fe20000000000 */
[----:B------:R-:W-:Y:S01]  /*5ad0*/  UIADD3 UR10, UR54, 0x280, URZ ;  /* 0x00000280360a7890 */ /* 0x000fe2000fffe03f */
        /* <DEDUP_REMOVED lines=92> */
[----:B------:R-:W-:Y:S01]  /*60a0*/  UIADD3 UR54, UR54, 0x702, URZ ;  /* 0x0000070236367890 */ /* 0x000fe2000fffe03f */
        /* <DEDUP_REMOVED lines=15> */
[----:B0-----:R-:W-:Y:S05]  /*61a0*/  @P2 BRA `(.L_x_20) ;  /* 0x00000000002c2947 */ /* 0x001fea0003800000 */
[----:B------:R-:W-:Y:S05]  /*61b0*/  @!P0 BRA `(.L_x_21) ;  /* 0x0000000000048947 */ /* 0x000fea0003800000 */
[----:B------:R-:W-:Y:S01]  /*61c0*/  BPT.TRAP 0x1 ;  /* 0x000000040000795c */ /* 0x000fe20000300000 */
.L_x_21:
[----:B------:R-:W-:Y:S01]  /*61d0*/  ULEA UR6, UR52, UR39, 0x3 ;  /* 0x0000002734067291 */ /* 0x000fe2000f8e183f */
[----:B------:R-:W-:-:S05]  /*61e0*/  IMAD.U32 R7, RZ, RZ, UR53 ;  /* 0x00000035ff077e24 */ /* 0x000fca000f8e00ff */
[----:B------:R-:W-:-:S04]  /*61f0*/  SHF.L.U32 R7, R7, 0x1f, RZ ;  /* 0x0000001f07077819 */ /* 0x000fc800000006ff */
[----:B------:R0:W1:Y:S01]  /*6200*/  SYNCS.PHASECHK.TRANS64.TRYWAIT P1, [UR6+0x33450], R7 ;  /* 0x03345007ff0075a7 */ /* 0x0000620008020146 */
[----:B------:R-:W-:Y:S05]  /*6210*/  @!P0 BRA `(.L_x_22) ;  /* 0x0000000000048947 */ /* 0x000fea0003800000 */
[----:B------:R-:W-:Y:S01]  /*6220*/  BPT.TRAP 0x1 ;  /* 0x000000040000795c */ /* 0x000fe20000300000 */
.L_x_22:
[----:B-1----:R-:W-:Y:S05]  /*6230*/  @P1 BRA `(.L_x_20) ;  /* 0x0000000000081947 */ /* 0x002fea0003800000 */
[----:B------:R-:W1:Y:S02]  /*6240*/  SYNCS.PHASECHK.TRANS64.TRYWAIT P1, [UR6+0x33450], R7 ;  /* 0x03345007ff0075a7 */ /* 0x000e640008020146 */
[----:B-1----:R-:W-:Y:S05]  /*6250*/  @!P1 BRA `(.L_x_23) ;  /* 0x0000009400cc9947 */ /* 0x002fea0003800000 */
.L_x_20:
[----:B------:R-:W-:Y:S01]  /*6260*/  UIADD3 UR6, UR39, 0x200, URZ ;  /* 0x0000020027067890 */ /* 0x000fe2000fffe03f */
[----:B------:R-:W-:Y:S01]  /*6270*/  WARPGROUP.ARRIVE ;  /* 0x00000000000079c5 */ /* 0x000fe20000000000 */
[----:B------:R-:W-:Y:S01]  /*6280*/  UMOV UR7, 0xc0000010 ;  /* 0xc000001000077882 */ /* 0x000fe20000000000 */
[C---:B-1----:R-:W-:Y:S01]  /*6290*/  FMUL.FTZ R8, R0.reuse, R184 ;  /* 0x000000b800087220 */ /* 0x042fe20000410000 */
[----:B------:R-:W-:Y:S01]  /*62a0*/  USHF.R.U32.HI UR6, URZ, 0x4, UR6 ;  /* 0x000000043f067899 */ /* 0x000fe20008011606 */
[C---:B------:R-:W-:Y:S01]  /*62b0*/  FMUL.FTZ R10, R0.reuse, R186 ;  /* 0x000000ba000a7220 */ /* 0x040fe20000410000 */
[C---:B0-----:R-:W-:Y:S01]  /*62c0*/  FMUL.FTZ R7, R0.reuse, R185 ;  /* 0x000000b900077220 */ /* 0x041fe20000410000 */
[C---:B------:R-:W-:Y:S01]  /*62d0*/  FMUL.FTZ R9, R0.reuse, R187 ;  /* 0x000000bb00097220 */ /* 0x040fe20000410000 */
[----:B------:R-:W-:Y:S01]  /*62e0*/  ULOP3.LUT UR6, UR6, 0x3fff, URZ, 0xc0, !UPT ;  /* 0x00003fff06067892 */ /* 0x000fe2000f8ec03f */
[----:B------:R-:W0:Y:S01]  /*62f0*/  MUFU.TANH R8, R8 ;  /* 0x0000000800087308 */ /* 0x000e220000002400 */
[C---:B------:R-:W-:Y:S01]  /*6300*/  FMUL.FTZ R11, R0.reuse, R188 ;  /* 0x000000bc000b7220 */ /* 0x040fe20000410000 */
[C---:B------:R-:W-:Y:S01]  /*6310*/  FMUL.FTZ R13, R0.reuse, R190 ;  /* 0x000000be000d7220 */ /* 0x040fe20000410000 */
[----:B------:R-:W-:Y:S01]  /*6320*/  ULOP3.LUT UR6, UR6, 0x10000, URZ, 0xfc, !UPT ;  /* 0x0001000006067892 */ /* 0x000fe2000f8efc3f */
[C---:B------:R-:W-:Y:S01]  /*6330*/  FMUL.FTZ R12, R0.reuse, R189 ;  /* 0x000000bd000c7220 */ /* 0x040fe20000410000 */
[C---:B------:R-:W-:Y:S01]  /*6340*/  FMUL.FTZ R14, R0.reuse, R191 ;  /* 0x000000bf000e7220 */ /* 0x040fe20000410000 */
[C---:B------:R-:W-:Y:S01]  /*6350*/  FMUL.FTZ R15, R0.reuse, R192 ;  /* 0x000000c0000f7220 */ /* 0x040fe20000410000 */
[----:B------:R-:W-:Y:S01]  /*6360*/  UIMAD UR11, UR52, 0x780, UR6 ;  /* 0x00000780340b78a4 */ /* 0x000fe2000f8e0206 */
[----:B------:R-:W1:Y:S01]  /*6370*/  MUFU.TANH R10, R10 ;  /* 0x0000000a000a7308 */ /* 0x000e620000002400 */
[C---:B------:R-:W-:Y:S01]  /*6380*/  FMUL.FTZ R21, R0.reuse, R194 ;  /* 0x000000c200157220 */ /* 0x040fe20000410000 */
[C---:B------:R-:W-:Y:S01]  /*6390*/  FMUL.FTZ R20, R0.reuse, R193 ;  /* 0x000000c100147220 */ /* 0x040fe20000410000 */
[C---:B------:R-:W-:Y:S01]  /*63a0*/  FMUL.FTZ R184, R0.reuse, R195 ;  /* 0x000000c300b87220 */ /* 0x040fe20000410000 */
[C---:B------:R-:W-:Y:S01]  /*63b0*/  FMUL.FTZ R185, R0.reuse, R196 ;  /* 0x000000c400b97220 */ /* 0x040fe20000410000 */
[C---:B------:R-:W-:Y:S01]  /*63c0*/  FMUL.FTZ R187, R0.reuse, R198 ;  /* 0x000000c600bb7220 */ /* 0x040fe20000410000 */
[----:B------:R-:W-:Y:S01]  /*63d0*/  UMOV UR6, UR11 ;  /* 0x0000000b00067c82 */ /* 0x000fe20008000000 */
[----:B------:R-:W-:Y:S01]  /*63e0*/  FMUL.FTZ R186, R0, R197 ;  /* 0x000000c500ba7220 */ /* 0x000fe20000410000 */
[----:B------:R-:W-:Y:S01]  /*63f0*/  QGMMA.64x192x32.F32.E4M3.E4M3 R24, R200, gdesc[UR4], R24, gsb0 ;  /* 0x02e00004c8187df3 */ /* 0x000fe20008000818 */
[----:B------:R-:W-:Y:S01]  /*6400*/  UIADD3 UR6, UR11, 0x180, URZ ;  /* 0x000001800b067890 */ /* 0x000fe2000fffe03f */
[----:B------:R-:W2:Y:S01]  /*6410*/  MUFU.TANH R7, R7 ;  /* 0x0000000700077308 */ /* 0x000ea20000002400 */
[----:B------:R-:W-:Y:S01]  /*6420*/  UMOV UR7, 0xc0000010 ;  /* 0xc000001000077882 */ /* 0x000fe20000000000 */
[----:B0-----:R-:W-:Y:S01]  /*6430*/  FMNMX.FTZ R190, R8, R3, !PT ;  /* 0x0000000308be7209 */ /* 0x001fe20007810000 */
[C---:B------:R-:W-:Y:S01]  /*6440*/  FMUL.FTZ R188, R0.reuse, R199 ;  /* 0x000000c700bc7220 */ /* 0x040fe20000410000 */
[C---:B------:R-:W-:Y:S01]  /*6450*/  FMUL.FTZ R168, R0.reuse, R168 ;  /* 0x000000a800a87220 */ /* 0x040fe20000410000 */
[C---:B------:R-:W-:Y:S01]  /*6460*/  FMUL.FTZ R170, R0.reuse, R170 ;  /* 0x000000aa00aa7220 */ /* 0x040fe20000410000 */
[----:B------:R-:W-:Y:S01]  /*6470*/  FMUL.FTZ R169, R0, R169 ;  /* 0x000000a900a97220 */ /* 0x000fe20000410000 */
[----:B-1----:R-:W-:Y:S01]  /*6480*/  FMNMX.FTZ R192, R10, R5, !PT ;  /* 0x000000050ac07209 */ /* 0x002fe20007810000 */
[----:B------:R-:W0:Y:S01]  /*6490*/  MUFU.TANH R9, R9 ;  /* 0x0000000900097308 */ /* 0x000e220000002400 */
[C---:B------:R-:W-:Y:S01]  /*64a0*/  FMUL.FTZ R171, R0.reuse, R171 ;  /* 0x000000ab00ab7220 */ /* 0x040fe20000410000 */
[C---:B------:R-:W-:Y:S01]  /*64b0*/  FMUL.FTZ R172, R0.reuse, R172 ;  /* 0x000000ac00ac7220 */ /* 0x040fe20000410000 */
[C---:B------:R-:W-:Y:S01]  /*64c0*/  FMUL.FTZ R174, R0.reuse, R174 ;  /* 0x000000ae00ae7220 */ /* 0x040fe20000410000 */
[C---:B------:R-:W-:Y:S01]  /*64d0*/  FMUL.FTZ R173, R0.reuse, R173 ;  /* 0x000000ad00ad7220 */ /* 0x040fe20000410000 */
[C---:B------:R-:W-:Y:S01]  /*64e0*/  FMUL.FTZ R175, R0.reuse, R175 ;  /* 0x000000af00af7220 */ /* 0x040fe20000410000 */
[C---:B------:R-:W-:Y:S01]  /*64f0*/  FMUL.FTZ R176, R0.reuse, R176 ;  /* 0x000000b000b07220 */ /* 0x040fe20000410000 */
[C---:B------:R-:W-:Y:S01]  /*6500*/  FMUL.FTZ R178, R0.reuse, R178 ;  /* 0x000000b200b27220 */ /* 0x040fe20000410000 */
[----:B------:R-:W1:Y:S01]  /*6510*/  MUFU.TANH R11, R11 ;  /* 0x0000000b000b7308 */ /* 0x000e620000002400 */
[----:B--2---:R-:W-:Y:S01]  /*6520*/  FMNMX.FTZ R190, R7, R190, !PT ;  /* 0x000000be07be7209 */ /* 0x004fe20007810000 */
[C---:B------:R-:W-:Y:S01]  /*6530*/  FMUL.FTZ R177, R0.reuse, R177 ;  /* 0x000000b100b17220 */ /* 0x040fe20000410000 */
[C---:B------:R-:W-:Y:S01]  /*6540*/  FMUL.FTZ R179, R0.reuse, R179 ;  /* 0x000000b300b37220 */ /* 0x040fe20000410000 */
[C---:B------:R-:W-:Y:S01]  /*6550*/  FMUL.FTZ R180, R0.reuse, R180 ;  /* 0x000000b400b47220 */ /* 0x040fe20000410000 */
[C---:B------:R-:W-:Y:S01]  /*6560*/  FMUL.FTZ R182, R0.reuse, R182 ;  /* 0x000000b600b67220 */ /* 0x040fe20000410000 */
[C---:B------:R-:W-:Y:S01]  /*6570*/  FMUL.FTZ R181, R0.reuse, R181 ;  /* 0x000000b500b57220 */ /* 0x040fe20000410000 */
[C---:B------:R-:W-:Y:S01]  /*6580*/  FMUL.FTZ R183, R0.reuse, R183 ;  /* 0x000000b700b77220 */ /* 0x040fe20000410000 */
[----:B------:R-:W2:Y:S01]  /*6590*/  MUFU.TANH R13, R13 ;  /* 0x0000000d000d7308 */ /* 0x000ea20000002400 */
[----:B0-----:R-:W-:Y:S01]  /*65a0*/  FMNMX.FTZ R192, R9, R192, !PT ;  /* 0x000000c009c07209 */ /* 0x001fe20007810000 */
[C---:B------:R-:W-:Y:S01]  /*65b0*/  FMUL.FTZ R152, R0.reuse, R152 ;  /* 0x0000009800987220 */ /* 0x040fe20000410000 */
[C---:B------:R-:W-:Y:S01]  /*65c0*/  FMUL.FTZ R154, R0.reuse, R154 ;  /* 0x0000009a009a7220 */ /* 0x040fe20000410000 */
[C---:B------:R-:W-:Y:S01]  /*65d0*/  FMUL.FTZ R153, R0.reuse, R153 ;  /* 0x0000009900997220 */ /* 0x040fe20000410000 */
[C---:B------:R-:W-:Y:S01]  /*65e0*/  FMUL.FTZ R155, R0.reuse, R155 ;  /* 0x0000009b009b7220 */ /* 0x040fe20000410000 */
[C---:B------:R-:W-:Y:S01]  /*65f0*/  FMUL.FTZ R156, R0.reuse, R156 ;  /* 0x0000009c009c7220 */ /* 0x040fe20000410000 */
[C---:B------:R-:W-:Y:S01]  /*6600*/  FMUL.FTZ R157, R0.reuse, R157 ;  /* 0x0000009d009d7220 */ /* 0x040fe20000410000 */
[----:B------:R-:W0:Y:S01]  /*6610*/  MUFU.TANH R12, R12 ;  /* 0x0000000c000c7308 */ /* 0x000e220000002400 */
[----:B-1----:R-:W-:Y:S01]  /*6620*/  FMNMX.FTZ R189, R11, R190, !PT ;  /* 0x000000be0bbd7209 */ /* 0x002fe20007810000 */
        /* <DEDUP_REMOVED lines=13> */
[----:B------:R-:W-:Y:S01]  /*6700*/  FMUL.FTZ R137, R0, R137 ;  /* 0x0000008900897220 */ /* 0x000fe20000410000 */
[----:B------:R-:W2:Y:S01]  /*6710*/  MUFU.TANH R15, R15 ;  /* 0x0000000f000f7308 */ /* 0x000ea20000002400 */
[----:B0-----:R-:W-:Y:S01]  /*6720*/  FMNMX.FTZ R190, R12, R189, !PT ;  /* 0x000000bd0cbe7209 */ /* 0x001fe20007810000 */
[C---:B------:R-:W-:Y:S01]  /*6730*/  FMUL.FTZ R138, R0.reuse, R138 ;  /* 0x0000008a008a7220 */ /* 0x040fe20000410000 */
[C---:B------:R-:W-:Y:S01]  /*6740*/  FMUL.FTZ R140, R0.reuse, R140 ;  /* 0x0000008c008c7220 */ /* 0x040fe20000410000 */
[C---:B------:R-:W-:Y:S01]  /*6750*/  FMUL.FTZ R139, R0.reuse, R139 ;  /* 0x0000008b008b7220 */ /* 0x040fe20000410000 */
[C---:B------:R-:W-:Y:S01]  /*6760*/  FMUL.FTZ R141, R0.reuse, R141 ;  /* 0x0000008d008d7220 */ /* 0x040fe20000410000 */
[C---:B------:R-:W-:Y:S01]  /*6770*/  FMUL.FTZ R142, R0.reuse, R142 ;  /* 0x0000008e008e7220 */ /* 0x040fe20000410000 */
[----:B------:R-:W-:Y:S01]  /*6780*/  FMUL.FTZ R144, R0, R144 ;  /* 0x0000009000907220 */ /* 0x000fe20000410000 */
        /* <DEDUP_REMOVED lines=29> */
[----:B------:R-:W-:Y:S01]  /*6960*/  FMUL.FTZ R135, R0, R135 ;  /* 0x0000008700877220 */ /* 0x000fe20000410000 */
[----:B------:R-:W-:Y:S01]  /*6970*/  UMOV UR10, UR50 ;  /* 0x00000032000a7c82 */ /* 0x000fe20008000000 */
[----:B------:R-:W1:Y:S01]  /*6980*/  S2R R227, SR_TID.X ;  /* 0x0000000000e37919 */ /* 0x000e620000002100 */
[----:B------:R-:W3:Y:S01]  /*6990*/  MUFU.TANH R187, R187 ;  /* 0x000000bb00bb7308 */ /* 0x000ee20000002400 */
[----:B--2---:R-:W-:-:S07]  /*69a0*/  FMNMX.FTZ R192, R184, R191, !PT ;  /* 0x000000bfb8c07209 */ /* 0x004fce0007810000 */
[----:B------:R-:W2:Y:S01]  /*69b0*/  MUFU.TANH R186, R186 ;  /* 0x000000ba00ba7308 */ /* 0x000ea20000002400 */
[----:B0-----:R-:W-:-:S07]  /*69c0*/  FMNMX.FTZ R189, R185, R190, !PT ;  /* 0x000000beb9bd7209 */ /* 0x001fce0007810000 */
[----:B------:R-:W0:Y:S01]  /*69d0*/  MUFU.TANH R188, R188 ;  /* 0x000000bc00bc7308 */ /* 0x000e220000002400 */
[----:B---3--:R-:W-:-:S07]  /*69e0*/  FMNMX.FTZ R191, R187, R192, !PT ;  /* 0x000000c0bbbf7209 */ /* 0x008fce0007810000 */
[----:B------:R-:W3:Y:S01]  /*69f0*/  MUFU.TANH R168, R168 ;  /* 0x000000a800a87308 */ /* 0x000ee20000002400 */
[----:B--2---:R-:W-:Y:S02]  /*6a00*/  FMNMX.FTZ R189, R186, R189, !PT ;  /* 0x000000bdbabd7209 */ /* 0x004fe40007810000 */
[----:B-1----:R-:W-:-:S05]  /*6a10*/  LOP3.LUT P1, RZ, R227, 0x7f, RZ, 0xc0, !PT ;  /* 0x0000007fe3ff7812 */ /* 0x002fca000782c0ff */
[----:B------:R-:W1:Y:S01]  /*6a20*/  MUFU.TANH R170, R170 ;  /* 0x000000aa00aa7308 */ /* 0x000e620000002400 */
[----:B0-----:R-:W-:-:S07]  /*6a30*/  FMNMX.FTZ R191, R188, R191, !PT ;  /* 0x000000bfbcbf7209 */ /* 0x001fce0007810000 */
[----:B------:R-:W0:Y:S01]  /*6a40*/  MUFU.TANH R169, R169 ;  /* 0x000000a900a97308 */ /* 0x000e220000002400 */
[----:B---3--:R-:W-:-:S07]  /*6a50*/  FMNMX.FTZ R190, R168, R189, !PT ;  /* 0x000000bda8be7209 */ /* 0x008fce0007810000 */
[----:B------:R-:W2:Y:S01]  /*6a60*/  MUFU.TANH R171, R171 ;  /* 0x000000ab00ab7308 */ /* 0x000ea20000002400 */
[----:B-1----:R-:W-:-:S07]  /*6a70*/  FMNMX.FTZ R192, R170, R191, !PT ;  /* 0x000000bfaac07209 */ /* 0x002fce0007810000 */
[----:B------:R-:W1:Y:S01]  /*6a80*/  MUFU.TANH R172, R172 ;  /* 0x000000ac00ac7308 */ /* 0x000e620000002400 */
[----:B0-----:R-:W-:-:S07]  /*6a90*/  FMNMX.FTZ R189, R169, R190, !PT ;  /* 0x000000bea9bd7209 */ /* 0x001fce0007810000 */
[----:B------:R-:W0:Y:S01]  /*6aa0*/  MUFU.TANH R174, R174 ;  /* 0x000000ae00ae7308 */ /* 0x000e220000002400 */
[----:B--2---:R-:W-:-:S07]  /*6ab0*/  FMNMX.FTZ R191, R171, R192, !PT ;  /* 0x000000c0abbf7209 */ /* 0x004fce0007810000 */
        /* <DEDUP_REMOVED lines=11> */
[----:B--2---:R-:W-:Y:S01]  /*6b70*/  FMNMX.FTZ R192, R178, R191, !PT ;  /* 0x000000bfb2c07209 */ /* 0x004fe20007810000 */
[----:B------:R-:W-:Y:S02]  /*6b80*/  WARPGROUP.DEPBAR.LE gsb0, 0x0 ;  /* 0x00008000000079c5 */ /* 0x000fe40000010000 */
[----:B------:R-:W-:-:S04]  /*6b90*/  WARPGROUP.ARRIVE ;  /* 0x00000000000079c5 */ /* 0x000fc80000000000 */
[----:B------:R-:W2:Y:S01]  /*6ba0*/  MUFU.TANH R180, R180 ;  /* 0x000000b400b47308 */ /* 0x000ea20000002400 */
[----:B-1----:R-:W-:Y:S01]  /*6bb0*/  FMNMX.FTZ R189, R177, R190, !PT ;  /* 0x000000beb1bd7209 */ /* 0x002fe20007810000 */
[----:B------:R-:W-:Y:S01]  /*6bc0*/  QGMMA.64x192x32.F32.E4M3.E4M3 R24, R204, gdesc[UR4], R24, gsb0 ;  /* 0x02e00004cc187df3 */ /* 0x000fe20008000818 */
[----:B------:R-:W-:Y:S01]  /*6bd0*/  UIADD3 UR6, UR11, 0x300, URZ ;  /* 0x000003000b067890 */ /* 0x000fe2000fffe03f */
[----:B------:R-:W-:-:S04]  /*6be0*/  UMOV UR7, 0xc0000010 ;  /* 0xc000001000077882 */ /* 0x000fc80000000000 */
        /* <DEDUP_REMOVED lines=11> */
[----:B-1----:R-:W-:Y:S01]  /*6ca0*/  FMNMX.FTZ R190, R152, R189, !PT ;  /* 0x000000bd98be7209 */ /* 0x002fe20007810000 */
[----:B------:R-:W-:-:S06]  /*6cb0*/  FMUL.FTZ R189, R0, R126 ;  /* 0x0000007e00bd7220 */ /* 0x000fcc0000410000 */
        /* <DEDUP_REMOVED lines=95> */
[----:B-1----:R-:W-:-:S05]  /*72b0*/  FMNMX.FTZ R191, R133, R126, !PT ;  /* 0x0000007e85bf7209 */ /* 0x002fca0007810000 */
[----:B------:R-:W1:Y:S01]  /*72c0*/  SHFL.BFLY PT, R126, R191, 0x2, 0x1f ;  /* 0x0c401f00bf7e7f89 */ /* 0x000e6200000e0000 */
[----:B0-----:R-:W-:Y:S01]  /*72d0*/  FMNMX.FTZ R132, R134, R193, !PT ;  /* 0x000000c186847209 */ /* 0x001fe20007810000 */
[----:B------:R-:W-:Y:S02]  /*72e0*/  WARPGROUP.DEPBAR.LE gsb0, 0x0 ;  /* 0x00008000000079c5 */ /* 0x000fe40000010000 */
[----:B------:R-:W-:Y:S01]  /*72f0*/  WARPGROUP.ARRIVE ;  /* 0x00000000000079c5 */ /* 0x000fe20000000000 */
[----:B--2---:R-:W-:-:S05]  /*7300*/  FMNMX.FTZ R192, R135, R132, !PT ;  /* 0x0000008487c07209 */ /* 0x004fca0007810000 */
[----:B------:R-:W-:Y:S01]  /*7310*/  QGMMA.64x192x32.F32.E4M3.E4M3 R24, R212, gdesc[UR4], R24, gsb0 ;  /* 0x02e00004d4187df3 */ /* 0x000fe20008000818 */
[----:B------:R-:W0:Y:S01]  /*7320*/  SHFL.BFLY PT, R195, R192, 0x2, 0x1f ;  /* 0x0c401f00c0c37f89 */ /* 0x000e2200000e0000 */
[----:B------:R-:W-:Y:S01]  /*7330*/  UIADD3 UR6, UR11, 0x600, URZ ;  /* 0x000006000b067890 */ /* 0x000fe2000fffe03f */
[----:B------:R-:W-:Y:S01]  /*7340*/  UMOV UR7, 0xc0000010 ;  /* 0xc000001000077882 */ /* 0x000fe20000000000 */
[----:B-1----:R-:W-:Y:S01]  /*7350*/  FMNMX.FTZ R193, R191, R126, !PT ;  /* 0x0000007ebfc17209 */ /* 0x002fe20007810000 */
[----:B------:R-:W-:-:S04]  /*7360*/  IMAD.U32 R191, RZ, RZ, UR10 ;  /* 0x0000000affbf7e24 */ /* 0x000fc8000f8e00ff */
[----:B------:R-:W1:Y:S01]  /*7370*/  SHFL.BFLY PT, R126, R193, 0x1, 0x1f ;  /* 0x0c201f00c17e7f89 */ /* 0x000e6200000e0000 */
[----:B0-----:R-:W-:-:S05]  /*7380*/  FMNMX.FTZ R195, R192, R195, !PT ;  /* 0x000000c3c0c37209 */ /* 0x001fca0007810000 */
[----:B------:R-:W0:Y:S01]  /*7390*/  SHFL.BFLY PT, R132, R195, 0x1, 0x1f ;  /* 0x0c201f00c3847f89 */ /* 0x000e2200000e0000 */
[----:B-1----:R-:W-:Y:S01]  /*73a0*/  FMNMX.FTZ R126, R193, R126, !PT ;  /* 0x0000007ec17e7209 */ /* 0x002fe20007810000 */
[----:B------:R-:W-:-:S04]  /*73b0*/  IMAD.U32 R193, RZ, RZ, UR10 ;  /* 0x0000000affc17e24 */ /* 0x000fc8000f8e00ff */
[C---:B------:R-:W-:Y:S01]  /*73c0*/  FADD.FTZ R3, -R126.reuse, R3 ;  /* 0x000000037e037221 */ /* 0x040fe20000010100 */
[----:B------:R-:W-:-:S03]  /*73d0*/  FFMA.FTZ R191, R126, R191, -8 ;  /* 0xc10000007ebf7423 */ /* 0x000fc600000100bf */
[----:B------:R-:W-:Y:S01]  /*73e0*/  FMUL.FTZ R192, R3, UR10 ;  /* 0x0000000a03c07c20 */ /* 0x000fe20008410000 */
[----:B------:R-:W-:-:S01]  /*73f0*/  FFMA.FTZ R8, R8, UR10, -R191 ;  /* 0x0000000a08087c23 */ /* 0x000fc200080108bf */
[--C-:B------:R-:W-:Y:S01]  /*7400*/  FFMA.FTZ R7, R7, UR10, -R191.reuse ;  /* 0x0000000a07077c23 */ /* 0x100fe200080108bf */
[----:B------:R-:W-:-:S01]  /*7410*/  FFMA.FTZ R11, R11, UR10, -R191 ;  /* 0x0000000a0b0b7c23 */ /* 0x000fc200080108bf */
[--C-:B------:R-:W-:Y:S01]  /*7420*/  FFMA.FTZ R12, R12, UR10, -R191.reuse ;  /* 0x0000000a0c0c7c23 */ /* 0x100fe200080108bf */
[----:B------:R-:W-:-:S01]  /*7430*/  FFMA.FTZ R15, R15, UR10, -R191 ;  /* 0x0000000a0f0f7c23 */ /* 0x000fc200080108bf */
[--C-:B------:R-:W-:Y:S01]  /*7440*/  FFMA.FTZ R20, R20, UR10, -R191.reuse ;  /* 0x0000000a14147c23 */ /* 0x100fe200080108bf */
[----:B------:R-:W-:Y:S01]  /*7450*/  MUFU.EX2 R8, R8 ;  /* 0x0000000800087308 */ /* 0x000fe20000000800 */
[----:B------:R-:W-:-:S01]  /*7460*/  FFMA.FTZ R185, R185, UR10, -R191 ;  /* 0x0000000ab9b97c23 */ /* 0x000fc200080108bf */
[--C-:B------:R-:W-:Y:S01]  /*7470*/  FFMA.FTZ R186, R186, UR10, -R191.reuse ;  /* 0x0000000ababa7c23 */ /* 0x100fe200080108bf */
[----:B0-----:R-:W-:Y:S01]  /*7480*/  FMNMX.FTZ R132, R195, R132, !PT ;  /* 0x00000084c3847209 */ /* 0x001fe20007810000 */
[--C-:B------:R-:W-:Y:S01]  /*7490*/  FFMA.FTZ R168, R168, UR10, -R191.reuse ;  /* 0x0000000aa8a87c23 */ /* 0x100fe200080108bf */
[----:B------:R-:W-:-:S01]  /*74a0*/  FFMA.FTZ R169, R169, UR10, -R191 ;  /* 0x0000000aa9a97c23 */ /* 0x000fc200080108bf */
[--C-:B------:R-:W-:Y:S01]  /*74b0*/  FFMA.FTZ R172, R172, UR10, -R191.reuse ;  /* 0x0000000aacac7c23 */ /* 0x100fe200080108bf */
[----:B------:R-:W-:-:S01]  /*74c0*/  FFMA.FTZ R173, R173, UR10, -R191 ;  /* 0x0000000aadad7c23 */ /* 0x000fc200080108bf */
[----:B------:R-:W-:Y:S01]  /*74d0*/  FADD.FTZ R3, -R132, R5 ;  /* 0x0000000584037221 */ /* 0x000fe20000010100 */
[----:B------:R-:W-:Y:S01]  /*74e0*/  MUFU.EX2 R7, R7 ;  /* 0x0000000700077308 */ /* 0x000fe20000000800 */
[----:B------:R-:W-:-:S01]  /*74f0*/  FFMA.FTZ R176, R176, UR10, -R191 ;  /* 0x0000000ab0b07c23 */ /* 0x000fc200080108bf */
[--C-:B------:R-:W-:Y:S01]  /*7500*/  FFMA.FTZ R177, R177, UR10, -R191.reuse ;  /* 0x0000000ab1b17c23 */ /* 0x100fe200080108bf */
[----:B------:R-:W-:Y:S01]  /*7510*/  FMUL.FTZ R3, R3, UR10 ;  /* 0x0000000a03037c20 */ /* 0x000fe20008410000 */
[--C-:B------:R-:W-:Y:S01]  /*7520*/  FFMA.FTZ R180, R180, UR10, -R191.reuse ;  /* 0x0000000ab4b47c23 */ /* 0x100fe200080108bf */
[----:B------:R-:W-:-:S01]  /*7530*/  FFMA.FTZ R181, R181, UR10, -R191 ;  /* 0x0000000ab5b57c23 */ /* 0x000fc200080108bf */
[--C-:B------:R-:W-:Y:S01]  /*7540*/  FFMA.FTZ R152, R152, UR10, -R191.reuse ;  /* 0x0000000a98987c23 */ /* 0x100fe200080108bf */
[----:B------:R-:W-:-:S01]  /*7550*/  FFMA.FTZ R153, R153, UR10, -R191 ;  /* 0x0000000a99997c23 */ /* 0x000fc200080108bf */
[----:B------:R0:W1:Y:S01]  /*7560*/  MUFU.EX2 R5, R192 ;  /* 0x000000c000057308 */ /* 0x0000620000000800 */
[----:B------:R-:W-:-:S01]  /*7570*/  FFMA.FTZ R156, R156, UR10, -R191 ;  /* 0x0000000a9c9c7c23 */ /* 0x000fc200080108bf */
[--C-:B------:R-:W-:Y:S01]  /*7580*/  FFMA.FTZ R157, R157, UR10, -R191.reuse ;  /* 0x0000000a9d9d7c23 */ /* 0x100fe200080108bf */
[----:B------:R-:W-:-:S01]  /*7590*/  FFMA.FTZ R160, R160, UR10, -R191 ;  /* 0x0000000aa0a07c23 */ /* 0x000fc200080108bf */
[--C-:B------:R-:W-:Y:S01]  /*75a0*/  FFMA.FTZ R161, R161, UR10, -R191.reuse ;  /* 0x0000000aa1a17c23 */ /* 0x100fe200080108bf */
[----:B------:R-:W-:-:S01]  /*75b0*/  FFMA.FTZ R164, R164, UR10, -R191 ;  /* 0x0000000aa4a47c23 */ /* 0x000fc200080108bf */
[--C-:B------:R-:W-:Y:S01]  /*75c0*/  FFMA.FTZ R165, R165, UR10, -R191.reuse ;  /* 0x0000000aa5a57c23 */ /* 0x100fe200080108bf */
[----:B------:R-:W-:-:S01]  /*75d0*/  FFMA.FTZ R136, R136, UR10, -R191 ;  /* 0x0000000a88887c23 */ /* 0x000fc200080108bf */
[----:B------:R-:W-:Y:S01]  /*75e0*/  MUFU.EX2 R3, R3 ;  /* 0x0000000300037308 */ /* 0x000fe20000000800 */
[----:B0-----:R-:W-:-:S01]  /*75f0*/  FFMA.FTZ R192, R132, R193, -8 ;  /* 0xc100000084c07423 */ /* 0x001fc200000100c1 */
[--C-:B------:R-:W-:Y:S01]  /*7600*/  FFMA.FTZ R137, R137, UR10, -R191.reuse ;  /* 0x0000000a89897c23 */ /* 0x100fe200080108bf */
[----:B------:R-:W-:-:S01]  /*7610*/  FFMA.FTZ R140, R140, UR10, -R191 ;  /* 0x0000000a8c8c7c23 */ /* 0x000fc200080108bf */
[----:B------:R-:W-:Y:S01]  /*7620*/  FFMA.FTZ R141, R141, UR10, -R191 ;  /* 0x0000000a8d8d7c23 */ /* 0x000fe200080108bf */
[----:B------:R-:W-:-:S01]  /*7630*/  FFMA.FTZ R10, R10, UR10, -R192 ;  /* 0x0000000a0a0a7c23 */ /* 0x000fc200080108c0 */
[--C-:B------:R-:W-:Y:S01]  /*7640*/  FFMA.FTZ R9, R9, UR10, -R192.reuse ;  /* 0x0000000a09097c23 */ /* 0x100fe200080108c0 */
[----:B------:R-:W-:-:S01]  /*7650*/  FFMA.FTZ R13, R13, UR10, -R192 ;  /* 0x0000000a0d0d7c23 */ /* 0x000fc200080108c0 */
[--C-:B------:R-:W-:Y:S01]  /*7660*/  FFMA.FTZ R14, R14, UR10, -R192.reuse ;  /* 0x0000000a0e0e7c23 */ /* 0x100fe200080108c0 */
[----:B------:R-:W0:Y:S01]  /*7670*/  MUFU.EX2 R11, R11 ;  /* 0x0000000b000b7308 */ /* 0x000e220000000800 */
[----:B------:R-:W-:-:S01]  /*7680*/  FFMA.FTZ R21, R21, UR10, -R192 ;  /* 0x0000000a15157c23 */ /* 0x000fc200080108c0 */
[----:B------:R-:W-:Y:S01]  /*7690*/  FFMA.FTZ R184, R184, UR10, -R192 ;  /* 0x0000000ab8b87c23 */ /* 0x000fe200080108c0 */
[----:B-1----:R-:W-:-:S01]  /*76a0*/  FFMA.FTZ R4, R5, R4, R8 ;  /* 0x0000000405047223 */ /* 0x002fc20000010008 */
[--C-:B------:R-:W-:Y:S01]  /*76b0*/  FFMA.FTZ R187, R187, UR10, -R192.reuse ;  /* 0x0000000abbbb7c23 */ /* 0x100fe200080108c0 */
[----:B------:R-:W-:-:S01]  /*76c0*/  FFMA.FTZ R188, R188, UR10, -R192 ;  /* 0x0000000abcbc7c23 */ /* 0x000fc200080108c0 */
[----:B------:R-:W-:Y:S01]  /*76d0*/  FFMA.FTZ R144, R144, UR10, -R191 ;  /* 0x0000000a90907c23 */ /* 0x000fe200080108bf */
[----:B------:R-:W-:-:S01]  /*76e0*/  FADD.FTZ R4, R7, R4 ;  /* 0x0000000407047221 */ /* 0x000fc20000010000 */
        /* <DEDUP_REMOVED lines=12> */
[----:B------:R-:W-:Y:S01]  /*77b0*/  FFMA.FTZ R133, R133, UR10, -R191 ;  /* 0x0000000a85857c23 */ /* 0x000fe200080108bf */
[----:B0-----:R-:W-:-:S01]  /*77c0*/  FADD.FTZ R191, R11, R4 ;  /* 0x000000040bbf7221 */ /* 0x001fc20000010000 */
[--C-:B------:R-:W-:Y:S01]  /*77d0*/  FFMA.FTZ R170, R170, UR10, -R192.reuse ;  /* 0x0000000aaaaa7c23 */ /* 0x100fe200080108c0 */
[----:B------:R-:W-:-:S01]  /*77e0*/  FFMA.FTZ R171, R171, UR10, -R192 ;  /* 0x0000000aabab7c23 */ /* 0x000fc200080108c0 */
[----:B------:R-:W0:Y:S01]  /*77f0*/  MUFU.EX2 R13, R13 ;  /* 0x0000000d000d7308 */ /* 0x000e220000000800 */
[----:B-1----:R-:W-:-:S01]  /*7800*/  FFMA.FTZ R6, R3, R6, R10 ;  /* 0x0000000603067223 */ /* 0x002fc2000001000a */
[--C-:B------:R-:W-:Y:S01]  /*7810*/  FFMA.FTZ R174, R174, UR10, -R192.reuse ;  /* 0x0000000aaeae7c23 */ /* 0x100fe200080108c0 */
[----:B------:R-:W-:-:S01]  /*7820*/  FFMA.FTZ R175, R175, UR10, -R192 ;  /* 0x0000000aafaf7c23 */ /* 0x000fc200080108c0 */
[--C-:B------:R-:W-:Y:S01]  /*7830*/  FFMA.FTZ R178, R178, UR10, -R192.reuse ;  /* 0x0000000ab2b27c23 */ /* 0x100fe200080108c0 */
[----:B------:R-:W-:-:S01]  /*7840*/  FFMA.FTZ R179, R179, UR10, -R192 ;  /* 0x0000000ab3b37c23 */ /* 0x000fc200080108c0 */
[--C-:B------:R-:W-:Y:S01]  /*7850*/  FFMA.FTZ R182, R182, UR10, -R192.reuse ;  /* 0x0000000ab6b67c23 */ /* 0x100fe200080108c0 */
[----:B------:R-:W-:-:S01]  /*7860*/  FFMA.FTZ R183, R183, UR10, -R192 ;  /* 0x0000000ab7b77c23 */ /* 0x000fc200080108c0 */
[----:B------:R-:W1:Y:S01]  /*7870*/  MUFU.EX2 R12, R12 ;  /* 0x0000000c000c7308 */ /* 0x000e620000000800 */
[----:B--2---:R-:W-:-:S01]  /*7880*/  FADD.FTZ R6, R9, R6 ;  /* 0x0000000609067221 */ /* 0x004fc20000010000 */
[--C-:B------:R-:W-:Y:S01]  /*7890*/  FFMA.FTZ R154, R154, UR10, -R192.reuse ;  /* 0x0000000a9a9a7c23 */ /* 0x100fe200080108c0 */
[----:B------:R-:W-:-:S01]  /*78a0*/  FFMA.FTZ R155, R155, UR10, -R192 ;  /* 0x0000000a9b9b7c23 */ /* 0x000fc200080108c0 */
[--C-:B------:R-:W-:Y:S01]  /*78b0*/  FFMA.FTZ R158, R158, UR10, -R192.reuse ;  /* 0x0000000a9e9e7c23 */ /* 0x100fe200080108c0 */
[----:B------:R-:W-:-:S01]  /*78c0*/  FFMA.FTZ R159, R159, UR10, -R192 ;  /* 0x0000000a9f9f7c23 */ /* 0x000fc200080108c0 */
[--C-:B------:R-:W-:Y:S01]  /*78d0*/  FFMA.FTZ R162, R162, UR10, -R192.reuse ;  /* 0x0000000aa2a27c23 */ /* 0x100fe200080108c0 */
[----:B------:R-:W-:-:S01]  /*78e0*/  FFMA.FTZ R163, R163, UR10, -R192 ;  /* 0x0000000aa3a37c23 */ /* 0x000fc200080108c0 */
[----:B------:R-:W2:Y:S01]  /*78f0*/  MUFU.EX2 R14, R14 ;  /* 0x0000000e000e7308 */ /* 0x000ea20000000800 */
[----:B0-----:R-:W-:-:S01]  /*7900*/  FADD.FTZ R193, R13, R6 ;  /* 0x000000060dc17221 */ /* 0x001fc20000010000 */
[--C-:B------:R-:W-:Y:S01]  /*7910*/  FFMA.FTZ R166, R166, UR10, -R192.reuse ;  /* 0x0000000aa6a67c23 */ /* 0x100fe200080108c0 */
[----:B------:R-:W-:-:S01]  /*7920*/  FFMA.FTZ R167, R167, UR10, -R192 ;  /* 0x0000000aa7a77c23 */ /* 0x000fc200080108c0 */
[--C-:B------:R-:W-:Y:S01]  /*7930*/  FFMA.FTZ R138, R138, UR10, -R192.reuse ;  /* 0x0000000a8a8a7c23 */ /* 0x100fe200080108c0 */
[----:B------:R-:W-:-:S01]  /*7940*/  FFMA.FTZ R139, R139, UR10, -R192 ;  /* 0x0000000a8b8b7c23 */ /* 0x000fc200080108c0 */
[--C-:B------:R-:W-:Y:S01]  /*7950*/  FFMA.FTZ R142, R142, UR10, -R192.reuse ;  /* 0x0000000a8e8e7c23 */ /* 0x100fe200080108c0 */
[----:B------:R-:W-:-:S01]  /*7960*/  FFMA.FTZ R143, R143, UR10, -R192 ;  /* 0x0000000a8f8f7c23 */ /* 0x000fc200080108c0 */
[----:B------:R-:W0:Y:S01]  /*7970*/  MUFU.EX2 R15, R15 ;  /* 0x0000000f000f7308 */ /* 0x000e220000000800 */
[----:B-1----:R-:W-:-:S01]  /*7980*/  FADD.FTZ R4, R12, R191 ;  /* 0x000000bf0c047221 */ /* 0x002fc20000010000 */
        /* <DEDUP_REMOVED lines=12> */
[----:B------:R-:W-:-:S02]  /*7a50*/  FFMA.FTZ R135, R135, UR10, -R192 ;  /* 0x0000000a87877c23 */ /* 0x000fc400080108c0 */
[----:B------:R-:W2:Y:S01]  /*7a60*/  MUFU.EX2 R20, R20 ;  /* 0x0000001400147308 */ /* 0x000ea20000000800 */
[----:B0-----:R-:W-:-:S07]  /*7a70*/  FADD.FTZ R191, R15, R4 ;  /* 0x000000040fbf7221 */ /* 0x001fce0000010000 */
[----:B------:R-:W0:Y:S01]  /*7a80*/  MUFU.EX2 R184, R184 ;  /* 0x000000b800b87308 */ /* 0x000e220000000800 */
[----:B-1----:R-:W-:-:S07]  /*7a90*/  FADD.FTZ R193, R21, R6 ;  /* 0x0000000615c17221 */ /* 0x002fce0000010000 */
[----:B------:R-:W1:Y:S01]  /*7aa0*/  MUFU.EX2 R185, R185 ;  /* 0x000000b900b97308 */ /* 0x000e620000000800 */
[----:B--2---:R-:W-:-:S07]  /*7ab0*/  FADD.FTZ R4, R20, R191 ;  /* 0x000000bf14047221 */ /* 0x004fce0000010000 */
        /* <DEDUP_REMOVED lines=9> */
[----:B------:R-:W-:Y:S02]  /*7b50*/  WARPGROUP.DEPBAR.LE gsb0, 0x0 ;  /* 0x00008000000079c5 */ /* 0x000fe40000010000 */
[----:B------:R-:W-:Y:S01]  /*7b60*/  WARPGROUP.ARRIVE ;  /* 0x00000000000079c5 */ /* 0x000fe20000000000 */
[----:B-1----:R-:W-:-:S04]  /*7b70*/  FADD.FTZ R193, R188, R193 ;  /* 0x000000c1bcc17221 */ /* 0x002fc80000010000 */
[----:B------:R-:W1:Y:S01]  /*7b80*/  MUFU.EX2 R169, R169 ;  /* 0x000000a900a97308 */ /* 0x000e620000000800 */
[----:B------:R-:W-:Y:S01]  /*7b90*/  QGMMA.64x192x32.F32.E4M3.E4M3 R24, R216, gdesc[UR4], R24, gsb0 ;  /* 0x02e00004d8187df3 */ /* 0x000fe20008000818 */
[----:B--2---:R-:W-:-:S06]  /*7ba0*/  FADD.FTZ R4, R168, R191 ;  /* 0x000000bfa8047221 */ /* 0x004fcc0000010000 */
        /* <DEDUP_REMOVED lines=49> */
[----:B0-----:R-:W-:-:S01]  /*7ec0*/  FADD.FTZ R6, R162, R193 ;  /* 0x000000c1a2067221 */ /* 0x001fc20000010000 */
[----:B------:R-:W-:-:S06]  /*7ed0*/  WARPGROUP.DEPBAR.LE gsb0, 0x0 ;  /* 0x00008000000079c5 */ /* 0x000fcc0000010000 */
        /* <DEDUP_REMOVED lines=25> */
[----:B-1----:R-:W-:-:S01]  /*8070*/  FADD.FTZ R191, R141, R4 ;  /* 0x000000048dbf7221 */ /* 0x002fc20000010000 */
[----:B------:R-:W-:-:S06]  /*8080*/  IADD3 R4, -R23, 0xb, RZ ;  /* 0x0000000b17047810 */ /* 0x000fcc0007ffe1ff */
        /* <DEDUP_REMOVED lines=10> */
[----:B------:R-:W-:-:S06]  /*8130*/  FFMA.FTZ R130, R131, UR10, -R192 ;  /* 0x0000000a83827c23 */ /* 0x000fcc00080108c0 */
[----:B------:R-:W0:Y:S01]  /*8140*/  MUFU.EX2 R149, R149 ;  /* 0x0000009500957308 */ /* 0x000e220000000800 */
[----:B-1----:R-:W-:-:S07]  /*8150*/  FADD.FTZ R6, R148, R191 ;  /* 0x000000bf94067221 */ /* 0x002fce0000010000 */
[----:B------:R-:W1:Y:S01]  /*8160*/  MUFU.EX2 R151, R151 ;  /* 0x0000009700977308 */ /* 0x000e620000000800 */
[----:B--2---:R-:W-:-:S01]  /*8170*/  FADD.FTZ R196, R150, R193 ;  /* 0x000000c196c47221 */ /* 0x004fc20000010000 */
[----:B------:R-:W-:-:S05]  /*8180*/  IMAD.U32 R193, RZ, RZ, UR51 ;  /* 0x00000033ffc17e24 */ /* 0x000fca000f8e00ff */
[----:B------:R-:W-:Y:S01]  /*8190*/  @!P1 LEA R193, R193, UR39, 0x3 ;  /* 0x00000027c1c19c11 */ /* 0x000fe2000f8e18ff */
[----:B------:R-:W2:Y:S01]  /*81a0*/  MUFU.EX2 R120, R120 ;  /* 0x0000007800787308 */ /* 0x000ea20000000800 */
[----:B0-----:R-:W-:-:S01]  /*81b0*/  FADD.FTZ R131, R149, R6 ;  /* 0x0000000695837221 */ /* 0x001fc20000010000 */
[----:B------:R0:W-:Y:S06]  /*81c0*/  BAR.ARV R4, 0x100 ;  /* 0x000400040000751d */ /* 0x0001ec0000002000 */
[----:B------:R-:W3:Y:S01]  /*81d0*/  MUFU.EX2 R122, R122 ;  /* 0x0000007a007a7308 */ /* 0x000ee20000000800 */
[----:B-1----:R-:W-:-:S01]  /*81e0*/  FADD.FTZ R191, R151, R196 ;  /* 0x000000c497bf7221 */ /* 0x002fc20000010000 */
[----:B0-----:R-:W-:-:S05]  /*81f0*/  @!P1 VIADD R4, R193, 0x33440 ;  /* 0x00033440c1049836 */ /* 0x001fca0000000000 */
[----:B------:R-:W-:Y:S01]  /*8200*/  @!P1 PRMT R4, RZ, 0x654, R4 ;  /* 0x00000654ff049816 */ /* 0x000fe20000000004 */
[----:B------:R-:W0:Y:S01]  /*8210*/  MUFU.EX2 R121, R121 ;  /* 0x0000007900797308 */ /* 0x000e220000000800 */
[----:B--2---:R-:W-:-:S02]  /*8220*/  FADD.FTZ R6, R120, R131 ;  /* 0x0000008378067221 */ /* 0x004fc40000010000 */
[----:B------:R1:W-:Y:S05]  /*8230*/  @!P1 SYNCS.ARRIVE.TRANS64.RED.A1T0 RZ, [R4+URZ], RZ ;  /* 0x000000ff04ff99a7 */ /* 0x0003ea000810043f */
[----:B------:R-:W2:Y:S01]  /*8240*/  MUFU.EX2 R123, R123 ;  /* 0x0000007b007b7308 */ /* 0x000ea20000000800 */
[----:B---3--:R-:W-:-:S07]  /*8250*/  FADD.FTZ R196, R122, R191 ;  /* 0x000000bf7ac47221 */ /* 0x008fce0000010000 */
[----:B------:R-:W3:Y:S01]  /*8260*/  MUFU.EX2 R124, R124 ;  /* 0x0000007c007c7308 */ /* 0x000ee20000000800 */
[----:B0-----:R-:W-:-:S07]  /*8270*/  FADD.FTZ R131, R121, R6 ;  /* 0x0000000679837221 */ /* 0x001fce0000010000 */
[----:B------:R-:W0:Y:S01]  /*8280*/  MUFU.EX2 R189, R189 ;  /* 0x000000bd00bd7308 */ /* 0x000e220000000800 */
[----:B--2---:R-:W-:-:S07]  /*8290*/  FADD.FTZ R196, R123, R196 ;  /* 0x000000c47bc47221 */ /* 0x004fce0000010000 */
[----:B------:R-:W2:Y:S01]  /*82a0*/  MUFU.EX2 R125, R125 ;  /* 0x0000007d007d7308 */ /* 0x000ea20000000800 */
[----:B---3--:R-:W-:-:S07]  /*82b0*/  FADD.FTZ R6, R124, R131 ;  /* 0x000000837c067221 */ /* 0x008fce0000010000 */
[----:B------:R-:W1:Y:S01]  /*82c0*/  MUFU.EX2 R194, R194 ;  /* 0x000000c200c27308 */ /* 0x000e620000000800 */
[----:B0-----:R-:W-:-:S07]  /*82d0*/  FADD.FTZ R131, R189, R196 ;  /* 0x000000c4bd837221 */ /* 0x001fce0000010000 */
[----:B------:R-:W0:Y:S01]  /*82e0*/  MUFU.EX2 R128, R128 ;  /* 0x0000008000807308 */ /* 0x000e220000000800 */
[----:B--2---:R-:W-:-:S07]  /*82f0*/  FADD.FTZ R191, R125, R6 ;  /* 0x000000067dbf7221 */ /* 0x004fce0000010000 */
[----:B------:R-:W2:Y:S01]  /*8300*/  MUFU.EX2 R127, R127 ;  /* 0x0000007f007f7308 */ /* 0x000ea20000000800 */
[----:B-1----:R-:W-:-:S07]  /*8310*/  FADD.FTZ R4, R194, R131 ;  /* 0x00000083c2047221 */ /* 0x002fce0000010000 */
        /* <DEDUP_REMOVED lines=11> */
[----:B-1----:R-:W-:-:S01]  /*83d0*/  FADD.FTZ R131, R134, R131 ;  /* 0x0000008386837221 */ /* 0x002fc20000010000 */
[----:B0-----:R-:W-:-:S03]  /*83e0*/  FADD.FTZ R4, R133, R4 ;  /* 0x0000000485047221 */ /* 0x001fc60000010000 */
[----:B--2---:R-:W-:Y:S01]  /*83f0*/  FADD.FTZ R6, R135, R131 ;  /* 0x0000008387067221 */ /* 0x004fe20000010000 */
[----:B------:R-:W-:Y:S06]  /*8400*/  @!P0 BRA `(.L_x_24) ;  /* 0x0000000000048947 */ /* 0x000fec0003800000 */
[----:B------:R-:W-:Y:S01]  /*8410*/  BPT.TRAP 0x1 ;  /* 0x000000040000795c */ /* 0x000fe20000300000 */
.L_x_24:
[----:B------:R-:W-:Y:S01]  /*8420*/  ULEA UR6, UR52, UR39, 0x3 ;  /* 0x0000002734067291 */ /* 0x000fe2000f8e183f */
[----:B------:R-:W-:Y:S01]  /*8430*/  ISETP.LT.AND P1, PT, RZ, UR47, PT ;  /* 0x0000002fff007c0c */ /* 0x000fe2000bf21270 */
[----:B------:R-:W-:Y:S01]  /*8440*/  UIADD3 UR7, UR47, -0x1, URZ ;  /* 0xffffffff2f077890 */ /* 0x000fe2000fffe03f */
[----:B------:R-:W-:Y:S01]  /*8450*/  F2FP.SATFINITE.E4M3.F32.PACK_AB_MERGE_C R11, R12, R11, RZ ;  /* 0x0000000b0c0b723e */ /* 0x000fe200048070ff */
[----:B------:R-:W-:Y:S01]  /*8460*/  UIADD3 UR6, UR6, 0x33460, URZ ;  /* 0x0003346006067890 */ /* 0x000fe2000fffe03f */
[----:B------:R-:W-:Y:S01]  /*8470*/  F2FP.SATFINITE.E4M3.F32.PACK_AB_MERGE_C R13, R14, R13, RZ ;  /* 0x0000000d0e0d723e */ /* 0x000fe200048070ff */
[----:B------:R-:W-:Y:S01]  /*8480*/  UMOV UR53, UR43 ;  /* 0x0000002b00357c82 */ /* 0x000fe20008000000 */
[----:B------:R-:W-:Y:S01]  /*8490*/  F2FP.SATFINITE.E4M3.F32.PACK_AB_MERGE_C R185, R186, R185, RZ ;  /* 0x000000b9bab9723e */ /* 0x000fe200048070ff */
[----:B------:R-:W-:Y:S01]  /*84a0*/  UPRMT UR6, UR36, 0x654, UR6 ;  /* 0x0000065424067896 */ /* 0x000fe20008000006 */
[----:B------:R-:W-:Y:S01]  /*84b0*/  F2FP.SATFINITE.E4M3.F32.PACK_AB_MERGE_C R187, R188, R187, RZ ;  /* 0x000000bbbcbb723e */ /* 0x000fe200048070ff */
[----:B------:R-:W-:Y:S01]  /*84c0*/  UMOV UR47, UR7 ;  /* 0x00000007002f7c82 */ /* 0x000fe20008000000 */
[----:B------:R-:W-:Y:S01]  /*84d0*/  F2FP.SATFINITE.E4M3.F32.PACK_AB_MERGE_C R172, R173, R172, RZ ;  /* 0x000000acadac723e */ /* 0x000fe200048070ff */
[----:B------:R-:W-:Y:S01]  /*84e0*/  UMOV UR52, UR51 ;  /* 0x0000003300347c82 */ /* 0x000fe20008000000 */
[----:B------:R-:W-:Y:S01]  /*84f0*/  F2FP.SATFINITE.E4M3.F32.PACK_AB_MERGE_C R174, R175, R174, RZ ;  /* 0x000000aeafae723e */ /* 0x000fe200048070ff */
[-C--:B------:R-:W-:Y:S01]  /*8500*/  FMUL.FTZ R24, R24, R5.reuse ;  /* 0x0000000518187220 */ /* 0x080fe20000410000 */
[----:B------:R-:W-:Y:S01]  /*8510*/  F2FP.SATFINITE.E4M3.F32.PACK_AB_MERGE_C R180, R181, R180, RZ ;  /* 0x000000b4b5b4723e */ /* 0x000fe200048070ff */
[-C--:B------:R-:W-:Y:S01]  /*8520*/  FMUL.FTZ R25, R25, R5.reuse ;  /* 0x0000000519197220 */ /* 0x080fe20000410000 */
[----:B------:R-:W-:Y:S01]  /*8530*/  F2FP.SATFINITE.E4M3.F32.PACK_AB_MERGE_C R182, R183, R182, RZ ;  /* 0x000000b6b7b6723e */ /* 0x000fe200048070ff */
[----:B------:R-:W-:Y:S01]  /*8540*/  SYNCS.ARRIVE.TRANS64.RED.A1T0 RZ, [UR6], RZ ;  /* 0x000000ffffff79a7 */ /* 0x000fe20008100406 */
[----:B------:R-:W-:Y:S01]  /*8550*/  F2FP.SATFINITE.E4M3.F32.PACK_AB_MERGE_C R156, R157, R156, RZ ;  /* 0x0000009c9d9c723e */ /* 0x000fe200048070ff */
[-C--:B------:R-:W-:Y:S01]  /*8560*/  FMUL.FTZ R28, R28, R5.reuse ;  /* 0x000000051c1c7220 */ /* 0x080fe20000410000 */
        /* <DEDUP_REMOVED lines=15> */
[----:B------:R-:W-:Y:S01]  /*8660*/  FMUL.FTZ R44, R44, R5 ;  /* 0x000000052c2c7220 */ /* 0x000fe20000410000 */
[----:B------:R-:W-:Y:S01]  /*8670*/  F2FP.SATFINITE.E4M3.F32.PACK_AB_MERGE_C R189, R194, R189, RZ ;  /* 0x000000bdc2bd723e */ /* 0x000fe200048070ff */
[-C--:B------:R-:W-:Y:S01]  /*8680*/  FMUL.FTZ R45, R45, R5.reuse ;  /* 0x000000052d2d7220 */ /* 0x080fe20000410000 */
[----:B------:R-:W-:Y:S01]  /*8690*/  F2FP.SATFINITE.E4M3.F32.PACK_AB_MERGE_C R133, R133, R190, RZ ;  /* 0x000000be8585723e */ /* 0x000fe200048070ff */
[-C--:B------:R-:W-:Y:S01]  /*86a0*/  FMUL.FTZ R48, R48, R5.reuse ;  /* 0x0000000530307220 */ /* 0x080fe20000410000 */
[----:B------:R-:W-:Y:S01]  /*86b0*/  F2FP.SATFINITE.E4M3.F32.PACK_AB_MERGE_C R12, R135, R134, RZ ;  /* 0x00000086870c723e */ /* 0x000fe200048070ff */
[-C--:B------:R-:W-:Y:S01]  /*86c0*/  FMUL.FTZ R49, R49, R5.reuse ;  /* 0x0000000531317220 */ /* 0x080fe20000410000 */
        /* <DEDUP_REMOVED lines=33> */
[----:B------:R-:W-:Y:S01]  /*88e0*/  FMUL.FTZ R117, R117, R5 ;  /* 0x0000000575757220 */ /* 0x000fe20000410000 */
        /* <DEDUP_REMOVED lines=48> */
[----:B------:R-:W-:Y:S01]  /*8bf0*/  F2FP.SATFINITE.E4M3.F32.PACK_AB_MERGE_C R200, R7, R8, R11 ;  /* 0x0000000807c8723e */ /* 0x000fe2000480700b */
[----:B------:R-:W-:Y:S01]  /*8c00*/  IMAD.MOV.U32 R5, RZ, RZ, R132 ;  /* 0x000000ffff057224 */ /* 0x000fe200078e0084 */
[----:B------:R-:W-:Y:S01]  /*8c10*/  F2FP.SATFINITE.E4M3.F32.PACK_AB_MERGE_C R201, R9, R10, R13 ;  /* 0x0000000a09c9723e */ /* 0x000fe2000480700d */
[----:B------:R-:W-:Y:S01]  /*8c20*/  IMAD.MOV.U32 R3, RZ, RZ, R126 ;  /* 0x000000ffff037224 */ /* 0x000fe200078e007e */
[----:B------:R-:W-:-:S02]  /*8c30*/  F2FP.SATFINITE.E4M3.F32.PACK_AB_MERGE_C R202, R20, R15, R185 ;  /* 0x0000000f14ca723e */ /* 0x000fc400048070b9 */
[----:B------:R-:W-:Y:S02]  /*8c40*/  F2FP.SATFINITE.E4M3.F32.PACK_AB_MERGE_C R203, R184, R21, R187 ;  /* 0x00000015b8cb723e */ /* 0x000fe400048070bb */
[----:B------:R-:W-:Y:S02]  /*8c50*/  F2FP.SATFINITE.E4M3.F32.PACK_AB_MERGE_C R204, R169, R168, R172 ;  /* 0x000000a8a9cc723e */ /* 0x000fe400048070ac */
[----:B------:R-:W-:Y:S02]  /*8c60*/  F2FP.SATFINITE.E4M3.F32.PACK_AB_MERGE_C R205, R171, R170, R174 ;  /* 0x000000aaabcd723e */ /* 0x000fe400048070ae */
[----:B------:R-:W-:Y:S02]  /*8c70*/  F2FP.SATFINITE.E4M3.F32.PACK_AB_MERGE_C R206, R177, R176, R180 ;  /* 0x000000b0b1ce723e */ /* 0x000fe400048070b4 */
[----:B------:R-:W-:Y:S02]  /*8c80*/  F2FP.SATFINITE.E4M3.F32.PACK_AB_MERGE_C R207, R179, R178, R182 ;  /* 0x000000b2b3cf723e */ /* 0x000fe400048070b6 */
        /* <DEDUP_REMOVED lines=11> */
[----:B------:R-:W-:Y:S01]  /*8d40*/  F2FP.SATFINITE.E4M3.F32.PACK_AB_MERGE_C R219, R130, R127, R12 ;  /* 0x0000007f82db723e */ /* 0x000fe2000480700c */
[----:B------:R-:W-:Y:S06]  /*8d50*/  @P1 BRA `(.L_x_25) ;  /* 0xffffffc400dc1947 */ /* 0x000fec000383ffff */
.L_x_15:
[----:B------:R-:W-:Y:S06]  /*8d60*/  BAR.ARV 0x8, 0x180 ;  /* 0x0206000000007b1d */ /* 0x000fec0000002000 */
[----:B------:R-:W-:Y:S05]  /*8d70*/  @!P0 BRA `(.L_x_26) ;  /* 0x0000000000048947 */ /* 0x000fea0003800000 */
[----:B------:R-:W-:Y:S01]  /*8d80*/  BPT.TRAP 0x1 ;  /* 0x000000040000795c */ /* 0x000fe20000300000 */
.L_x_26:
[----:B------:R-:W-:Y:S01]  /*8d90*/  ULEA UR4, UR51, UR39, 0x3 ;  /* 0x0000002733047291 */ /* 0x000fe2000f8e183f */
[----:B------:R-:W-:-:S05]  /*8da0*/  IMAD.U32 R0, RZ, RZ, UR43 ;  /* 0x0000002bff007e24 */ /* 0x000fca000f8e00ff */
[----:B------:R-:W-:-:S04]  /*8db0*/  SHF.L.U32 R0, R0, 0x1f, RZ ;  /* 0x0000001f00007819 */ /* 0x000fc800000006ff */
[----:B------:R0:W1:Y:S01]  /*8dc0*/  SYNCS.PHASECHK.TRANS64.TRYWAIT P1, [UR4+0x33450], R0 ;  /* 0x03345000ff0075a7 */ /* 0x0000620008020144 */
[----:B------:R-:W-:Y:S05]  /*8dd0*/  @!P0 BRA `(.L_x_27) ;  /* 0x0000000000048947 */ /* 0x000fea0003800000 */
[----:B------:R-:W-:Y:S01]  /*8de0*/  BPT.TRAP 0x1 ;  /* 0x000000040000795c */ /* 0x000fe20000300000 */
.L_x_27:
[----:B-1----:R-:W-:Y:S05]  /*8df0*/  @P1 BRA `(.L_x_28) ;  /* 0x0000000000081947 */ /* 0x002fea0003800000 */
[----:B------:R-:W1:Y:S02]  /*8e00*/  SYNCS.PHASECHK.TRANS64.TRYWAIT P1, [UR4+0x33450], R0 ;  /* 0x03345000ff0075a7 */ /* 0x000e640008020144 */
[----:B-1----:R-:W-:Y:S05]  /*8e10*/  @!P1 BRA `(.L_x_29) ;  /* 0x0000006800f49947 */ /* 0x002fea0003800000 */
.L_x_28:
[----:B------:R-:W-:Y:S01]  /*8e20*/  UIADD3 UR5, UR39, 0x200, URZ ;  /* 0x0000020027057890 */ /* 0x000fe2000fffe03f */
[----:B------:R-:W-:Y:S01]  /*8e30*/  WARPGROUP.ARRIVE ;  /* 0x00000000000079c5 */ /* 0x000fe20000000000 */
[----:B------:R-:W-:Y:S01]  /*8e40*/  UMOV UR7, 0xc0000010 ;  /* 0xc000001000077882 */ /* 0x000fe20000000000 */
[----:B------:R-:W-:Y:S01]  /*8e50*/  IMAD.MOV.U32 R5, RZ, RZ, 0x3f800000 ;  /* 0x3f800000ff057424 */ /* 0x000fe200078e00ff */
[----:B------:R-:W-:-:S04]  /*8e60*/  USHF.R.U32.HI UR5, URZ, 0x4, UR5 ;  /* 0x000000043f057899 */ /* 0x000fc80008011605 */
[----:B------:R-:W-:-:S04]  /*8e70*/  ULOP3.LUT UR5, UR5, 0x3fff, URZ, 0xc0, !UPT ;  /* 0x00003fff05057892 */ /* 0x000fc8000f8ec03f */
[----:B------:R-:W-:-:S04]  /*8e80*/  ULOP3.LUT UR5, UR5, 0x10000, URZ, 0xfc, !UPT ;  /* 0x0001000005057892 */ /* 0x000fc8000f8efc3f */
[----:B------:R-:W-:-:S07]  /*8e90*/  UIMAD UR5, UR51, 0x780, UR5 ;  /* 0x00000780330578a4 */ /* 0x000fce000f8e0205 */
[----:B------:R-:W-:Y:S02]  /*8ea0*/  UMOV UR6, UR5 ;  /* 0x0000000500067c82 */ /* 0x000fe40008000000 */
[----:B------:R-:W-:Y:S01]  /*8eb0*/  QGMMA.64x192x32.F32.E4M3.E4M3 R24, R200, gdesc[UR4], R24, gsb0 ;  /* 0x02e00004c8187df3 */ /* 0x000fe20008000818 */
[----:B------:R-:W-:Y:S01]  /*8ec0*/  UIADD3 UR6, UR5, 0x180, URZ ;  /* 0x0000018005067890 */ /* 0x000fe2000fffe03f */
[----:B------:R-:W-:Y:S01]  /*8ed0*/  UMOV UR7, 0xc0000010 ;  /* 0xc000001000077882 */ /* 0x000fe20000000000 */
[----:B------:R-:W-:Y:S02]  /*8ee0*/  WARPGROUP.DEPBAR.LE gsb0, 0x0 ;  /* 0x00008000000079c5 */ /* 0x000fe40000010000 */
[----:B------:R-:W-:-:S15]  /*8ef0*/  WARPGROUP.ARRIVE ;  /* 0x00000000000079c5 */ /* 0x000fde0000000000 */
[----:B------:R-:W-:Y:S01]  /*8f00*/  QGMMA.64x192x32.F32.E4M3.E4M3 R24, R204, gdesc[UR4], R24, gsb0 ;  /* 0x02e00004cc187df3 */ /* 0x000fe20008000818 */
[----:B------:R-:W-:Y:S01]  /*8f10*/  UIADD3 UR6, UR5, 0x300, URZ ;  /* 0x0000030005067890 */ /* 0x000fe2000fffe03f */
[----:B------:R-:W-:Y:S01]  /*8f20*/  UMOV UR7, 0xc0000010 ;  /* 0xc000001000077882 */ /* 0x000fe20000000000 */
[----:B------:R-:W-:Y:S02]  /*8f30*/  WARPGROUP.DEPBAR.LE gsb0, 0x0 ;  /* 0x00008000000079c5 */ /* 0x000fe40000010000 */
[----:B------:R-:W-:-:S15]  /*8f40*/  WARPGROUP.ARRIVE ;  /* 0x00000000000079c5 */ /* 0x000fde0000000000 */
[----:B------:R-:W-:Y:S01]  /*8f50*/  QGMMA.64x192x32.F32.E4M3.E4M3 R24, R208, gdesc[UR4], R24, gsb0 ;  /* 0x02e00004d0187df3 */ /* 0x000fe20008000818 */
[----:B------:R-:W-:Y:S02]  /*8f60*/  ULDC.64 UR6, c[0x0][0x9a0] ;  /* 0x0002680000067ab9 */ /* 0x000fe40000000a00 */
[----:B------:R-:W-:-:S04]  /*8f70*/  UISETP.NE.U32.AND UP0, UPT, UR6, URZ, UPT ;  /* 0x0000003f0600728c */ /* 0x000fc8000bf05070 */
[----:B------:R-:W-:-:S06]  /*8f80*/  UISETP.NE.AND.EX UP0, UPT, UR7, URZ, UPT, UP0 ;  /* 0x0000003f0700728c */ /* 0x000fcc000bf05300 */
[----:B------:R-:W-:-:S05]  /*8f90*/  PLOP3.LUT P1, PT, PT, PT, UP0, 0x80, 0x0 ;  /* 0x000000000000781c */ /* 0x000fca0003f2f008 */
[----:B------:R-:W-:Y:S02]  /*8fa0*/  @UP0 USHF.R.S32.HI UR11, URZ, 0x1f, UR40 ;  /* 0x0000001f3f0b0899 */ /* 0x000fe40008011428 */
[----:B------:R-:W-:Y:S01]  /*8fb0*/  @UP0 UIADD3 UR8, -UR40, URZ, URZ ;  /* 0x0000003f28080290 */ /* 0x000fe2000fffe13f */
[----:B------:R-:W-:Y:S01]  /*8fc0*/  @UP0 ULDC.64 UR12, c[0x0][0x9c8] ;  /* 0x00027200000c0ab9 */ /* 0x000fe20000000a00 */
[----:B------:R-:W-:Y:S01]  /*8fd0*/  @UP0 ULDC UR9, c[0x0][0xc44] ;  /* 0x0003110000090ab9 */ /* 0x000fe20000000800 */
[----:B------:R-:W-:Y:S02]  /*8fe0*/  @UP0 UIMAD UR11, UR11, UR12, URZ ;  /* 0x0000000c0b0b02a4 */ /* 0x000fe4000f8e023f */
[----:B------:R-:W-:Y:S02]  /*8ff0*/  @UP0 UIMAD UR14, UR9, UR8, UR42 ;  /* 0x00000008090e02a4 */ /* 0x000fe4000f8e022a */
[----:B------:R-:W-:Y:S02]  /*9000*/  @UP0 UIMAD.WIDE.U32 UR8, UR40, UR12, URZ ;  /* 0x0000000c280802a5 */ /* 0x000fe4000f8e003f */
[----:B------:R-:W-:-:S02]  /*9010*/  @UP0 UIMAD UR11, UR40, UR13, UR11 ;  /* 0x0000000d280b02a4 */ /* 0x000fc4000f8e020b */
[----:B------:R-:W-:Y:S01]  /*9020*/  @UP0 USHF.R.S32.HI UR15, URZ, 0x1f, UR14 ;  /* 0x0000001f3f0f0899 */ /* 0x000fe2000801140e */
[----:B------:R-:W-:Y:S01]  /*9030*/  @UP0 ULDC.64 UR12, c[0x0][0x9d0] ;  /* 0x00027400000c0ab9 */ /* 0x000fe20000000a00 */
[----:B------:R-:W-:Y:S02]  /*9040*/  @UP0 UIADD3 UR9, UR9, UR11, URZ ;  /* 0x0000000b09090290 */ /* 0x000fe4000fffe03f */
[----:B------:R-:W-:Y:S02]  /*9050*/  @UP0 UIMAD UR11, UR15, UR12, URZ ;  /* 0x0000000c0f0b02a4 */ /* 0x000fe4000f8e023f */
[----:B------:R-:W-:Y:S02]  /*9060*/  @UP0 UIMAD.WIDE.U32 UR8, UR14, UR12, UR8 ;  /* 0x0000000c0e0802a5 */ /* 0x000fe4000f8e0008 */
[----:B------:R-:W-:Y:S02]  /*9070*/  @UP0 UIMAD UR11, UR14, UR13, UR11 ;  /* 0x0000000d0e0b02a4 */ /* 0x000fe4000f8e020b */
[----:B------:R-:W-:-:S02]  /*9080*/  @UP0 ULEA UR6, UP1, UR8, UR6, 0x2 ;  /* 0x0000000608060291 */ /* 0x000fc4000f82103f */
[----:B------:R-:W-:-:S04]  /*9090*/  @UP0 UIADD3 UR9, UR9, UR11, URZ ;  /* 0x0000000b09090290 */ /* 0x000fc8000fffe03f */
[----:B------:R-:W-:Y:S01]  /*90a0*/  @UP0 ULEA.HI.X UR7, UR8, UR7, UR9, 0x2, UP1 ;  /* 0x0000000708070291 */ /* 0x000fe200088f1409 */
[----:B------:R-:W-:-:S05]  /*90b0*/  IMAD.U32 R8, RZ, RZ, UR6 ;  /* 0x00000006ff087e24 */ /* 0x000fca000f8e00ff */
[----:B------:R-:W-:-:S05]  /*90c0*/  IMAD.U32 R9, RZ, RZ, UR7 ;  /* 0x00000007ff097e24 */ /* 0x000fca000f8e00ff */
[----:B------:R2:W3:Y:S01]  /*90d0*/  @P1 LDG.E R5, desc[UR48][R8.64] ;  /* 0x0000003008051981 */ /* 0x0004e2000c1e1900 */
[----:B------:R-:W-:Y:S01]  /*90e0*/  UIADD3 UR6, UR5, 0x480, URZ ;  /* 0x0000048005067890 */ /* 0x000fe2000fffe03f */
[----:B------:R-:W-:Y:S01]  /*90f0*/  UMOV UR7, 0xc0000010 ;  /* 0xc000001000077882 */ /* 0x000fe20000000000 */
[----:B------:R-:W-:Y:S02]  /*9100*/  WARPGROUP.DEPBAR.LE gsb0, 0x0 ;  /* 0x00008000000079c5 */ /* 0x000fe40000010000 */
[----:B------:R-:W-:-:S06]  /*9110*/  WARPGROUP.ARRIVE ;  /* 0x00000000000079c5 */ /* 0x000fcc0000000000 */
[----:B------:R-:W-:Y:S01]  /*9120*/  QGMMA.64x192x32.F32.E4M3.E4M3 R24, R212, gdesc[UR4], R24, gsb0 ;  /* 0x02e00004d4187df3 */ /* 0x000fe20008000818 */
[----:B------:R-:W-:Y:S01]  /*9130*/  UIADD3 UR6, UR5, 0x600, URZ ;  /* 0x0000060005067890 */ /* 0x000fe2000fffe03f */
[----:B------:R-:W-:Y:S01]  /*9140*/  UMOV UR7, 0xc0000010 ;  /* 0xc000001000077882 */ /* 0x000fe20000000000 */
[----:B-1----:R-:W1:Y:S04]  /*9150*/  SHFL.BFLY PT, R3, R4, 0x2, 0x1f ;  /* 0x0c401f0004037f89 */ /* 0x002e6800000e0000 */
[----:B------:R-:W4:Y:S01]  /*9160*/  SHFL.BFLY PT, R7, R6, 0x2, 0x1f ;  /* 0x0c401f0006077f89 */ /* 0x000f2200000e0000 */
[----:B-1----:R-:W-:-:S01]  /*9170*/  FADD.FTZ R3, R3, R4 ;  /* 0x0000000403037221 */ /* 0x002fc20000010000 */
[----:B----4-:R-:W-:-:S04]  /*9180*/  FADD.FTZ R7, R7, R6 ;  /* 0x0000000607077221 */ /* 0x010fc80000010000 */
[----:B0-----:R-:W0:Y:S04]  /*9190*/  SHFL.BFLY PT, R0, R3, 0x1, 0x1f ;  /* 0x0c201f0003007f89 */ /* 0x001e2800000e0000 */
[----:B--2---:R-:W1:Y:S01]  /*91a0*/  SHFL.BFLY PT, R8, R7, 0x1, 0x1f ;  /* 0x0c201f0007087f89 */ /* 0x004e6200000e0000 */
[----:B------:R-:W-:Y:S02]  /*91b0*/  IMAD.MOV.U32 R4, RZ, RZ, RZ ;  /* 0x000000ffff047224 */ /* 0x000fe400078e00ff */
[----:B0-----:R-:W-:Y:S01]  /*91c0*/  FADD.FTZ R10, R3, R0 ;  /* 0x00000000030a7221 */ /* 0x001fe20000010000 */
[----:B-1----:R-:W-:-:S04]  /*91d0*/  FADD.FTZ R11, R7, R8 ;  /* 0x00000008070b7221 */ /* 0x002fc80000010000 */
[C---:B------:R-:W-:Y:S01]  /*91e0*/  FSETP.NE.FTZ.AND P1, PT, R10.reuse, RZ, PT ;  /* 0x000000ff0a00720b */ /* 0x040fe20003f35000 */
[----:B------:R-:W-:Y:S01]  /*91f0*/  FMUL.FTZ R12, R10, 0.00390625 ;  /* 0x3b8000000a0c7820 */ /* 0x000fe20000410000 */
[----:B------:R-:W-:-:S04]  /*9200*/  FMUL.FTZ R13, R11, 0.00390625 ;  /* 0x3b8000000b0d7820 */ /* 0x000fc80000410000 */
[----:B------:R-:W-:Y:S02]  /*9210*/  FSETP.NE.FTZ.AND P2, PT, R12, RZ, PT ;  /* 0x000000ff0c00720b */ /* 0x000fe40003f55000 */
[----:B------:R-:W-:-:S05]  /*9220*/  FSETP.NE.FTZ.AND P3, PT, R13, RZ, PT ;  /* 0x000000ff0d00720b */ /* 0x000fca0003f75000 */
[----:B------:R-:W-:Y:S01]  /*9230*/  @P1 MUFU.RCP R4, R10 ;  /* 0x0000000a00041308 */ /* 0x000fe20000001000 */
[----:B------:R-:W-:Y:S01]  /*9240*/  FSETP.NE.FTZ.AND P1, PT, R11, RZ, PT ;  /* 0x000000ff0b00720b */ /* 0x000fe20003f35000 */
[----:B------:R-:W-:-:S06]  /*9250*/  IMAD.MOV.U32 R8, RZ, RZ, RZ ;  /* 0x000000ffff087224 */ /* 0x000fcc00078e00ff */
[----:B------:R-:W0:Y:S01]  /*9260*/  @P3 MUFU.LG2 R9, R13 ;  /* 0x0000000d00093308 */ /* 0x000e220000000c00 */
[----:B------:R-:W-:Y:S02]  /*9270*/  WARPGROUP.DEPBAR.LE gsb0, 0x0 ;  /* 0x00008000000079c5 */ /* 0x000fe40000010000 */
[----:B------:R-:W-:-:S06]  /*9280*/  WARPGROUP.ARRIVE ;  /* 0x00000000000079c5 */ /* 0x000fcc0000000000 */
[----:B------:R-:W-:Y:S01]  /*9290*/  QGMMA.64x192x32.F32.E4M3.E4M3 R24, R216, gdesc[UR4], R24, gsb0 ;  /* 0x02e00004d8187df3 */ /* 0x000fe20008000818 */
[----:B------:R-:W1:Y:S08]  /*92a0*/  @P2 MUFU.LG2 R6, R12 ;  /* 0x0000000c00062308 */ /* 0x000e700000000c00 */
[----:B------:R-:W2:Y:S01]  /*92b0*/  @P1 MUFU.RCP R8, R11 ;  /* 0x0000000b00081308 */ /* 0x000ea20000001000 */
[----:B------:R-:W-:-:S02]  /*92c0*/  IMAD.U32 R14, RZ, RZ, UR10 ;  /* 0x0000000aff0e7e24 */ /* 0x000fc4000f8e00ff */
[----:B------:R-:W-:Y:S02]  /*92d0*/  IMAD.U32 R7, RZ, RZ, UR10 ;  /* 0x0000000aff077e24 */ /* 0x000fe4000f8e00ff */
[----:B0-----:R-:W-:Y:S01]  /*92e0*/  @P3 FMUL.FTZ R9, R9, 0.69314718246459960938 ;  /* 0x3f31721809093820 */ /* 0x001fe20000410000 */
[----:B------:R-:W-:Y:S01]  /*92f0*/  @P3 FMUL.FTZ R10, R14, 0.69314718246459960938 ;  /* 0x3f3172180e0a3820 */ /* 0x000fe20000410000 */
[----:B------:R-:W-:Y:S01]  /*9300*/  @P2 FMUL.FTZ R7, R7, 0.69314718246459960938 ;  /* 0x3f31721807072820 */ /* 0x000fe20000410000 */
[----:B-1----:R-:W-:Y:S01]  /*9310*/  @P2 FMUL.FTZ R6, R6, 0.69314718246459960938 ;  /* 0x3f31721806062820 */ /* 0x002fe20000410000 */
[----:B------:R-:W-:Y:S02]  /*9320*/  IMAD.MOV.U32 R0, RZ, RZ, -0x800000 ;  /* 0xff800000ff007424 */ /* 0x000fe400078e00ff */
[----:B------:R-:W-:Y:S01]  /*9330*/  @P3 FFMA.FTZ R0, R10, R132, R9 ;  /* 0x000000840a003223 */ /* 0x000fe20000010009 */
[----:B------:R-:W-:Y:S02]  /*9340*/  IMAD.MOV.U32 R3, RZ, RZ, -0x800000 ;  /* 0xff800000ff037424 */ /* 0x000fe400078e00ff */
[----:B------:R-:W-:Y:S01]  /*9350*/  @P2 FFMA.FTZ R3, R7, R126, R6 ;  /* 0x0000007e07032223 */ /* 0x000fe20000010006 */
[-C--:B---3--:R-:W-:Y:S01]  /*9360*/  FMUL.FTZ R9, R4, R5.reuse ;  /* 0x0000000504097220 */ /* 0x088fe20000410000 */
[----:B--2---:R-:W-:Y:S01]  /*9370*/  FMUL.FTZ R120, R8, R5 ;  /* 0x0000000508787220 */ /* 0x004fe20000410000 */
[----:B------:R-:W-:-:S02]  /*9380*/  WARPGROUP.DEPBAR.LE gsb0, 0x0 ;  /* 0x00008000000079c5 */ /* 0x000fc40000010000 */
[----:B------:R-:W-:Y:S05]  /*9390*/  @!P0 BRA `(.L_x_30) ;  /* 0x0000000000048947 */ /* 0x000fea0003800000 */
[----:B------:R-:W-:Y:S01]  /*93a0*/  BPT.TRAP 0x1 ;  /* 0x000000040000795c */ /* 0x000fe20000300000 */
.L_x_30:
[----:B------:R-:W0:Y:S01]  /*93b0*/  S2R R121, SR_TID.X ;  /* 0x0000000000797919 */ /* 0x000e220000002100 */
[----:B------:R-:W-:Y:S01]  /*93c0*/  ULDC.64 UR6, c[0x4][0x38] ;  /* 0x01000e0000067ab9 */ /* 0x000fe20000000a00 */
[-C--:B------:R-:W-:Y:S01]  /*93d0*/  FMUL.FTZ R15, R32, R9.reuse ;  /* 0x00000009200f7220 */ /* 0x080fe20000410000 */
[----:B------:R-:W1:Y:S01]  /*93e0*/  S2UR UR5, SR_SWINHI ;  /* 0x00000000000579c3 */ /* 0x000e620000002f00 */
        /* <DEDUP_REMOVED lines=28> */
[----:B0-----:R-:W-:-:S02]  /*95b0*/  IMAD.SHL.U32 R4, R121, 0x4, RZ ;  /* 0x0000000479047824 */ /* 0x001fc400078e00ff */
[-C--:B------:R-:W-:Y:S01]  /*95c0*/  FMUL.FTZ R80, R92, R9.reuse ;  /* 0x000000095c507220 */ /* 0x080fe20000410000 */
[-C--:B------:R-:W-:Y:S01]  /*95d0*/  FMUL.FTZ R81, R88, R9.reuse ;  /* 0x0000000958517220 */ /* 0x080fe20000410000 */
[-C--:B------:R-:W-:Y:S01]  /*95e0*/  FMUL.FTZ R84, R93, R9.reuse ;  /* 0x000000095d547220 */ /* 0x080fe20000410000 */
[-C--:B------:R-:W-:Y:S01]  /*95f0*/  FMUL.FTZ R85, R89, R9.reuse ;  /* 0x0000000959557220 */ /* 0x080fe20000410000 */
[----:B------:R-:W-:Y:S01]  /*9600*/  LOP3.LUT R4, R4, 0xc, RZ, 0xc0, !PT ;  /* 0x0000000c04047812 */ /* 0x000fe200078ec0ff */
[-C--:B------:R-:W-:Y:S01]  /*9610*/  FMUL.FTZ R45, R60, R9.reuse ;  /* 0x000000093c2d7220 */ /* 0x080fe20000410000 */
[-C--:B------:R-:W-:Y:S01]  /*9620*/  FMUL.FTZ R88, R100, R9.reuse ;  /* 0x0000000964587220 */ /* 0x080fe20000410000 */
[-C--:B------:R-:W-:Y:S01]  /*9630*/  FMUL.FTZ R89, R96, R9.reuse ;  /* 0x0000000960597220 */ /* 0x080fe20000410000 */
[----:B------:R-:W-:Y:S01]  /*9640*/  IADD3 R4, P0, R4, UR6, RZ ;  /* 0x0000000604047c10 */ /* 0x000fe2000ff1e0ff */
[-C--:B------:R-:W-:Y:S01]  /*9650*/  FMUL.FTZ R92, R101, R9.reuse ;  /* 0x00000009655c7220 */ /* 0x080fe20000410000 */
[-C--:B------:R-:W-:Y:S01]  /*9660*/  FMUL.FTZ R93, R97, R9.reuse ;  /* 0x00000009615d7220 */ /* 0x080fe20000410000 */
[-C--:B------:R-:W-:Y:S01]  /*9670*/  FMUL.FTZ R60, R65, R9.reuse ;  /* 0x00000009413c7220 */ /* 0x080fe20000410000 */
[----:B------:R-:W-:Y:S01]  /*9680*/  FMUL.FTZ R96, R108, R9 ;  /* 0x000000096c607220 */ /* 0x000fe20000410000 */
[----:B------:R-:W-:-:S02]  /*9690*/  IMAD.X R5, RZ, RZ, UR7, P0 ;  /* 0x00000007ff057e24 */ /* 0x000fc400080e06ff */
[-C--:B------:R-:W-:Y:S01]  /*96a0*/  FMUL.FTZ R97, R104, R9.reuse ;  /* 0x0000000968617220 */ /* 0x080fe20000410000 */
[-C--:B------:R-:W-:Y:S01]  /*96b0*/  FMUL.FTZ R100, R109, R9.reuse ;  /* 0x000000096d647220 */ /* 0x080fe20000410000 */
[-C--:B------:R-:W-:Y:S01]  /*96c0*/  FMUL.FTZ R101, R105, R9.reuse ;  /* 0x0000000969657220 */ /* 0x080fe20000410000 */
[-C--:B------:R-:W-:Y:S01]  /*96d0*/  FMUL.FTZ R13, R27, R120.reuse ;  /* 0x000000781b0d7220 */ /* 0x080fe20000410000 */
[----:B------:R0:W2:Y:S01]  /*96e0*/  LDG.E.CONSTANT R32, desc[UR48][R4.64] ;  /* 0x0000003004207981 */ /* 0x0000a2000c1e9900 */
        /* <DEDUP_REMOVED lines=9> */
[-C--:B0-----:R-:W-:Y:S01]  /*9780*/  FMUL.FTZ R4, R47, R120.reuse ;  /* 0x000000782f047220 */ /* 0x081fe20000410000 */
        /* <DEDUP_REMOVED lines=9> */
[----:B------:R-:W-:Y:S01]  /*9820*/  F2FP.BF16.F32.PACK_AB R25, R24, R25 ;  /* 0x000000191819723e */ /* 0x000fe200000010ff */
[-C--:B------:R-:W-:Y:S01]  /*9830*/  FMUL.FTZ R74, R83, R120.reuse ;  /* 0x00000078534a7220 */ /* 0x080fe20000410000 */
[-C--:B------:R-:W-:Y:S01]  /*9840*/  FMUL.FTZ R82, R95, R120.reuse ;  /* 0x000000785f527220 */ /* 0x080fe20000410000 */
[----:B------:R-:W-:Y:S01]  /*9850*/  LOP3.LUT P0, R24, R121, 0x3, RZ, 0xc0, !PT ;  /* 0x0000000379187812 */ /* 0x000fe2000780c0ff */
[-C--:B------:R-:W-:Y:S01]  /*9860*/  FMUL.FTZ R83, R91, R120.reuse ;  /* 0x000000785b537220 */ /* 0x080fe20000410000 */
[-C--:B------:R-:W-:Y:S01]  /*9870*/  FMUL.FTZ R95, R106, R120.reuse ;  /* 0x000000786a5f7220 */ /* 0x080fe20000410000 */
[-C--:B------:R-:W-:Y:S01]  /*9880*/  FMUL.FTZ R106, R119, R120.reuse ;  /* 0x00000078776a7220 */ /* 0x080fe20000410000 */
[-C--:B------:R-:W-:Y:S01]  /*9890*/  FMUL.FTZ R115, R115, R120.reuse ;  /* 0x0000007873737220 */ /* 0x080fe20000410000 */
[----:B------:R-:W-:Y:S01]  /*98a0*/  F2FP.BF16.F32.PACK_AB R34, R34, R35 ;  /* 0x000000232222723e */ /* 0x000fe200000010ff */
[-C--:B------:R-:W-:Y:S01]  /*98b0*/  FMUL.FTZ R5, R43, R120.reuse ;  /* 0x000000782b057220 */ /* 0x080fe20000410000 */
[----:B------:R-:W-:Y:S01]  /*98c0*/  F2FP.BF16.F32.PACK_AB R39, R38, R39 ;  /* 0x000000272627723e */ /* 0x000fe200000010ff */
[-C--:B------:R-:W-:Y:S01]  /*98d0*/  FMUL.FTZ R8, R30, R120.reuse ;  /* 0x000000781e087220 */ /* 0x080fe20000410000 */
[----:B------:R-:W-:Y:S01]  /*98e0*/  ISETP.EQ.OR P0, PT, R24, 0x3, !P0 ;  /* 0x000000031800780c */ /* 0x000fe20004702670 */
[-C--:B------:R-:W-:Y:S01]  /*98f0*/  FMUL.FTZ R43, R58, R120.reuse ;  /* 0x000000783a2b7220 */ /* 0x080fe20000410000 */
[----:B------:R-:W-:Y:S01]  /*9900*/  F2FP.BF16.F32.PACK_AB R82, R82, R83 ;  /* 0x000000535252723e */ /* 0x000fe200000010ff */
[----:B------:R-:W-:Y:S01]  /*9910*/  FMUL.FTZ R58, R78, R120 ;  /* 0x000000784e3a7220 */ /* 0x000fe20000410000 */
[----:B------:R-:W-:Y:S01]  /*9920*/  F2FP.BF16.F32.PACK_AB R76, R73, R76 ;  /* 0x0000004c494c723e */ /* 0x000fe200000010ff */
[----:B------:R-:W-:Y:S01]  /*9930*/  UMOV UR6, UR39 ;  /* 0x0000002700067c82 */ /* 0x000fe20008000000 */
[----:B-1----:R-:W-:Y:S01]  /*9940*/  UMOV UR7, UR5 ;  /* 0x0000000500077c82 */ /* 0x002fe20008000000 */
[----:B------:R-:W-:Y:S01]  /*9950*/  F2FP.BF16.F32.PACK_AB R83, R106, R115 ;  /* 0x000000736a53723e */ /* 0x000fe200000010ff */
[----:B------:R-:W-:Y:S01]  /*9960*/  FMUL.FTZ R12, R31, R120 ;  /* 0x000000781f0c7220 */ /* 0x000fe20000410000 */
[----:B------:R-:W-:Y:S01]  /*9970*/  SEL R115, R34, R39, P0 ;  /* 0x0000002722737207 */ /* 0x000fe20000000000 */
[----:B------:R-:W-:Y:S01]  /*9980*/  IMAD.U32 R35, RZ, RZ, UR7 ;  /* 0x00000007ff237e24 */ /* 0x000fe2000f8e00ff */
[----:B------:R-:W-:Y:S01]  /*9990*/  SEL R73, R39, R34, P0 ;  /* 0x0000002227497207 */ /* 0x000fe20000000000 */
[----:B------:R-:W-:-:S02]  /*99a0*/  IMAD.U32 R34, RZ, RZ, UR6 ;  /* 0x00000006ff227e24 */ /* 0x000fc4000f8e00ff */
[-C--:B------:R-:W-:Y:S01]  /*99b0*/  FMUL.FTZ R30, R46, R120.reuse ;  /* 0x000000782e1e7220 */ /* 0x080fe20000410000 */
[----:B------:R-:W-:Y:S01]  /*99c0*/  FMUL.FTZ R31, R42, R120 ;  /* 0x000000782a1f7220 */ /* 0x000fe20000410000 */
[----:B------:R-:W-:Y:S01]  /*99d0*/  F2FP.BF16.F32.PACK_AB R77, R58, R59 ;  /* 0x0000003b3a4d723e */ /* 0x000fe200000010ff */
[----:B------:R-:W-:-:S04]  /*99e0*/  IMAD.WIDE R58, R223, 0x2, R34 ;  /* 0x00000002df3a7825 */ /* 0x000fc800078e0222 */
        /* <DEDUP_REMOVED lines=8> */
[-C--:B------:R-:W-:Y:S01]  /*9a70*/  FMUL.FTZ R67, R86, R120.reuse ;  /* 0x0000007856437220 */ /* 0x080fe20000410000 */
[----:B------:R-:W-:Y:S01]  /*9a80*/  FMUL.FTZ R78, R90, R120 ;  /* 0x000000785a4e7220 */ /* 0x000fe20000410000 */
[----:B------:R-:W-:Y:S01]  /*9a90*/  F2FP.BF16.F32.PACK_AB R4, R57, R60 ;  /* 0x0000003c3904723e */ /* 0x000fe200000010ff */
[-C--:B------:R-:W-:Y:S01]  /*9aa0*/  FMUL.FTZ R71, R87, R120.reuse ;  /* 0x0000007857477220 */ /* 0x080fe20000410000 */
[-C--:B------:R-:W-:Y:S01]  /*9ab0*/  FMUL.FTZ R86, R102, R120.reuse ;  /* 0x0000007866567220 */ /* 0x080fe20000410000 */
[----:B------:R-:W-:Y:S01]  /*9ac0*/  FMUL.FTZ R90, R103, R120 ;  /* 0x00000078675a7220 */ /* 0x000fe20000410000 */
[----:B------:R-:W-:Y:S01]  /*9ad0*/  F2FP.BF16.F32.PACK_AB R69, R69, R72 ;  /* 0x000000484545723e */ /* 0x000fe200000010ff */
[-C--:B------:R-:W-:Y:S01]  /*9ae0*/  FMUL.FTZ R87, R98, R120.reuse ;  /* 0x0000007862577220 */ /* 0x080fe20000410000 */
[----:B------:R-:W-:Y:S01]  /*9af0*/  IADD3 R57, P4, R58, 0x8060, RZ ;  /* 0x000080603a397810 */ /* 0x000fe20007f9e0ff */
[-C--:B------:R-:W-:Y:S01]  /*9b00*/  FMUL.FTZ R102, R118, R120.reuse ;  /* 0x0000007876667220 */ /* 0x080fe20000410000 */
[-C--:B------:R-:W-:Y:S01]  /*9b10*/  FMUL.FTZ R103, R114, R120.reuse ;  /* 0x0000007872677220 */ /* 0x080fe20000410000 */
[----:B------:R-:W-:Y:S01]  /*9b20*/  F2FP.BF16.F32.PACK_AB R11, R10, R11 ;  /* 0x0000000b0a0b723e */ /* 0x000fe200000010ff */
[----:B------:R-:W-:Y:S01]  /*9b30*/  FMUL.FTZ R51, R66, R120 ;  /* 0x0000007842337220 */ /* 0x000fe20000410000 */
[----:B------:R-:W-:Y:S01]  /*9b40*/  SEL R113, R30, R5, P0 ;  /* 0x000000051e717207 */ /* 0x000fe20000000000 */
[----:B------:R-:W-:Y:S01]  /*9b50*/  ULDC.64 UR8, c[0x0][0xb90] ;  /* 0x0002e40000087ab9 */ /* 0x000fe20000000a00 */
[----:B------:R-:W-:Y:S01]  /*9b60*/  SEL R72, R5, R30, P0 ;  /* 0x0000001e05487207 */ /* 0x000fe20000000000 */
[----:B------:R-:W-:Y:S01]  /*9b70*/  IMAD R5, R19, 0x40, R2 ;  /* 0x0000004013057824 */ /* 0x000fe200078e0202 */
[----:B------:R-:W-:-:S02]  /*9b80*/  F2FP.BF16.F32.PACK_AB R14, R14, R15 ;  /* 0x0000000f0e0e723e */ /* 0x000fc400000010ff */
[----:B------:R-:W-:Y:S01]  /*9b90*/  F2FP.BF16.F32.PACK_AB R20, R20, R21 ;  /* 0x000000151414723e */ /* 0x000fe200000010ff */
[-C--:B------:R-:W-:Y:S01]  /*9ba0*/  FMUL.FTZ R91, R99, R120.reuse ;  /* 0x00000078635b7220 */ /* 0x080fe20000410000 */
[----:B------:R-:W-:Y:S01]  /*9bb0*/  F2FP.BF16.F32.PACK_AB R10, R62, R63 ;  /* 0x0000003f3e0a723e */ /* 0x000fe200000010ff */
[----:B------:R-:W-:Y:S01]  /*9bc0*/  FMUL.FTZ R75, R94, R120 ;  /* 0x000000785e4b7220 */ /* 0x000fe20000410000 */
[----:B------:R-:W-:Y:S02]  /*9bd0*/  F2FP.BF16.F32.PACK_AB R53, R53, R56 ;  /* 0x000000383535723e */ /* 0x000fe400000010ff */
[----:B------:R-:W-:Y:S02]  /*9be0*/  F2FP.BF16.F32.PACK_AB R80, R80, R81 ;  /* 0x000000515050723e */ /* 0x000fe400000010ff */
[----:B------:R-:W-:Y:S02]  /*9bf0*/  F2FP.BF16.F32.PACK_AB R88, R88, R89 ;  /* 0x000000595858723e */ /* 0x000fe400000010ff */
[----:B------:R-:W-:-:S02]  /*9c00*/  F2FP.BF16.F32.PACK_AB R6, R6, R7 ;  /* 0x000000070606723e */ /* 0x000fc400000010ff */
[----:B------:R-:W-:Y:S02]  /*9c10*/  F2FP.BF16.F32.PACK_AB R28, R28, R29 ;  /* 0x0000001d1c1c723e */ /* 0x000fe400000010ff */
[----:B------:R-:W-:Y:S02]  /*9c20*/  F2FP.BF16.F32.PACK_AB R8, R8, R9 ;  /* 0x000000090808723e */ /* 0x000fe400000010ff */
[----:B------:R-:W-:Y:S02]  /*9c30*/  F2FP.BF16.F32.PACK_AB R104, R104, R105 ;  /* 0x000000696868723e */ /* 0x000fe400000010ff */
[----:B------:R-:W-:Y:S02]  /*9c40*/  F2FP.BF16.F32.PACK_AB R109, R108, R109 ;  /* 0x0000006d6c6d723e */ /* 0x000fe400000010ff */
[----:B------:R-:W-:Y:S02]  /*9c50*/  F2FP.BF16.F32.PACK_AB R96, R96, R97 ;  /* 0x000000616060723e */ /* 0x000fe400000010ff */
[----:B------:R-:W-:-:S02]  /*9c60*/  F2FP.BF16.F32.PACK_AB R52, R49, R52 ;  /* 0x000000343134723e */ /* 0x000fc400000010ff */
[----:B------:R-:W-:Y:S02]  /*9c70*/  F2FP.BF16.F32.PACK_AB R33, R33, R36 ;  /* 0x000000242121723e */ /* 0x000fe400000010ff */
[----:B------:R-:W-:Y:S02]  /*9c80*/  F2FP.BF16.F32.PACK_AB R45, R45, R48 ;  /* 0x000000302d2d723e */ /* 0x000fe400000010ff */
[----:B------:R-:W-:Y:S02]  /*9c90*/  F2FP.BF16.F32.PACK_AB R37, R37, R40 ;  /* 0x000000282525723e */ /* 0x000fe400000010ff */
[----:B------:R-:W-:Y:S01]  /*9ca0*/  F2FP.BF16.F32.PACK_AB R44, R41, R44 ;  /* 0x0000002c292c723e */ /* 0x000fe200000010ff */
[----:B------:R-:W-:Y:S01]  /*9cb0*/  UIADD3 UR4, UR4, 0x33460, URZ ;  /* 0x0003346004047890 */ /* 0x000fe2000fffe03f */
[----:B------:R-:W-:Y:S02]  /*9cc0*/  F2FP.BF16.F32.PACK_AB R15, R84, R85 ;  /* 0x00000055540f723e */ /* 0x000fe400000010ff */
[----:B------:R-:W-:Y:S01]  /*9cd0*/  F2FP.BF16.F32.PACK_AB R27, R26, R27 ;  /* 0x0000001b1a1b723e */ /* 0x000fe200000010ff */
[----:B------:R-:W-:Y:S01]  /*9ce0*/  UIADD3 UR5, -UR40, URZ, URZ ;  /* 0x0000003f28057290 */ /* 0x000fe2000fffe13f */
[----:B------:R-:W-:Y:S01]  /*9cf0*/  F2FP.BF16.F32.PACK_AB R21, R92, R93 ;  /* 0x0000005d5c15723e */ /* 0x000fe200000010ff */
[-C--:B------:R-:W-:Y:S01]  /*9d00*/  FMUL.FTZ R98, R111, R120.reuse ;  /* 0x000000786f627220 */ /* 0x080fe20000410000 */
[----:B------:R-:W-:Y:S01]  /*9d10*/  LOP3.LUT R56, R57, 0x380, RZ, 0xc0, !PT ;  /* 0x0000038039387812 */ /* 0x000fe200078ec0ff */
[-C--:B------:R-:W-:Y:S01]  /*9d20*/  FMUL.FTZ R99, R107, R120.reuse ;  /* 0x000000786b637220 */ /* 0x080fe20000410000 */
[----:B------:R-:W-:Y:S01]  /*9d30*/  FMUL.FTZ R94, R110, R120 ;  /* 0x000000786e5e7220 */ /* 0x000fe20000410000 */
[----:B------:R-:W-:Y:S01]  /*9d40*/  F2FP.BF16.F32.PACK_AB R66, R61, R64 ;  /* 0x000000403d42723e */ /* 0x000fe200000010ff */
[----:B------:R-:W-:Y:S01]  /*9d50*/  IMAD.WIDE R34, R5, 0x2, R34 ;  /* 0x0000000205227825 */ /* 0x000fe200078e0222 */
[----:B------:R-:W-:Y:S01]  /*9d60*/  F2FP.BF16.F32.PACK_AB R7, R65, R68 ;  /* 0x000000444107723e */ /* 0x000fe200000010ff */
[----:B------:R-:W-:Y:S01]  /*9d70*/  ULDC UR6, c[0x0][0xc44] ;  /* 0x0003110000067ab9 */ /* 0x000fe20000000800 */
[----:B------:R-:W-:-:S02]  /*9d80*/  F2FP.BF16.F32.PACK_AB R79, R67, R70 ;  /* 0x00000046434f723e */ /* 0x000fc400000010ff */
[----:B------:R-:W-:Y:S02]  /*9d90*/  F2FP.BF16.F32.PACK_AB R86, R86, R87 ;  /* 0x000000575656723e */ /* 0x000fe400000010ff */
[----:B------:R-:W-:Y:S02]  /*9da0*/  F2FP.BF16.F32.PACK_AB R29, R100, R101 ;  /* 0x00000065641d723e */ /* 0x000fe400000010ff */
[----:B------:R-:W-:Y:S02]  /*9db0*/  F2FP.BF16.F32.PACK_AB R102, R102, R103 ;  /* 0x000000676666723e */ /* 0x000fe400000010ff */
[----:B------:R-:W-:Y:S02]  /*9dc0*/  SEL R121, R77, R10, P0 ;  /* 0x0000000a4d797207 */ /* 0x000fe40000000000 */
[----:B------:R-:W-:Y:S02]  /*9dd0*/  SEL R87, R14, R25, P0 ;  /* 0x000000190e577207 */ /* 0x000fe40000000000 */
[----:B------:R-:W-:-:S02]  /*9de0*/  SEL R61, R25, R14, P0 ;  /* 0x0000000e193d7207 */ /* 0x000fc40000000000 */
[----:B------:R-:W-:Y:S02]  /*9df0*/  SEL R101, R80, R15, P0 ;  /* 0x0000000f50657207 */ /* 0x000fe40000000000 */
[----:B------:R-:W-:Y:S02]  /*9e00*/  SEL R68, R15, R80, P0 ;  /* 0x000000500f447207 */ /* 0x000fe40000000000 */
[----:B------:R-:W-:Y:S02]  /*9e10*/  SEL R103, R88, R21, P0 ;  /* 0x0000001558677207 */ /* 0x000fe40000000000 */
[----:B------:R-:W-:Y:S02]  /*9e20*/  SEL R70, R21, R88, P0 ;  /* 0x0000005815467207 */ /* 0x000fe40000000000 */
[----:B------:R-:W-:Y:S02]  /*9e30*/  SEL R77, R10, R77, P0 ;  /* 0x0000004d0a4d7207 */ /* 0x000fe40000000000 */
[----:B------:R-:W-:-:S02]  /*9e40*/  LOP3.LUT R5, R58, 0x380, RZ, 0xc0, !PT ;  /* 0x000003803a057812 */ /* 0x000fc400078ec0ff */
[----:B------:R-:W-:Y:S02]  /*9e50*/  F2FP.BF16.F32.PACK_AB R50, R50, R51 ;  /* 0x000000333232723e */ /* 0x000fe400000010ff */
[----:B------:R-:W-:Y:S02]  /*9e60*/  F2FP.BF16.F32.PACK_AB R55, R54, R55 ;  /* 0x000000373637723e */ /* 0x000fe400000010ff */
[----:B------:R-:W-:Y:S02]  /*9e70*/  SHF.R.U64 R56, R56, 0x3, RZ ;  /* 0x0000000338387819 */ /* 0x000fe400000012ff */
[C---:B------:R-:W-:Y:S02]  /*9e80*/  IADD3 R25, P3, R58.reuse, 0x8040, RZ ;  /* 0x000080403a197810 */ /* 0x040fe40007f7e0ff */
[C---:B------:R-:W-:Y:S02]  /*9e90*/  IADD3 R21, P6, R58.reuse, 0x8020, RZ ;  /* 0x000080203a157810 */ /* 0x040fe40007fde0ff */
[----:B------:R-:W-:-:S02]  /*9ea0*/  IADD3 R10, P5, R58, 0x8000, RZ ;  /* 0x000080003a0a7810 */ /* 0x000fc40007fbe0ff */
[----:B------:R-:W-:Y:S02]  /*9eb0*/  IADD3 R15, P2, R58, 0x4060, RZ ;  /* 0x000040603a0f7810 */ /* 0x000fe40007f5e0ff */
[----:B------:R-:W-:Y:S02]  /*9ec0*/  F2FP.BF16.F32.PACK_AB R13, R12, R13 ;  /* 0x0000000d0c0d723e */ /* 0x000fe400000010ff */
[----:B------:R-:W-:Y:S02]  /*9ed0*/  F2FP.BF16.F32.PACK_AB R9, R75, R78 ;  /* 0x0000004e4b09723e */ /* 0x000fe400000010ff */
[----:B------:R-:W-:Y:S02]  /*9ee0*/  F2FP.BF16.F32.PACK_AB R31, R98, R99 ;  /* 0x00000063621f723e */ /* 0x000fe400000010ff */
[----:B------:R-:W-:Y:S02]  /*9ef0*/  F2FP.BF16.F32.PACK_AB R12, R71, R74 ;  /* 0x0000004a470c723e */ /* 0x000fe400000010ff */
[----:B------:R-:W-:-:S02]  /*9f00*/  F2FP.BF16.F32.PACK_AB R94, R94, R95 ;  /* 0x0000005f5e5e723e */ /* 0x000fc400000010ff */
[----:B------:R-:W-:Y:S02]  /*9f10*/  SEL R99, R69, R76, P0 ;  /* 0x0000004c45637207 */ /* 0x000fe40000000000 */
[----:B------:R-:W-:Y:S02]  /*9f20*/  SEL R67, R76, R69, P0 ;  /* 0x000000454c437207 */ /* 0x000fe40000000000 */
[----:B------:R-:W-:Y:S01]  /*9f30*/  SHF.R.U64 R5, R5, 0x3, RZ ;  /* 0x0000000305057819 */ /* 0x000fe200000012ff */
[--C-:B------:R-:W-:Y:S01]  /*9f40*/  IMAD.X R51, RZ, RZ, R59.reuse, P5 ;  /* 0x000000ffff337224 */ /* 0x100fe200028e063b */
[----:B------:R-:W-:Y:S01]  /*9f50*/  SEL R95, R53, R4, P0 ;  /* 0x00000004355f7207 */ /* 0x000fe20000000000 */
[--C-:B------:R-:W-:Y:S01]  /*9f60*/  IMAD.X R49, RZ, RZ, R59.reuse, P2 ;  /* 0x000000ffff317224 */ /* 0x100fe200010e063b */
[----:B------:R-:W-:Y:S01]  /*9f70*/  SEL R65, R4, R53, P0 ;  /* 0x0000003504417207 */ /* 0x000fe20000000000 */
[----:B------:R-:W-:Y:S01]  /*9f80*/  IMAD.X R53, RZ, RZ, R59, P6 ;  /* 0x000000ffff357224 */ /* 0x000fe200030e063b */
[----:B------:R-:W-:-:S02]  /*9f90*/  SEL R97, R66, R7, P0 ;  /* 0x0000000742617207 */ /* 0x000fc40000000000 */
[----:B------:R-:W-:Y:S02]  /*9fa0*/  SEL R107, R104, R109, P0 ;  /* 0x0000006d686b7207 */ /* 0x000fe40000000000 */
[----:B------:R-:W-:Y:S02]  /*9fb0*/  SEL R71, R109, R104, P0 ;  /* 0x000000686d477207 */ /* 0x000fe40000000000 */
[----:B------:R-:W-:Y:S02]  /*9fc0*/  SEL R119, R50, R55, P0 ;  /* 0x0000003732777207 */ /* 0x000fe40000000000 */
[----:B------:R-:W-:Y:S01]  /*9fd0*/  SEL R76, R55, R50, P0 ;  /* 0x00000032374c7207 */ /* 0x000fe20000000000 */
[--C-:B------:R-:W-:Y:S01]  /*9fe0*/  IMAD.X R55, RZ, RZ, R59.reuse, P3 ;  /* 0x000000ffff377224 */ /* 0x100fe200018e063b */
[----:B------:R-:W-:Y:S01]  /*9ff0*/  LOP3.LUT R56, R56, R57, RZ, 0x3c, !PT ;  /* 0x0000003938387212 */ /* 0x000fe200078e3cff */
[----:B------:R-:W-:Y:S01]  /*a000*/  IMAD.X R57, RZ, RZ, R59, P4 ;  /* 0x000000ffff397224 */ /* 0x000fe200020e063b */
[----:B------:R-:W-:-:S02]  /*a010*/  SEL R85, R6, R11, P0 ;  /* 0x0000000b06557207 */ /* 0x000fc40000000000 */
[----:B------:R-:W-:Y:S02]  /*a020*/  SEL R60, R11, R6, P0 ;  /* 0x000000060b3c7207 */ /* 0x000fe40000000000 */
[----:B------:R-:W-:Y:S02]  /*a030*/  SEL R66, R7, R66, P0 ;  /* 0x0000004207427207 */ /* 0x000fe40000000000 */
[----:B------:R-:W-:Y:S02]  /*a040*/  SEL R109, R8, R13, P0 ;  /* 0x0000000d086d7207 */ /* 0x000fe40000000000 */
[----:B------:R-:W-:Y:S02]  /*a050*/  SEL R78, R13, R8, P0 ;  /* 0x000000080d4e7207 */ /* 0x000fe40000000000 */
[----:B------:R-:W-:Y:S02]  /*a060*/  SEL R125, R9, R82, P0 ;  /* 0x00000052097d7207 */ /* 0x000fe40000000000 */
[----:B------:R-:W-:-:S02]  /*a070*/  SEL R80, R82, R9, P0 ;  /* 0x0000000952507207 */ /* 0x000fc40000000000 */
[C---:B------:R-:W-:Y:S02]  /*a080*/  IADD3 R7, P1, R58.reuse, 0x20, RZ ;  /* 0x000000203a077810 */ /* 0x040fe40007f3e0ff */
[C---:B------:R-:W-:Y:S02]  /*a090*/  IADD3 R13, P4, R58.reuse, 0x4040, RZ ;  /* 0x000040403a0d7810 */ /* 0x040fe40007f9e0ff */
[C---:B------:R-:W-:Y:S02]  /*a0a0*/  IADD3 R11, P3, R58.reuse, 0x4020, RZ ;  /* 0x000040203a0b7810 */ /* 0x040fe40007f7e0ff */
[C---:B------:R-:W-:Y:S02]  /*a0b0*/  IADD3 R8, P6, R58.reuse, 0x4000, RZ ;  /* 0x000040003a087810 */ /* 0x040fe40007fde0ff */
[C---:B------:R-:W-:Y:S02]  /*a0c0*/  IADD3 R6, P5, R58.reuse, 0x60, RZ ;  /* 0x000000603a067810 */ /* 0x040fe40007fbe0ff */
[----:B------:R-:W-:-:S02]  /*a0d0*/  IADD3 R9, P2, R58, 0x40, RZ ;  /* 0x000000403a097810 */ /* 0x000fc40007f5e0ff */
[----:B------:R-:W-:Y:S02]  /*a0e0*/  LOP3.LUT R58, R5, R58, RZ, 0x3c, !PT ;  /* 0x0000003a053a7212 */ /* 0x000fe400078e3cff */
[----:B------:R-:W-:Y:S02]  /*a0f0*/  LOP3.LUT R5, R10, 0x380, RZ, 0xc0, !PT ;  /* 0x000003800a057812 */ /* 0x000fe400078ec0ff */
[----:B------:R-:W-:Y:S02]  /*a100*/  LOP3.LUT R4, R15, 0x380, RZ, 0xc0, !PT ;  /* 0x000003800f047812 */ /* 0x000fe400078ec0ff */
[----:B------:R-:W-:Y:S02]  /*a110*/  SHF.R.U64 R5, R5, 0x3, RZ ;  /* 0x0000000305057819 */ /* 0x000fe400000012ff */
[----:B------:R-:W-:Y:S01]  /*a120*/  F2FP.BF16.F32.PACK_AB R42, R42, R43 ;  /* 0x0000002b2a2a723e */ /* 0x000fe200000010ff */
[----:B------:R-:W-:Y:S01]  /*a130*/  IMAD.X R43, RZ, RZ, R59, P3 ;  /* 0x000000ffff2b7224 */ /* 0x000fe200018e063b */
[----:B------:R-:W-:-:S02]  /*a140*/  SEL R105, R96, R29, P0 ;  /* 0x0000001d60697207 */ /* 0x000fc40000000000 */
[----:B------:R-:W-:Y:S02]  /*a150*/  SEL R69, R29, R96, P0 ;  /* 0x000000601d457207 */ /* 0x000fe40000000000 */
[----:B------:R-:W-:Y:S02]  /*a160*/  LOP3.LUT R50, R5, R10, RZ, 0x3c, !PT ;  /* 0x0000000a05327212 */ /* 0x000fe400078e3cff */
[----:B------:R-:W-:Y:S02]  /*a170*/  SHF.R.U64 R4, R4, 0x3, RZ ;  /* 0x0000000304047819 */ /* 0x000fe400000012ff */
[----:B------:R-:W-:Y:S02]  /*a180*/  LOP3.LUT R5, R8, 0x380, RZ, 0xc0, !PT ;  /* 0x0000038008057812 */ /* 0x000fe400078ec0ff */
[----:B------:R-:W-:Y:S02]  /*a190*/  IADD3 R29, P3, R34, 0x2000, RZ ;  /* 0x00002000221d7810 */ /* 0x000fe40007f7e0ff */
[----:B------:R-:W-:-:S02]  /*a1a0*/  SEL R89, R28, R33, P0 ;  /* 0x000000211c597207 */ /* 0x000fc40000000000 */
[----:B------:R-:W-:Y:S02]  /*a1b0*/  SEL R62, R33, R28, P0 ;  /* 0x0000001c213e7207 */ /* 0x000fe40000000000 */
[----:B------:R-:W-:Y:S01]  /*a1c0*/  LOP3.LUT R48, R4, R15, RZ, 0x3c, !PT ;  /* 0x0000000f04307212 */ /* 0x000fe200078e3cff */
[----:B------:R-:W0:Y:S01]  /*a1d0*/  LDC R33, c[0x0][0xbe8] ;  /* 0x0002fa00ff217b82 */ /* 0x000e220000000800 */
[----:B------:R-:W-:Y:S02]  /*a1e0*/  SHF.R.U64 R5, R5, 0x3, RZ ;  /* 0x0000000305057819 */ /* 0x000fe400000012ff */
[----:B------:R-:W-:Y:S02]  /*a1f0*/  LOP3.LUT R28, R29, 0x380, RZ, 0xc0, !PT ;  /* 0x000003801d1c7812 */ /* 0x000fe400078ec0ff */
[----:B------:R-:W-:Y:S02]  /*a200*/  LOP3.LUT R4, R7, 0x380, RZ, 0xc0, !PT ;  /* 0x0000038007047812 */ /* 0x000fe400078ec0ff */
[----:B------:R-:W-:-:S02]  /*a210*/  LOP3.LUT R40, R5, R8, RZ, 0x3c, !PT ;  /* 0x0000000805287212 */ /* 0x000fc400078e3cff */
[----:B------:R-:W-:Y:S02]  /*a220*/  SHF.R.U64 R28, R28, 0x3, RZ ;  /* 0x000000031c1c7819 */ /* 0x000fe400000012ff */
[----:B------:R-:W-:Y:S02]  /*a230*/  SHF.R.U64 R4, R4, 0x3, RZ ;  /* 0x0000000304047819 */ /* 0x000fe400000012ff */
[----:B------:R-:W-:Y:S02]  /*a240*/  LOP3.LUT R5, R6, 0x380, RZ, 0xc0, !PT ;  /* 0x0000038006057812 */ /* 0x000fe400078ec0ff */
[----:B------:R-:W-:Y:S02]  /*a250*/  F2FP.BF16.F32.PACK_AB R47, R46, R47 ;  /* 0x0000002f2e2f723e */ /* 0x000fe400000010ff */
[----:B------:R-:W-:Y:S01]  /*a260*/  LOP3.LUT R28, R28, R29, RZ, 0x3c, !PT ;  /* 0x0000001d1c1c7212 */ /* 0x000fe200078e3cff */
[----:B------:R-:W-:Y:S01]  /*a270*/  IMAD.X R29, RZ, RZ, R35, P3 ;  /* 0x000000ffff1d7224 */ /* 0x000fe200018e0623 */
[----:B------:R-:W-:-:S02]  /*a280*/  LOP3.LUT R46, R4, R7, RZ, 0x3c, !PT ;  /* 0x00000007042e7212 */ /* 0x000fc400078e3cff */
[----:B------:R-:W-:Y:S02]  /*a290*/  SHF.R.U64 R5, R5, 0x3, RZ ;  /* 0x0000000305057819 */ /* 0x000fe400000012ff */
[----:B------:R-:W-:Y:S02]  /*a2a0*/  IADD3 R7, P3, R34, 0x8000, RZ ;  /* 0x0000800022077810 */ /* 0x000fe40007f7e0ff */
[----:B------:R-:W-:Y:S02]  /*a2b0*/  LOP3.LUT R38, R5, R6, RZ, 0x3c, !PT ;  /* 0x0000000605267212 */ /* 0x000fe400078e3cff */
[----:B------:R-:W-:-:S04]  /*a2c0*/  LOP3.LUT R6, R7, 0x380, RZ, 0xc0, !PT ;  /* 0x0000038007067812 */ /* 0x000fc800078ec0ff */
[----:B------:R-:W-:Y:S02]  /*a2d0*/  SHF.R.U64 R6, R6, 0x3, RZ ;  /* 0x0000000306067819 */ /* 0x000fe400000012ff */
[----:B------:R-:W-:Y:S02]  /*a2e0*/  LOP3.LUT R4, R9, 0x380, RZ, 0xc0, !PT ;  /* 0x0000038009047812 */ /* 0x000fe400078ec0ff */
[----:B------:R-:W-:Y:S01]  /*a2f0*/  LOP3.LUT R6, R6, R7, RZ, 0x3c, !PT ;  /* 0x0000000706067212 */ /* 0x000fe200078e3cff */
[----:B------:R-:W-:Y:S01]  /*a300*/  IMAD.X R7, RZ, RZ, R35, P3 ;  /* 0x000000ffff077224 */ /* 0x000fe200018e0623 */
[----:B0-----:R-:W-:Y:S02]  /*a310*/  ISETP.NE.AND P3, PT, R33, 0x1, PT ;  /* 0x000000012100780c */ /* 0x001fe40003f65270 */
[----:B------:R-:W-:Y:S01]  /*a320*/  F2FP.BF16.F32.PACK_AB R81, R90, R91 ;  /* 0x0000005b5a51723e */ /* 0x000fe200000010ff */
[--C-:B------:R-:W-:Y:S01]  /*a330*/  IMAD.X R41, RZ, RZ, R59.reuse, P6 ;  /* 0x000000ffff297224 */ /* 0x100fe200030e063b */
[----:B------:R-:W-:Y:S01]  /*a340*/  SEL R91, R37, R44, P0 ;  /* 0x0000002c255b7207 */ /* 0x000fe20000000000 */
[--C-:B------:R-:W-:Y:S01]  /*a350*/  IMAD.X R39, RZ, RZ, R59.reuse, P5 ;  /* 0x000000ffff277224 */ /* 0x100fe200028e063b */
[----:B------:R-:W-:Y:S01]  /*a360*/  SEL R63, R44, R37, P0 ;  /* 0x000000252c3f7207 */ /* 0x000fe20000000000 */
[----:B------:R-:W-:Y:S01]  /*a370*/  IMAD.X R37, RZ, RZ, R59, P2 ;  /* 0x000000ffff257224 */ /* 0x000fe200010e063b */
[----:B------:R-:W-:-:S02]  /*a380*/  SEL R93, R45, R52, P0 ;  /* 0x000000342d5d7207 */ /* 0x000fc40000000000 */
[----:B------:R-:W-:Y:S01]  /*a390*/  SEL R64, R52, R45, P0 ;  /* 0x0000002d34407207 */ /* 0x000fe20000000000 */
[--C-:B------:R-:W-:Y:S01]  /*a3a0*/  IMAD.X R45, RZ, RZ, R59.reuse, P4 ;  /* 0x000000ffff2d7224 */ /* 0x100fe200020e063b */
[----:B------:R-:W-:Y:S02]  /*a3b0*/  SEL R117, R42, R47, P0 ;  /* 0x0000002f2a757207 */ /* 0x000fe40000000000 */
[----:B------:R-:W-:Y:S01]  /*a3c0*/  SEL R75, R47, R42, P0 ;  /* 0x0000002a2f4b7207 */ /* 0x000fe20000000000 */
[----:B------:R-:W-:Y:S01]  /*a3d0*/  IMAD.X R47, RZ, RZ, R59, P1 ;  /* 0x000000ffff2f7224 */ /* 0x000fe200008e063b */
[----:B------:R-:W-:Y:S02]  /*a3e0*/  SHF.R.U64 R4, R4, 0x3, RZ ;  /* 0x0000000304047819 */ /* 0x000fe400000012ff */
[----:B------:R-:W-:Y:S02]  /*a3f0*/  MOV R116, R58 ;  /* 0x0000003a00747202 */ /* 0x000fe40000000f00 */
[----:B------:R-:W0:Y:S01]  /*a400*/  LDC R59, c[0x0][0xc38] ;  /* 0x00030e00ff3b7b82 */ /* 0x000e220000000800 */
[----:B------:R-:W-:-:S02]  /*a410*/  LOP3.LUT R36, R4, R9, RZ, 0x3c, !PT ;  /* 0x0000000904247212 */ /* 0x000fc400078e3cff */
[----:B------:R-:W-:Y:S02]  /*a420*/  LOP3.LUT R10, R11, 0x380, RZ, 0xc0, !PT ;  /* 0x000003800b0a7812 */ /* 0x000fe400078ec0ff */
[----:B------:R-:W-:Y:S02]  /*a430*/  MOV R112, R36 ;  /* 0x0000002400707202 */ /* 0x000fe40000000f00 */
[----:B------:R-:W-:Y:S01]  /*a440*/  SHF.R.U64 R10, R10, 0x3, RZ ;  /* 0x000000030a0a7819 */ /* 0x000fe200000012ff */
[----:B------:R-:W1:Y:S01]  /*a450*/  @P3 LDC R36, c[0x0][0xbec] ;  /* 0x0002fb00ff243b82 */ /* 0x000e620000000800 */
[----:B------:R-:W-:Y:S01]  /*a460*/  MOV R108, R40 ;  /* 0x00000028006c7202 */ /* 0x000fe20000000f00 */
[----:B------:R-:W-:Y:S01]  /*a470*/  UPRMT UR4, UR36, 0x654, UR4 ;  /* 0x0000065424047896 */ /* 0x000fe20008000004 */
[----:B------:R-:W-:Y:S02]  /*a480*/  LOP3.LUT R42, R10, R11, RZ, 0x3c, !PT ;  /* 0x0000000b0a2a7212 */ /* 0x000fe400078e3cff */
[----:B------:R-:W-:-:S02]  /*a490*/  SEL R111, R20, R27, P0 ;  /* 0x0000001b146f7207 */ /* 0x000fc40000000000 */
[----:B------:R-:W-:Y:S01]  /*a4a0*/  SEL R74, R27, R20, P0 ;  /* 0x000000141b4a7207 */ /* 0x000fe20000000000 */
[----:B------:R-:W3:Y:S01]  /*a4b0*/  @P3 LDC R37, c[0x0][0xbf0] ;  /* 0x0002fc00ff253b82 */ /* 0x000ee20000000800 */
[----:B--2---:R-:W-:Y:S01]  /*a4c0*/  LOP3.LUT R41, R32, 0x2, RZ, 0x3c, !PT ;  /* 0x0000000220297812 */ /* 0x004fe200078e3cff */
[----:B------:R-:W-:Y:S01]  /*a4d0*/  SHFL.IDX PT, R85, R85, R32, 0x1c1f ;  /* 0x001c1f2055557589 */ /* 0x000fe200000e0000 */
[----:B------:R-:W-:Y:S02]  /*a4e0*/  MOV R106, R42 ;  /* 0x0000002a006a7202 */ /* 0x000fe40000000f00 */
[----:B------:R-:W-:Y:S01]  /*a4f0*/  SEL R123, R79, R12, P0 ;  /* 0x0000000c4f7b7207 */ /* 0x000fe20000000000 */
[----:B------:R-:W-:Y:S01]  /*a500*/  SHFL.IDX PT, R87, R87, R32, 0x1c1f ;  /* 0x001c1f2057577589 */ /* 0x000fe200000e0000 */
[----:B------:R-:W-:Y:S01]  /*a510*/  SEL R127, R86, R81, P0 ;  /* 0x00000051567f7207 */ /* 0x000fe20000000000 */
[----:B------:R-:W-:Y:S01]  /*a520*/  UIMAD UR11, UR6, UR5, UR42 ;  /* 0x00000005060b72a4 */ /* 0x000fe2000f8e022a */
[----:B------:R-:W-:Y:S01]  /*a530*/  SEL R129, R94, R31, P0 ;  /* 0x0000001f5e817207 */ /* 0x000fe20000000000 */
[----:B------:R-:W-:Y:S01]  /*a540*/  SHFL.IDX PT, R109, R109, R32, 0x1c1f ;  /* 0x001c1f206d6d7589 */ /* 0x000fe200000e0000 */
[----:B------:R-:W-:Y:S01]  /*a550*/  SEL R131, R102, R83, P0 ;  /* 0x0000005366837207 */ /* 0x000fe20000000000 */
[----:B------:R-:W-:Y:S01]  /*a560*/  SYNCS.ARRIVE.TRANS64.RED.A1T0 RZ, [UR4], RZ ;  /* 0x000000ffffff79a7 */ /* 0x000fe20008100404 */
[----:B------:R-:W-:Y:S01]  /*a570*/  LOP3.LUT R14, R25, 0x380, RZ, 0xc0, !PT ;  /* 0x00000380190e7812 */ /* 0x000fe200078ec0ff */
[----:B------:R-:W2:Y:S01]  /*a580*/  SHFL.IDX PT, R60, R60, R41, 0x1c1f ;  /* 0x001c1f293c3c7589 */ /* 0x000ea200000e0000 */
[----:B------:R-:W-:Y:S01]  /*a590*/  MOV R49, R48 ;  /* 0x0000003000317202 */ /* 0x000fe20000000f00 */
[----:B------:R-:W-:-:S02]  /*a5a0*/  IMAD R48, RZ, RZ, -UR42 ;  /* 0x8000002aff307e24 */ /* 0x000fc4000f8e02ff */
[----:B------:R-:W-:Y:S01]  /*a5b0*/  SHFL.IDX PT, R42, R61, R41, 0x1c1f ;  /* 0x001c1f293d2a7589 */ /* 0x000fe200000e0000 */
[----:B------:R-:W-:-:S03]  /*a5c0*/  SEL R79, R12, R79, P0 ;  /* 0x0000004f0c4f7207 */ /* 0x000fc60000000000 */
[----:B------:R-:W4:Y:S01]  /*a5d0*/  SHFL.IDX PT, R78, R78, R41, 0x1c1f ;  /* 0x001c1f294e4e7589 */ /* 0x000f2200000e0000 */
[----:B------:R-:W-:-:S03]  /*a5e0*/  LOP3.LUT R12, R21, 0x380, RZ, 0xc0, !PT ;  /* 0x00000380150c7812 */ /* 0x000fc600078ec0ff */
[----:B------:R-:W-:Y:S04]  /*a5f0*/  SHFL.IDX PT, R111, R111, R32, 0x1c1f ;  /* 0x001c1f206f6f7589 */ /* 0x000fe800000e0000 */
[----:B------:R-:W4:Y:S01]  /*a600*/  SHFL.IDX PT, R74, R74, R41, 0x1c1f ;  /* 0x001c1f294a4a7589 */ /* 0x000f2200000e0000 */
[----:B------:R-:W-:-:S03]  /*a610*/  SHF.R.U64 R14, R14, 0x3, RZ ;  /* 0x000000030e0e7819 */ /* 0x000fc600000012ff */
[----:B------:R-:W-:Y:S04]  /*a620*/  SHFL.IDX PT, R89, R89, R32, 0x1c1f ;  /* 0x001c1f2059597589 */ /* 0x000fe800000e0000 */
[----:B------:R-:W-:Y:S04]  /*a630*/  SHFL.IDX PT, R113, R113, R32, 0x1c1f ;  /* 0x001c1f2071717589 */ /* 0x000fe800000e0000 */
[----:B------:R-:W4:Y:S04]  /*a640*/  SHFL.IDX PT, R62, R62, R41, 0x1c1f ;  /* 0x001c1f293e3e7589 */ /* 0x000f2800000e0000 */
[----:B------:R-:W4:Y:S01]  /*a650*/  SHFL.IDX PT, R72, R72, R41, 0x1c1f ;  /* 0x001c1f2948487589 */ /* 0x000f2200000e0000 */
[----:B0-----:R-:W-:Y:S01]  /*a660*/  IMAD R48, R59, R48, UR41 ;  /* 0x000000293b307e24 */ /* 0x001fe2000f8e0230 */
[----:B------:R-:W-:Y:S01]  /*a670*/  USHF.R.S32.HI UR10, URZ, 0x1f, UR11 ;  /* 0x0000001f3f0a7899 */ /* 0x000fe2000801140b */
[----:B------:R-:W-:Y:S01]  /*a680*/  SHF.R.U64 R12, R12, 0x3, RZ ;  /* 0x000000030c0c7819 */ /* 0x000fe200000012ff */
[----:B------:R-:W-:Y:S01]  /*a690*/  SHFL.IDX PT, R91, R91, R32, 0x1c1f ;  /* 0x001c1f205b5b7589 */ /* 0x000fe200000e0000 */
[----:B------:R-:W-:-:S03]  /*a6a0*/  LOP3.LUT R54, R14, R25, RZ, 0x3c, !PT ;  /* 0x000000190e367212 */ /* 0x000fc600078e3cff */
[----:B------:R-:W-:Y:S01]  /*a6b0*/  SHFL.IDX PT, R93, R93, R32, 0x1c1f ;  /* 0x001c1f205d5d7589 */ /* 0x000fe200000e0000 */
[----:B------:R-:W-:-:S03]  /*a6c0*/  MOV R50, R50 ;  /* 0x0000003200327202 */ /* 0x000fc60000000f00 */
[----:B------:R-:W-:Y:S01]  /*a6d0*/  SHFL.IDX PT, R95, R95, R32, 0x1c1f ;  /* 0x001c1f205f5f7589 */ /* 0x000fe200000e0000 */
[----:B------:R-:W-:-:S03]  /*a6e0*/  IMAD R51, R48, 0x80, R222 ;  /* 0x0000008030337824 */ /* 0x000fc600078e02de */
[----:B------:R-:W-:Y:S04]  /*a6f0*/  SHFL.IDX PT, R97, R97, R32, 0x1c1f ;  /* 0x001c1f2061617589 */ /* 0x000fe800000e0000 */
        /* <DEDUP_REMOVED lines=13> */
[----:B------:R-:W-:Y:S01]  /*a7d0*/  SHFL.IDX PT, R131, R131, R32, 0x1c1f ;  /* 0x001c1f2083837589 */ /* 0x000fe200000e0000 */
[----:B------:R-:W-:-:S03]  /*a7e0*/  UIMAD UR5, UR10, UR8, URZ ;  /* 0x000000080a0572a4 */ /* 0x000fc6000f8e023f */
[----:B------:R-:W-:Y:S04]  /*a7f0*/  SHFL.IDX PT, R32, R65, R41, 0x1c1f ;  /* 0x001c1f2941207589 */ /* 0x000fe800000e0000 */
[----:B------:R-:W0:Y:S01]  /*a800*/  SHFL.IDX PT, R58, R73, R41, 0x1c1f ;  /* 0x001c1f29493a7589 */ /* 0x000e2200000e0000 */
[----:B------:R-:W-:Y:S01]  /*a810*/  LOP3.LUT R52, R12, R21, RZ, 0x3c, !PT ;  /* 0x000000150c347212 */ /* 0x000fe200078e3cff */
[----:B-1----:R-:W-:Y:S01]  /*a820*/  @P3 IMAD.HI.U32 R36, R51, R36, RZ ;  /* 0x0000002433243227 */ /* 0x002fe200078e00ff */
[----:B------:R-:W-:Y:S01]  /*a830*/  LOP3.LUT R12, R13, 0x380, RZ, 0xc0, !PT ;  /* 0x000003800d0c7812 */ /* 0x000fe200078ec0ff */
[----:B------:R-:W-:Y:S01]  /*a840*/  USHF.R.S32.HI UR12, URZ, 0x1f, UR40 ;  /* 0x0000001f3f0c7899 */ /* 0x000fe20008011428 */
[----:B------:R-:W-:Y:S01]  /*a850*/  MOV R84, R56 ;  /* 0x0000003800547202 */ /* 0x000fe20000000f00 */
[----:B------:R-:W-:Y:S01]  /*a860*/  UIMAD.WIDE.U32 UR6, UR11, UR8, URZ ;  /* 0x000000080b0672a5 */ /* 0x000fe2000f8e003f */
[----:B------:R-:W-:Y:S01]  /*a870*/  MOV R56, R54 ;  /* 0x0000003600387202 */ /* 0x000fe20000000f00 */
[----:B------:R-:W-:Y:S01]  /*a880*/  UIMAD UR5, UR11, UR9, UR5 ;  /* 0x000000090b0572a4 */ /* 0x000fe2000f8e0205 */
[----:B------:R-:W1:Y:S01]  /*a890*/  SHFL.IDX PT, R54, R63, R41, 0x1c1f ;  /* 0x001c1f293f367589 */ /* 0x000e6200000e0000 */
[----:B------:R-:W-:Y:S01]  /*a8a0*/  SHF.R.U64 R12, R12, 0x3, RZ ;  /* 0x000000030c0c7819 */ /* 0x000fe200000012ff */
[----:B------:R-:W-:Y:S01]  /*a8b0*/  ULDC.64 UR8, c[0x0][0xb98] ;  /* 0x0002e60000087ab9 */ /* 0x000fe20000000a00 */
[----:B------:R-:W-:Y:S01]  /*a8c0*/  SEL R82, R31, R94, P0 ;  /* 0x0000005e1f527207 */ /* 0x000fe20000000000 */
[----:B------:R-:W1:Y:S01]  /*a8d0*/  SHFL.IDX PT, R64, R64, R41, 0x1c1f ;  /* 0x001c1f2940407589 */ /* 0x000e6200000e0000 */
[----:B------:R-:W-:Y:S01]  /*a8e0*/  IMAD.MOV.U32 R59, RZ, RZ, R51 ;  /* 0x000000ffff3b7224 */ /* 0x000fe200078e0033 */
[----:B------:R-:W-:-:S02]  /*a8f0*/  UIMAD UR4, UR12, UR8, URZ ;  /* 0x000000080c0472a4 */ /* 0x000fc4000f8e023f */
[----:B------:R-:W1:Y:S01]  /*a900*/  SHFL.IDX PT, R92, R75, R41, 0x1c1f ;  /* 0x001c1f294b5c7589 */ /* 0x000e6200000e0000 */
[----:B------:R-:W-:Y:S02]  /*a910*/  SEL R81, R81, R86, P0 ;  /* 0x0000005651517207 */ /* 0x000fe40000000000 */
[----:B------:R-:W-:Y:S01]  /*a920*/  SEL R83, R83, R102, P0 ;  /* 0x0000006653537207 */ /* 0x000fe20000000000 */
[----:B------:R-:W1:Y:S01]  /*a930*/  SHFL.IDX PT, R76, R76, R41, 0x1c1f ;  /* 0x001c1f294c4c7589 */ /* 0x000e6200000e0000 */
[C---:B------:R-:W-:Y:S02]  /*a940*/  IADD3 R31, P4, R34.reuse, 0x1000, RZ ;  /* 0x00001000221f7810 */ /* 0x040fe40007f9e0ff */
[----:B------:R-:W-:Y:S02]  /*a950*/  IADD3 R15, P1, R34, 0x6000, RZ ;  /* 0x00006000220f7810 */ /* 0x000fe40007f3e0ff */
[----:B---3--:R-:W-:Y:S02]  /*a960*/  @P3 SHF.R.U32.HI R59, RZ, R37, R36 ;  /* 0x00000025ff3b3219 */ /* 0x008fe40000011624 */
[----:B------:R-:W-:Y:S01]  /*a970*/  LOP3.LUT R44, R12, R13, RZ, 0x3c, !PT ;  /* 0x0000000d0c2c7212 */ /* 0x000fe200078e3cff */
[----:B------:R-:W-:Y:S01]  /*a980*/  UIADD3 UR5, UR7, UR5, URZ ;  /* 0x0000000507057290 */ /* 0x000fe2000fffe03f */
[----:B------:R-:W-:Y:S01]  /*a990*/  LOP3.LUT R30, R31, 0x380, RZ, 0xc0, !PT ;  /* 0x000003801f1e7812 */ /* 0x000fe200078ec0ff */
[----:B------:R-:W3:Y:S01]  /*a9a0*/  SHFL.IDX PT, R66, R66, R41, 0x1c1f ;  /* 0x001c1f2942427589 */ /* 0x000ee200000e0000 */
[----:B------:R-:W-:Y:S01]  /*a9b0*/  LOP3.LUT R14, R15, 0x380, RZ, 0xc0, !PT ;  /* 0x000003800f0e7812 */ /* 0x000fe200078ec0ff */
[----:B------:R-:W-:Y:S01]  /*a9c0*/  UIMAD UR7, UR40, UR9, UR4 ;  /* 0x00000009280772a4 */ /* 0x000fe2000f8e0204 */
[----:B------:R-:W-:Y:S01]  /*a9d0*/  MOV R57, R52 ;  /* 0x0000003400397202 */ /* 0x000fe20000000f00 */
[----:B------:R-:W-:Y:S01]  /*a9e0*/  SHFL.IDX PT, R86, R67, R41, 0x1c1f ;  /* 0x001c1f2943567589 */ /* 0x000fe200000e0000 */
[----:B------:R-:W-:Y:S01]  /*a9f0*/  MOV R110, R38 ;  /* 0x00000026006e7202 */ /* 0x000fe20000000f00 */
[----:B------:R-:W-:Y:S01]  /*aa00*/  IMAD.MOV R52, RZ, RZ, -R59 ;  /* 0x000000ffff347224 */ /* 0x000fe200078e0a3b */
[----:B--2---:R-:W-:Y:S01]  /*aa10*/  SEL R36, R85, R60, P0 ;  /* 0x0000003c55247207 */ /* 0x004fe20000000000 */
[----:B------:R-:W-:Y:S01]  /*aa20*/  SHFL.IDX PT, R68, R68, R41, 0x1c1f ;  /* 0x001c1f2944447589 */ /* 0x000fe200000e0000 */
[----:B------:R-:W-:Y:S01]  /*aa30*/  SEL R38, R60, R85, P0 ;  /* 0x000000553c267207 */ /* 0x000fe20000000000 */
[----:B------:R-:W-:Y:S01]  /*aa40*/  UMOV UR4, UR6 ;  /* 0x0000000600047c82 */ /* 0x000fe20008000000 */
[----:B----4-:R-:W-:Y:S01]  /*aa50*/  SEL R37, R109, R78, P0 ;  /* 0x0000004e6d257207 */ /* 0x010fe20000000000 */
[----:B------:R-:W-:Y:S01]  /*aa60*/  SHFL.IDX PT, R70, R70, R41, 0x1c1f ;  /* 0x001c1f2946467589 */ /* 0x000fe200000e0000 */
[----:B------:R-:W-:Y:S01]  /*aa70*/  SEL R39, R78, R109, P0 ;  /* 0x0000006d4e277207 */ /* 0x000fe20000000000 */
[----:B------:R-:W-:Y:S01]  /*aa80*/  BAR.SYNC.DEFER_BLOCKING 0x1, 0x100 ;  /* 0x0044000000007b1d */ /* 0x000fe20000010000 */
[----:B------:R-:W-:-:S02]  /*aa90*/  SEL R40, R87, R42, P0 ;  /* 0x0000002a57287207 */ /* 0x000fc40000000000 */
[----:B------:R-:W-:Y:S02]  /*aaa0*/  MOV R114, R46 ;  /* 0x0000002e00727202 */ /* 0x000fe40000000f00 */
[----:B------:R-:W-:Y:S02]  /*aab0*/  MOV R104, R44 ;  /* 0x0000002c00687202 */ /* 0x000fe40000000f00 */
[----:B------:R-:W-:Y:S01]  /*aac0*/  SEL R42, R42, R87, P0 ;  /* 0x000000572a2a7207 */ /* 0x000fe20000000000 */
[----:B------:R-:W-:Y:S01]  /*aad0*/  SHFL.IDX PT, R88, R69, R41, 0x1c1f ;  /* 0x001c1f2945587589 */ /* 0x000fe200000e0000 */
[----:B------:R-:W-:-:S03]  /*aae0*/  SEL R43, R74, R111, P0 ;  /* 0x0000006f4a2b7207 */ /* 0x000fc60000000000 */
[----:B------:R-:W-:Y:S01]  /*aaf0*/  SHFL.IDX PT, R90, R71, R41, 0x1c1f ;  /* 0x001c1f29475a7589 */ /* 0x000fe200000e0000 */
[----:B------:R-:W-:-:S03]  /*ab00*/  SEL R44, R89, R62, P0 ;  /* 0x0000003e592c7207 */ /* 0x000fc60000000000 */
[----:B------:R-:W2:Y:S01]  /*ab10*/  SHFL.IDX PT, R94, R77, R41, 0x1c1f ;  /* 0x001c1f294d5e7589 */ /* 0x000ea200000e0000 */
[----:B------:R-:W-:-:S03]  /*ab20*/  SEL R46, R62, R89, P0 ;  /* 0x000000593e2e7207 */ /* 0x000fc60000000000 */
[----:B------:R-:W4:Y:S01]  /*ab30*/  SHFL.IDX PT, R96, R79, R41, 0x1c1f ;  /* 0x001c1f294f607589 */ /* 0x000f2200000e0000 */
[----:B------:R-:W-:-:S03]  /*ab40*/  SEL R45, R113, R72, P0 ;  /* 0x00000048712d7207 */ /* 0x000fc60000000000 */
[----:B------:R-:W4:Y:S01]  /*ab50*/  SHFL.IDX PT, R80, R80, R41, 0x1c1f ;  /* 0x001c1f2950507589 */ /* 0x000f2200000e0000 */
[----:B------:R-:W-:-:S03]  /*ab60*/  SEL R47, R72, R113, P0 ;  /* 0x00000071482f7207 */ /* 0x000fc60000000000 */
[----:B------:R-:W4:Y:S01]  /*ab70*/  SHFL.IDX PT, R98, R81, R41, 0x1c1f ;  /* 0x001c1f2951627589 */ /* 0x000f2200000e0000 */
[----:B------:R-:W-:-:S03]  /*ab80*/  SHF.R.U64 R30, R30, 0x3, RZ ;  /* 0x000000031e1e7819 */ /* 0x000fc600000012ff */
[----:B------:R-:W4:Y:S01]  /*ab90*/  SHFL.IDX PT, R100, R82, R41, 0x1c1f ;  /* 0x001c1f2952647589 */ /* 0x000f2200000e0000 */
[----:B------:R-:W-:-:S03]  /*aba0*/  SHF.R.U64 R14, R14, 0x3, RZ ;  /* 0x000000030e0e7819 */ /* 0x000fc600000012ff */
[----:B------:R0:W4:Y:S01]  /*abb0*/  SHFL.IDX PT, R102, R83, R41, 0x1c1f ;  /* 0x001c1f2953667589 */ /* 0x00012200000e0000 */
[----:B------:R-:W-:Y:S01]  /*abc0*/  UIMAD.WIDE.U32 UR4, UR40, UR8, UR4 ;  /* 0x00000008280472a5 */ /* 0x000fe2000f8e0004 */
[----:B------:R-:W-:Y:S02]  /*abd0*/  IMAD R51, R33, R52, R51 ;  /* 0x0000003421337224 */ /* 0x000fe400078e0233 */
[----:B------:R-:W-:Y:S01]  /*abe0*/  STSM.16.M88.4 [R116], R36 ;  /* 0x0000002474007844 */ /* 0x000fe20000000200 */
[----:B0-----:R-:W-:Y:S01]  /*abf0*/  SEL R41, R111, R74, P0 ;  /* 0x0000004a6f297207 */ /* 0x001fe20000000000 */
[----:B------:R-:W-:Y:S01]  /*ac00*/  ULDC.64 UR8, c[0x0][0xae8] ;  /* 0x0002ba0000087ab9 */ /* 0x000fe20000000a00 */
[----:B------:R-:W-:Y:S01]  /*ac10*/  LOP3.LUT R30, R30, R31, RZ, 0x3c, !PT ;  /* 0x0000001f1e1e7212 */ /* 0x000fe200078e3cff */
[--C-:B------:R-:W-:Y:S01]  /*ac20*/  IMAD.X R31, RZ, RZ, R35.reuse, P4 ;  /* 0x000000ffff1f7224 */ /* 0x100fe200020e0623 */
[----:B------:R-:W-:Y:S01]  /*ac30*/  IADD3 R21, P2, R34, 0x5000, RZ ;  /* 0x0000500022157810 */ /* 0x000fe20007f5e0ff */
[----:B------:R0:W-:Y:S01]  /*ac40*/  STSM.16.M88.4 [R114], R40 ;  /* 0x0000002872007844 */ /* 0x0001e20000000200 */
[----:B------:R-:W-:Y:S01]  /*ac50*/  LOP3.LUT R14, R14, R15, RZ, 0x3c, !PT ;  /* 0x0000000f0e0e7212 */ /* 0x000fe200078e3cff */
[----:B------:R-:W-:Y:S01]  /*ac60*/  IMAD.X R15, RZ, RZ, R35, P1 ;  /* 0x000000ffff0f7224 */ /* 0x000fe200008e0623 */
[----:B------:R-:W-:Y:S01]  /*ac70*/  SEL R53, R115, R58, P0 ;  /* 0x0000003a73357207 */ /* 0x000fe20000000000 */
[----:B------:R1:W-:Y:S01]  /*ac80*/  STSM.16.M88.4 [R112], R44 ;  /* 0x0000002c70007844 */ /* 0x0003e20000000200 */
[----:B------:R-:W-:-:S02]  /*ac90*/  SEL R55, R58, R115, P0 ;  /* 0x000000733a377207 */ /* 0x000fc40000000000 */
[C---:B------:R-:W-:Y:S02]  /*aca0*/  IADD3 R13, P4, R34.reuse, 0x7000, RZ ;  /* 0x00007000220d7810 */ /* 0x040fe40007f9e0ff */
[----:B------:R-:W-:Y:S02]  /*acb0*/  IADD3 R58, P1, R59, UR4, RZ ;  /* 0x000000043b3a7c10 */ /* 0x000fe4000ff3e0ff */
[C---:B------:R-:W-:Y:S02]  /*acc0*/  IADD3 R27, P6, R34.reuse, 0x3000, RZ ;  /* 0x00003000221b7810 */ /* 0x040fe40007fde0ff */
[----:B------:R-:W-:Y:S02]  /*acd0*/  IADD3 R25, P5, R34, 0x4000, RZ ;  /* 0x0000400022197810 */ /* 0x000fe40007fbe0ff */
[----:B0-----:R-:W-:Y:S02]  /*ace0*/  SEL R40, R95, R32, P0 ;  /* 0x000000205f287207 */ /* 0x001fe40000000000 */
[----:B------:R-:W-:Y:S01]  /*acf0*/  SEL R42, R32, R95, P0 ;  /* 0x0000005f202a7207 */ /* 0x000fe20000000000 */
[----:B-1----:R-:W-:Y:S01]  /*ad00*/  IMAD.U32 R45, RZ, RZ, UR7 ;  /* 0x00000007ff2d7e24 */ /* 0x002fe2000f8e00ff */
[----:B------:R-:W-:Y:S01]  /*ad10*/  SHF.R.S32.HI R44, RZ, 0x1f, R59 ;  /* 0x0000001fff2c7819 */ /* 0x000fe2000001143b */
[----:B------:R-:W-:Y:S01]  /*ad20*/  ULDC.64 UR6, c[0x0][0xb88] ;  /* 0x0002e20000067ab9 */ /* 0x000fe20000000a00 */
[----:B------:R-:W-:-:S02]  /*ad30*/  SHF.R.S32.HI R32, RZ, 0x1f, R51 ;  /* 0x0000001fff207819 */ /* 0x000fc40000011433 */
[----:B------:R-:W-:Y:S02]  /*ad40*/  LOP3.LUT R20, R21, 0x380, RZ, 0xc0, !PT ;  /* 0x0000038015147812 */ /* 0x000fe400078ec0ff */
[----:B------:R-:W-:Y:S01]  /*ad50*/  LOP3.LUT R12, R13, 0x380, RZ, 0xc0, !PT ;  /* 0x000003800d0c7812 */ /* 0x000fe200078ec0ff */
[----:B------:R-:W-:Y:S01]  /*ad60*/  IMAD R32, R32, UR6, RZ ;  /* 0x0000000620207c24 */ /* 0x000fe2000f8e02ff */
[----:B------:R-:W-:Y:S01]  /*ad70*/  IADD3.X R59, R44, UR5, R45, P1, !PT ;  /* 0x000000052c3b7c10 */ /* 0x000fe20008ffe42d */
[----:B------:R-:W-:Y:S01]  /*ad80*/  ULDC.64 UR4, c[0x0][0xb50] ;  /* 0x0002d40000047ab9 */ /* 0x000fe20000000a00 */
[----:B------:R-:W-:Y:S02]  /*ad90*/  LOP3.LUT R26, R27, 0x380, RZ, 0xc0, !PT ;  /* 0x000003801b1a7812 */ /* 0x000fe400078ec0ff */
[----:B------:R-:W-:Y:S02]  /*ada0*/  LOP3.LUT R24, R25, 0x380, RZ, 0xc0, !PT ;  /* 0x0000038019187812 */ /* 0x000fe400078ec0ff */
[----:B------:R-:W-:-:S02]  /*adb0*/  SHF.R.U64 R20, R20, 0x3, RZ ;  /* 0x0000000314147819 */ /* 0x000fc400000012ff */
[----:B------:R-:W-:Y:S02]  /*adc0*/  SEL R52, R91, R54, P0 ;  /* 0x000000365b347207 */ /* 0x000fe40000000000 */
[----:B------:R-:W-:Y:S01]  /*add0*/  SEL R54, R54, R91, P0 ;  /* 0x0000005b36367207 */ /* 0x000fe20000000000 */
[C---:B------:R-:W-:Y:S01]  /*ade0*/  IMAD R61, R51.reuse, UR7, R32 ;  /* 0x00000007333d7c24 */ /* 0x040fe2000f8e0220 */
[----:B------:R-:W-:Y:S01]  /*adf0*/  SHF.R.U64 R12, R12, 0x3, RZ ;  /* 0x000000030c0c7819 */ /* 0x000fe200000012ff */
[----:B------:R-:W-:Y:S01]  /*ae00*/  IMAD.WIDE.U32 R58, R51, UR6, R58 ;  /* 0x00000006333a7c25 */ /* 0x000fe2000f8e003a */
[----:B------:R-:W-:Y:S01]  /*ae10*/  LOP3.LUT R5, R34, 0x380, RZ, 0xc0, !PT ;  /* 0x0000038022057812 */ /* 0x000fe200078ec0ff */
[----:B------:R-:W-:Y:S01]  /*ae20*/  ULDC UR6, c[0x0][0xa88] ;  /* 0x0002a20000067ab9 */ /* 0x000fe20000000800 */
[----:B------:R-:W-:Y:S02]  /*ae30*/  SEL R36, R93, R64, P0 ;  /* 0x000000405d247207 */ /* 0x000fe40000000000 */
[----:B------:R-:W-:-:S02]  /*ae40*/  SEL R38, R64, R93, P0 ;  /* 0x0000005d40267207 */ /* 0x000fc40000000000 */
[----:B------:R-:W-:Y:S02]  /*ae50*/  SEL R37, R117, R92, P0 ;  /* 0x0000005c75257207 */ /* 0x000fe40000000000 */
[----:B------:R-:W-:Y:S01]  /*ae60*/  SEL R39, R92, R117, P0 ;  /* 0x000000755c277207 */ /* 0x000fe20000000000 */
[----:B------:R-:W-:Y:S01]  /*ae70*/  IMAD R51, R48, 0x80, R221 ;  /* 0x0000008030337824 */ /* 0x000fe200078e02dd */
[----:B------:R-:W-:Y:S02]  /*ae80*/  SHF.R.U64 R26, R26, 0x3, RZ ;  /* 0x000000031a1a7819 */ /* 0x000fe400000012ff */
[----:B------:R-:W-:Y:S02]  /*ae90*/  SHF.R.U64 R24, R24, 0x3, RZ ;  /* 0x0000000318187819 */ /* 0x000fe400000012ff */
[----:B------:R-:W-:Y:S01]  /*aea0*/  LOP3.LUT R20, R20, R21, RZ, 0x3c, !PT ;  /* 0x0000001514147212 */ /* 0x000fe200078e3cff */
[----:B------:R-:W-:Y:S01]  /*aeb0*/  IMAD.X R21, RZ, RZ, R35, P2 ;  /* 0x000000ffff157224 */ /* 0x000fe200010e0623 */
[----:B------:R-:W-:-:S02]  /*aec0*/  SEL R41, R119, R76, P0 ;  /* 0x0000004c77297207 */ /* 0x000fc40000000000 */
[----:B------:R-:W-:Y:S01]  /*aed0*/  SEL R43, R76, R119, P0 ;  /* 0x000000774c2b7207 */ /* 0x000fe20000000000 */
[----:B------:R-:W-:Y:S01]  /*aee0*/  STSM.16.M88.4 [R110], R52 ;  /* 0x000000346e007844 */ /* 0x000fe20000000200 */
[----:B------:R-:W-:Y:S01]  /*aef0*/  LOP3.LUT R12, R12, R13, RZ, 0x3c, !PT ;  /* 0x0000000d0c0c7212 */ /* 0x000fe200078e3cff */
[--C-:B------:R-:W-:Y:S01]  /*af00*/  IMAD.X R13, RZ, RZ, R35.reuse, P4 ;  /* 0x000000ffff0d7224 */ /* 0x100fe200020e0623 */
[----:B------:R-:W-:Y:S01]  /*af10*/  IADD3 R133, P2, R34, 0xb000, RZ ;  /* 0x0000b00022857810 */ /* 0x000fe20007f5e0ff */
[----:B------:R0:W-:Y:S01]  /*af20*/  STSM.16.M88.4 [R108], R36 ;  /* 0x000000246c007844 */ /* 0x0001e20000000200 */
[----:B------:R-:W-:Y:S01]  /*af30*/  SHF.R.U64 R5, R5, 0x3, RZ ;  /* 0x0000000305057819 */ /* 0x000fe200000012ff */
[----:B------:R-:W-:Y:S01]  /*af40*/  IMAD R32, R33, UR6, RZ ;  /* 0x0000000621207c24 */ /* 0x000fe2000f8e02ff */
[----:B------:R-:W-:Y:S01]  /*af50*/  LOP3.LUT R26, R26, R27, RZ, 0x3c, !PT ;  /* 0x0000001b1a1a7212 */ /* 0x000fe200078e3cff */
[--C-:B------:R-:W-:Y:S01]  /*af60*/  IMAD.X R27, RZ, RZ, R35.reuse, P6 ;  /* 0x000000ffff1b7224 */ /* 0x100fe200030e0623 */
[----:B------:R-:W-:Y:S01]  /*af70*/  LOP3.LUT R24, R24, R25, RZ, 0x3c, !PT ;  /* 0x0000001918187212 */ /* 0x000fe200078e3cff */
[----:B------:R-:W-:Y:S01]  /*af80*/  IMAD.X R25, RZ, RZ, R35, P5 ;  /* 0x000000ffff197224 */ /* 0x000fe200028e0623 */
[----:B------:R-:W-:Y:S01]  /*af90*/  LOP3.LUT P1, RZ, R22, 0x3, RZ, 0xc0, !PT ;  /* 0x0000000316ff7812 */ /* 0x000fe2000782c0ff */
[----:B------:R1:W-:Y:S01]  /*afa0*/  STSM.16.M88.4 [R106], R40 ;  /* 0x000000286a007844 */ /* 0x0003e20000000200 */
[----:B------:R-:W-:-:S02]  /*afb0*/  IADD3 R9, P6, R34, 0x9000, RZ ;  /* 0x0000900022097810 */ /* 0x000fc40007fde0ff */
[----:B------:R-:W-:Y:S02]  /*afc0*/  IADD3 R11, P5, R34, 0xa000, RZ ;  /* 0x0000a000220b7810 */ /* 0x000fe40007fbe0ff */
[----:B---3--:R-:W-:Y:S02]  /*afd0*/  SEL R44, R97, R66, P0 ;  /* 0x00000042612c7207 */ /* 0x008fe40000000000 */
[----:B------:R-:W-:Y:S01]  /*afe0*/  SEL R46, R66, R97, P0 ;  /* 0x00000061422e7207 */ /* 0x000fe20000000000 */
[----:B0-----:R-:W-:Y:S01]  /*aff0*/  VIADD R37, R51, 0x8 ;  /* 0x0000000833257836 */ /* 0x001fe20000000000 */
[----:B------:R-:W-:Y:S01]  /*b000*/  LEA R36, P4, R58, UR4, 0x2 ;  /* 0x000000043a247c11 */ /* 0x000fe2000f8810ff */
[----:B------:R-:W-:Y:S01]  /*b010*/  IMAD.IADD R39, R59, 0x1, R61 ;  /* 0x000000013b277824 */ /* 0x000fe200078e023d */
[----:B--2---:R-:W-:Y:S02]  /*b020*/  SEL R45, R121, R94, P0 ;  /* 0x0000005e792d7207 */ /* 0x004fe40000000000 */
[----:B------:R-:W-:-:S02]  /*b030*/  SEL R47, R94, R121, P0 ;  /* 0x000000795e2f7207 */ /* 0x000fc40000000000 */
[----:B------:R-:W-:Y:S01]  /*b040*/  LOP3.LUT R34, R5, R34, RZ, 0x3c, !PT ;  /* 0x0000002205227212 */ /* 0x000fe200078e3cff */
[----:B------:R-:W-:Y:S01]  /*b050*/  IMAD.X R5, RZ, RZ, R35, P2 ;  /* 0x000000ffff057224 */ /* 0x000fe200010e0623 */
[----:B-1----:R-:W-:Y:S02]  /*b060*/  SEL R40, R99, R86, P0 ;  /* 0x0000005663287207 */ /* 0x002fe40000000000 */
[----:B------:R-:W-:Y:S02]  /*b070*/  SEL R42, R86, R99, P0 ;  /* 0x00000063562a7207 */ /* 0x000fe40000000000 */
[----:B----4-:R-:W-:Y:S02]  /*b080*/  SEL R41, R123, R96, P0 ;  /* 0x000000607b297207 */ /* 0x010fe40000000000 */
[----:B------:R-:W-:Y:S02]  /*b090*/  SEL R43, R96, R123, P0 ;  /* 0x0000007b602b7207 */ /* 0x000fe40000000000 */
[----:B------:R-:W-:-:S02]  /*b0a0*/  SEL R72, R101, R68, P0 ;  /* 0x0000004465487207 */ /* 0x000fc40000000000 */
[----:B------:R-:W-:Y:S02]  /*b0b0*/  SEL R74, R68, R101, P0 ;  /* 0x00000065444a7207 */ /* 0x000fe40000000000 */
[----:B------:R-:W-:Y:S02]  /*b0c0*/  SEL R73, R125, R80, P0 ;  /* 0x000000507d497207 */ /* 0x000fe40000000000 */
[----:B------:R-:W-:Y:S02]  /*b0d0*/  SEL R75, R80, R125, P0 ;  /* 0x0000007d504b7207 */ /* 0x000fe40000000000 */
[----:B------:R-:W-:Y:S01]  /*b0e0*/  SEL R68, R103, R70, P0 ;  /* 0x0000004667447207 */ /* 0x000fe20000000000 */
[----:B------:R-:W-:Y:S01]  /*b0f0*/  SHFL.IDX PT, R60, R36, RZ, 0x1c1f ;  /* 0x001c1fff243c7589 */ /* 0x000fe200000e0000 */
[----:B------:R-:W-:Y:S02]  /*b100*/  ISETP.GE.OR P2, PT, R51, R32, P1 ;  /* 0x000000203300720c */ /* 0x000fe40000f46670 */
[----:B------:R-:W-:Y:S01]  /*b110*/  SEL R70, R70, R103, P0 ;  /* 0x0000006746467207 */ /* 0x000fe20000000000 */
[----:B------:R0:W-:Y:S01]  /*b120*/  SHFL.IDX PT, R62, R36, 0x1, 0x1c1f ;  /* 0x003c1f00243e7f89 */ /* 0x0001e200000e0000 */
[----:B------:R-:W-:-:S02]  /*b130*/  SEL R69, R127, R98, P0 ;  /* 0x000000627f457207 */ /* 0x000fc40000000000 */
[----:B------:R-:W-:Y:S01]  /*b140*/  SEL R71, R98, R127, P0 ;  /* 0x0000007f62477207 */ /* 0x000fe20000000000 */
[----:B------:R-:W-:Y:S01]  /*b150*/  STSM.16.M88.4 [R104], R44 ;  /* 0x0000002c68007844 */ /* 0x000fe20000000200 */
[----:B------:R-:W-:Y:S02]  /*b160*/  ISETP.GE.OR P1, PT, R37, R32, P1 ;  /* 0x000000202500720c */ /* 0x000fe40000f26670 */
[----:B------:R-:W-:Y:S02]  /*b170*/  LEA.HI.X R58, R58, UR5, R39, 0x2, P4 ;  /* 0x000000053a3a7c11 */ /* 0x000fe4000a0f1427 */
[----:B------:R-:W-:Y:S02]  /*b180*/  SEL R80, R105, R88, P0 ;  /* 0x0000005869507207 */ /* 0x000fe40000000000 */
[----:B------:R-:W-:Y:S02]  /*b190*/  SEL R82, R88, R105, P0 ;  /* 0x0000006958527207 */ /* 0x000fe40000000000 */
[----:B------:R-:W-:-:S02]  /*b1a0*/  SEL R81, R129, R100, P0 ;  /* 0x0000006481517207 */ /* 0x000fc40000000000 */
[----:B------:R-:W-:Y:S01]  /*b1b0*/  SEL R83, R100, R129, P0 ;  /* 0x0000008164537207 */ /* 0x000fe20000000000 */
[----:B------:R-:W-:Y:S01]  /*b1c0*/  STSM.16.M88.4 [R49], R40 ;  /* 0x0000002831007844 */ /* 0x000fe20000000200 */
[----:B------:R-:W-:Y:S02]  /*b1d0*/  SEL R37, R131, R102, P0 ;  /* 0x0000006683257207 */ /* 0x000fe40000000000 */
[----:B------:R-:W-:Y:S02]  /*b1e0*/  SEL R39, R102, R131, P0 ;  /* 0x0000008366277207 */ /* 0x000fe40000000000 */
[----:B0-----:R-:W-:Y:S02]  /*b1f0*/  SEL R36, R107, R90, P0 ;  /* 0x0000005a6b247207 */ /* 0x001fe40000000000 */
[----:B------:R-:W-:Y:S01]  /*b200*/  SEL R38, R90, R107, P0 ;  /* 0x0000006b5a267207 */ /* 0x000fe20000000000 */
[----:B------:R-:W-:Y:S04]  /*b210*/  STSM.16.M88.4 [R50], R72 ;  /* 0x0000004832007844 */ /* 0x000fe80000000200 */
[----:B------:R-:W-:Y:S04]  /*b220*/  STSM.16.M88.4 [R57], R68 ;  /* 0x0000004439007844 */ /* 0x000fe80000000200 */
[----:B------:R-:W-:Y:S04]  /*b230*/  STSM.16.M88.4 [R56], R80 ;  /* 0x0000005038007844 */ /* 0x000fe80000000200 */
[----:B------:R-:W-:Y:S04]  /*b240*/  STSM.16.M88.4 [R84], R36 ;  /* 0x0000002454007844 */ /* 0x000fe80000000200 */
[----:B------:R-:W0:Y:S01]  /*b250*/  SHFL.IDX PT, R61, R58, RZ, 0x1c1f ;  /* 0x001c1fff3a3d7589 */ /* 0x000e2200000e0000 */
[----:B------:R-:W-:Y:S06]  /*b260*/  BAR.SYNC.DEFER_BLOCKING 0x1, 0x100 ;  /* 0x0044000000007b1d */ /* 0x000fec0000010000 */
[----:B------:R-:W1:Y:S04]  /*b270*/  SHFL.IDX PT, R63, R58, 0x1, 0x1c1f ;  /* 0x003c1f003a3f7f89 */ /* 0x000e6800000e0000 */
[----:B0-----:R0:W-:Y:S04]  /*b280*/  @!P2 ST.E desc[UR48][R60.64], R3 ;  /* 0x000000033c00a985 */ /* 0x0011e8000c101930 */
[----:B-1----:R1:W-:Y:S04]  /*b290*/  @!P1 ST.E desc[UR48][R62.64], R0 ;  /* 0x000000003e009985 */ /* 0x0023e8000c101930 */
[----:B------:R2:W5:Y:S01]  /*b2a0*/  LD.E.128 R44, desc[UR48][R28.64] ;  /* 0x000000301c2c7980 */ /* 0x000562000c101d00 */
[----:B0-----:R-:W-:Y:S01]  /*b2b0*/  IMAD R3, R18, 0x20, R19 ;  /* 0x0000002012037824 */ /* 0x001fe200078e0213 */
[----:B------:R-:W-:-:S02]  /*b2c0*/  UIMAD UR6, UR10, UR8, URZ ;  /* 0x000000080a0672a4 */ /* 0x000fc4000f8e023f */
[----:B------:R0:W5:Y:S01]  /*b2d0*/  LD.E.128 R84, desc[UR48][R6.64] ;  /* 0x0000003006547980 */ /* 0x000162000c101d00 */
[----:B-1----:R-:W1:Y:S01]  /*b2e0*/  @P3 LDC R0, c[0x0][0xbec] ;  /* 0x0002fb00ff003b82 */ /* 0x002e620000000800 */
[----:B------:R-:W-:Y:S01]  /*b2f0*/  UIMAD.WIDE.U32 UR4, UR11, UR8, URZ ;  /* 0x000000080b0472a5 */ /* 0x000fe2000f8e003f */
[----:B------:R-:W-:Y:S01]  /*b300*/  LOP3.LUT R4, R133, 0x380, RZ, 0xc0, !PT ;  /* 0x0000038085047812 */ /* 0x000fe200078ec0ff */
[----:B------:R-:W5:Y:S01]  /*b310*/  LD.E.128 R64, desc[UR48][R34.64] ;  /* 0x0000003022407980 */ /* 0x000f62000c101d00 */
[----:B------:R-:W-:Y:S02]  /*b320*/  LOP3.LUT R8, R9, 0x380, RZ, 0xc0, !PT ;  /* 0x0000038009087812 */ /* 0x000fe400078ec0ff */
[----:B------:R-:W-:Y:S01]  /*b330*/  LOP3.LUT R10, R11, 0x380, RZ, 0xc0, !PT ;  /* 0x000003800b0a7812 */ /* 0x000fe200078ec0ff */
[----:B------:R-:W5:Y:S01]  /*b340*/  LD.E.128 R52, desc[UR48][R30.64] ;  /* 0x000000301e347980 */ /* 0x000f62000c101d00 */
[----:B--2---:R-:W2:Y:S01]  /*b350*/  @P3 LDC R29, c[0x0][0xbf0] ;  /* 0x0002fc00ff1d3b82 */ /* 0x004ea20000000800 */
[----:B0-----:R-:W-:Y:S01]  /*b360*/  IMAD R7, R48, 0x80, R3 ;  /* 0x0000008030077824 */ /* 0x001fe200078e0203 */
[----:B------:R-:W-:Y:S01]  /*b370*/  UIMAD UR6, UR11, UR9, UR6 ;  /* 0x000000090b0672a4 */ /* 0x000fe2000f8e0206 */
[----:B------:R-:W5:Y:S02]  /*b380*/  LD.E.128 R40, desc[UR48][R26.64] ;  /* 0x000000301a287980 */ /* 0x000f64000c101d00 */
[----:B------:R-:W-:Y:S01]  /*b390*/  ULDC.64 UR8, c[0x0][0xaf0] ;  /* 0x0002bc0000087ab9 */ /* 0x000fe20000000a00 */
[----:B------:R-:W-:Y:S01]  /*b3a0*/  UIADD3 UR5, UR5, UR6, URZ ;  /* 0x0000000605057290 */ /* 0x000fe2000fffe03f */
[----:B------:R-:W5:Y:S01]  /*b3b0*/  LD.E.128 R76, desc[UR48][R24.64] ;  /* 0x00000030184c7980 */ /* 0x000f62000c101d00 */
[----:B------:R-:W-:Y:S01]  /*b3c0*/  UIMAD UR7, UR12, UR8, URZ ;  /* 0x000000080c0772a4 */ /* 0x000fe2000f8e023f */
[----:B------:R-:W-:Y:S01]  /*b3d0*/  IMAD.MOV.U32 R3, RZ, RZ, R7 ;  /* 0x000000ffff037224 */ /* 0x000fe200078e0007 */
[----:B------:R-:W-:Y:S01]  /*b3e0*/  SHF.R.U64 R4, R4, 0x3, RZ ;  /* 0x0000000304047819 */ /* 0x000fe200000012ff */
[----:B------:R-:W5:Y:S04]  /*b3f0*/  LD.E.128 R68, desc[UR48][R20.64] ;  /* 0x0000003014447980 */ /* 0x000f68000c101d00 */
[----:B------:R-:W5:Y:S01]  /*b400*/  LD.E.128 R56, desc[UR48][R14.64] ;  /* 0x000000300e387980 */ /* 0x000f62000c101d00 */
[----:B-1----:R-:W-:Y:S01]  /*b410*/  @P3 IMAD.HI.U32 R0, R7, R0, RZ ;  /* 0x0000000007003227 */ /* 0x002fe200078e00ff */
[----:B------:R-:W-:Y:S01]  /*b420*/  UIMAD UR6, UR40, UR9, UR7 ;  /* 0x00000009280672a4 */ /* 0x000fe2000f8e0207 */
[----:B------:R-:W-:Y:S01]  /*b430*/  SHF.R.U64 R8, R8, 0x3, RZ ;  /* 0x0000000308087819 */ /* 0x000fe200000012ff */
[----:B------:R-:W-:Y:S01]  /*b440*/  UIMAD.WIDE.U32 UR4, UR40, UR8, UR4 ;  /* 0x00000008280472a5 */ /* 0x000fe2000f8e0004 */
[----:B------:R-:W-:Y:S01]  /*b450*/  SHF.R.U64 R10, R10, 0x3, RZ ;  /* 0x000000030a0a7819 */ /* 0x000fe200000012ff */
[----:B------:R-:W5:Y:S01]  /*b460*/  LD.E.128 R36, desc[UR48][R12.64] ;  /* 0x000000300c247980 */ /* 0x000f62000c101d00 */
[----:B--2---:R-:W-:Y:S01]  /*b470*/  @P3 SHF.R.U32.HI R3, RZ, R29, R0 ;  /* 0x0000001dff033219 */ /* 0x004fe20000011600 */
[----:B------:R-:W-:Y:S01]  /*b480*/  UIADD3 UR6, UR5, UR6, URZ ;  /* 0x0000000605067290 */ /* 0x000fe2000fffe03f */
[----:B------:R-:W-:Y:S01]  /*b490*/  LOP3.LUT R4, R4, R133, RZ, 0x3c, !PT ;  /* 0x0000008504047212 */ /* 0x000fe200078e3cff */
[----:B------:R-:W-:Y:S01]  /*b4a0*/  ULDC.64 UR8, c[0x0][0xae0] ;  /* 0x0002b80000087ab9 */ /* 0x000fe20000000a00 */
[--C-:B------:R-:W-:Y:S01]  /*b4b0*/  SHF.R.S32.HI R0, RZ, 0x1f, R3.reuse ;  /* 0x0000001fff007819 */ /* 0x100fe20000011403 */
[----:B------:R-:W-:Y:S01]  /*b4c0*/  IMAD.MOV R6, RZ, RZ, -R3 ;  /* 0x000000ffff067224 */ /* 0x000fe200078e0a03 */
[----:B------:R-:W-:Y:S01]  /*b4d0*/  LOP3.LUT R8, R8, R9, RZ, 0x3c, !PT ;  /* 0x0000000908087212 */ /* 0x000fe200078e3cff */
[--C-:B------:R-:W-:Y:S01]  /*b4e0*/  IMAD.X R9, RZ, RZ, R35.reuse, P6 ;  /* 0x000000ffff097224 */ /* 0x100fe200030e0623 */
[----:B------:R-:W-:Y:S01]  /*b4f0*/  LOP3.LUT R10, R10, R11, RZ, 0x3c, !PT ;  /* 0x0000000b0a0a7212 */ /* 0x000fe200078e3cff */
[----:B------:R-:W-:Y:S01]  /*b500*/  IMAD.X R11, RZ, RZ, R35, P5 ;  /* 0x000000ffff0b7224 */ /* 0x000fe200028e0623 */
[----:B------:R0:W5:Y:S01]  /*b510*/  LD.E.128 R60, desc[UR48][R4.64] ;  /* 0x00000030043c7980 */ /* 0x000162000c101d00 */
[----:B------:R-:W-:-:S02]  /*b520*/  IMAD R0, R0, UR8, RZ ;  /* 0x0000000800007c24 */ /* 0x000fc4000f8e02ff */
[----:B------:R-:W-:Y:S01]  /*b530*/  IMAD R33, R33, R6, R7 ;  /* 0x0000000621217224 */ /* 0x000fe200078e0207 */
[----:B------:R1:W5:Y:S01]  /*b540*/  LD.E.128 R80, desc[UR48][R8.64] ;  /* 0x0000003008507980 */ /* 0x000362000c101d00 */
[----:B------:R-:W-:-:S03]  /*b550*/  IMAD R7, R3, UR9, R0 ;  /* 0x0000000903077c24 */ /* 0x000fc6000f8e0200 */
[----:B------:R1:W5:Y:S01]  /*b560*/  LD.E.128 R72, desc[UR48][R10.64] ;  /* 0x000000300a487980 */ /* 0x000362000c101d00 */
[----:B0-----:R-:W-:Y:S02]  /*b570*/  IMAD.U32 R5, RZ, RZ, UR5 ;  /* 0x00000005ff057e24 */ /* 0x001fe4000f8e00ff */
[----:B------:R-:W-:Y:S01]  /*b580*/  IMAD.U32 R4, RZ, RZ, UR4 ;  /* 0x00000004ff047e24 */ /* 0x000fe2000f8e00ff */
[----:B------:R-:W-:Y:S01]  /*b590*/  @!PT LDS RZ, [RZ] ;  /* 0x00000000fffff984 */ /* 0x000fe20000000800 */
[----:B------:R-:W-:Y:S01]  /*b5a0*/  @!PT LDS RZ, [RZ] ;  /* 0x00000000fffff984 */ /* 0x000fe20000000800 */
[----:B------:R-:W-:Y:S01]  /*b5b0*/  @!PT LDS RZ, [RZ] ;  /* 0x00000000fffff984 */ /* 0x000fe20000000800 */
[----:B------:R-:W-:Y:S01]  /*b5c0*/  @!PT LDS RZ, [RZ] ;  /* 0x00000000fffff984 */ /* 0x000fe20000000800 */
[----:B------:R0:W-:Y:S06]  /*b5d0*/  MEMBAR.ALL.CTA ;  /* 0x0000000000007992 */ /* 0x0001ec0000008000 */
[----:B0-----:R-:W0:Y:S01]  /*b5e0*/  FENCE.VIEW.ASYNC.S ;  /* 0x00000000000073c6 */ /* 0x001e220000000000 */
[----:B------:R-:W-:Y:S01]  /*b5f0*/  IMAD.U32 R5, RZ, RZ, UR6 ;  /* 0x00000006ff057e24 */ /* 0x000fe2000f8e00ff */
[----:B------:R-:W-:Y:S01]  /*b600*/  SHF.R.S32.HI R0, RZ, 0x1f, R33 ;  /* 0x0000001fff007819 */ /* 0x000fe20000011421 */
[----:B------:R-:W-:Y:S01]  /*b610*/  ULDC.64 UR6, c[0x0][0xad8] ;  /* 0x0002b60000067ab9 */ /* 0x000fe20000000a00 */
[----:B------:R-:W-:-:S04]  /*b620*/  IMAD.WIDE.U32 R4, R3, UR8, R4 ;  /* 0x0000000803047c25 */ /* 0x000fc8000f8e0004 */
[----:B------:R-:W-:Y:S02]  /*b630*/  IMAD.IADD R5, R5, 0x1, R7 ;  /* 0x0000000105057824 */ /* 0x000fe400078e0207 */
[----:B------:R-:W-:Y:S02]  /*b640*/  IMAD R0, R0, UR6, RZ ;  /* 0x0000000600007c24 */ /* 0x000fe4000f8e02ff */
[----:B------:R-:W-:Y:S01]  /*b650*/  IMAD R13, R48, 0x80, R19 ;  /* 0x00000080300d7824 */ /* 0x000fe200078e0213 */
[----:B------:R-:W-:Y:S01]  /*b660*/  UIADD3 UR39, UR39, 0x33420, URZ ;  /* 0x0003342027277890 */ /* 0x000fe2000fffe03f */
[C---:B------:R-:W-:Y:S02]  /*b670*/  IMAD R7, R33.reuse, UR7, R0 ;  /* 0x0000000721077c24 */ /* 0x040fe4000f8e0200 */
[----:B------:R-:W-:Y:S01]  /*b680*/  IMAD.WIDE.U32 R4, R33, UR6, R4 ;  /* 0x0000000621047c25 */ /* 0x000fe2000f8e0004 */
[----:B------:R-:W-:Y:S01]  /*b690*/  UIADD3 UR51, UR51, 0x1, URZ ;  /* 0x0000000133337890 */ /* 0x000fe2000fffe03f */
[----:B------:R-:W-:Y:S01]  /*b6a0*/  ISETP.GE.AND P2, PT, R13, R32, PT ;  /* 0x000000200d00720c */ /* 0x000fe20003f46270 */
[----:B------:R-:W-:Y:S01]  /*b6b0*/  ULDC.64 UR6, c[0x0][0xa80] ;  /* 0x0002a00000067ab9 */ /* 0x000fe20000000a00 */
[----:B------:R-:W-:Y:S01]  /*b6c0*/  IMAD.IADD R5, R5, 0x1, R7 ;  /* 0x0000000105057824 */ /* 0x000fe200078e0207 */
[----:B------:R-:W-:Y:S01]  /*b6d0*/  UPRMT UR39, URZ, 0x654, UR39 ;  /* 0x000006543f277896 */ /* 0x000fe20008000027 */
[----:B------:R-:W-:Y:S01]  /*b6e0*/  LEA R0, P3, R4, UR6, 0x1 ;  /* 0x0000000604007c11 */ /* 0x000fe2000f8608ff */
[----:B------:R-:W-:Y:S01]  /*b6f0*/  VIADD R3, R13, 0x20 ;  /* 0x000000200d037836 */ /* 0x000fe20000000000 */
[----:B------:R-:W-:-:S02]  /*b700*/  UISETP.NE.AND UP0, UPT, UR51, 0x2, UPT ;  /* 0x000000023300788c */ /* 0x000fc4000bf05270 */
[----:B------:R-:W-:Y:S02]  /*b710*/  LEA.HI.X R12, R4, UR7, R5, 0x1, P3 ;  /* 0x00000007040c7c11 */ /* 0x000fe400098f0c05 */
[----:B------:R-:W-:Y:S01]  /*b720*/  USEL UR5, URZ, 0x1, UP0 ;  /* 0x000000013f057887 */ /* 0x000fe20008000000 */
[-C--:B------:R-:W-:Y:S01]  /*b730*/  ISETP.GE.AND P0, PT, R3, R32.reuse, PT ;  /* 0x000000200300720c */ /* 0x080fe20003f06270 */
[----:B------:R-:W-:Y:S01]  /*b740*/  ULDC UR4, c[0x0][0xc] ;  /* 0x0000030000047ab9 */ /* 0x000fe20000000800 */
[----:B------:R-:W-:Y:S01]  /*b750*/  VIADD R3, R13, 0x40 ;  /* 0x000000400d037836 */ /* 0x000fe20000000000 */
[----:B------:R-:W-:Y:S01]  /*b760*/  UIADD3 UR41, UR4, UR41, URZ ;  /* 0x0000002904297290 */ /* 0x000fe2000fffe03f */
[----:B0-----:R1:W0:Y:S01]  /*b770*/  SHFL.IDX PT, R6, R0, RZ, 0x181f ;  /* 0x00181fff00067589 */ /* 0x00122200000e0000 */
[----:B------:R-:W-:Y:S01]  /*b780*/  USEL UR51, UR51, URZ, UP0 ;  /* 0x0000003f33337287 */ /* 0x000fe20008000000 */
[----:B------:R-:W-:Y:S01]  /*b790*/  SYNCS.ARRIVE.TRANS64.RED.A1T0 RZ, [UR39], RZ ;  /* 0x000000ffffff79a7 */ /* 0x000fe20008100427 */
[----:B------:R-:W-:Y:S01]  /*b7a0*/  ULOP3.LUT UR43, UR43, UR5, URZ, 0x3c, !UPT ;  /* 0x000000052b2b7292 */ /* 0x000fe2000f8e3c3f */
[----:B------:R1:W2:Y:S01]  /*b7b0*/  SHFL.IDX PT, R7, R12, RZ, 0x181f ;  /* 0x00181fff0c077589 */ /* 0x0002a200000e0000 */
[----:B------:R-:W-:Y:S01]  /*b7c0*/  BSSY B0, `(.L_x_31) ;  /* 0x000000f000007945 */ /* 0x000fe20003800000 */
[----:B------:R-:W-:-:S03]  /*b7d0*/  ISETP.GE.AND P1, PT, R3, R32, PT ;  /* 0x000000200300720c */ /* 0x000fc60003f26270 */
[----:B------:R-:W-:Y:S10]  /*b7e0*/  @P2 BRA `(.L_x_32) ;  /* 0x0000000000302947 */ /* 0x000ff40003800000 */
[----:B------:R-:W-:Y:S02]  /*b7f0*/  ULDC UR4, c[0x0][0xac8] ;  /* 0x0002b20000047ab9 */ /* 0x000fe40000000800 */
[----:B------:R-:W-:Y:S02]  /*b800*/  ISETP.GE.AND P3, PT, R17, UR4, PT ;  /* 0x0000000411007c0c */ /* 0x000fe4000bf66270 */
[----:B------:R-:W-:Y:S02]  /*b810*/  ISETP.GE.AND P4, PT, R16, UR4, PT ;  /* 0x0000000410007c0c */ /* 0x000fe4000bf86270 */
[----:B------:R-:W-:-:S09]  /*b820*/  ISETP.GE.AND P2, PT, R2, UR4, PT ;  /* 0x0000000402007c0c */ /* 0x000fd2000bf46270 */
[CC--:B01----:R-:W-:Y:S02]  /*b830*/  @!P3 LEA R8, P5, R17.reuse, R6.reuse, 0x1 ;  /* 0x000000061108b211 */ /* 0x0c3fe400078a08ff */
[----:B------:R-:W-:Y:S02]  /*b840*/  @!P4 LEA R10, P6, R16, R6, 0x1 ;  /* 0x00000006100ac211 */ /* 0x000fe400078c08ff */
[----:B--2---:R-:W-:Y:S01]  /*b850*/  @!P2 IMAD.WIDE R4, R2, 0x2, R6 ;  /* 0x000000020204a825 */ /* 0x004fe200078e0206 */
[-C--:B------:R-:W-:Y:S02]  /*b860*/  @!P3 LEA.HI.X R9, R17, R7.reuse, R226, 0x1, P5 ;  /* 0x000000071109b211 */ /* 0x080fe400028f0ce2 */
[----:B------:R-:W-:Y:S02]  /*b870*/  @!P4 LEA.HI.X R11, R16, R7, R225, 0x1, P6 ;  /* 0x00000007100bc211 */ /* 0x000fe400030f0ce1 */
[----:B-----5:R3:W-:Y:S04]  /*b880*/  @!P2 ST.E.128 desc[UR48][R4.64], R64 ;  /* 0x000000400400a985 */ /* 0x0207e8000c101d30 */
[----:B------:R3:W-:Y:S04]  /*b890*/  @!P3 ST.E.128 desc[UR48][R8.64], R76 ;  /* 0x0000004c0800b985 */ /* 0x0007e8000c101d30 */
[----:B------:R3:W-:Y:S02]  /*b8a0*/  @!P4 ST.E.128 desc[UR48][R10.64], R84 ;  /* 0x000000540a00c985 */ /* 0x0007e4000c101d30 */
.L_x_32:
[----:B------:R-:W-:Y:S05]  /*b8b0*/  BSYNC B0 ;  /* 0x0000000000007941 */ /* 0x000fea0003800000 */
.L_x_31:
[----:B--2---:R2:W4:Y:S01]  /*b8c0*/  SHFL.IDX PT, R7, R12, 0x1, 0x181f ;  /* 0x00381f000c077f89 */ /* 0x00452200000e0000 */
[----:B------:R-:W-:Y:S03]  /*b8d0*/  BSSY B0, `(.L_x_33) ;  /* 0x000000f000007945 */ /* 0x000fe60003800000 */
[----:B0-----:R2:W0:Y:S01]  /*b8e0*/  SHFL.IDX PT, R6, R0, 0x1, 0x181f ;  /* 0x00381f0000067f89 */ /* 0x00142200000e0000 */
[----:B------:R-:W-:Y:S05]  /*b8f0*/  @P0 BRA `(.L_x_34) ;  /* 0x0000000000300947 */ /* 0x000fea0003800000 */
[----:B------:R-:W-:Y:S02]  /*b900*/  ULDC UR4, c[0x0][0xac8] ;  /* 0x0002b20000047ab9 */ /* 0x000fe40000000800 */
[----:B------:R-:W-:Y:S02]  /*b910*/  ISETP.GE.AND P4, PT, R17, UR4, PT ;  /* 0x0000000411007c0c */ /* 0x000fe4000bf86270 */
[----:B------:R-:W-:Y:S02]  /*b920*/  ISETP.GE.AND P5, PT, R16, UR4, PT ;  /* 0x0000000410007c0c */ /* 0x000fe4000bfa6270 */
[----:B------:R-:W-:-:S09]  /*b930*/  ISETP.GE.AND P3, PT, R2, UR4, PT ;  /* 0x0000000402007c0c */ /* 0x000fd2000bf66270 */
[CC--:B01-3--:R-:W-:Y:S02]  /*b940*/  @!P4 LEA R8, P0, R17.reuse, R6.reuse, 0x1 ;  /* 0x000000061108c211 */ /* 0x0cbfe400078008ff */
[----:B------:R-:W-:Y:S02]  /*b950*/  @!P5 LEA R10, P2, R16, R6, 0x1 ;  /* 0x00000006100ad211 */ /* 0x000fe400078408ff */
[----:B----4-:R-:W-:Y:S01]  /*b960*/  @!P3 IMAD.WIDE R4, R2, 0x2, R6 ;  /* 0x000000020204b825 */ /* 0x010fe200078e0206 */
[-C--:B------:R-:W-:Y:S02]  /*b970*/  @!P4 LEA.HI.X R9, R17, R7.reuse, R226, 0x1, P0 ;  /* 0x000000071109c211 */ /* 0x080fe400000f0ce2 */
[----:B------:R-:W-:Y:S02]  /*b980*/  @!P5 LEA.HI.X R11, R16, R7, R225, 0x1, P2 ;  /* 0x00000007100bd211 */ /* 0x000fe400010f0ce1 */
[----:B-----5:R0:W-:Y:S04]  /*b990*/  @!P3 ST.E.128 desc[UR48][R4.64], R52 ;  /* 0x000000340400b985 */ /* 0x0201e8000c101d30 */
[----:B------:R0:W-:Y:S04]  /*b9a0*/  @!P4 ST.E.128 desc[UR48][R8.64], R68 ;  /* 0x000000440800c985 */ /* 0x0001e8000c101d30 */
[----:B------:R0:W-:Y:S02]  /*b9b0*/  @!P5 ST.E.128 desc[UR48][R10.64], R80 ;  /* 0x000000500a00d985 */ /* 0x0001e4000c101d30 */
.L_x_34:
[----:B------:R-:W-:Y:S05]  /*b9c0*/  BSYNC B0 ;  /* 0x0000000000007941 */ /* 0x000fea0003800000 */
.L_x_33:
[----:B----4-:R4:W1:Y:S01]  /*b9d0*/  SHFL.IDX PT, R7, R12, 0x2, 0x181f ;  /* 0x00581f000c077f89 */ /* 0x01086200000e0000 */
        /* <DEDUP_REMOVED lines=9> */
[----:B------:R-:W-:Y:S01]  /*ba70*/  @!P2 IMAD.WIDE R4, R2, 0x2, R6 ;  /* 0x000000020204a825 */ /* 0x000fe200078e0206 */
[-C--:B------:R-:W-:Y:S02]  /*ba80*/  @!P3 LEA.HI.X R9, R17, R7.reuse, R226, 0x1, P0 ;  /* 0x000000071109b211 */ /* 0x080fe400000f0ce2 */
[----:B------:R-:W-:Y:S02]  /*ba90*/  @!P4 LEA.HI.X R11, R16, R7, R225, 0x1, P1 ;  /* 0x00000007100bc211 */ /* 0x000fe400008f0ce1 */
[----:B-----5:R0:W-:Y:S04]  /*baa0*/  @!P2 ST.E.128 desc[UR48][R4.64], R44 ;  /* 0x0000002c0400a985 */ /* 0x0201e8000c101d30 */
[----:B------:R0:W-:Y:S04]  /*bab0*/  @!P3 ST.E.128 desc[UR48][R8.64], R56 ;  /* 0x000000380800b985 */ /* 0x0001e8000c101d30 */
[----:B------:R0:W-:Y:S02]  /*bac0*/  @!P4 ST.E.128 desc[UR48][R10.64], R72 ;  /* 0x000000480a00c985 */ /* 0x0001e4000c101d30 */
.L_x_36:
[----:B------:R-:W-:Y:S05]  /*bad0*/  BSYNC B0 ;  /* 0x0000000000007941 */ /* 0x000fea0003800000 */
.L_x_35:
[----:B------:R-:W-:Y:S01]  /*bae0*/  VIADD R3, R13, 0x60 ;  /* 0x000000600d037836 */ /* 0x000fe20000000000 */
[----:B-1----:R1:W1:Y:S01]  /*baf0*/  SHFL.IDX PT, R7, R12, 0x3, 0x181f ;  /* 0x00781f000c077f89 */ /* 0x00226200000e0000 */
[----:B------:R-:W-:Y:S01]  /*bb00*/  UIADD3 UR44, UR44, 0x1, URZ ;  /* 0x000000012c2c7890 */ /* 0x000fe2000fffe03f */
[----:B------:R-:W-:Y:S02]  /*bb10*/  BSSY B0, `(.L_x_37) ;  /* 0x0000010000007945 */ /* 0x000fe40003800000 */
[----:B------:R-:W-:Y:S01]  /*bb20*/  ISETP.GE.AND P0, PT, R3, R32, PT ;  /* 0x000000200300720c */ /* 0x000fe20003f06270 */
[----:B0-----:R0:W0:-:S12]  /*bb30*/  SHFL.IDX PT, R6, R0, 0x3, 0x181f ;  /* 0x00781f0000067f89 */ /* 0x00101800000e0000 */
[----:B------:R-:W-:Y:S05]  /*bb40*/  @P0 BRA `(.L_x_38) ;  /* 0x0000000000300947 */ /* 0x000fea0003800000 */
[----:B------:R-:W-:Y:S02]  /*bb50*/  ULDC UR4, c[0x0][0xac8] ;  /* 0x0002b20000047ab9 */ /* 0x000fe40000000800 */
[----:B------:R-:W-:Y:S02]  /*bb60*/  ISETP.GE.AND P3, PT, R17, UR4, PT ;  /* 0x0000000411007c0c */ /* 0x000fe4000bf66270 */
[----:B------:R-:W-:Y:S02]  /*bb70*/  ISETP.GE.AND P4, PT, R16, UR4, PT ;  /* 0x0000000410007c0c */ /* 0x000fe4000bf86270 */
[----:B------:R-:W-:-:S09]  /*bb80*/  ISETP.GE.AND P2, PT, R2, UR4, PT ;  /* 0x0000000402007c0c */ /* 0x000fd2000bf46270 */
[CC--:B0--3--:R-:W-:Y:S02]  /*bb90*/  @!P3 LEA R8, P0, R17.reuse, R6.reuse, 0x1 ;  /* 0x000000061108b211 */ /* 0x0c9fe400078008ff */
[----:B------:R-:W-:Y:S02]  /*bba0*/  @!P4 LEA R10, P1, R16, R6, 0x1 ;  /* 0x00000006100ac211 */ /* 0x000fe400078208ff */
[----:B-1----:R-:W-:Y:S01]  /*bbb0*/  @!P2 IMAD.WIDE R4, R2, 0x2, R6 ;  /* 0x000000020204a825 */ /* 0x002fe200078e0206 */
[-C--:B------:R-:W-:Y:S02]  /*bbc0*/  @!P3 LEA.HI.X R9, R17, R7.reuse, R226, 0x1, P0 ;  /* 0x000000071109b211 */ /* 0x080fe400000f0ce2 */
[----:B------:R-:W-:Y:S02]  /*bbd0*/  @!P4 LEA.HI.X R11, R16, R7, R225, 0x1, P1 ;  /* 0x00000007100bc211 */ /* 0x000fe400008f0ce1 */
[----:B-----5:R0:W-:Y:S04]  /*bbe0*/  @!P2 ST.E.128 desc[UR48][R4.64], R40 ;  /* 0x000000280400a985 */ /* 0x0201e8000c101d30 */
[----:B------:R0:W-:Y:S04]  /*bbf0*/  @!P3 ST.E.128 desc[UR48][R8.64], R36 ;  /* 0x000000240800b985 */ /* 0x0001e8000c101d30 */
[----:B------:R0:W-:Y:S02]  /*bc00*/  @!P4 ST.E.128 desc[UR48][R10.64], R60 ;  /* 0x0000003c0a00c985 */ /* 0x0001e4000c101d30 */
.L_x_38:
[----:B------:R-:W-:Y:S05]  /*bc10*/  BSYNC B0 ;  /* 0x0000000000007941 */ /* 0x000fea0003800000 */
.L_x_37:
[----:B0-2-4-:R-:W0:Y:S02]  /*bc20*/  LDC R0, c[0x0][0xc34] ;  /* 0x00030d00ff007b82 */ /* 0x015e240000000800 */
[----:B0-----:R-:W-:-:S13]  /*bc30*/  ISETP.LE.AND P0, PT, R0, UR41, PT ;  /* 0x0000002900007c0c */ /* 0x001fda000bf03270 */
[----:B------:R-:W-:Y:S05]  /*bc40*/  @!P0 BRA `(.L_x_39) ;  /* 0xffffff50005c8947 */ /* 0x000fea000383ffff */
[----:B------:R-:W-:Y:S05]  /*bc50*/  EXIT ;  /* 0x000000000000794d */ /* 0x000fea0003800000 */
.L_x_7:
[----:B------:R-:W-:-:S08]  /*bc60*/  NOP ;  /* 0x0000000000007918 */ /* 0x000fd00000000000 */
[----:B------:R-:W0:-:S00]  /*bc70*/  USETMAXREG.DEALLOC.CTAPOOL 0x18 ;  /* 0x00000018000079c8 */ /* 0x000e0000080e0500 */
[----:B------:R-:W1:Y:S01]  /*bc80*/  S2UR UR50, SR_CTAID.X ;  /* 0x00000000003279c3 */ /* 0x000e620000002500 */
[----:B------:R-:W-:Y:S01]  /*bc90*/  UMOV UR46, 0x1 ;  /* 0x00000001002e7882 */ /* 0x000fe20000000000 */
[----:B0-----:R-:W-:Y:S02]  /*bca0*/  IMAD.MOV.U32 R18, RZ, RZ, RZ ;  /* 0x000000ffff127224 */ /* 0x001fe400078e00ff */
[----:B------:R-:W-:-:S04]  /*bcb0*/  IMAD.MOV.U32 R19, RZ, RZ, 0x1 ;  /* 0x00000001ff137424 */ /* 0x000fc800078e00ff */
[----:B------:R-:W1:Y:S02]  /*bcc0*/  LDC R2, c[0x0][0xc34] ;  /* 0x00030d00ff027b82 */ /* 0x000e640000000800 */
[----:B-1----:R-:W-:-:S13]  /*bcd0*/  ISETP.LE.AND P0, PT, R2, UR50, PT ;  /* 0x0000003202007c0c */ /* 0x002fda000bf03270 */
[----:B------:R-:W-:Y:S05]  /*bce0*/  @P0 BRA `(.L_x_40) ;  /* 0x0000003800080947 */ /* 0x000fea0003800000 */
[----:B------:R-:W0:Y:S01]  /*bcf0*/  S2R R10, SR_TID.X ;  /* 0x00000000000a7919 */ /* 0x000e220000002100 */
[----:B------:R-:W1:Y:S01]  /*bd00*/  S2UR UR4, SR_CgaCtaId ;  /* 0x00000000000479c3 */ /* 0x000e620000008800 */
[----:B------:R-:W-:Y:S01]  /*bd10*/  UMOV UR41, 0x400 ;  /* 0x0000040000297882 */ /* 0x000fe20000000000 */
[----:B------:R-:W-:Y:S01]  /*bd20*/  IMAD.MOV.U32 R19, RZ, RZ, 0x1 ;  /* 0x00000001ff137424 */ /* 0x000fe200078e00ff */
[----:B------:R-:W-:Y:S01]  /*bd30*/  ULDC.64 UR52, c[0x0][0x198] ;  /* 0x0000660000347ab9 */ /* 0x000fe20000000a00 */
[----:B------:R-:W-:Y:S01]  /*bd40*/  IMAD.MOV.U32 R18, RZ, RZ, RZ ;  /* 0x000000ffff127224 */ /* 0x000fe200078e00ff */
[----:B------:R-:W-:Y:S02]  /*bd50*/  ULOP3.LUT UR42, UR38, 0x1, URZ, 0xfc, !UPT ;  /* 0x00000001262a7892 */ /* 0x000fe4000f8efc3f */
[----:B------:R-:W-:Y:S01]  /*bd60*/  ULOP3.LUT UR47, UR38, 0x2, URZ, 0xfc, !UPT ;  /* 0x00000002262f7892 */ /* 0x000fe2000f8efc3f */
[----:B------:R-:W-:Y:S01]  /*bd70*/  ULDC UR43, c[0x0][0xc] ;  /* 0x00000300002b7ab9 */ /* 0x000fe20000000800 */
[----:B------:R-:W-:Y:S01]  /*bd80*/  UMOV UR46, URZ ;  /* 0x0000003f002e7c82 */ /* 0x000fe20008000000 */
[----:B-1----:R-:W-:Y:S01]  /*bd90*/  ULEA UR41, UR4, UR41, 0x18 ;  /* 0x0000002904297291 */ /* 0x002fe2000f8ec03f */
[C---:B0-----:R-:W-:Y:S01]  /*bda0*/  IMAD.SHL.U32 R0, R10.reuse, 0x10, RZ ;  /* 0x000000100a007824 */ /* 0x041fe200078e00ff */
[----:B------:R-:W-:Y:S01]  /*bdb0*/  SHF.R.U32.HI R5, RZ, 0x1, R10 ;  /* 0x00000001ff057819 */ /* 0x000fe2000001160a */
[C---:B------:R-:W-:Y:S01]  /*bdc0*/  IMAD.SHL.U32 R3, R10.reuse, 0x2, RZ ;  /* 0x000000020a037824 */ /* 0x040fe200078e00ff */
[C---:B------:R-:W-:Y:S01]  /*bdd0*/  LOP3.LUT R9, R10.reuse, 0x7f, RZ, 0xc0, !PT ;  /* 0x0000007f0a097812 */ /* 0x040fe200078ec0ff */
[----:B------:R-:W-:Y:S01]  /*bde0*/  IMAD.SHL.U32 R7, R10, 0x4, RZ ;  /* 0x000000040a077824 */ /* 0x000fe200078e00ff */
[----:B------:R-:W-:-:S04]  /*bdf0*/  LOP3.LUT R2, R0, 0x1b0, RZ, 0xc0, !PT ;  /* 0x000001b000027812 */ /* 0x000fc800078ec0ff */
[----:B------:R-:W-:Y:S01]  /*be00*/  LOP3.LUT R8, R2, 0x30, R3, 0x78, !PT ;  /* 0x0000003002087812 */ /* 0x000fe200078e7803 */
[----:B------:R-:W-:-:S05]  /*be10*/  IMAD.SHL.U32 R3, R10, 0x40, RZ ;  /* 0x000000400a037824 */ /* 0x000fca00078e00ff */
[----:B------:R-:W-:-:S04]  /*be20*/  LOP3.LUT R2, R3, 0x180, RZ, 0xc0, !PT ;  /* 0x0000018003027812 */ /* 0x000fc800078ec0ff */
[----:B------:R-:W-:Y:S01]  /*be30*/  LOP3.LUT R5, R2, 0x30, R5, 0xf8, !PT ;  /* 0x0000003002057812 */ /* 0x000fe200078ef805 */
[----:B------:R-:W-:-:S05]  /*be40*/  IMAD.SHL.U32 R2, R10, 0x20, RZ ;  /* 0x000000200a027824 */ /* 0x000fca00078e00ff */
[----:B------:R-:W-:-:S04]  /*be50*/  LOP3.LUT R4, R2, 0x80, RZ, 0xc0, !PT ;  /* 0x0000008002047812 */ /* 0x000fc800078ec0ff */
[----:B------:R-:W-:-:S04]  /*be60*/  LOP3.LUT R4, R4, 0x10, R10, 0xf8, !PT ;  /* 0x0000001004047812 */ /* 0x000fc800078ef80a */
[----:B------:R-:W-:Y:S01]  /*be70*/  LOP3.LUT R6, R4, 0x10, R7, 0x78, !PT ;  /* 0x0000001004067812 */ /* 0x000fe200078e7807 */
[----:B------:R-:W-:-:S05]  /*be80*/  IMAD.SHL.U32 R4, R9, 0x10, RZ ;  /* 0x0000001009047824 */ /* 0x000fca00078e00ff */
[----:B------:R-:W-:Y:S01]  /*be90*/  LOP3.LUT R7, R4, 0x600, RZ, 0xc0, !PT ;  /* 0x0000060004077812 */ /* 0x000fe200078ec0ff */
[----:B------:R-:W-:-:S05]  /*bea0*/  IMAD.SHL.U32 R4, R10, 0x8, RZ ;  /* 0x000000080a047824 */ /* 0x000fca00078e00ff */
[----:B------:R-:W-:Y:S02]  /*beb0*/  LOP3.LUT R4, R5, 0x30, R4, 0x78, !PT ;  /* 0x0000003005047812 */ /* 0x000fe400078e7804 */
[C---:B------:R-:W-:Y:S02]  /*bec0*/  LOP3.LUT R5, R7.reuse, 0x60, R2, 0xf8, !PT ;  /* 0x0000006007057812 */ /* 0x040fe400078ef802 */
[----:B------:R-:W-:Y:S02]  /*bed0*/  LOP3.LUT R7, R7, 0x40, R0, 0xf8, !PT ;  /* 0x0000004007077812 */ /* 0x000fe400078ef800 */
[----:B------:R-:W-:Y:S02]  /*bee0*/  LOP3.LUT R5, R5, 0x100, R2, 0xf8, !PT ;  /* 0x0000010005057812 */ /* 0x000fe400078ef802 */
[----:B------:R-:W-:Y:S02]  /*bef0*/  LOP3.LUT R3, R4, 0x640, R3, 0xf8, !PT ;  /* 0x0000064004037812 */ /* 0x000fe400078ef803 */
[----:B------:R-:W-:-:S02]  /*bf00*/  LOP3.LUT R5, R5, R6, RZ, 0xfc, !PT ;  /* 0x0000000605057212 */ /* 0x000fc400078efcff */
[----:B------:R-:W-:Y:S02]  /*bf10*/  LOP3.LUT R7, R7, R8, RZ, 0xfc, !PT ;  /* 0x0000000807077212 */ /* 0x000fe400078efcff */
[----:B------:R-:W-:Y:S01]  /*bf20*/  LOP3.LUT R0, R0, 0x30, RZ, 0xc0, !PT ;  /* 0x0000003000007812 */ /* 0x000fe200078ec0ff */
[----:B------:R0:W-:Y:S04]  /*bf30*/  STL [R1+0xc], R5 ;  /* 0x00000c0501007387 */ /* 0x0001e80000100800 */
[----:B------:R1:W-:Y:S01]  /*bf40*/  STL [R1+0x10], R3 ;  /* 0x0000100301007387 */ /* 0x0003e20000100800 */
[----:B0-----:R-:W-:-:S04]  /*bf50*/  SHF.R.U32.HI R5, RZ, 0x2, R9 ;  /* 0x00000002ff057819 */ /* 0x001fc80000011609 */
[----:B-1----:R-:W-:Y:S01]  /*bf60*/  LOP3.LUT R3, R5, 0x60, R2, 0xf8, !PT ;  /* 0x0000006005037812 */ /* 0x002fe200078ef802 */
[----:B------:R-:W-:-:S05]  /*bf70*/  VIADD R2, R7, UR41 ;  /* 0x0000002907027c36 */ /* 0x000fca0008000000 */
[----:B------:R0:W-:Y:S02]  /*bf80*/  STL [R1+0x14], R2 ;  /* 0x0000140201007387 */ /* 0x0001e40000100800 */
[C---:B0-----:R-:W-:Y:S02]  /*bf90*/  LOP3.LUT R2, R0.reuse, 0x40, RZ, 0xfc, !PT ;  /* 0x0000004000027812 */ /* 0x041fe400078efcff */
[----:B------:R-:W-:-:S07]  /*bfa0*/  LOP3.LUT R0, R0, 0x80, RZ, 0xfc, !PT ;  /* 0x0000008000007812 */ /* 0x000fce00078efcff */
.L_x_89:
[----:B------:R-:W-:Y:S01]  /*bfb0*/  ULDC UR4, c[0x0][0xc38] ;  /* 0x00030e0000047ab9 */ /* 0x000fe20000000800 */
[----:B------:R-:W-:Y:S01]  /*bfc0*/  ULDC UR8, c[0x0][0xc44] ;  /* 0x0003110000087ab9 */ /* 0x000fe20000000800 */
[----:B------:R-:W-:Y:S02]  /*bfd0*/  UISETP.NE.AND UP2, UPT, UR4, 0x1, UPT ;  /* 0x000000010400788c */ /* 0x000fe4000bf45270 */
[----:B------:R-:W-:Y:S01]  /*bfe0*/  UISETP.NE.AND UP1, UPT, UR8, 0x1, UPT ;  /* 0x000000010800788c */ /* 0x000fe2000bf25270 */
[----:B------:R-:W-:Y:S01]  /*bff0*/  ULDC.64 UR4, c[0x0][0x418] ;  /* 0x0001060000047ab9 */ /* 0x000fe20000000a00 */
[----:B------:R-:W-:Y:S01]  /*c000*/  ULDC UR6, c[0x0][0x424] ;  /* 0x0001090000067ab9 */ /* 0x000fe20000000800 */
[----:B------:R-:W-:Y:S02]  /*c010*/  UISETP.NE.U32.AND UP0, UPT, UR4, URZ, UPT ;  /* 0x0000003f0400728c */ /* 0x000fe4000bf05070 */
[----:B------:R-:W-:Y:S02]  /*c020*/  UIADD3 UR9, UR41, 0x24200, URZ ;  /* 0x0002420029097890 */ /* 0x000fe4000fffe03f */
[----:B------:R-:W-:-:S02]  /*c030*/  UISETP.NE.AND.EX UP0, UPT, UR5, URZ, UPT, UP0 ;  /* 0x0000003f0500728c */ /* 0x000fc4000bf05300 */
[----:B------:R-:W-:Y:S01]  /*c040*/  @UP2 ULDC UR4, c[0x0][0xc3c] ;  /* 0x00030f0000042ab9 */ /* 0x000fe20000000800 */
[----:B------:R-:W-:Y:S01]  /*c050*/  ULDC UR40, c[0x0][0x2f0] ;  /* 0x0000bc0000287ab9 */ /* 0x000fe20000000800 */
[----:B------:R-:W-:Y:S02]  /*c060*/  UIMAD.WIDE.U32 UR4, UR50, UR4, URZ ;  /* 0x00000004320472a5 */ /* 0x000fe4000f8e003f */
[----:B------:R-:W-:Y:S01]  /*c070*/  USEL UR6, UR6, 0x1, UP0 ;  /* 0x0000000106067887 */ /* 0x000fe20008000000 */
[----:B------:R-:W-:Y:S01]  /*c080*/  @UP2 ULDC UR7, c[0x0][0xc40] ;  /* 0x0003100000072ab9 */ /* 0x000fe20000000800 */
[----:B------:R-:W-:Y:S01]  /*c090*/  ULOP3.LUT UP0, URZ, UR9, 0x1bf, URZ, 0xc0, !UPT ;  /* 0x000001bf093f7892 */ /* 0x000fe2000f80c03f */
[----:B------:R-:W-:Y:S01]  /*c0a0*/  UMOV UR45, UR50 ;  /* 0x00000032002d7c82 */ /* 0x000fe20008000000 */
[----:B------:R-:W-:Y:S02]  /*c0b0*/  UIMAD UR40, UR6, UR40, URZ ;  /* 0x00000028062872a4 */ /* 0x000fe4000f8e023f */
[----:B------:R-:W-:-:S02]  /*c0c0*/  @UP2 USHF.R.U32.HI UR45, URZ, UR7, UR5 ;  /* 0x000000073f2d2299 */ /* 0x000fc40008011605 */
[----:B------:R-:W-:Y:S01]  /*c0d0*/  PLOP3.LUT P0, PT, PT, PT, UP0, 0x80, 0x0 ;  /* 0x000000000000781c */ /* 0x000fe20003f0f008 */
[----:B------:R-:W-:Y:S01]  /*c0e0*/  @UP1 ULDC.64 UR10, c[0x0][0xc48] ;  /* 0x00031200000a1ab9 */ /* 0x000fe20000000a00 */
[----:B------:R-:W-:Y:S02]  /*c0f0*/  UIADD3 UR6, UR40, 0x9f, URZ ;  /* 0x0000009f28067890 */ /* 0x000fe4000fffe03f */
[----:B------:R-:W-:Y:S02]  /*c100*/  UIMAD.WIDE.U32 UR4, UR45, UR10, URZ ;  /* 0x0000000a2d0472a5 */ /* 0x000fe4000f8e003f */
[----:B------:R-:W-:Y:S01]  /*c110*/  UMOV UR44, UR45 ;  /* 0x0000002d002c7c82 */ /* 0x000fe20008000000 */
[----:B------:R-:W-:Y:S02]  /*c120*/  UIMAD.WIDE UR6, UR6, 0x66666667, URZ ;  /* 0x66666667060678a5 */ /* 0x000fe4000f8e023f */
[----:B------:R-:W-:Y:S02]  /*c130*/  @UP1 USHF.R.U32.HI UR44, URZ, UR11, UR5 ;  /* 0x0000000b3f2c1299 */ /* 0x000fe40008011605 */
[----:B------:R-:W-:-:S02]  /*c140*/  USHF.R.U32.HI UR39, URZ, 0x1f, UR7 ;  /* 0x0000001f3f277899 */ /* 0x000fc40008011607 */
[----:B------:R-:W-:Y:S02]  /*c150*/  UIADD3 UR36, -UR44, URZ, URZ ;  /* 0x0000003f2c247290 */ /* 0x000fe4000fffe13f */
[----:B------:R-:W-:Y:S02]  /*c160*/  ULEA.HI.SX32 UR39, UR7, UR39, 0x1a ;  /* 0x0000002707277291 */ /* 0x000fe4000f8fd23f */
[----:B------:R-:W-:Y:S01]  /*c170*/  UIMAD UR36, UR8, UR36, UR45 ;  /* 0x00000024082472a4 */ /* 0x000fe2000f8e022d */
[----:B------:R-:W-:Y:S11]  /*c180*/  @!P0 BRA `(.L_x_41) ;  /* 0x0000000000408947 */ /* 0x000ff60003800000 */
[----:B------:R-:W-:Y:S01]  /*c190*/  MOV R2, 0x0 ;  /* 0x0000000000027802 */ /* 0x000fe20000000f00 */
[----:B------:R-:W-:Y:S01]  /*c1a0*/  ULDC.64 UR6, c[0x4][0xc0] ;  /* 0x0100300000067ab9 */ /* 0x000fe20000000a00 */
[----:B------:R-:W-:Y:S01]  /*c1b0*/  ULDC.64 UR8, c[0x4][0xc8] ;  /* 0x0100320000087ab9 */ /* 0x000fe20000000a00 */
[----:B------:R-:W-:Y:S01]  /*c1c0*/  ULDC.64 UR4, c[0x4][0x8] ;  /* 0x0100020000047ab9 */ /* 0x000fe20000000a00 */
[----:B------:R-:W-:Y:S02]  /*c1d0*/  IMAD.U32 R4, RZ, RZ, UR6 ;  /* 0x00000006ff047e24 */ /* 0x000fe4000f8e00ff */
[----:B------:R-:W0:Y:S01]  /*c1e0*/  LDC.64 R2, c[0x4][R2] ;  /* 0x0100000002027b82 */ /* 0x000e220000000a00 */
[----:B------:R-:W-:Y:S02]  /*c1f0*/  IMAD.U32 R5, RZ, RZ, UR7 ;  /* 0x00000007ff057e24 */ /* 0x000fe4000f8e00ff */
[----:B------:R-:W-:Y:S02]  /*c200*/  IMAD.U32 R6, RZ, RZ, UR8 ;  /* 0x00000008ff067e24 */ /* 0x000fe4000f8e00ff */
[----:B------:R-:W-:-:S02]  /*c210*/  IMAD.U32 R7, RZ, RZ, UR9 ;  /* 0x00000009ff077e24 */ /* 0x000fc4000f8e00ff */
[----:B------:R-:W-:Y:S02]  /*c220*/  IMAD.U32 R10, RZ, RZ, UR4 ;  /* 0x00000004ff0a7e24 */ /* 0x000fe4000f8e00ff */
[----:B------:R-:W-:Y:S02]  /*c230*/  IMAD.U32 R11, RZ, RZ, UR5 ;  /* 0x00000005ff0b7e24 */ /* 0x000fe4000f8e00ff */
[----:B------:R-:W-:Y:S02]  /*c240*/  IMAD.MOV.U32 R8, RZ, RZ, 0x70 ;  /* 0x00000070ff087424 */ /* 0x000fe400078e00ff */
[----:B------:R-:W-:Y:S02]  /*c250*/  IMAD.MOV.U32 R12, RZ, RZ, 0x1 ;  /* 0x00000001ff0c7424 */ /* 0x000fe400078e00ff */
[----:B------:R-:W-:-:S07]  /*c260*/  IMAD.MOV.U32 R13, RZ, RZ, RZ ;  /* 0x000000ffff0d7224 */ /* 0x000fce00078e00ff */
[----:B------:R-:W-:-:S07]  /*c270*/  LEPC R20, `(.L_x_41) ;  /* 0x000000001014794e */ /* 0x000fce0000000000 */
[----:B0-----:R-:W-:Y:S05]  /*c280*/  CALL.ABS.NOINC R2 ;  /* 0x0000000002007343 */ /* 0x001fea0003c00000 */
.L_x_41:
[----:B------:R-:W-:-:S06]  /*c290*/  UIADD3 UR4, UR41, 0xf200, URZ ;  /* 0x0000f20029047890 */ /* 0x000fcc000fffe03f */
[----:B------:R-:W-:-:S05]  /*c2a0*/  IMAD.U32 R16, RZ, RZ, UR4 ;  /* 0x00000004ff107e24 */ /* 0x000fca000f8e00ff */
[----:B------:R-:W-:-:S13]  /*c2b0*/  LOP3.LUT P0, RZ, R16, 0x1bf, RZ, 0xc0, !PT ;  /* 0x000001bf10ff7812 */ /* 0x000fda000780c0ff */
[----:B------:R-:W-:Y:S05]  /*c2c0*/  @!P0 BRA `(.L_x_42) ;  /* 0x0000000000408947 */ /* 0x000fea0003800000 */
        /* <DEDUP_REMOVED lines=16> */
.L_x_42:
[----:B------:R-:W-:-:S04]  /*c3d0*/  UIADD3 UR4, UR41, 0x200, URZ ;  /* 0x0000020029047890 */ /* 0x000fc8000fffe03f */
[----:B------:R-:W-:-:S06]  /*c3e0*/  ULOP3.LUT UP0, URZ, UR4, 0x9f, URZ, 0xc0, !UPT ;  /* 0x0000009f043f7892 */ /* 0x000fcc000f80c03f */
[----:B------:R-:W-:-:S13]  /*c3f0*/  PLOP3.LUT P0, PT, PT, PT, UP0, 0x80, 0x0 ;  /* 0x000000000000781c */ /* 0x000fda0003f0f008 */
        /* <DEDUP_REMOVED lines=17> */
.L_x_43:
        /* <DEDUP_REMOVED lines=18> */
.L_x_44:
[----:B------:R-:W-:Y:S01]  /*c630*/  ULDC.64 UR4, c[0x0][0x9f8] ;  /* 0x00027e0000047ab9 */ /* 0x000fe20000000a00 */
[----:B------:R-:W2:Y:S01]  /*c640*/  LDL.LU R17, [R1+0x4] ;  /* 0x0000040001117983 */ /* 0x000ea20000300800 */
[----:B------:R-:W-:Y:S01]  /*c650*/  UISETP.NE.U32.AND UP0, UPT, UR4, URZ, UPT ;  /* 0x0000003f0400728c */ /* 0x000fe2000bf05070 */
[----:B------:R-:W-:-:S03]  /*c660*/  IMAD.U32 R8, RZ, RZ, UR44 ;  /* 0x0000002cff087e24 */ /* 0x000fc6000f8e00ff */
[----:B------:R-:W-:-:S06]  /*c670*/  UISETP.NE.AND.EX UP0, UPT, UR5, URZ, UPT, UP0 ;  /* 0x0000003f0500728c */ /* 0x000fcc000bf05300 */
[----:B------:R-:W-:-:S05]  /*c680*/  PLOP3.LUT P0, PT, PT, PT, UP0, 0x80, 0x0 ;  /* 0x000000000000781c */ /* 0x000fca0003f0f008 */
[----:B------:R-:W-:Y:S02]  /*c690*/  @UP0 ULDC.64 UR4, c[0x0][0x9f8] ;  /* 0x00027e0000040ab9 */ /* 0x000fe40000000a00 */
[----:B------:R-:W-:-:S06]  /*c6a0*/  @UP0 UIMAD.WIDE UR4, UR44, 0x4, UR4 ;  /* 0x000000042c0408a5 */ /* 0x000fcc000f8e0204 */
[----:B------:R-:W-:Y:S02]  /*c6b0*/  IMAD.U32 R2, RZ, RZ, UR4 ;  /* 0x00000004ff027e24 */ /* 0x000fe4000f8e00ff */
[----:B------:R-:W-:-:S05]  /*c6c0*/  IMAD.U32 R3, RZ, RZ, UR5 ;  /* 0x00000005ff037e24 */ /* 0x000fca000f8e00ff */
[----:B------:R0:W3:Y:S01]  /*c6d0*/  @P0 LDG.E R8, desc[UR48][R2.64] ;  /* 0x0000003002080981 */ /* 0x0000e2000c1e1900 */
[----:B------:R-:W-:Y:S01]  /*c6e0*/  UMOV UR4, 0xffffffff ;  /* 0xffffffff00047882 */ /* 0x000fe20000000000 */
[----:B------:R-:W1:Y:S01]  /*c6f0*/  S2R R0, SR_TID.X ;  /* 0x0000000000007919 */ /* 0x000e620000002100 */
[----:B0-----:R-:W0:Y:S02]  /*c700*/  LDC.64 R2, c[0x0][0x418] ;  /* 0x00010600ff027b82 */ /* 0x001e240000000a00 */
[----:B0-----:R-:W-:Y:S02]  /*c710*/  ISETP.NE.U32.AND P0, PT, R2, RZ, PT ;  /* 0x000000ff0200720c */ /* 0x001fe40003f05070 */
[----:B-1----:R-:W-:Y:S02]  /*c720*/  SHF.R.U32.HI R0, RZ, 0x5, R0 ;  /* 0x00000005ff007819 */ /* 0x002fe40000011600 */
[----:B------:R-:W-:Y:S02]  /*c730*/  ISETP.NE.AND.EX P1, PT, R3, RZ, PT, P0 ;  /* 0x000000ff0300720c */ /* 0x000fe40003f25300 */
[----:B------:R-:W-:-:S02]  /*c740*/  LOP3.LUT R0, R0, 0x3, RZ, 0xc0, !PT ;  /* 0x0000000300007812 */ /* 0x000fc400078ec0ff */
[----:B--2---:R-:W-:-:S09]  /*c750*/  LOP3.LUT R17, R17, 0xfffffffe, RZ, 0xc0, !PT ;  /* 0xfffffffe11117812 */ /* 0x004fd200078ec0ff */
[----:B------:R-:W-:Y:S02]  /*c760*/  @P1 LOP3.LUT R17, R17, 0x1, RZ, 0xfc, !PT ;  /* 0x0000000111111812 */ /* 0x000fe400078efcff */
[----:B---3--:R-:W-:Y:S01]  /*c770*/  SHF.R.S32.HI R9, RZ, 0x1f, R8 ;  /* 0x0000001fff097819 */ /* 0x008fe20000011408 */
[----:B------:R0:W-:Y:S01]  /*c780*/  STL [R1], R8 ;  /* 0x0000000801007387 */ /* 0x0001e20000100800 */
[----:B------:R-:W-:-:S03]  /*c790*/  SEL R16, R8, RZ, !P1 ;  /* 0x000000ff08107207 */ /* 0x000fc60004800000 */
[----:B------:R0:W-:Y:S04]  /*c7a0*/  STL [R1+0x8], R9 ;  /* 0x0000080901007387 */ /* 0x0001e80000100800 */
[----:B------:R0:W-:Y:S01]  /*c7b0*/  STL [R1+0x4], R17 ;  /* 0x0000041101007387 */ /* 0x0001e20000100800 */
[----:B------:R-:W-:Y:S05]  /*c7c0*/  BRA.DIV UR4, `(.L_x_45) ;  /* 0x0000003204a07947 */ /* 0x000fea000b800000 */
[----:B------:R1:W2:Y:S02]  /*c7d0*/  SHFL.IDX PT, R14, R0, RZ, 0x1f ;  /* 0x00001fff000e7589 */ /* 0x0002a400000e0000 */
.L_x_105:
[----:B------:R-:W-:Y:S01]  /*c7e0*/  PLOP3.LUT P2, PT, PT, PT, PT, 0x8, 0x0 ;  /* 0x000000000000781c */ /* 0x000fe20003f4e170 */
[----:B-1----:R-:W-:Y:S01]  /*c7f0*/  IMAD.MOV.U32 R0, RZ, RZ, R17 ;  /* 0x000000ffff007224 */ /* 0x002fe200078e0011 */
[----:B--2---:R-:W-:-:S04]  /*c800*/  ISETP.NE.AND P0, PT, R14, RZ, PT ;  /* 0x000000ff0e00720c */ /* 0x004fc80003f05270 */
[----:B------:R-:W-:-:S07]  /*c810*/  LOP3.LUT R0, R0, 0xfffffffd, RZ, 0xc0, !PT ;  /* 0xfffffffd00007812 */ /* 0x000fce00078ec0ff */
[----:B------:R-:W-:-:S05]  /*c820*/  @P2 LOP3.LUT R0, R0, 0x2, RZ, 0xfc, !PT ;  /* 0x0000000200002812 */ /* 0x000fca00078efcff */
[----:B------:R1:W-:Y:S01]  /*c830*/  STL [R1+0x4], R0 ;  /* 0x0000040001007387 */ /* 0x0003e20000100800 */
[----:B------:R-:W-:Y:S05]  /*c840*/  @P0 BRA `(.L_x_46) ;  /* 0x0000000400c00947 */ /* 0x000fea0003800000 */
[----:B------:R-:W-:-:S06]  /*c850*/  UIADD3 UR4, UR39, -0x1, URZ ;  /* 0xffffffff27047890 */ /* 0x000fcc000fffe03f */
[----:B-1----:R-:W-:Y:S01]  /*c860*/  IMAD.U32 R0, RZ, RZ, UR4 ;  /* 0x00000004ff007e24 */ /* 0x002fe2000f8e00ff */
[----:B------:R-:W-:-:S03]  /*c870*/  UMOV UR4, 0xffffffff ;  /* 0xffffffff00047882 */ /* 0x000fc60000000000 */
[----:B------:R-:W-:Y:S05]  /*c880*/  BRA.DIV UR4, `(.L_x_47) ;  /* 0x0000003204907947 */ /* 0x000fea000b800000 */
[----:B------:R-:W-:-:S13]  /*c890*/  ELECT P6, URZ, PT ;  /* 0x00000000003f782f */ /* 0x000fda00038c0000 */
.L_x_108:
[----:B------:R-:W-:Y:S05]  /*c8a0*/  @!P6 BRA `(.L_x_46) ;  /* 0x0000000400a8e947 */ /* 0x000fea0003800000 */
[----:B------:R-:W-:Y:S01]  /*c8b0*/  IMAD.MOV.U32 R16, RZ, RZ, R8 ;  /* 0x000000ffff107224 */ /* 0x000fe200078e0008 */
[----:B------:R-:W-:Y:S06]  /*c8c0*/  @!P1 BRA `(.L_x_48) ;  /* 0x0000000000449947 */ /* 0x000fec0003800000 */
[----:B------:R-:W1:Y:S01]  /*c8d0*/  LDC R6, c[0x0][0x43c] ;  /* 0x00010f00ff067b82 */ /* 0x000e620000000800 */
[----:B------:R-:W-:Y:S01]  /*c8e0*/  ULDC.64 UR4, c[0x0][0x428] ;  /* 0x00010a0000047ab9 */ /* 0x000fe20000000a00 */
[----:B-1----:R-:W-:-:S13]  /*c8f0*/  ISETP.NE.AND P0, PT, R6, 0x1, PT ;  /* 0x000000010600780c */ /* 0x002fda0003f05270 */
[----:B------:R-:W1:Y:S02]  /*c900*/  @P0 LDC.64 R4, c[0x0][0x440] ;  /* 0x00011000ff040b82 */ /* 0x000e640000000a00 */
[----:B-1----:R-:W-:-:S04]  /*c910*/  @P0 IMAD.HI.U32 R7, R0, R4, RZ ;  /* 0x0000000400070227 */ /* 0x002fc800078e00ff */
[----:B------:R-:W-:Y:S01]  /*c920*/  IMAD.MOV.U32 R4, RZ, RZ, R0 ;  /* 0x000000ffff047224 */ /* 0x000fe200078e0000 */
[----:B------:R-:W-:-:S05]  /*c930*/  @P0 SHF.R.U32.HI R4, RZ, R5, R7 ;  /* 0x00000005ff040219 */ /* 0x000fca0000011607 */
[----:B------:R-:W-:-:S04]  /*c940*/  IMAD.MOV R5, RZ, RZ, -R4 ;  /* 0x000000ffff057224 */ /* 0x000fc800078e0a04 */
[----:B------:R-:W-:Y:S01]  /*c950*/  IMAD R0, R6, R5, R0 ;  /* 0x0000000506007224 */ /* 0x000fe200078e0200 */
[--C-:B------:R-:W-:Y:S01]  /*c960*/  SHF.R.S32.HI R5, RZ, 0x1f, R4.reuse ;  /* 0x0000001fff057819 */ /* 0x100fe20000011404 */
[----:B------:R-:W-:Y:S02]  /*c970*/  IMAD R6, R9, UR4, RZ ;  /* 0x0000000409067c24 */ /* 0x000fe4000f8e02ff */
[----:B------:R-:W-:-:S04]  /*c980*/  IMAD.WIDE.U32 R4, R8, UR4, R4 ;  /* 0x0000000408047c25 */ /* 0x000fc8000f8e0004 */
[----:B------:R-:W-:Y:S01]  /*c990*/  IMAD R6, R8, UR5, R6 ;  /* 0x0000000508067c24 */ /* 0x000fe2000f8e0206 */
[----:B------:R-:W-:-:S03]  /*c9a0*/  LEA R2, P0, R4, R2, 0x2 ;  /* 0x0000000204027211 */ /* 0x000fc600078010ff */
[----:B------:R-:W-:-:S05]  /*c9b0*/  IMAD.IADD R6, R5, 0x1, R6 ;  /* 0x0000000105067824 */ /* 0x000fca00078e0206 */
[----:B------:R-:W-:-:S05]  /*c9c0*/  LEA.HI.X R3, R4, R3, R6, 0x2, P0 ;  /* 0x0000000304037211 */ /* 0x000fca00000f1406 */
[----:B------:R1:W5:Y:S02]  /*c9d0*/  LDG.E R16, desc[UR48][R2.64] ;  /* 0x0000003002107981 */ /* 0x000364000c1e1900 */
.L_x_48:
[----:B------:R-:W-:Y:S01]  /*c9e0*/  LEA R4, R18, UR41, 0x3 ;  /* 0x0000002912047c11 */ /* 0x000fe2000f8e18ff */
[----:B-1----:R-:W1:Y:S01]  /*c9f0*/  S2R R2, SR_TID.X ;  /* 0x0000000000027919 */ /* 0x002e620000002100 */
[----:B------:R-:W-:-:S04]  /*ca00*/  SHF.L.U32 R3, R19, 0x1f, RZ ;  /* 0x0000001f13037819 */ /* 0x000fc800000006ff */
[----:B------:R-:W2:Y:S01]  /*ca10*/  SYNCS.PHASECHK.TRANS64.TRYWAIT P0, [R4+URZ+0x33480], R3 ;  /* 0x03348003040075a7 */ /* 0x000ea2000800017f */
[----:B-1----:R-:W-:-:S04]  /*ca20*/  LOP3.LUT R2, R2, 0x7f, RZ, 0xc0, !PT ;  /* 0x0000007f02027812 */ /* 0x002fc800078ec0ff */
[----:B------:R-:W-:Y:S01]  /*ca30*/  ISETP.NE.AND P1, PT, R2, RZ, PT ;  /* 0x000000ff0200720c */ /* 0x000fe20003f25270 */
[----:B--2---:R-:W-:-:S12]  /*ca40*/  @!P0 BRA `(.L_x_49) ;  /* 0x0000003000408947 */ /* 0x004fd80003800000 */
.L_x_109:
[----:B------:R-:W-:Y:S05]  /*ca50*/  @P1 BRA `(.L_x_50) ;  /* 0x00000000001c1947 */ /* 0x000fea0003800000 */
[----:B------:R-:W2:Y:S01]  /*ca60*/  S2R R2, SR_TID.X ;  /* 0x0000000000027919 */ /* 0x000ea20000002100 */
[----:B------:R-:W-:-:S04]  /*ca70*/  IMAD.MOV.U32 R5, RZ, RZ, 0x7800 ;  /* 0x00007800ff057424 */ /* 0x000fc800078e00ff */
[----:B------:R3:W-:Y:S01]  /*ca80*/  SYNCS.ARRIVE.TRANS64 RZ, [R4+URZ+0x33470], R5 ;  /* 0x0334700504ff79a7 */ /* 0x0007e2000800003f */
[----:B--2---:R-:W-:-:S04]  /*ca90*/  LOP3.LUT R2, R2, 0x1f, RZ, 0xc0, !PT ;  /* 0x0000001f02027812 */ /* 0x004fc800078ec0ff */
[----:B------:R-:W-:-:S13]  /*caa0*/  ISETP.NE.AND P0, PT, R2, RZ, PT ;  /* 0x000000ff0200720c */ /* 0x000fda0003f05270 */
[----:B---3--:R-:W-:Y:S05]  /*cab0*/  @!P0 BRA `(.L_x_50) ;  /* 0x0000000000048947 */ /* 0x008fea0003800000 */
[----:B------:R-:W-:Y:S01]  /*cac0*/  BPT.TRAP 0x1 ;  /* 0x000000040000795c */ /* 0x000fe20000300000 */
.L_x_50:
[----:B------:R-:W-:Y:S01]  /*cad0*/  IMAD.U32 R5, RZ, RZ, UR41 ;  /* 0x00000029ff057e24 */ /* 0x000fe2000f8e00ff */
[----:B------:R-:W-:Y:S01]  /*cae0*/  R2UR UR33, R4 ;  /* 0x00000000042172ca */ /* 0x000fe200000e0000 */
[----:B------:R-:W-:Y:S01]  /*caf0*/  IMAD R0, R0, 0xa0, RZ ;  /* 0x000000a000007824 */ /* 0x000fe200078e02ff */
[----:B-----5:R-:W-:Y:S01]  /*cb00*/  R2UR UR37, R16 ;  /* 0x00000000102572ca */ /* 0x020fe200000e0000 */
[----:B------:R-:W-:Y:S01]  /*cb10*/  IMAD R2, R18, 0x7800, R5 ;  /* 0x0000780012027824 */ /* 0x000fe200078e0205 */
[----:B------:R-:W-:Y:S02]  /*cb20*/  UIADD3 UR4, UP0, UR52, 0x470, URZ ;  /* 0x0000047034047890 */ /* 0x000fe4000ff1e03f */
[----:B------:R-:W-:Y:S01]  /*cb30*/  R2UR UR35, R0 ;  /* 0x00000000002372ca */ /* 0x000fe200000e0000 */
[----:B------:R-:W-:Y:S01]  /*cb40*/  UMOV UR6, 0x0 ;  /* 0x0000000000067882 */ /* 0x000fe20000000000 */
[----:B------:R-:W-:Y:S01]  /*cb50*/  R2UR UR8, R2 ;  /* 0x00000000020872ca */ /* 0x000fe200000e0000 */
[----:B------:R-:W-:Y:S01]  /*cb60*/  UIADD3.X UR5, URZ, UR53, URZ, UP0, !UPT ;  /* 0x000000353f057290 */ /* 0x000fe200087fe43f */
[----:B------:R-:W-:Y:S01]  /*cb70*/  UMOV UR7, 0x14f00000 ;  /* 0x14f0000000077882 */ /* 0x000fe20000000000 */
[----:B------:R-:W-:-:S02]  /*cb80*/  UMOV UR34, URZ ;  /* 0x0000003f00227c82 */ /* 0x000fc40008000000 */
[----:B------:R-:W-:Y:S01]  /*cb90*/  UIADD3 UR33, UR33, 0x33470, URZ ;  /* 0x0003347021217890 */ /* 0x000fe2000fffe03f */
[----:B------:R-:W-:Y:S01]  /*cba0*/  UMOV UR18, 0x40 ;  /* 0x0000004000127882 */ /* 0x000fe20000000000 */
[----:B------:R-:W-:Y:S01]  /*cbb0*/  UMOV UR20, UR36 ;  /* 0x0000002400147c82 */ /* 0x000fe20008000000 */
[----:B------:R-:W-:Y:S01]  /*cbc0*/  UMOV UR21, UR37 ;  /* 0x0000002500157c82 */ /* 0x000fe20008000000 */
[----:B------:R-:W-:Y:S02]  /*cbd0*/  UMOV UR10, 0x80 ;  /* 0x00000080000a7882 */ /* 0x000fe40000000000 */
[----:B------:R-:W-:Y:S01]  /*cbe0*/  UMOV UR19, UR35 ;  /* 0x0000002300137c82 */ /* 0x000fe20008000000 */
[----:B------:R-:W-:Y:S01]  /*cbf0*/  UMOV UR17, UR33 ;  /* 0x0000002100117c82 */ /* 0x000fe20008000000 */
[----:B------:R-:W-:Y:S02]  /*cc00*/  UIADD3 UR32, UR8, 0xf200, URZ ;  /* 0x0000f20008207890 */ /* 0x000fe4000fffe03f */
[----:B------:R-:W-:-:S02]  /*cc10*/  UIADD3 UR16, UR8, 0x11a00, URZ ;  /* 0x00011a0008107890 */ /* 0x000fc4000fffe03f */
[----:B------:R-:W-:Y:S01]  /*cc20*/  UIADD3 UR8, UR8, 0x14200, URZ ;  /* 0x0001420008087890 */ /* 0x000fe2000fffe03f */
[----:B------:R-:W-:Y:S01]  /*cc30*/  UMOV UR12, UR36 ;  /* 0x00000024000c7c82 */ /* 0x000fe20008000000 */
[----:B------:R-:W-:Y:S01]  /*cc40*/  UMOV UR13, UR37 ;  /* 0x00000025000d7c82 */ /* 0x000fe20008000000 */
[----:B------:R-:W-:Y:S01]  /*cc50*/  UMOV UR9, UR33 ;  /* 0x0000002100097c82 */ /* 0x000fe20008000000 */
[----:B------:R-:W-:Y:S01]  /*cc60*/  UMOV UR11, UR35 ;  /* 0x00000023000b7c82 */ /* 0x000fe20008000000 */
[----:B------:R2:W-:Y:S02]  /*cc70*/  UTMALDG.4D [UR32], [UR4], desc[UR6] ;  /* 0x00000620040075b4 */ /* 0x0005e40008019000 */
[----:B------:R2:W-:Y:S02]  /*cc80*/  UTMALDG.4D [UR16], [UR4], desc[UR6] ;  /* 0x00000610040075b4 */ /* 0x0005e40008019000 */
[----:B------:R2:W-:Y:S01]  /*cc90*/  UTMALDG.4D [UR8], [UR4], desc[UR6] ;  /* 0x00000608040075b4 */ /* 0x0005e20008019000 */
[----:B------:R-:W3:Y:S02]  /*cca0*/  SYNCS.PHASECHK.TRANS64.TRYWAIT P0, [R4+URZ+0x33440], R3 ;  /* 0x03344003040075a7 */ /* 0x000ee4000800017f */
[----:B--23--:R-:W-:Y:S05]  /*ccb0*/  @!P0 BRA `(.L_x_51) ;  /* 0x0000002c00b88947 */ /* 0x00cfea0003800000 */
.L_x_110:
[----:B------:R-:W-:Y:S05]  /*ccc0*/  @P1 BRA `(.L_x_52) ;  /* 0x00000000001c1947 */ /* 0x000fea0003800000 */
[----:B------:R-:W3:Y:S01]  /*ccd0*/  S2R R5, SR_TID.X ;  /* 0x0000000000057919 */ /* 0x000ee20000002100 */
[----:B-12---:R-:W-:-:S04]  /*cce0*/  IMAD.MOV.U32 R3, RZ, RZ, 0x7800 ;  /* 0x00007800ff037424 */ /* 0x006fc800078e00ff */
[----:B------:R4:W-:Y:S01]  /*ccf0*/  SYNCS.ARRIVE.TRANS64 RZ, [R4+URZ+0x33430], R3 ;  /* 0x0334300304ff79a7 */ /* 0x0009e2000800003f */
[----:B---3--:R-:W-:-:S04]  /*cd00*/  LOP3.LUT R5, R5, 0x1f, RZ, 0xc0, !PT ;  /* 0x0000001f05057812 */ /* 0x008fc800078ec0ff */
[----:B------:R-:W-:-:S13]  /*cd10*/  ISETP.NE.AND P0, PT, R5, RZ, PT ;  /* 0x000000ff0500720c */ /* 0x000fda0003f05270 */
[----:B----4-:R-:W-:Y:S05]  /*cd20*/  @!P0 BRA `(.L_x_52) ;  /* 0x0000000000048947 */ /* 0x010fea0003800000 */
[----:B------:R-:W-:Y:S01]  /*cd30*/  BPT.TRAP 0x1 ;  /* 0x000000040000795c */ /* 0x000fe20000300000 */
.L_x_52:
[----:B-12---:R-:W2:Y:S01]  /*cd40*/  LDL.LU R3, [R1+0x4] ;  /* 0x0000040001037983 */ /* 0x006ea20000300800 */
[----:B------:R-:W-:Y:S01]  /*cd50*/  R2UR UR8, R2 ;  /* 0x00000000020872ca */ /* 0x000fe200000e0000 */
[----:B------:R-:W-:Y:S01]  /*cd60*/  UIADD3 UR4, UP0, UR52, 0x370, URZ ;  /* 0x0000037034047890 */ /* 0x000fe2000ff1e03f */
[----:B------:R-:W-:Y:S01]  /*cd70*/  R2UR UR25, R4 ;  /* 0x00000000041972ca */ /* 0x000fe200000e0000 */
[----:B------:R-:W-:Y:S01]  /*cd80*/  UMOV UR6, 0x0 ;  /* 0x0000000000067882 */ /* 0x000fe20000000000 */
[----:B------:R-:W-:Y:S01]  /*cd90*/  PLOP3.LUT P0, PT, PT, PT, PT, 0x80, 0x0 ;  /* 0x000000000000781c */ /* 0x000fe20003f0f070 */
[----:B------:R-:W-:Y:S01]  /*cda0*/  UIADD3.X UR5, URZ, UR53, URZ, UP0, !UPT ;  /* 0x000000353f057290 */ /* 0x000fe200087fe43f */
[----:B------:R-:W-:Y:S01]  /*cdb0*/  R2UR UR27, R0 ;  /* 0x00000000001b72ca */ /* 0x000fe200000e0000 */
[----:B------:R-:W-:Y:S01]  /*cdc0*/  UMOV UR7, 0x14f00000 ;  /* 0x14f0000000077882 */ /* 0x000fe20000000000 */
[----:B------:R-:W-:Y:S01]  /*cdd0*/  R2UR UR29, R16 ;  /* 0x00000000101d72ca */ /* 0x000fe200000e0000 */
[----:B------:R-:W-:Y:S01]  /*cde0*/  UMOV UR26, URZ ;  /* 0x0000003f001a7c82 */ /* 0x000fe20008000000 */
[----:B------:R-:W-:Y:S01]  /*cdf0*/  UMOV UR28, UR36 ;  /* 0x00000024001c7c82 */ /* 0x000fe20008000000 */
[----:B------:R-:W-:Y:S01]  /*ce00*/  UMOV UR18, 0x40 ;  /* 0x0000004000127882 */ /* 0x000fe20000000000 */
[----:B------:R-:W-:Y:S01]  /*ce10*/  UMOV UR20, UR36 ;  /* 0x0000002400147c82 */ /* 0x000fe20008000000 */
[----:B------:R-:W-:-:S02]  /*ce20*/  UIADD3 UR24, UR8, 0x24200, URZ ;  /* 0x0002420008187890 */ /* 0x000fc4000fffe03f */
[----:B------:R-:W-:Y:S02]  /*ce30*/  UIADD3 UR25, UR25, 0x33430, URZ ;  /* 0x0003343019197890 */ /* 0x000fe4000fffe03f */
[----:B------:R-:W-:Y:S02]  /*ce40*/  UIADD3 UR16, UR8, 0x26a00, URZ ;  /* 0x00026a0008107890 */ /* 0x000fe4000fffe03f */
[----:B------:R-:W-:Y:S01]  /*ce50*/  UIADD3 UR8, UR8, 0x29200, URZ ;  /* 0x0002920008087890 */ /* 0x000fe2000fffe03f */
[----:B------:R-:W-:Y:S01]  /*ce60*/  UMOV UR19, UR27 ;  /* 0x0000001b00137c82 */ /* 0x000fe20008000000 */
[----:B------:R-:W-:Y:S01]  /*ce70*/  UMOV UR21, UR29 ;  /* 0x0000001d00157c82 */ /* 0x000fe20008000000 */
[----:B------:R-:W-:Y:S01]  /*ce80*/  UMOV UR17, UR25 ;  /* 0x0000001900117c82 */ /* 0x000fe20008000000 */
[----:B------:R-:W-:Y:S01]  /*ce90*/  UMOV UR10, 0x80 ;  /* 0x00000080000a7882 */ /* 0x000fe20000000000 */
[----:B------:R-:W-:Y:S01]  /*cea0*/  UMOV UR12, UR36 ;  /* 0x00000024000c7c82 */ /* 0x000fe20008000000 */
[----:B------:R-:W-:Y:S01]  /*ceb0*/  UMOV UR11, UR27 ;  /* 0x0000001b000b7c82 */ /* 0x000fe20008000000 */
[----:B------:R-:W-:Y:S01]  /*cec0*/  UMOV UR13, UR29 ;  /* 0x0000001d000d7c82 */ /* 0x000fe20008000000 */
[----:B------:R3:W-:Y:S01]  /*ced0*/  UTMALDG.4D [UR24], [UR4], desc[UR6] ;  /* 0x00000618040075b4 */ /* 0x0007e20008019000 */
[----:B------:R-:W-:Y:S01]  /*cee0*/  UMOV UR9, UR25 ;  /* 0x0000001900097c82 */ /* 0x000fe20008000000 */
[----:B------:R3:W-:Y:S01]  /*cef0*/  UTMALDG.4D [UR16], [UR4], desc[UR6] ;  /* 0x00000610040075b4 */ /* 0x0007e20008019000 */
[----:B------:R3:W-:Y:S01]  /*cf00*/  UTMALDG.4D [UR8], [UR4], desc[UR6] ;  /* 0x00000608040075b4 */ /* 0x0007e20008019000 */
[----:B--2---:R-:W-:-:S04]  /*cf10*/  LOP3.LUT R3, R3, 0xfffffffd, RZ, 0xc0, !PT ;  /* 0xfffffffd03037812 */ /* 0x004fc800078ec0ff */
[----:B------:R-:W-:-:S05]  /*cf20*/  @P0 LOP3.LUT R3, R3, 0x2, RZ, 0xfc, !PT ;  /* 0x0000000203030812 */ /* 0x000fca00078efcff */
[----:B------:R3:W-:Y:S01]  /*cf30*/  STL [R1+0x4], R3 ;  /* 0x0000040301007387 */ /* 0x0007e20000100800 */
[----:B------:R-:W-:Y:S01]  /*cf40*/  NOP ;  /* 0x0000000000007918 */ /* 0x000fe20000000000 */
.L_x_46:
[----:B------:R-:W-:Y:S05]  /*cf50*/  WARPSYNC.ALL ;  /* 0x0000000000007948 */ /* 0x000fea0003800000 */
[----:B---3--:R-:W-:Y:S01]  /*cf60*/  UIADD3 UR4, UR41, 0x1e200, URZ ;  /* 0x0001e20029047890 */ /* 0x008fe2000fffe03f */
[----:B------:R-:W-:Y:S03]  /*cf70*/  BAR.SYNC.DEFER_BLOCKING 0x8, 0x180 ;  /* 0x0206000000007b1d */ /* 0x000fe60000010000 */
        /* <DEDUP_REMOVED lines=8> */
[----:B------:R-:W2:Y:S01]  /*d000*/  LDC.64 R2, c[0x4][R2] ;  /* 0x0100000002027b82 */ /* 0x000ea20000000a00 */
[----:B------:R-:W-:Y:S02]  /*d010*/  IMAD.U32 R5, RZ, RZ, UR7 ;  /* 0x00000007ff057e24 */ /* 0x000fe4000f8e00ff */
[----:B------:R-:W-:Y:S02]  /*d020*/  IMAD.U32 R6, RZ, RZ, UR8 ;  /* 0x00000008ff067e24 */ /* 0x000fe4000f8e00ff */
[----:B------:R-:W-:-:S02]  /*d030*/  IMAD.U32 R7, RZ, RZ, UR9 ;  /* 0x00000009ff077e24 */ /* 0x000fc4000f8e00ff */
[----:B------:R-:W-:Y:S02]  /*d040*/  IMAD.U32 R10, RZ, RZ, UR4 ;  /* 0x00000004ff0a7e24 */ /* 0x000fe4000f8e00ff */
[----:B------:R-:W-:Y:S02]  /*d050*/  IMAD.U32 R11, RZ, RZ, UR5 ;  /* 0x00000005ff0b7e24 */ /* 0x000fe4000f8e00ff */
[----:B0-----:R-:W-:Y:S02]  /*d060*/  IMAD.MOV.U32 R8, RZ, RZ, 0x70 ;  /* 0x00000070ff087424 */ /* 0x001fe400078e00ff */
[----:B------:R-:W-:Y:S02]  /*d070*/  IMAD.MOV.U32 R12, RZ, RZ, 0x1 ;  /* 0x00000001ff0c7424 */ /* 0x000fe400078e00ff */
[----:B------:R-:W-:-:S07]  /*d080*/  IMAD.MOV.U32 R13, RZ, RZ, RZ ;  /* 0x000000ffff0d7224 */ /* 0x000fce00078e00ff */
[----:B------:R-:W-:-:S07]  /*d090*/  LEPC R20, `(.L_x_53) ;  /* 0x000000001014794e */ /* 0x000fce0000000000 */
[----:B-12---:R-:W-:Y:S05]  /*d0a0*/  CALL.ABS.NOINC R2 ;  /* 0x0000000002007343 */ /* 0x006fea0003c00000 */
.L_x_53:
[----:B------:R-:W2:Y:S01]  /*d0b0*/  S2R R2, SR_TID.X ;  /* 0x0000000000027919 */ /* 0x000ea20000002100 */
[----:B------:R-:W3:Y:S01]  /*d0c0*/  LDC R7, c[0x0][0x448] ;  /* 0x00011200ff077b82 */ /* 0x000ee20000000800 */
[----:B-1----:R-:W-:Y:S01]  /*d0d0*/  IMAD R0, RZ, RZ, -UR45 ;  /* 0x8000002dff007e24 */ /* 0x002fe2000f8e02ff */
[----:B------:R-:W-:Y:S01]  /*d0e0*/  USHF.R.S32.HI UR4, URZ, 0x1f, UR36 ;  /* 0x0000001f3f047899 */ /* 0x000fe20008011424 */
[----:B0-----:R-:W0:Y:S01]  /*d0f0*/  S2R R17, SR_TID.X ;  /* 0x0000000000117919 */ /* 0x001e220000002100 */
[----:B------:R-:W-:Y:S01]  /*d100*/  ULDC.64 UR8, c[0x0][0x2d8] ;  /* 0x0000b60000087ab9 */ /* 0x000fe20000000a00 */
[----:B------:R-:W-:Y:S01]  /*d110*/  USHF.R.S32.HI UR7, URZ, 0x1f, UR44 ;  /* 0x0000001f3f077899 */ /* 0x000fe2000801142c */
[----:B------:R-:W1:Y:S02]  /*d120*/  S2R R8, SR_TID.X ;  /* 0x0000000000087919 */ /* 0x000e640000002100 */
[----:B------:R-:W4:Y:S01]  /*d130*/  LDC R3, c[0x0][0xc38] ;  /* 0x00030e00ff037b82 */ /* 0x000f220000000800 */
[----:B------:R-:W-:-:S02]  /*d140*/  UIMAD UR6, UR4, UR8, URZ ;  /* 0x00000008040672a4 */ /* 0x000fc4000f8e023f */
[----:B------:R-:W-:Y:S02]  /*d150*/  UIMAD.WIDE.U32 UR4, UR36, UR8, URZ ;  /* 0x00000008240472a5 */ /* 0x000fe4000f8e003f */
[----:B------:R-:W-:-:S03]  /*d160*/  UIMAD UR6, UR36, UR9, UR6 ;  /* 0x00000009240672a4 */ /* 0x000fc6000f8e0206 */
[----:B------:R-:W-:Y:S01]  /*d170*/  ULDC.64 UR8, c[0x0][0x2e0] ;  /* 0x0000b80000087ab9 */ /* 0x000fe20000000a00 */
[----:B------:R-:W-:Y:S02]  /*d180*/  UIADD3 UR5, UR5, UR6, URZ ;  /* 0x0000000605057290 */ /* 0x000fe4000fffe03f */
[----:B------:R-:W-:Y:S02]  /*d190*/  UIMAD UR6, UR7, UR8, URZ ;  /* 0x00000008070672a4 */ /* 0x000fe4000f8e023f */
[----:B------:R-:W-:Y:S02]  /*d1a0*/  UIMAD.WIDE.U32 UR4, UR44, UR8, UR4 ;  /* 0x000000082c0472a5 */ /* 0x000fe4000f8e0004 */
[----:B------:R-:W-:Y:S01]  /*d1b0*/  UIMAD UR6, UR44, UR9, UR6 ;  /* 0x000000092c0672a4 */ /* 0x000fe2000f8e0206 */
[----:B---3--:R-:W-:-:S03]  /*d1c0*/  ISETP.NE.AND P0, PT, R7, 0x1, PT ;  /* 0x000000010700780c */ /* 0x008fc60003f05270 */
[----:B------:R-:W-:-:S03]  /*d1d0*/  UIADD3 UR5, UR5, UR6, URZ ;  /* 0x0000000605057290 */ /* 0x000fc6000fffe03f */
[----:B------:R-:W-:Y:S01]  /*d1e0*/  ULDC.64 UR6, c[0x0][0x280] ;  /* 0x0000a00000067ab9 */ /* 0x000fe20000000a00 */
[----:B--2---:R-:W-:Y:S01]  /*d1f0*/  LOP3.LUT R2, R2, 0x7f, RZ, 0xc0, !PT ;  /* 0x0000007f02027812 */ /* 0x004fe200078ec0ff */
[----:B----4-:R-:W-:-:S03]  /*d200*/  IMAD R0, R3, R0, UR50 ;  /* 0x0000003203007e24 */ /* 0x010fc6000f8e0200 */
[----:B------:R-:W-:Y:S01]  /*d210*/  SHF.R.U32.HI R2, RZ, 0x2, R2 ;  /* 0x00000002ff027819 */ /* 0x000fe20000011602 */
[----:B0-----:R-:W-:Y:S01]  /*d220*/  IMAD.SHL.U32 R17, R17, 0x20, RZ ;  /* 0x0000002011117824 */ /* 0x001fe200078e00ff */
[----:B------:R-:W0:Y:S01]  /*d230*/  @P0 LDC R4, c[0x0][0x44c] ;  /* 0x00011300ff040b82 */ /* 0x000e220000000800 */
[----:B------:R-:W-:Y:S02]  /*d240*/  IMAD.SHL.U32 R0, R0, 0x80, RZ ;  /* 0x0000008000007824 */ /* 0x000fe400078e00ff */
[----:B-1----:R-:W-:Y:S01]  /*d250*/  IMAD.SHL.U32 R10, R8, 0x10, RZ ;  /* 0x00000010080a7824 */ /* 0x002fe200078e00ff */
[----:B------:R-:W-:-:S04]  /*d260*/  LOP3.LUT R17, R2, 0x60, R17, 0xf8, !PT ;  /* 0x0000006002117812 */ /* 0x000fc800078ef811 */
[----:B------:R-:W1:Y:S01]  /*d270*/  @P0 LDC R2, c[0x0][0x450] ;  /* 0x00011400ff020b82 */ /* 0x000e620000000800 */
[----:B------:R-:W-:Y:S02]  /*d280*/  LOP3.LUT R3, R17, R0, RZ, 0xfc, !PT ;  /* 0x0000000011037212 */ /* 0x000fe400078efcff */
[----:B------:R-:W-:Y:S01]  /*d290*/  LOP3.LUT R10, R10, 0x30, RZ, 0xc0, !PT ;  /* 0x000000300a0a7812 */ /* 0x000fe200078ec0ff */
[----:B------:R-:W2:Y:S02]  /*d2a0*/  S2R R17, SR_TID.X ;  /* 0x0000000000117919 */ /* 0x000ea40000002100 */
[----:B------:R-:W-:Y:S01]  /*d2b0*/  IMAD.MOV.U32 R6, RZ, RZ, R3 ;  /* 0x000000ffff067224 */ /* 0x000fe200078e0003 */
[C---:B------:R-:W-:Y:S02]  /*d2c0*/  LOP3.LUT R8, R10.reuse, 0x40, RZ, 0xfc, !PT ;  /* 0x000000400a087812 */ /* 0x040fe400078efcff */
[----:B------:R-:W-:Y:S01]  /*d2d0*/  LOP3.LUT R10, R10, 0x80, RZ, 0xfc, !PT ;  /* 0x000000800a0a7812 */ /* 0x000fe200078efcff */
[----:B0-----:R-:W-:-:S05]  /*d2e0*/  @P0 IMAD.HI.U32 R4, R3, R4, RZ ;  /* 0x0000000403040227 */ /* 0x001fca00078e00ff */
[----:B-1----:R-:W-:-:S04]  /*d2f0*/  @P0 SHF.R.U32.HI R6, RZ, R2, R4 ;  /* 0x00000002ff060219 */ /* 0x002fc80000011604 */
[--C-:B------:R-:W-:Y:S01]  /*d300*/  SHF.R.S32.HI R5, RZ, 0x1f, R6.reuse ;  /* 0x0000001fff057819 */ /* 0x100fe20000011406 */
[----:B------:R-:W-:-:S04]  /*d310*/  IMAD.MOV R4, RZ, RZ, -R6 ;  /* 0x000000ffff047224 */ /* 0x000fc800078e0a06 */
[----:B------:R-:W-:Y:S02]  /*d320*/  IMAD R4, R7, R4, R3 ;  /* 0x0000000407047224 */ /* 0x000fe400078e0203 */
[----:B------:R-:W0:Y:S01]  /*d330*/  LDC.64 R2, c[0x0][0x2d0] ;  /* 0x0000b400ff027b82 */ /* 0x000e220000000a00 */
[----:B--2---:R-:W-:-:S05]  /*d340*/  IMAD.SHL.U32 R9, R17, 0x10, RZ ;  /* 0x0000001011097824 */ /* 0x004fca00078e00ff */
[----:B------:R-:W-:Y:S01]  /*d350*/  LOP3.LUT R9, R9, 0x30, RZ, 0xc0, !PT ;  /* 0x0000003009097812 */ /* 0x000fe200078ec0ff */
[----:B0-----:R-:W-:-:S04]  /*d360*/  IMAD R5, R5, R2, RZ ;  /* 0x0000000205057224 */ /* 0x001fc800078e02ff */
[C---:B------:R-:W-:Y:S02]  /*d370*/  IMAD R5, R6.reuse, R3, R5 ;  /* 0x0000000306057224 */ /* 0x040fe400078e0205 */
[----:B------:R-:W-:Y:S01]  /*d380*/  IMAD.WIDE.U32 R2, R6, R2, UR4 ;  /* 0x0000000406027e25 */ /* 0x000fe2000f8e0002 */
[----:B------:R-:W-:-:S03]  /*d390*/  ULDC.64 UR4, c[0x0][0x2c8] ;  /* 0x0000b20000047ab9 */ /* 0x000fc60000000a00 */
[----:B------:R-:W-:Y:S01]  /*d3a0*/  IMAD.IADD R3, R3, 0x1, R5 ;  /* 0x0000000103037824 */ /* 0x000fe200078e0205 */
[----:B------:R-:W-:Y:S01]  /*d3b0*/  SHF.R.S32.HI R5, RZ, 0x1f, R4 ;  /* 0x0000001fff057819 */ /* 0x000fe20000011404 */
[----:B------:R-:W-:-:S04]  /*d3c0*/  IMAD.WIDE.U32 R2, R4, UR4, R2 ;  /* 0x0000000404027c25 */ /* 0x000fc8000f8e0002 */
[----:B------:R-:W-:Y:S01]  /*d3d0*/  IMAD R5, R5, UR4, RZ ;  /* 0x0000000405057c24 */ /* 0x000fe2000f8e02ff */
[----:B------:R-:W-:Y:S02]  /*d3e0*/  ULDC UR4, c[0x0][0x2b8] ;  /* 0x0000ae0000047ab9 */ /* 0x000fe40000000800 */
[----:B------:R-:W-:Y:S01]  /*d3f0*/  ISETP.GE.AND P1, PT, R8, UR4, PT ;  /* 0x0000000408007c0c */ /* 0x000fe2000bf26270 */
[----:B------:R-:W-:Y:S01]  /*d400*/  IMAD R5, R4, UR5, R5 ;  /* 0x0000000504057c24 */ /* 0x000fe2000f8e0205 */
[----:B------:R0:W5:Y:S01]  /*d410*/  LDL R8, [R1+0x14] ;  /* 0x0000140001087983 */ /* 0x0001620000100800 */
[----:B------:R-:W-:Y:S02]  /*d420*/  IADD3 R6, P3, R2, UR6, RZ ;  /* 0x0000000602067c10 */ /* 0x000fe4000ff7e0ff */
[----:B------:R-:W-:Y:S02]  /*d430*/  ISETP.GE.AND P0, PT, R9, UR4, PT ;  /* 0x0000000409007c0c */ /* 0x000fe4000bf06270 */
[----:B------:R-:W-:Y:S01]  /*d440*/  ISETP.GE.AND P2, PT, R10, UR4, PT ;  /* 0x000000040a007c0c */ /* 0x000fe2000bf46270 */
[----:B------:R-:W-:Y:S01]  /*d450*/  UMOV UR4, 0xffffffff ;  /* 0xffffffff00047882 */ /* 0x000fe20000000000 */
[----:B------:R-:W-:-:S02]  /*d460*/  LOP3.LUT R17, R17, 0x7f, RZ, 0xc0, !PT ;  /* 0x0000007f11117812 */ /* 0x000fc400078ec0ff */
[----:B------:R-:W-:Y:S02]  /*d470*/  IADD3.X R5, R3, UR7, R5, P3, !PT ;  /* 0x0000000703057c10 */ /* 0x000fe40009ffe405 */
[----:B------:R-:W-:Y:S01]  /*d480*/  SHF.R.U32.HI R10, RZ, 0x2, R17 ;  /* 0x00000002ff0a7819 */ /* 0x000fe20000011611 */
[----:B0-----:R-:W-:Y:S06]  /*d490*/  BRA.DIV UR4, `(.L_x_54) ;  /* 0x0000002604d47947 */ /* 0x001fec000b800000 */
[----:B------:R-:W0:Y:S01]  /*d4a0*/  SHFL.IDX PT, R3, R6, RZ, 0x1c1f ;  /* 0x001c1fff06037589 */ /* 0x000e2200000e0000 */
[----:B------:R-:W-:Y:S01]  /*d4b0*/  ULDC UR4, c[0x0][0x288] ;  /* 0x0000a20000047ab9 */ /* 0x000fe20000000800 */
[----:B------:R-:W-:Y:S02]  /*d4c0*/  IMAD.IADD R0, R10, 0x1, R0 ;  /* 0x000000010a007824 */ /* 0x000fe400078e0200 */
[----:B------:R-:W1:Y:S01]  /*d4d0*/  SHFL.IDX PT, R2, R5, RZ, 0x1c1f ;  /* 0x001c1fff05027589 */ /* 0x000e6200000e0000 */
[----:B------:R-:W-:-:S05]  /*d4e0*/  IMAD R4, R7, UR4, RZ ;  /* 0x0000000407047c24 */ /* 0x000fca000f8e02ff */
[----:B------:R-:W-:-:S13]  /*d4f0*/  ISETP.GE.AND P4, PT, R0, R4, PT ;  /* 0x000000040000720c */ /* 0x000fda0003f86270 */
[----:B0-----:R-:W-:-:S05]  /*d500*/  @!P4 IADD3 R3, P3, R9, R3, RZ ;  /* 0x000000030903c210 */ /* 0x001fca0007f7e0ff */
[----:B-1----:R-:W-:-:S05]  /*d510*/  @!P4 IMAD.X R2, RZ, RZ, R2, P3 ;  /* 0x000000ffff02c224 */ /* 0x002fca00018e0602 */
[----:B------:R-:W-:-:S04]  /*d520*/  @!P4 LOP3.LUT R3, R3, R2, RZ, 0x3c, !PT ;  /* 0x000000020303c212 */ /* 0x000fc800078e3cff */
[----:B------:R-:W-:-:S04]  /*d530*/  @!P4 LOP3.LUT R2, R3, R2, RZ, 0x3c, !PT ;  /* 0x000000020302c212 */ /* 0x000fc800078e3cff */
[----:B------:R-:W-:-:S05]  /*d540*/  @!P4 LOP3.LUT R3, R3, R2, RZ, 0x3c, !PT ;  /* 0x000000020303c212 */ /* 0x000fca00078e3cff */
[----:B------:R-:W-:Y:S01]  /*d550*/  @!PT LDS RZ, [RZ] ;  /* 0x00000000fffff984 */ /* 0x000fe20000000800 */
[----:B-----5:R-:W-:Y:S04]  /*d560*/  @!P4 LDGSTS.E.BYPASS.LTC128B.128 [R8+0x1e200], desc[UR48][R2.64], !P0 ;  /* 0x1e2000000208cfae */ /* 0x020fe8000c101d70 */
[----:B------:R-:W-:Y:S04]  /*d570*/  @!P4 LDGSTS.E.BYPASS.LTC128B.128 [R8+0x20200], desc[UR48][R2.64+0x40], !P1 ;  /* 0x202000400208cfae */ /* 0x000fe8000c901d70 */
[----:B------:R0:W-:Y:S02]  /*d580*/  @!P4 LDGSTS.E.BYPASS.LTC128B.128 [R8+0x22200], desc[UR48][R2.64+0x80], !P2 ;  /* 0x222000800208cfae */ /* 0x0001e4000d101d70 */
[----:B0-----:R-:W-:-:S02]  /*d590*/  VIADD R2, R0, 0x20 ;  /* 0x0000002000027836 */ /* 0x001fc40000000000 */
[----:B------:R-:W0:Y:S03]  /*d5a0*/  SHFL.IDX PT, R3, R6, 0x1, 0x1c1f ;  /* 0x003c1f0006037f89 */ /* 0x000e2600000e0000 */
[----:B------:R-:W-:Y:S02]  /*d5b0*/  ISETP.GE.AND P3, PT, R2, R4, PT ;  /* 0x000000040200720c */ /* 0x000fe40003f66270 */
[----:B------:R-:W1:Y:S11]  /*d5c0*/  SHFL.IDX PT, R2, R5, 0x1, 0x1c1f ;  /* 0x003c1f0005027f89 */ /* 0x000e7600000e0000 */
[----:B0-----:R-:W-:-:S05]  /*d5d0*/  @!P3 IADD3 R3, P4, R9, R3, RZ ;  /* 0x000000030903b210 */ /* 0x001fca0007f9e0ff */
[----:B-1----:R-:W-:-:S05]  /*d5e0*/  @!P3 IMAD.X R2, RZ, RZ, R2, P4 ;  /* 0x000000ffff02b224 */ /* 0x002fca00020e0602 */
[----:B------:R-:W-:-:S04]  /*d5f0*/  @!P3 LOP3.LUT R3, R3, R2, RZ, 0x3c, !PT ;  /* 0x000000020303b212 */ /* 0x000fc800078e3cff */
[----:B------:R-:W-:-:S04]  /*d600*/  @!P3 LOP3.LUT R2, R3, R2, RZ, 0x3c, !PT ;  /* 0x000000020302b212 */ /* 0x000fc800078e3cff */
[----:B------:R-:W-:-:S05]  /*d610*/  @!P3 LOP3.LUT R3, R3, R2, RZ, 0x3c, !PT ;  /* 0x000000020303b212 */ /* 0x000fca00078e3cff */
[----:B------:R-:W-:Y:S04]  /*d620*/  @!P3 LDGSTS.E.BYPASS.LTC128B.128 [R8+0x1ea00], desc[UR48][R2.64], !P0 ;  /* 0x1ea000000208bfae */ /* 0x000fe8000c101d70 */
[----:B------:R-:W-:Y:S04]  /*d630*/  @!P3 LDGSTS.E.BYPASS.LTC128B.128 [R8+0x20a00], desc[UR48][R2.64+0x40], !P1 ;  /* 0x20a000400208bfae */ /* 0x000fe8000c901d70 */
[----:B------:R0:W-:Y:S02]  /*d640*/  @!P3 LDGSTS.E.BYPASS.LTC128B.128 [R8+0x22a00], desc[UR48][R2.64+0x80], !P2 ;  /* 0x22a000800208bfae */ /* 0x0001e4000d101d70 */
[----:B0-----:R-:W-:-:S02]  /*d650*/  VIADD R2, R0, 0x40 ;  /* 0x0000004000027836 */ /* 0x001fc40000000000 */
[----:B------:R-:W0:Y:S03]  /*d660*/  SHFL.IDX PT, R3, R6, 0x2, 0x1c1f ;  /* 0x005c1f0006037f89 */ /* 0x000e2600000e0000 */
[----:B------:R-:W-:Y:S02]  /*d670*/  ISETP.GE.AND P3, PT, R2, R4, PT ;  /* 0x000000040200720c */ /* 0x000fe40003f66270 */
[----:B------:R-:W1:Y:S04]  /*d680*/  SHFL.IDX PT, R2, R5, 0x2, 0x1c1f ;  /* 0x005c1f0005027f89 */ /* 0x000e6800000e0000 */
[----:B------:R-:W2:Y:S07]  /*d690*/  SHFL.IDX PT, R5, R5, 0x3, 0x1c1f ;  /* 0x007c1f0005057f89 */ /* 0x000eae00000e0000 */
[----:B0-----:R-:W-:-:S05]  /*d6a0*/  @!P3 IADD3 R3, P4, R9, R3, RZ ;  /* 0x000000030903b210 */ /* 0x001fca0007f9e0ff */
[----:B-1----:R-:W-:-:S05]  /*d6b0*/  @!P3 IMAD.X R2, RZ, RZ, R2, P4 ;  /* 0x000000ffff02b224 */ /* 0x002fca00020e0602 */
[----:B------:R-:W-:-:S04]  /*d6c0*/  @!P3 LOP3.LUT R3, R3, R2, RZ, 0x3c, !PT ;  /* 0x000000020303b212 */ /* 0x000fc800078e3cff */
[----:B------:R-:W-:-:S04]  /*d6d0*/  @!P3 LOP3.LUT R2, R3, R2, RZ, 0x3c, !PT ;  /* 0x000000020302b212 */ /* 0x000fc800078e3cff */
[----:B------:R-:W-:-:S05]  /*d6e0*/  @!P3 LOP3.LUT R3, R3, R2, RZ, 0x3c, !PT ;  /* 0x000000020303b212 */ /* 0x000fca00078e3cff */
[----:B------:R-:W-:Y:S04]  /*d6f0*/  @!P3 LDGSTS.E.BYPASS.LTC128B.128 [R8+0x1f200], desc[UR48][R2.64], !P0 ;  /* 0x1f2000000208bfae */ /* 0x000fe8000c101d70 */
[----:B------:R-:W-:Y:S04]  /*d700*/  @!P3 LDGSTS.E.BYPASS.LTC128B.128 [R8+0x21200], desc[UR48][R2.64+0x40], !P1 ;  /* 0x212000400208bfae */ /* 0x000fe8000c901d70 */
[----:B------:R0:W-:Y:S04]  /*d710*/  @!P3 LDGSTS.E.BYPASS.LTC128B.128 [R8+0x23200], desc[UR48][R2.64+0x80], !P2 ;  /* 0x232000800208bfae */ /* 0x0001e8000d101d70 */
[----:B0-2---:R0:W1:Y:S02]  /*d720*/  SHFL.IDX PT, R2, R6, 0x3, 0x1c1f ;  /* 0x007c1f0006027f89 */ /* 0x00506400000e0000 */
.L_x_119:
[----:B------:R-:W-:Y:S01]  /*d730*/  VIADD R3, R0, 0x60 ;  /* 0x0000006000037836 */ /* 0x000fe20000000000 */
[----:B------:R-:W-:Y:S04]  /*d740*/  BSSY B0, `(.L_x_55) ;  /* 0x000000b000007945 */ /* 0x000fe80003800000 */
[----:B------:R-:W-:-:S13]  /*d750*/  ISETP.GE.AND P3, PT, R3, R4, PT ;  /* 0x000000040300720c */ /* 0x000fda0003f66270 */
[----:B------:R-:W-:Y:S05]  /*d760*/  @P3 BRA `(.L_x_56) ;  /* 0x0000000000203947 */ /* 0x000fea0003800000 */
[----:B-1----:R-:W-:-:S05]  /*d770*/  IADD3 R2, P3, R9, R2, RZ ;  /* 0x0000000209027210 */ /* 0x002fca0007f7e0ff */
[----:B------:R-:W-:-:S05]  /*d780*/  IMAD.X R3, RZ, RZ, R5, P3 ;  /* 0x000000ffff037224 */ /* 0x000fca00018e0605 */
[----:B------:R-:W-:Y:S01]  /*d790*/  @!PT LDS RZ, [RZ] ;  /* 0x00000000fffff984 */ /* 0x000fe20000000800 */
[----:B------:R-:W-:Y:S01]  /*d7a0*/  @!PT LDS RZ, [RZ] ;  /* 0x00000000fffff984 */ /* 0x000fe20000000800 */
[----:B------:R-:W-:Y:S01]  /*d7b0*/  @!PT LDS RZ, [RZ] ;  /* 0x00000000fffff984 */ /* 0x000fe20000000800 */
[----:B------:R2:W-:Y:S04]  /*d7c0*/  LDGSTS.E.BYPASS.LTC128B.128 [R8+0x1fa00], desc[UR48][R2.64], !P0 ;  /* 0x1fa0000002087fae */ /* 0x0005e8000c101d70 */
[----:B------:R2:W-:Y:S04]  /*d7d0*/  LDGSTS.E.BYPASS.LTC128B.128 [R8+0x21a00], desc[UR48][R2.64+0x40], !P1 ;  /* 0x21a0004002087fae */ /* 0x0005e8000c901d70 */
[----:B------:R2:W-:Y:S02]  /*d7e0*/  LDGSTS.E.BYPASS.LTC128B.128 [R8+0x23a00], desc[UR48][R2.64+0x80], !P2 ;  /* 0x23a0008002087fae */ /* 0x0005e4000d101d70 */
.L_x_56:
[----:B------:R-:W-:Y:S05]  /*d7f0*/  BSYNC B0 ;  /* 0x0000000000007941 */ /* 0x000fea0003800000 */
.L_x_55:
[----:B------:R-:W-:Y:S01]  /*d800*/  NOP ;  /* 0x0000000000007918 */ /* 0x000fe20000000000 */
[----:B------:R-:W-:Y:S01]  /*d810*/  SYNCS.ARRIVE.TRANS64.RED.A0T1 RZ, [UR41+0x33400], RZ ;  /* 0x033400ffffff79a7 */ /* 0x000fe20008200429 */
[----:B------:R-:W-:Y:S01]  /*d820*/  ARRIVES.LDGSTSBAR.64.TRANSCNT [UR41+0x33400] ;  /* 0x03340000ff0079b0 */ /* 0x000fe20008000aa9 */
[----:B------:R-:W-:Y:S01]  /*d830*/  NOP ;  /* 0x0000000000007918 */ /* 0x000fe20000000000 */
[----:B------:R-:W-:Y:S01]  /*d840*/  ULOP3.LUT UR4, UR46, 0x1, URZ, 0xc, !UPT ;  /* 0x000000012e047892 */ /* 0x000fe2000f8e0c3f */
[----:B------:R-:W-:Y:S05]  /*d850*/  SYNCS.ARRIVE.TRANS64.A1T0 RZ, [UR41+0x33400], RZ ;  /* 0x033400ffffff79a7 */ /* 0x000fea0008100029 */
[----:B------:R-:W-:-:S05]  /*d860*/  IMAD.U32 R0, RZ, RZ, UR4 ;  /* 0x00000004ff007e24 */ /* 0x000fca000f8e00ff */
[----:B------:R-:W-:-:S04]  /*d870*/  SHF.L.U32 R0, R0, 0x1f, RZ ;  /* 0x0000001f00007819 */ /* 0x000fc800000006ff */
[----:B------:R-:W3:Y:S02]  /*d880*/  SYNCS.PHASECHK.TRANS64.TRYWAIT P0, [UR41+0x33420], R0 ;  /* 0x03342000ff0075a7 */ /* 0x000ee40008000169 */
[----:B---3--:R-:W-:Y:S05]  /*d890*/  @!P0 BRA `(.L_x_57) ;  /* 0x0000002800348947 */ /* 0x008fea0003800000 */
.L_x_120:
[----:B------:R-:W-:-:S06]  /*d8a0*/  UISETP.GE.AND UP0, UPT, UR40, 0xa1, UPT ;  /* 0x000000a12800788c */ /* 0x000fcc000bf06270 */
[----:B------:R-:W-:-:S13]  /*d8b0*/  PLOP3.LUT P0, PT, PT, PT, UP0, 0x80, 0x0 ;  /* 0x000000000000781c */ /* 0x000fda0003f0f008 */
[----:B------:R-:W-:Y:S05]  /*d8c0*/  @!P0 BRA `(.L_x_58) ;  /* 0x0000001000d88947 */ /* 0x000fea0003800000 */
[----:B------:R-:W-:Y:S01]  /*d8d0*/  UIADD3 UR4, UR39, -0x2, URZ ;  /* 0xfffffffe27047890 */ /* 0x000fe2000fffe03f */
[----:B--2---:R-:W-:Y:S02]  /*d8e0*/  IMAD.MOV.U32 R3, RZ, RZ, R19 ;  /* 0x000000ffff037224 */ /* 0x004fe400078e0013 */
[----:B------:R-:W-:-:S03]  /*d8f0*/  IMAD.MOV.U32 R0, RZ, RZ, R18 ;  /* 0x000000ffff007224 */ /* 0x000fc600078e0012 */
[----:B-1----:R-:W-:-:S07]  /*d900*/  IMAD.U32 R2, RZ, RZ, UR4 ;  /* 0x00000004ff027e24 */ /* 0x002fce000f8e00ff */
.L_x_82:
[----:B------:R-:W2:Y:S01]  /*d910*/  LDL R5, [R1+0x4] ;  /* 0x0000040001057983 */ /* 0x000ea20000100800 */
[----:B------:R-:W-:Y:S01]  /*d920*/  VIADD R18, R0, 0x1 ;  /* 0x0000000100127836 */ /* 0x000fe20000000000 */
[----:B------:R-:W-:Y:S04]  /*d930*/  BSSY B0, `(.L_x_59) ;  /* 0x00000a7000007945 */ /* 0x000fe80003800000 */
[----:B------:R-:W-:-:S04]  /*d940*/  ISETP.NE.AND P0, PT, R18, 0x2, PT ;  /* 0x000000021200780c */ /* 0x000fc80003f05270 */
[----:B------:R-:W-:Y:S02]  /*d950*/  SEL R4, RZ, 0x1, P0 ;  /* 0x00000001ff047807 */ /* 0x000fe40000000000 */
[----:B------:R-:W-:Y:S02]  /*d960*/  SEL R18, R18, RZ, P0 ;  /* 0x000000ff12127207 */ /* 0x000fe40000000000 */
[----:B------:R-:W-:Y:S02]  /*d970*/  LOP3.LUT R19, R3, R4, RZ, 0x3c, !PT ;  /* 0x0000000403137212 */ /* 0x000fe400078e3cff */
[----:B--2---:R-:W-:-:S13]  /*d980*/  LOP3.LUT P1, RZ, R5, 0x2, RZ, 0xc0, !PT ;  /* 0x0000000205ff7812 */ /* 0x004fda000782c0ff */
[----:B------:R-:W-:Y:S05]  /*d990*/  @!P1 BRA `(.L_x_60) ;  /* 0x0000000800809947 */ /* 0x000fea0003800000 */
[----:B------:R-:W-:Y:S01]  /*d9a0*/  LOP3.LUT P1, RZ, R5, 0x1, RZ, 0xc0, !PT ;  /* 0x0000000105ff7812 */ /* 0x000fe2000782c0ff */
[----:B0-----:R-:W-:-:S12]  /*d9b0*/  IMAD.MOV.U32 R6, RZ, RZ, R2 ;  /* 0x000000ffff067224 */ /* 0x001fd800078e0002 */
[----:B------:R-:W-:Y:S05]  /*d9c0*/  @!P1 BRA `(.L_x_61) ;  /* 0x0000000000509947 */ /* 0x000fea0003800000 */
[----:B------:R-:W2:Y:S01]  /*d9d0*/  LDL R9, [R1+0x8] ;  /* 0x0000080001097983 */ /* 0x000ea20000100800 */
[----:B------:R-:W0:Y:S01]  /*d9e0*/  LDC R6, c[0x0][0x43c] ;  /* 0x00010f00ff067b82 */ /* 0x000e220000000800 */
[----:B------:R-:W-:Y:S02]  /*d9f0*/  ULDC.64 UR4, c[0x0][0x428] ;  /* 0x00010a0000047ab9 */ /* 0x000fe40000000a00 */
[----:B------:R-:W3:Y:S01]  /*da00*/  LDL R8, [R1] ;  /* 0x0000000001087983 */ /* 0x000ee20000100800 */
[----:B0-----:R-:W-:-:S13]  /*da10*/  ISETP.NE.AND P0, PT, R6, 0x1, PT ;  /* 0x000000010600780c */ /* 0x001fda0003f05270 */
[----:B------:R-:W0:Y:S02]  /*da20*/  @P0 LDC.64 R4, c[0x0][0x440] ;  /* 0x00011000ff040b82 */ /* 0x000e240000000a00 */
[----:B0-----:R-:W-:-:S04]  /*da30*/  @P0 IMAD.HI.U32 R7, R2, R4, RZ ;  /* 0x0000000402070227 */ /* 0x001fc800078e00ff */
[----:B------:R-:W-:Y:S01]  /*da40*/  IMAD.MOV.U32 R4, RZ, RZ, R2 ;  /* 0x000000ffff047224 */ /* 0x000fe200078e0002 */
[----:B------:R-:W-:-:S05]  /*da50*/  @P0 SHF.R.U32.HI R4, RZ, R5, R7 ;  /* 0x00000005ff040219 */ /* 0x000fca0000011607 */
[----:B------:R-:W-:-:S04]  /*da60*/  IMAD.MOV R5, RZ, RZ, -R4 ;  /* 0x000000ffff057224 */ /* 0x000fc800078e0a04 */
[----:B------:R-:W-:Y:S01]  /*da70*/  IMAD R6, R6, R5, R2 ;  /* 0x0000000506067224 */ /* 0x000fe200078e0202 */
[----:B------:R-:W-:Y:S01]  /*da80*/  SHF.R.S32.HI R5, RZ, 0x1f, R4 ;  /* 0x0000001fff057819 */ /* 0x000fe20000011404 */
[----:B--2---:R-:W-:-:S04]  /*da90*/  IMAD R7, R9, UR4, RZ ;  /* 0x0000000409077c24 */ /* 0x004fc8000f8e02ff */
[C---:B---3--:R-:W-:Y:S02]  /*daa0*/  IMAD R7, R8.reuse, UR5, R7 ;  /* 0x0000000508077c24 */ /* 0x048fe4000f8e0207 */
[----:B------:R-:W-:Y:S01]  /*dab0*/  IMAD.WIDE.U32 R4, R8, UR4, R4 ;  /* 0x0000000408047c25 */ /* 0x000fe2000f8e0004 */
[----:B------:R-:W-:-:S03]  /*dac0*/  ULDC.64 UR4, c[0x0][0x418] ;  /* 0x0001060000047ab9 */ /* 0x000fc60000000a00 */
[----:B------:R-:W-:Y:S01]  /*dad0*/  IMAD.IADD R7, R7, 0x1, R5 ;  /* 0x0000000107077824 */ /* 0x000fe200078e0205 */
[----:B------:R-:W-:-:S04]  /*dae0*/  LEA R16, P0, R4, UR4, 0x2 ;  /* 0x0000000404107c11 */ /* 0x000fc8000f8010ff */
[----:B------:R-:W-:-:S05]  /*daf0*/  LEA.HI.X R17, R4, UR5, R7, 0x2, P0 ;  /* 0x0000000504117c11 */ /* 0x000fca00080f1407 */
[----:B------:R0:W5:Y:S04]  /*db00*/  LDG.E R16, desc[UR48][R16.64] ;  /* 0x0000003010107981 */ /* 0x000168000c1e1900 */
.L_x_61:
[----:B------:R-:W1:Y:S01]  /*db10*/  S2R R4, SR_TID.X ;  /* 0x0000000000047919 */ /* 0x000e620000002100 */
[----:B------:R-:W-:Y:S01]  /*db20*/  LEA R7, R18, UR41, 0x3 ;  /* 0x0000002912077c11 */ /* 0x000fe2000f8e18ff */
[----:B------:R-:W-:Y:S01]  /*db30*/  BSSY B1, `(.L_x_62) ;  /* 0x0000006000017945 */ /* 0x000fe20003800000 */
[----:B-1----:R-:W-:Y:S02]  /*db40*/  LOP3.LUT R5, R4, 0x7f, RZ, 0xc0, !PT ;  /* 0x0000007f04057812 */ /* 0x002fe400078ec0ff */
[----:B------:R-:W-:Y:S02]  /*db50*/  SHF.L.U32 R4, R19, 0x1f, RZ ;  /* 0x0000001f13047819 */ /* 0x000fe400000006ff */
[----:B------:R-:W-:Y:S02]  /*db60*/  ISETP.NE.AND P1, PT, R5, RZ, PT ;  /* 0x000000ff0500720c */ /* 0x000fe40003f25270 */
[----:B------:R-:W1:Y:S02]  /*db70*/  SYNCS.PHASECHK.TRANS64.TRYWAIT P0, [R7+URZ+0x33480], R4 ;  /* 0x03348004070075a7 */ /* 0x000e64000800017f */
[----:B-1----:R-:W-:Y:S09]  /*db80*/  @!P0 BRA `(.L_x_63) ;  /* 0x0000002400908947 */ /* 0x002ff20003800000 */
.L_x_121:
[----:B------:R-:W-:Y:S05]  /*db90*/  BSYNC B1 ;  /* 0x0000000000017941 */ /* 0x000fea0003800000 */
.L_x_62:
[----:B------:R-:W-:Y:S04]  /*dba0*/  BSSY B1, `(.L_x_64) ;  /* 0x0000009000017945 */ /* 0x000fe80003800000 */
[----:B------:R-:W-:Y:S05]  /*dbb0*/  @P1 BRA `(.L_x_65) ;  /* 0x00000000001c1947 */ /* 0x000fea0003800000 */
[----:B------:R-:W2:Y:S02]  /*dbc0*/  S2R R5, SR_TID.X ;  /* 0x0000000000057919 */ /* 0x000ea40000002100 */
[----:B--2---:R-:W-:Y:S01]  /*dbd0*/  LOP3.LUT R8, R5, 0x1f, RZ, 0xc0, !PT ;  /* 0x0000001f05087812 */ /* 0x004fe200078ec0ff */
[----:B------:R-:W-:-:S03]  /*dbe0*/  IMAD.MOV.U32 R5, RZ, RZ, 0x7800 ;  /* 0x00007800ff057424 */ /* 0x000fc600078e00ff */
[----:B------:R-:W-:Y:S01]  /*dbf0*/  ISETP.NE.AND P0, PT, R8, RZ, PT ;  /* 0x000000ff0800720c */ /* 0x000fe20003f05270 */
[----:B------:R2:W-:-:S12]  /*dc00*/  SYNCS.ARRIVE.TRANS64 RZ, [R7+URZ+0x33470], R5 ;  /* 0x0334700507ff79a7 */ /* 0x0005d8000800003f */
[----:B--2---:R-:W-:Y:S05]  /*dc10*/  @!P0 BRA `(.L_x_65) ;  /* 0x0000000000048947 */ /* 0x004fea0003800000 */
[----:B------:R-:W-:Y:S01]  /*dc20*/  BPT.TRAP 0x1 ;  /* 0x000000040000795c */ /* 0x000fe20000300000 */
.L_x_65:
[----:B------:R-:W-:Y:S05]  /*dc30*/  BSYNC B1 ;  /* 0x0000000000017941 */ /* 0x000fea0003800000 */
.L_x_64:
[----:B------:R-:W-:Y:S01]  /*dc40*/  IMAD.MOV.U32 R8, RZ, RZ, RZ ;  /* 0x000000ffff087224 */ /* 0x000fe200078e00ff */
[----:B------:R-:W-:Y:S01]  /*dc50*/  UIADD3 UR4, UP0, UR52, 0x470, URZ ;  /* 0x0000047034047890 */ /* 0x000fe2000ff1e03f */
[----:B------:R-:W-:Y:S01]  /*dc60*/  IMAD.U32 R9, RZ, RZ, UR41 ;  /* 0x00000029ff097e24 */ /* 0x000fe2000f8e00ff */
[----:B------:R-:W-:Y:S01]  /*dc70*/  PLOP3.LUT P0, PT, PT, PT, PT, 0x80, 0x0 ;  /* 0x000000000000781c */ /* 0x000fe20003f0f070 */
[----:B------:R-:W-:Y:S01]  /*dc80*/  IMAD R6, R6, 0xa0, RZ ;  /* 0x000000a006067824 */ /* 0x000fe200078e02ff */
[----:B------:R-:W-:Y:S01]  /*dc90*/  R2UR UR10, R8 ;  /* 0x00000000080a72ca */ /* 0x000fe200000e0000 */
[----:B------:R-:W-:Y:S01]  /*dca0*/  IMAD R9, R18, 0x7800, R9 ;  /* 0x0000780012097824 */ /* 0x000fe200078e0209 */
[----:B------:R-:W-:Y:S01]  /*dcb0*/  UIADD3.X UR5, URZ, UR53, URZ, UP0, !UPT ;  /* 0x000000353f057290 */ /* 0x000fe200087fe43f */
[----:B------:R-:W-:Y:S01]  /*dcc0*/  VIADD R5, R7, 0x33470 ;  /* 0x0003347007057836 */ /* 0x000fe20000000000 */
[----:B------:R-:W-:Y:S01]  /*dcd0*/  UMOV UR6, 0x0 ;  /* 0x0000000000067882 */ /* 0x000fe20000000000 */
[----:B------:R-:W-:Y:S01]  /*dce0*/  VIADD R10, R9, 0xf200 ;  /* 0x0000f200090a7836 */ /* 0x000fe20000000000 */
[----:B------:R-:W-:-:S09]  /*dcf0*/  UMOV UR7, 0x14f00000 ;  /* 0x14f0000000077882 */ /* 0x000fd20000000000 */
.L_x_66:
[----:B------:R-:W-:-:S13]  /*dd00*/  @P0 ELECT P2, URZ, PT ;  /* 0x00000000003f082f */ /* 0x000fda0003840000 */
[----:B-----5:R-:W-:Y:S01]  /*dd10*/  @P2 R2UR UR13, R16 ;  /* 0x00000000100d22ca */ /* 0x020fe200000e0000 */
[----:B------:R-:W-:Y:S01]  /*dd20*/  UMOV UR12, UR36 ;  /* 0x00000024000c7c82 */ /* 0x000fe20008000000 */
[----:B------:R-:W-:Y:S02]  /*dd30*/  @P2 R2UR UR11, R6 ;  /* 0x00000000060b22ca */ /* 0x000fe400000e0000 */
[----:B------:R-:W-:Y:S02]  /*dd40*/  @P2 R2UR UR9, R5 ;  /* 0x00000000050922ca */ /* 0x000fe400000e0000 */
[----:B------:R-:W-:Y:S02]  /*dd50*/  @P2 R2UR UR8, R10 ;  /* 0x000000000a0822ca */ /* 0x000fe400000e0000 */
[----:B------:R-:W-:Y:S02]  /*dd60*/  @P2 PLOP3.LUT P0, PT, P2, PT, PT, 0x8, 0x0 ;  /* 0x000000000000281c */ /* 0x000fe4000170e170 */
[----:B------:R-:W-:-:S09]  /*dd70*/  PLOP3.LUT P2, PT, PT, PT, PT, 0x8, 0x0 ;  /* 0x000000000000781c */ /* 0x000fd20003f4e170 */
[----:B------:R2:W-:Y:S02]  /*dd80*/  UTMALDG.4D [UR8], [UR4], desc[UR6] ;  /* 0x00000608040075b4 */ /* 0x0005e40008019000 */
[----:B--2---:R-:W-:Y:S05]  /*dd90*/  @P0 BRA.U.ANY `(.L_x_66) ;  /* 0xfffffffd00d80947 */ /* 0x004fea000393ffff */
[----:B------:R-:W-:Y:S01]  /*dda0*/  IMAD.MOV.U32 R10, RZ, RZ, 0x40 ;  /* 0x00000040ff0a7424 */ /* 0x000fe200078e00ff */
[----:B------:R-:W-:Y:S01]  /*ddb0*/  PLOP3.LUT P0, PT, PT, PT, PT, 0x80, 0x0 ;  /* 0x000000000000781c */ /* 0x000fe20003f0f070 */
[----:B------:R-:W-:Y:S01]  /*ddc0*/  VIADD R11, R9, 0x11a00 ;  /* 0x00011a00090b7836 */ /* 0x000fe20000000000 */
[----:B------:R-:W-:Y:S01]  /*ddd0*/  UMOV UR6, 0x0 ;  /* 0x0000000000067882 */ /* 0x000fe20000000000 */
[----:B------:R-:W-:Y:S01]  /*dde0*/  UMOV UR7, 0x14f00000 ;  /* 0x14f0000000077882 */ /* 0x000fe20000000000 */
[----:B------:R-:W-:-:S15]  /*ddf0*/  R2UR UR10, R10 ;  /* 0x000000000a0a72ca */ /* 0x000fde00000e0000 */
.L_x_67:
[----:B------:R-:W-:-:S13]  /*de00*/  @P0 ELECT P2, URZ, PT ;  /* 0x00000000003f082f */ /* 0x000fda0003840000 */
[----:B------:R-:W-:Y:S01]  /*de10*/  @P2 R2UR UR13, R16 ;  /* 0x00000000100d22ca */ /* 0x000fe200000e0000 */
        /* <DEDUP_REMOVED lines=14> */
.L_x_68:
        /* <DEDUP_REMOVED lines=10> */
[----:B------:R-:W2:Y:S01]  /*dfa0*/  SYNCS.PHASECHK.TRANS64.TRYWAIT P0, [R7+URZ+0x33440], R4 ;  /* 0x03344004070075a7 */ /* 0x000ea2000800017f */
[----:B------:R-:W-:Y:S04]  /*dfb0*/  BSSY B1, `(.L_x_69) ;  /* 0x0000002000017945 */ /* 0x000fe80003800000 */
[----:B--2---:R-:W-:Y:S05]  /*dfc0*/  @!P0 BRA `(.L_x_70) ;  /* 0x0000002000948947 */ /* 0x004fea0003800000 */
.L_x_122:
[----:B------:R-:W-:Y:S05]  /*dfd0*/  BSYNC B1 ;  /* 0x0000000000017941 */ /* 0x000fea0003800000 */
.L_x_69:
[----:B------:R-:W-:Y:S01]  /*dfe0*/  BSSY B1, `(.L_x_71) ;  /* 0x000000b000017945 */ /* 0x000fe20003800000 */
[----:B-12---:R-:W-:Y:S02]  /*dff0*/  IMAD.MOV.U32 R4, RZ, RZ, 0x0 ;  /* 0x00000000ff047424 */ /* 0x006fe400078e00ff */
[----:B------:R-:W-:Y:S01]  /*e000*/  IMAD.MOV.U32 R5, RZ, RZ, 0x14f00000 ;  /* 0x14f00000ff057424 */ /* 0x000fe200078e00ff */
[----:B------:R-:W-:Y:S06]  /*e010*/  @P1 BRA `(.L_x_72) ;  /* 0x00000000001c1947 */ /* 0x000fec0003800000 */
[----:B------:R-:W1:Y:S02]  /*e020*/  S2R R12, SR_TID.X ;  /* 0x00000000000c7919 */ /* 0x000e640000002100 */
[----:B-1----:R-:W-:Y:S01]  /*e030*/  LOP3.LUT R13, R12, 0x1f, RZ, 0xc0, !PT ;  /* 0x0000001f0c0d7812 */ /* 0x002fe200078ec0ff */
[----:B------:R-:W-:-:S03]  /*e040*/  IMAD.MOV.U32 R12, RZ, RZ, 0x7800 ;  /* 0x00007800ff0c7424 */ /* 0x000fc600078e00ff */
[----:B------:R-:W-:Y:S01]  /*e050*/  ISETP.NE.AND P0, PT, R13, RZ, PT ;  /* 0x000000ff0d00720c */ /* 0x000fe20003f05270 */
[----:B------:R1:W-:-:S12]  /*e060*/  SYNCS.ARRIVE.TRANS64 RZ, [R7+URZ+0x33430], R12 ;  /* 0x0334300c07ff79a7 */ /* 0x0003d8000800003f */
[----:B-1----:R-:W-:Y:S05]  /*e070*/  @!P0 BRA `(.L_x_72) ;  /* 0x0000000000048947 */ /* 0x002fea0003800000 */
[----:B------:R-:W-:Y:S01]  /*e080*/  BPT.TRAP 0x1 ;  /* 0x000000040000795c */ /* 0x000fe20000300000 */
.L_x_72:
[----:B------:R-:W-:Y:S05]  /*e090*/  BSYNC B1 ;  /* 0x0000000000017941 */ /* 0x000fea0003800000 */
.L_x_71:
[----:B------:R-:W-:Y:S01]  /*e0a0*/  R2UR UR6, R4 ;  /* 0x00000000040672ca */ /* 0x000fe200000e0000 */
[----:B------:R-:W-:Y:S01]  /*e0b0*/  UIADD3 UR4, UP0, UR52, 0x370, URZ ;  /* 0x0000037034047890 */ /* 0x000fe2000ff1e03f */
[----:B------:R-:W-:Y:S01]  /*e0c0*/  R2UR UR7, R5 ;  /* 0x00000000050772ca */ /* 0x000fe200000e0000 */
[----:B------:R-:W-:Y:S01]  /*e0d0*/  VIADD R7, R7, 0x33430 ;  /* 0x0003343007077836 */ /* 0x000fe20000000000 */
[----:B------:R-:W-:Y:S01]  /*e0e0*/  R2UR UR10, R8 ;  /* 0x00000000080a72ca */ /* 0x000fe200000e0000 */
[----:B------:R-:W-:Y:S01]  /*e0f0*/  VIADD R8, R9, 0x24200 ;  /* 0x0002420009087836 */ /* 0x000fe20000000000 */
[----:B------:R-:W-:Y:S01]  /*e100*/  PLOP3.LUT P0, PT, PT, PT, PT, 0x80, 0x0 ;  /* 0x000000000000781c */ /* 0x000fe20003f0f070 */
[----:B------:R-:W-:-:S12]  /*e110*/  UIADD3.X UR5, URZ, UR53, URZ, UP0, !UPT ;  /* 0x000000353f057290 */ /* 0x000fd800087fe43f */
.L_x_73:
        /* <DEDUP_REMOVED lines=9> */
[----:B-1----:R-:W-:Y:S05]  /*e1b0*/  @P0 BRA.U.ANY `(.L_x_73) ;  /* 0xfffffffd00d80947 */ /* 0x002fea000393ffff */
[----:B------:R-:W-:Y:S01]  /*e1c0*/  R2UR UR10, R10 ;  /* 0x000000000a0a72ca */ /* 0x000fe200000e0000 */
[----:B------:R-:W-:Y:S01]  /*e1d0*/  VIADD R8, R9, 0x26a00 ;  /* 0x00026a0009087836 */ /* 0x000fe20000000000 */
[----:B------:R-:W-:Y:S02]  /*e1e0*/  R2UR UR6, R4 ;  /* 0x00000000040672ca */ /* 0x000fe400000e0000 */
[----:B------:R-:W-:Y:S02]  /*e1f0*/  R2UR UR7, R5 ;  /* 0x00000000050772ca */ /* 0x000fe400000e0000 */
[----:B------:R-:W-:-:S13]  /*e200*/  PLOP3.LUT P0, PT, PT, PT, PT, 0x80, 0x0 ;  /* 0x000000000000781c */ /* 0x000fda0003f0f070 */
.L_x_74:
        /* <DEDUP_REMOVED lines=15> */
.L_x_75:
        /* <DEDUP_REMOVED lines=10> */
.L_x_60:
[----:B------:R-:W-:Y:S05]  /*e3a0*/  BSYNC B0 ;  /* 0x0000000000007941 */ /* 0x000fea0003800000 */
.L_x_59:
[----:B------:R-:W-:-:S06]  /*e3b0*/  UISETP.NE.AND UP0, UPT, UR42, 0x3, UPT ;  /* 0x000000032a00788c */ /* 0x000fcc000bf05270 */
[----:B------:R-:W-:-:S13]  /*e3c0*/  PLOP3.LUT P0, PT, PT, PT, UP0, 0x80, 0x0 ;  /* 0x000000000000781c */ /* 0x000fda0003f0f008 */
[----:B------:R-:W-:Y:S05]  /*e3d0*/  @!P0 BRA `(.L_x_76) ;  /* 0x0000000000048947 */ /* 0x000fea0003800000 */
[----:B------:R-:W-:Y:S01]  /*e3e0*/  BPT.TRAP 0x1 ;  /* 0x000000040000795c */ /* 0x000fe20000300000 */
.L_x_76:
[----:B------:R-:W-:Y:S01]  /*e3f0*/  IMAD.U32 R4, RZ, RZ, UR47 ;  /* 0x0000002fff047e24 */ /* 0x000fe2000f8e00ff */
[----:B------:R-:W-:Y:S01]  /*e400*/  LEA R12, R0, UR41, 0x3 ;  /* 0x00000029000c7c11 */ /* 0x000fe2000f8e18ff */
[----:B------:R-:W-:Y:S03]  /*e410*/  BSSY B0, `(.L_x_77) ;  /* 0x0000006000007945 */ /* 0x000fe60003800000 */
[----:B------:R-:W-:Y:S02]  /*e420*/  ISETP.NE.AND P1, PT, R4, 0x3, PT ;  /* 0x000000030400780c */ /* 0x000fe40003f25270 */
[----:B------:R-:W-:-:S04]  /*e430*/  LOP3.LUT R4, R3, 0x1, RZ, 0x3c, !PT ;  /* 0x0000000103047812 */ /* 0x000fc800078e3cff */
[----:B------:R-:W-:-:S04]  /*e440*/  SHF.L.U32 R4, R4, 0x1f, RZ ;  /* 0x0000001f04047819 */ /* 0x000fc800000006ff */
[----:B------:R-:W1:Y:S02]  /*e450*/  SYNCS.PHASECHK.TRANS64.TRYWAIT P0, [R12+URZ+0x33470], R4 ;  /* 0x033470040c0075a7 */ /* 0x000e64000800017f */
[----:B-1----:R-:W-:Y:S05]  /*e460*/  @!P0 BRA `(.L_x_78) ;  /* 0x0000001c00808947 */ /* 0x002fea0003800000 */
.L_x_123:
[----:B------:R-:W-:Y:S05]  /*e470*/  BSYNC B0 ;  /* 0x0000000000007941 */ /* 0x000fea0003800000 */
.L_x_77:
[----:B------:R-:W-:Y:S05]  /*e480*/  @!P1 BRA `(.L_x_79) ;  /* 0x0000000000049947 */ /* 0x000fea0003800000 */
[----:B------:R-:W-:Y:S01]  /*e490*/  BPT.TRAP 0x1 ;  /* 0x000000040000795c */ /* 0x000fe20000300000 */
.L_x_79:
[----:B-1----:R-:W-:Y:S01]  /*e4a0*/  SHF.L.U32 R4, R3, 0x1f, RZ ;  /* 0x0000001f03047819 */ /* 0x002fe200000006ff */
[----:B------:R-:W-:-:S03]  /*e4b0*/  IMAD R3, R0, 0x7800, RZ ;  /* 0x0000780000037824 */ /* 0x000fc600078e02ff */
[----:B------:R-:W1:Y:S02]  /*e4c0*/  SYNCS.PHASECHK.TRANS64.TRYWAIT P0, [R12+URZ+0x33460], R4 ;  /* 0x033460040c0075a7 */ /* 0x000e64000800017f */
[----:B-1----:R-:W-:Y:S05]  /*e4d0*/  @!P0 BRA `(.L_x_80) ;  /* 0x0000001c00788947 */ /* 0x002fea0003800000 */
.L_x_124:
[----:B------:R-:W2:Y:S04]  /*e4e0*/  LDL R0, [R1+0x10] ;  /* 0x0000100001007983 */ /* 0x000ea80000100800 */
[----:B------:R-:W3:Y:S01]  /*e4f0*/  LDL R10, [R1+0xc] ;  /* 0x00000c00010a7983 */ /* 0x000ee20000100800 */
[----:B------:R-:W-:Y:S05]  /*e500*/  WARPSYNC.ALL ;  /* 0x0000000000007948 */ /* 0x000fea0003800000 */
[----:B--2---:R-:W-:-:S02]  /*e510*/  LOP3.LUT R0, R3, R0, RZ, 0xfc, !PT ;  /* 0x0000000003007212 */ /* 0x004fc400078efcff */
[----:B---3--:R-:W-:-:S03]  /*e520*/  LOP3.LUT R3, R3, R10, RZ, 0xfc, !PT ;  /* 0x0000000a03037212 */ /* 0x008fc600078efcff */
[----:B01----:R-:W0:Y:S02]  /*e530*/  LDSM.16.MT88.4 R4, [R0+UR41+0xf200] ;  /* 0x00f200290004783b */ /* 0x003e240008004200 */
[----:B------:R-:W-:Y:S01]  /*e540*/  VIADD R3, R3, UR41 ;  /* 0x0000002903037c36 */ /* 0x000fe20008000000 */
[C-C-:B0-----:R-:W-:Y:S02]  /*e550*/  PRMT R8, R4.reuse, 0x6420, R5.reuse ;  /* 0x0000642004087816 */ /* 0x141fe40000000005 */
[----:B------:R-:W-:Y:S02]  /*e560*/  PRMT R9, R4, 0x7531, R5 ;  /* 0x0000753104097816 */ /* 0x000fe40000000005 */
[C-C-:B------:R-:W-:Y:S02]  /*e570*/  PRMT R10, R6.reuse, 0x6420, R7.reuse ;  /* 0x00006420060a7816 */ /* 0x140fe40000000007 */
[----:B------:R-:W-:-:S05]  /*e580*/  PRMT R11, R6, 0x7531, R7 ;  /* 0x00007531060b7816 */ /* 0x000fca0000000007 */
[----:B------:R-:W-:Y:S04]  /*e590*/  STSM.16.M88.4 [R3+0x200], R8 ;  /* 0x0002000803007844 */ /* 0x000fe80000000200 */
[----:B------:R-:W0:Y:S02]  /*e5a0*/  LDSM.16.MT88.4 R4, [R0+UR41+0x11a00] ;  /* 0x011a00290004783b */ /* 0x000e240008004200 */
[C-C-:B0-----:R-:W-:Y:S02]  /*e5b0*/  PRMT R8, R4.reuse, 0x6420, R5.reuse ;  /* 0x0000642004087816 */ /* 0x141fe40000000005 */
[----:B------:R-:W-:Y:S02]  /*e5c0*/  PRMT R9, R4, 0x7531, R5 ;  /* 0x0000753104097816 */ /* 0x000fe40000000005 */
[----:B------:R-:W-:-:S02]  /*e5d0*/  PRMT R10, R6, 0x6420, R7 ;  /* 0x00006420060a7816 */ /* 0x000fc40000000007 */
        /* <DEDUP_REMOVED lines=79> */
[----:B------:R0:W-:Y:S01]  /*ead0*/  STSM.16.M88.4 [R3+0x7200], R8 ;  /* 0x0072000803007844 */ /* 0x0001e20000000200 */
[----:B------:R-:W-:Y:S01]  /*eae0*/  @!PT LDS RZ, [RZ] ;  /* 0x00000000fffff984 */ /* 0x000fe20000000800 */
[----:B------:R-:W-:Y:S01]  /*eaf0*/  @!PT LDS RZ, [RZ] ;  /* 0x00000000fffff984 */ /* 0x000fe20000000800 */
[----:B------:R-:W-:Y:S01]  /*eb00*/  @!PT LDS RZ, [RZ] ;  /* 0x00000000fffff984 */ /* 0x000fe20000000800 */
[----:B------:R-:W-:Y:S01]  /*eb10*/  @!PT LDS RZ, [RZ] ;  /* 0x00000000fffff984 */ /* 0x000fe20000000800 */
[----:B------:R1:W-:Y:S06]  /*eb20*/  MEMBAR.ALL.CTA ;  /* 0x0000000000007992 */ /* 0x0003ec0000008000 */
[----:B-1----:R-:W1:Y:S01]  /*eb30*/  FENCE.VIEW.ASYNC.S ;  /* 0x00000000000073c6 */ /* 0x002e620000000000 */
[----:B------:R-:W-:Y:S05]  /*eb40*/  @!P1 BRA `(.L_x_81) ;  /* 0x0000000000049947 */ /* 0x000fea0003800000 */
[----:B------:R-:W-:Y:S01]  /*eb50*/  BPT.TRAP 0x1 ;  /* 0x000000040000795c */ /* 0x000fe20000300000 */
.L_x_81:
[----:B------:R-:W2:Y:S01]  /*eb60*/  S2R R0, SR_TID.X ;  /* 0x0000000000007919 */ /* 0x000ea20000002100 */
[----:B-1----:R1:W-:Y:S01]  /*eb70*/  SYNCS.ARRIVE.TRANS64.A1T0 RZ, [R12+URZ+0x33450], RZ ;  /* 0x033450ff0cff79a7 */ /* 0x0023e2000810003f */
[----:B0-----:R-:W-:Y:S01]  /*eb80*/  IMAD.MOV.U32 R3, RZ, RZ, R19 ;  /* 0x000000ffff037224 */ /* 0x001fe200078e0013 */
[----:B--2---:R-:W-:Y:S01]  /*eb90*/  LOP3.LUT R0, R0, 0x7f, RZ, 0xc0, !PT ;  /* 0x0000007f00007812 */ /* 0x004fe200078ec0ff */
[----:B------:R-:W-:Y:S03]  /*eba0*/  BAR.SYNC.DEFER_BLOCKING 0x2, 0x80 ;  /* 0x0082000000007b1d */ /* 0x000fe60000010000 */
[----:B------:R-:W-:Y:S01]  /*ebb0*/  ISETP.NE.AND P0, PT, R0, RZ, PT ;  /* 0x000000ff0000720c */ /* 0x000fe20003f05270 */
[----:B------:R-:W-:-:S12]  /*ebc0*/  IMAD.MOV.U32 R0, RZ, RZ, R18 ;  /* 0x000000ffff007224 */ /* 0x000fd800078e0012 */
[----:B-1----:R-:W-:-:S05]  /*ebd0*/  @!P0 VIADD R12, R12, 0x33480 ;  /* 0x000334800c0c8836 */ /* 0x002fca0000000000 */
[----:B------:R-:W-:-:S04]  /*ebe0*/  @!P0 PRMT R12, RZ, 0x654, R12 ;  /* 0x00000654ff0c8816 */ /* 0x000fc8000000000c */
[----:B------:R3:W-:Y:S01]  /*ebf0*/  @!P0 SYNCS.ARRIVE.TRANS64.RED.A1T0 RZ, [R12+URZ], RZ ;  /* 0x000000ff0cff89a7 */ /* 0x0007e2000810043f */
[C---:B------:R-:W-:Y:S01]  /*ec00*/  ISETP.GT.AND P0, PT, R2.reuse, RZ, PT ;  /* 0x000000ff0200720c */ /* 0x040fe20003f04270 */
[----:B------:R-:W-:-:S12]  /*ec10*/  VIADD R2, R2, 0xffffffff ;  /* 0xffffffff02027836 */ /* 0x000fd80000000000 */
[----:B---3--:R-:W-:Y:S05]  /*ec20*/  @P0 BRA `(.L_x_82) ;  /* 0xffffffec00380947 */ /* 0x008fea000383ffff */
.L_x_58:
[----:B------:R-:W-:-:S06]  /*ec30*/  UISETP.NE.AND UP0, UPT, UR42, 0x3, UPT ;  /* 0x000000032a00788c */ /* 0x000fcc000bf05270 */
[----:B------:R-:W-:-:S13]  /*ec40*/  PLOP3.LUT P0, PT, PT, PT, UP0, 0x80, 0x0 ;  /* 0x000000000000781c */ /* 0x000fda0003f0f008 */
[----:B------:R-:W-:Y:S05]  /*ec50*/  @!P0 BRA `(.L_x_83) ;  /* 0x0000000000048947 */ /* 0x000fea0003800000 */
[----:B------:R-:W-:Y:S01]  /*ec60*/  BPT.TRAP 0x1 ;  /* 0x000000040000795c */ /* 0x000fe20000300000 */
.L_x_83:
[----:B--2---:R-:W-:Y:S01]  /*ec70*/  LOP3.LUT R0, R19, 0x1, RZ, 0x3c, !PT ;  /* 0x0000000113007812 */ /* 0x004fe200078e3cff */
[----:B-1----:R-:W-:Y:S01]  /*ec80*/  IMAD.U32 R2, RZ, RZ, UR47 ;  /* 0x0000002fff027e24 */ /* 0x002fe2000f8e00ff */
[----:B------:R-:W-:Y:S01]  /*ec90*/  LEA R3, R18, UR41, 0x3 ;  /* 0x0000002912037c11 */ /* 0x000fe2000f8e18ff */
[----:B------:R-:W-:Y:S01]  /*eca0*/  BSSY B0, `(.L_x_84) ;  /* 0x0000005000007945 */ /* 0x000fe20003800000 */
[----:B------:R-:W-:Y:S02]  /*ecb0*/  SHF.L.U32 R0, R0, 0x1f, RZ ;  /* 0x0000001f00007819 */ /* 0x000fe400000006ff */
[----:B------:R-:W-:Y:S02]  /*ecc0*/  ISETP.NE.AND P1, PT, R2, 0x3, PT ;  /* 0x000000030200780c */ /* 0x000fe40003f25270 */
[----:B------:R-:W1:Y:S02]  /*ecd0*/  SYNCS.PHASECHK.TRANS64.TRYWAIT P0, [R3+URZ+0x33470], R0 ;  /* 0x03347000030075a7 */ /* 0x000e64000800017f */
[----:B-1----:R-:W-:Y:S09]  /*ece0*/  @!P0 BRA `(.L_x_85) ;  /* 0x0000001400888947 */ /* 0x002ff20003800000 */
.L_x_125:
[----:B------:R-:W-:Y:S05]  /*ecf0*/  BSYNC B0 ;  /* 0x0000000000007941 */ /* 0x000fea0003800000 */
.L_x_84:
[----:B------:R-:W-:Y:S05]  /*ed00*/  @!P1 BRA `(.L_x_86) ;  /* 0x0000000000049947 */ /* 0x000fea0003800000 */
[----:B------:R-:W-:Y:S01]  /*ed10*/  BPT.TRAP 0x1 ;  /* 0x000000040000795c */ /* 0x000fe20000300000 */
.L_x_86:
[----:B-1----:R-:W-:-:S04]  /*ed20*/  SHF.L.U32 R0, R19, 0x1f, RZ ;  /* 0x0000001f13007819 */ /* 0x002fc800000006ff */
[----:B------:R-:W1:Y:S02]  /*ed30*/  SYNCS.PHASECHK.TRANS64.TRYWAIT P0, [R3+URZ+0x33460], R0 ;  /* 0x03346000030075a7 */ /* 0x000e64000800017f */
[----:B-1----:R-:W-:Y:S05]  /*ed40*/  @!P0 BRA `(.L_x_87) ;  /* 0x0000001400848947 */ /* 0x002fea0003800000 */
.L_x_126:
[----:B------:R-:W2:Y:S04]  /*ed50*/  LDL R2, [R1+0x10] ;  /* 0x0000100001027983 */ /* 0x000ea80000100800 */
[----:B------:R-:W3:Y:S01]  /*ed60*/  LDL R8, [R1+0xc] ;  /* 0x00000c0001087983 */ /* 0x000ee20000100800 */
[----:B-1----:R-:W-:Y:S01]  /*ed70*/  IMAD R0, R18, 0x7800, RZ ;  /* 0x0000780012007824 */ /* 0x002fe200078e02ff */
[----:B------:R-:W-:Y:S05]  /*ed80*/  WARPSYNC.ALL ;  /* 0x0000000000007948 */ /* 0x000fea0003800000 */
[----:B--2---:R-:W-:-:S02]  /*ed90*/  LOP3.LUT R2, R0, R2, RZ, 0xfc, !PT ;  /* 0x0000000200027212 */ /* 0x004fc400078efcff */
[----:B---3--:R-:W-:-:S03]  /*eda0*/  LOP3.LUT R0, R0, R8, RZ, 0xfc, !PT ;  /* 0x0000000800007212 */ /* 0x008fc600078efcff */
[----:B0-----:R-:W0:Y:S02]  /*edb0*/  LDSM.16.MT88.4 R4, [R2+UR41+0xf200] ;  /* 0x00f200290204783b */ /* 0x001e240008004200 */
        /* <DEDUP_REMOVED lines=98> */
.L_x_88:
[----:B0-----:R-:W0:Y:S01]  /*f3e0*/  S2R R0, SR_TID.X ;  /* 0x0000000000007919 */ /* 0x001e220000002100 */
[----:B------:R-:W2:Y:S01]  /*f3f0*/  LDC R2, c[0x0][0xc34] ;  /* 0x00030d00ff027b82 */ /* 0x000ea20000000800 */
[----:B------:R-:W-:Y:S01]  /*f400*/  UIADD3 UR50, UR43, UR50, URZ ;  /* 0x000000322b327290 */ /* 0x000fe2000fffe03f */
[----:B------:R-:W-:Y:S01]  /*f410*/  VIADD R18, R18, 0x1 ;  /* 0x0000000112127836 */ /* 0x000fe20000000000 */
[----:B------:R-:W-:Y:S01]  /*f420*/  UIADD3 UR46, UR46, 0x1, URZ ;  /* 0x000000012e2e7890 */ /* 0x000fe2000fffe03f */
[----:B-1----:R-:W-:Y:S04]  /*f430*/  SYNCS.ARRIVE.TRANS64.A1T0 RZ, [R3+URZ+0x33450], RZ ;  /* 0x033450ff03ff79a7 */ /* 0x002fe8000810003f */
[----:B------:R-:W-:Y:S01]  /*f440*/  BAR.SYNC.DEFER_BLOCKING 0x2, 0x80 ;  /* 0x0082000000007b1d */ /* 0x000fe20000010000 */
[----:B--2---:R-:W-:-:S02]  /*f450*/  ISETP.LE.AND P1, PT, R2, UR50, PT ;  /* 0x0000003202007c0c */ /* 0x004fc4000bf23270 */
[----:B0-----:R-:W-:-:S04]  /*f460*/  LOP3.LUT R0, R0, 0x7f, RZ, 0xc0, !PT ;  /* 0x0000007f00007812 */ /* 0x001fc800078ec0ff */
[----:B------:R-:W-:-:S13]  /*f470*/  ISETP.NE.AND P0, PT, R0, RZ, PT ;  /* 0x000000ff0000720c */ /* 0x000fda0003f05270 */
[----:B------:R-:W-:-:S05]  /*f480*/  @!P0 VIADD R0, R3, 0x33480 ;  /* 0x0003348003008836 */ /* 0x000fca0000000000 */
[----:B------:R-:W-:-:S04]  /*f490*/  @!P0 PRMT R0, RZ, 0x654, R0 ;  /* 0x00000654ff008816 */ /* 0x000fc80000000000 */
[----:B------:R0:W-:Y:S01]  /*f4a0*/  @!P0 SYNCS.ARRIVE.TRANS64.RED.A1T0 RZ, [R0+URZ], RZ ;  /* 0x000000ff00ff89a7 */ /* 0x0001e2000810043f */
[----:B------:R-:W-:-:S04]  /*f4b0*/  ISETP.NE.AND P0, PT, R18, 0x2, PT ;  /* 0x000000021200780c */ /* 0x000fc80003f05270 */
[----:B------:R-:W-:Y:S02]  /*f4c0*/  SEL R18, R18, RZ, P0 ;  /* 0x000000ff12127207 */ /* 0x000fe40000000000 */
[----:B0-----:R-:W-:-:S04]  /*f4d0*/  SEL R0, RZ, 0x1, P0 ;  /* 0x00000001ff007807 */ /* 0x001fc80000000000 */
[----:B------:R-:W-:Y:S01]  /*f4e0*/  LOP3.LUT R19, R19, R0, RZ, 0x3c, !PT ;  /* 0x0000000013137212 */ /* 0x000fe200078e3cff */
[----:B------:R-:W-:Y:S06]  /*f4f0*/  @!P1 BRA `(.L_x_89) ;  /* 0xffffffc800ac9947 */ /* 0x000fec000383ffff */
[----:B------:R-:W-:-:S12]  /*f500*/  ULOP3.LUT UR46, UR46, 0x1, URZ, 0xc, !UPT ;  /* 0x000000012e2e7892 */ /* 0x000fd8000f8e0c3f */
.L_x_40:
[----:B------:R-:W0:Y:S01]  /*f510*/  S2R R3, SR_CgaCtaId ;  /* 0x0000000000037919 */ /* 0x000e220000008800 */
[----:B------:R-:W-:-:S04]  /*f520*/  MOV R0, 0x400 ;  /* 0x0000040000007802 */ /* 0x000fc80000000f00 */
[----:B0-----:R-:W-:Y:S01]  /*f530*/  LEA R7, R3, R0, 0x18 ;  /* 0x0000000003077211 */ /* 0x001fe200078ec0ff */
[----:B------:R-:W-:-:S05]  /*f540*/  IMAD.U32 R0, RZ, RZ, UR46 ;  /* 0x0000002eff007e24 */ /* 0x000fca000f8e00ff */
[----:B------:R-:W-:-:S04]  /*f550*/  SHF.L.U32 R0, R0, 0x1f, RZ ;  /* 0x0000001f00007819 */ /* 0x000fc800000006ff */
[----:B------:R-:W0:Y:S02]  /*f560*/  SYNCS.PHASECHK.TRANS64.TRYWAIT P0, [R7+URZ+0x33420], R0 ;  /* 0x03342000070075a7 */ /* 0x000e24000800017f */
[----:B0-----:R-:W-:Y:S05]  /*f570*/  @!P0 BRA `(.L_x_90) ;  /* 0x0000000c008c8947 */ /* 0x001fea0003800000 */
.L_x_127:
[----:B------:R-:W1:Y:S02]  /*f580*/  S2R R2, SR_TID.X ;  /* 0x0000000000027919 */ /* 0x000e640000002100 */
[----:B-1----:R-:W-:-:S04]  /*f590*/  SHF.R.U32.HI R2, RZ, 0x5, R2 ;  /* 0x00000005ff027819 */ /* 0x002fc80000011602 */
[----:B------:R-:W-:-:S05]  /*f5a0*/  LOP3.LUT R2, R2, 0x3, RZ, 0xc0, !PT ;  /* 0x0000000302027812 */ /* 0x000fca00078ec0ff */
[----:B0-----:R-:W0:Y:S02]  /*f5b0*/  SHFL.IDX PT, R0, R2, RZ, 0x1f ;  /* 0x00001fff02007589 */ /* 0x001e2400000e0000 */
[----:B0-----:R-:W-:-:S13]  /*f5c0*/  ISETP.NE.AND P0, PT, R0, RZ, PT ;  /* 0x000000ff0000720c */ /* 0x001fda0003f05270 */
[----:B------:R-:W-:Y:S05]  /*f5d0*/  @P0 EXIT ;  /* 0x000000000000094d */ /* 0x000fea0003800000 */
[----:B------:R-:W-:Y:S01]  /*f5e0*/  ELECT P0, URZ, PT ;  /* 0x00000000003f782f */ /* 0x000fe20003800000 */
[----:B------:R-:W-:-:S12]  /*f5f0*/  BSSY B0, `(.L_x_91) ;  /* 0x0000027000007945 */ /* 0x000fd80003800000 */
[----:B------:R-:W-:Y:S05]  /*f600*/  @!P0 BRA `(.L_x_92) ;  /* 0x0000000000948947 */ /* 0x000fea0003800000 */
[----:B------:R-:W-:-:S06]  /*f610*/  ULOP3.LUT UR4, UR38, 0x2, URZ, 0xfc, !UPT ;  /* 0x0000000226047892 */ /* 0x000fcc000f8efc3f */
[----:B------:R-:W-:-:S05]  /*f620*/  IMAD.U32 R0, RZ, RZ, UR4 ;  /* 0x00000004ff007e24 */ /* 0x000fca000f8e00ff */
[----:B------:R-:W-:-:S13]  /*f630*/  ISETP.NE.AND P0, PT, R0, 0x3, PT ;  /* 0x000000030000780c */ /* 0x000fda0003f05270 */
[----:B------:R-:W-:Y:S05]  /*f640*/  @!P0 BRA `(.L_x_93) ;  /* 0x0000000000048947 */ /* 0x000fea0003800000 */
[----:B------:R-:W-:Y:S01]  /*f650*/  BPT.TRAP 0x1 ;  /* 0x000000040000795c */ /* 0x000fe20000300000 */
.L_x_93:
[----:B------:R-:W-:Y:S01]  /*f660*/  VIADD R3, R7, 0x33440 ;  /* 0x0003344007037836 */ /* 0x000fe20000000000 */
[----:B------:R-:W-:Y:S01]  /*f670*/  SHF.L.U32 R4, R19, 0x1f, RZ ;  /* 0x0000001f13047819 */ /* 0x000fe200000006ff */
[C---:B------:R-:W-:Y:S02]  /*f680*/  VIADD R0, R18.reuse, 0x1 ;  /* 0x0000000112007836 */ /* 0x040fe40000000000 */
[----:B------:R-:W-:-:S03]  /*f690*/  IMAD R5, R18, 0x8, R3 ;  /* 0x0000000812057824 */ /* 0x000fc600078e0203 */
[----:B------:R-:W-:Y:S01]  /*f6a0*/  ISETP.NE.AND P2, PT, R0, 0x2, PT ;  /* 0x000000020000780c */ /* 0x000fe20003f45270 */
[----:B------:R-:W0:Y:S03]  /*f6b0*/  SYNCS.PHASECHK.TRANS64.TRYWAIT P1, [R5+URZ], R4 ;  /* 0x00000004050075a7 */ /* 0x000e26000802017f */
[----:B------:R-:W-:-:S04]  /*f6c0*/  SEL R2, RZ, 0x1, P2 ;  /* 0x00000001ff027807 */ /* 0x000fc80001000000 */
[----:B------:R-:W-:Y:S02]  /*f6d0*/  LOP3.LUT R19, R19, R2, RZ, 0x3c, !PT ;  /* 0x0000000213137212 */ /* 0x000fe400078e3cff */
[----:B------:R-:W-:Y:S02]  /*f6e0*/  SEL R2, R0, RZ, P2 ;  /* 0x000000ff00027207 */ /* 0x000fe40001000000 */
[----:B------:R-:W-:-:S03]  /*f6f0*/  SHF.L.U32 R0, R19, 0x1f, RZ ;  /* 0x0000001f13007819 */ /* 0x000fc600000006ff */
[----:B------:R-:W-:Y:S01]  /*f700*/  IMAD R3, R2, 0x8, R3 ;  /* 0x0000000802037824 */ /* 0x000fe200078e0203 */
[----:B0-----:R-:W-:Y:S06]  /*f710*/  @!P1 BRA `(.L_x_94) ;  /* 0x0000000c00389947 */ /* 0x001fec0003800000 */
.L_x_128:
[----:B------:R-:W1:Y:S02]  /*f720*/  SYNCS.PHASECHK.TRANS64.TRYWAIT P1, [R3+URZ], R0 ;  /* 0x00000000030075a7 */ /* 0x000e64000802017f */
[----:B-1----:R-:W-:Y:S05]  /*f730*/  @!P1 BRA `(.L_x_95) ;  /* 0x0000000c00449947 */ /* 0x002fea0003800000 */
.L_x_129:
[----:B------:R-:W-:Y:S05]  /*f740*/  @!P0 BRA `(.L_x_96) ;  /* 0x0000000000048947 */ /* 0x000fea0003800000 */
[----:B------:R-:W-:Y:S01]  /*f750*/  BPT.TRAP 0x1 ;  /* 0x000000040000795c */ /* 0x000fe20000300000 */
.L_x_96:
[----:B-1----:R-:W-:-:S04]  /*f760*/  IMAD R3, R18, 0x8, R7 ;  /* 0x0000000812037824 */ /* 0x002fc800078e0207 */
[----:B------:R-:W1:Y:S02]  /*f770*/  SYNCS.PHASECHK.TRANS64.TRYWAIT P1, [R3+URZ+0x33460], R4 ;  /* 0x03346004030075a7 */ /* 0x000e64000802017f */
[----:B-1----:R-:W-:Y:S05]  /*f780*/  @!P1 BRA `(.L_x_97) ;  /* 0x0000000c00449947 */ /* 0x002fea0003800000 */
.L_x_130:
[----:B------:R-:W-:Y:S05]  /*f790*/  @!P0 BRA `(.L_x_98) ;  /* 0x0000000000048947 */ /* 0x000fea0003800000 */
[----:B------:R-:W-:Y:S01]  /*f7a0*/  BPT.TRAP 0x1 ;  /* 0x000000040000795c */ /* 0x000fe20000300000 */
.L_x_98:
[----:B0-----:R-:W-:-:S04]  /*f7b0*/  IMAD R5, R2, 0x8, R7 ;  /* 0x0000000802057824 */ /* 0x001fc800078e0207 */
[----:B------:R-:W0:Y:S02]  /*f7c0*/  SYNCS.PHASECHK.TRANS64.TRYWAIT P1, [R5+URZ+0x33460], R0 ;  /* 0x03346000050075a7 */ /* 0x000e24000802017f */
[----:B0-----:R-:W-:Y:S05]  /*f7d0*/  @!P1 BRA `(.L_x_99) ;  /* 0x0000000c00449947 */ /* 0x001fea0003800000 */
.L_x_131:
[----:B------:R-:W-:Y:S05]  /*f7e0*/  @!P0 BRA `(.L_x_100) ;  /* 0x0000000000048947 */ /* 0x000fea0003800000 */
[----:B------:R-:W-:Y:S01]  /*f7f0*/  BPT.TRAP 0x1 ;  /* 0x000000040000795c */ /* 0x000fe20000300000 */
.L_x_100:
[----:B------:R-:W2:Y:S02]  /*f800*/  SYNCS.PHASECHK.TRANS64.TRYWAIT P0, [R3+URZ+0x33480], R4 ;  /* 0x03348004030075a7 */ /* 0x000ea4000800017f */
[----:B--2---:R-:W-:Y:S05]  /*f810*/  @!P0 BRA `(.L_x_101) ;  /* 0x0000000c00488947 */ /* 0x004fea0003800000 */
.L_x_102:
[----:B---3--:R3:W4:Y:S02]  /*f820*/  SYNCS.PHASECHK.TRANS64.TRYWAIT P0, [R5+URZ+0x33480], R0 ;  /* 0x03348000050075a7 */ /* 0x008724000800017f */
[----:B----4-:R-:W-:Y:S05]  /*f830*/  @!P0 NANOSLEEP.SYNCS 0x989680 ;  /* 0x009896800000895d */ /* 0x010fea0003900000 */
[----:B------:R-:W4:Y:S02]  /*f840*/  @!P0 SYNCS.PHASECHK.TRANS64 P0, [R5+URZ+0x33480], R0 ;  /* 0x03348000050085a7 */ /* 0x000f24000800007f */
[----:B----4-:R-:W-:Y:S05]  /*f850*/  @!P0 BRA `(.L_x_102) ;  /* 0xfffffffc00f08947 */ /* 0x010fea000383ffff */
.L_x_92:
[----:B------:R-:W-:Y:S05]  /*f860*/  BSYNC B0 ;  /* 0x0000000000007941 */ /* 0x000fea0003800000 */
.L_x_91:
[----:B------:R-:W-:Y:S05]  /*f870*/  EXIT ;  /* 0x000000000000794d */ /* 0x000fea0003800000 */
.L_x_10:
[----:B0-----:R-:W-:-:S04]  /*f880*/  IMAD.U32 R3, RZ, RZ, UR39 ;  /* 0x00000027ff037e24 */ /* 0x001fc8000f8e00ff */
[----:B------:R0:W1:Y:S03]  /*f890*/  SYNCS.PHASECHK.TRANS64.TRYWAIT P1, [R3+URZ+0x33400], R8 ;  /* 0x03340008030075a7 */ /* 0x000066000802017f */
[----:B-1----:R-:W-:Y:S05]  /*f8a0*/  @!P1 NANOSLEEP.SYNCS 0x989680 ;  /* 0x009896800000995d */ /* 0x002fea0003900000 */
[----:B------:R-:W1:Y:S02]  /*f8b0*/  @!P1 SYNCS.PHASECHK.TRANS64 P1, [R3+URZ+0x33400], R8 ;  /* 0x03340008030095a7 */ /* 0x000e64000802007f */
[----:B-1----:R-:W-:Y:S05]  /*f8c0*/  @!P1 BRA `(.L_x_10) ;  /* 0xfffffffc00ec9947 */ /* 0x002fea000383ffff */
[----:B------:R-:W-:Y:S05]  /*f8d0*/  BRA `(.L_x_103) ;  /* 0xffffff1c00047947 */ /* 0x000fea000383ffff */
.L_x_14:
[----:B-1----:R1:W2:Y:S02]  /*f8e0*/  SYNCS.PHASECHK.TRANS64.TRYWAIT P1, [R3+URZ+0x33430], R4 ;  /* 0x03343004030075a7 */ /* 0x0022a4000802017f */
[----:B--2---:R-:W-:Y:S05]  /*f8f0*/  @!P1 NANOSLEEP.SYNCS 0x989680 ;  /* 0x009896800000995d */ /* 0x004fea0003900000 */
[----:B------:R-:W2:Y:S02]  /*f900*/  @!P1 SYNCS.PHASECHK.TRANS64 P1, [R3+URZ+0x33430], R4 ;  /* 0x03343004030095a7 */ /* 0x000ea4000802007f */
[----:B--2---:R-:W-:Y:S05]  /*f910*/  @!P1 BRA `(.L_x_14) ;  /* 0xfffffffc00f09947 */ /* 0x004fea000383ffff */
[----:B------:R-:W-:Y:S05]  /*f920*/  BRA `(.L_x_13) ;  /* 0xffffff1c002c7947 */ /* 0x000fea000383ffff */
.L_x_19:
[----:B-1----:R-:W-:-:S04]  /*f930*/  IMAD.U32 R8, RZ, RZ, UR6 ;  /* 0x00000006ff087e24 */ /* 0x002fc8000f8e00ff */
[----:B------:R1:W2:Y:S03]  /*f940*/  SYNCS.PHASECHK.TRANS64.TRYWAIT P1, [R8+URZ+0x33430], R7 ;  /* 0x03343007080075a7 */ /* 0x0002a6000802017f */
[----:B--2---:R-:W-:Y:S05]  /*f950*/  @!P1 NANOSLEEP.SYNCS 0x989680 ;  /* 0x009896800000995d */ /* 0x004fea0003900000 */
[----:B------:R-:W2:Y:S02]  /*f960*/  @!P1 SYNCS.PHASECHK.TRANS64 P1, [R8+URZ+0x33430], R7 ;  /* 0x03343007080095a7 */ /* 0x000ea4000802007f */
[----:B--2---:R-:W-:Y:S05]  /*f970*/  @!P1 BRA `(.L_x_19) ;  /* 0xfffffffc00ec9947 */ /* 0x004fea000383ffff */
[----:B------:R-:W-:Y:S05]  /*f980*/  BRA `(.L_x_16) ;  /* 0xffffff5c001c7947 */ /* 0x000fea000383ffff */
.L_x_23:
[----:B-1----:R-:W-:-:S04]  /*f990*/  IMAD.U32 R8, RZ, RZ, UR6 ;  /* 0x00000006ff087e24 */ /* 0x002fc8000f8e00ff */
[----:B------:R1:W2:Y:S03]  /*f9a0*/  SYNCS.PHASECHK.TRANS64.TRYWAIT P1, [R8+URZ+0x33450], R7 ;  /* 0x03345007080075a7 */ /* 0x0002a6000802017f */
[----:B--2---:R-:W-:Y:S05]  /*f9b0*/  @!P1 NANOSLEEP.SYNCS 0x989680 ;  /* 0x009896800000995d */ /* 0x004fea0003900000 */
[----:B------:R-:W2:Y:S02]  /*f9c0*/  @!P1 SYNCS.PHASECHK.TRANS64 P1, [R8+URZ+0x33450], R7 ;  /* 0x03345007080095a7 */ /* 0x000ea4000802007f */
[----:B--2---:R-:W-:Y:S05]  /*f9d0*/  @!P1 BRA `(.L_x_23) ;  /* 0xfffffffc00ec9947 */ /* 0x004fea000383ffff */
[----:B------:R-:W-:Y:S05]  /*f9e0*/  BRA `(.L_x_20) ;  /* 0xffffff68001c7947 */ /* 0x000fea000383ffff */
.L_x_29:
[----:B-1----:R-:W-:-:S04]  /*f9f0*/  IMAD.U32 R3, RZ, RZ, UR4 ;  /* 0x00000004ff037e24 */ /* 0x002fc8000f8e00ff */
[----:B------:R1:W2:Y:S03]  /*fa00*/  SYNCS.PHASECHK.TRANS64.TRYWAIT P1, [R3+URZ+0x33450], R0 ;  /* 0x03345000030075a7 */ /* 0x0002a6000802017f */
[----:B--2---:R-:W-:Y:S05]  /*fa10*/  @!P1 NANOSLEEP.SYNCS 0x989680 ;  /* 0x009896800000995d */ /* 0x004fea0003900000 */
[----:B------:R-:W2:Y:S02]  /*fa20*/  @!P1 SYNCS.PHASECHK.TRANS64 P1, [R3+URZ+0x33450], R0 ;  /* 0x03345000030095a7 */ /* 0x000ea4000802007f */
[----:B--2---:R-:W-:Y:S05]  /*fa30*/  @!P1 BRA `(.L_x_29) ;  /* 0xfffffffc00ec9947 */ /* 0x004fea000383ffff */
[----:B------:R-:W-:Y:S05]  /*fa40*/  BRA `(.L_x_28) ;  /* 0xffffff9000f47947 */ /* 0x000fea000383ffff */
.L_x_45:
[----:B------:R-:W-:Y:S02]  /*fa50*/  IMAD.MOV.U32 R13, RZ, RZ, R0 ;  /* 0x000000ffff0d7224 */ /* 0x000fe400078e0000 */
[----:B------:R-:W-:Y:S02]  /*fa60*/  IMAD.MOV.U32 R12, RZ, RZ, RZ ;  /* 0x000000ffff0c7224 */ /* 0x000fe400078e00ff */
[----:B------:R-:W-:Y:S02]  /*fa70*/  IMAD.MOV.U32 R11, RZ, RZ, 0x1f ;  /* 0x0000001fff0b7424 */ /* 0x000fe400078e00ff */
[----:B------:R-:W-:-:S07]  /*fa80*/  IMAD.MOV.U32 R15, RZ, RZ, -0x1 ;  /* 0xffffffffff0f7424 */ /* 0x000fce00078e00ff */
[----:B0-----:R-:W-:Y:S05]  /*fa90*/  WARPSYNC.COLLECTIVE R15, `(.L_x_104) ;  /* 0x000000000f087348 */ /* 0x001fea0003c00000 */
[----:B------:R1:W2:Y:S02]  /*faa0*/  SHFL.IDX P6, R14, R13, R12, R11 ;  /* 0x0000000c0d0e7389 */ /* 0x0002a400000c000b */
[----:B012---:R-:W-:Y:S01]  /*fab0*/  ENDCOLLECTIVE ;  /* 0x000000000000791b */ /* 0x007fe20003800000 */
.L_x_104:
[----:B------:R-:W-:Y:S05]  /*fac0*/  BRA `(.L_x_105) ;  /* 0xffffffcc00447947 */ /* 0x000fea000383ffff */
.L_x_47:
[----:B------:R-:W-:Y:S01]  /*fad0*/  BSSY B0, `(.L_x_106) ;  /* 0x0000006000007945 */ /* 0x000fe20003800000 */
[----:B------:R-:W-:-:S07]  /*fae0*/  IMAD.MOV.U32 R15, RZ, RZ, -0x1 ;  /* 0xffffffffff0f7424 */ /* 0x000fce00078e00ff */
[----:B0-----:R-:W-:Y:S05]  /*faf0*/  WARPSYNC.COLLECTIVE R15, `(.L_x_107) ;  /* 0x000000000f0c7348 */ /* 0x001fea0003c00000 */
[----:B------:R-:W-:Y:S02]  /*fb00*/  ELECT P6, UR62, PT ;  /* 0x00000000003e782f */ /* 0x000fe400038c0000 */
[----:B------:R-:W-:Y:S01]  /*fb10*/  MOV R14, UR62 ;  /* 0x0000003e000e7c02 */ /* 0x000fe20008000f00 */
[----:B0-----:R-:W-:Y:S10]  /*fb20*/  ENDCOLLECTIVE ;  /* 0x000000000000791b */ /* 0x001ff40003800000 */
.L_x_107:
[----:B------:R-:W-:Y:S05]  /*fb30*/  BSYNC B0 ;  /* 0x0000000000007941 */ /* 0x000fea0003800000 */
.L_x_106:
[----:B------:R-:W-:Y:S05]  /*fb40*/  BRA `(.L_x_108) ;  /* 0xffffffcc00547947 */ /* 0x000fea000383ffff */
.L_x_49:
[----:B-1----:R1:W2:Y:S02]  /*fb50*/  SYNCS.PHASECHK.TRANS64.TRYWAIT P0, [R4+URZ+0x33480], R3 ;  /* 0x03348003040075a7 */ /* 0x0022a4000800017f */
[----:B--2---:R-:W-:Y:S05]  /*fb60*/  @!P0 NANOSLEEP.SYNCS 0x989680 ;  /* 0x009896800000895d */ /* 0x004fea0003900000 */
[----:B------:R-:W2:Y:S02]  /*fb70*/  @!P0 SYNCS.PHASECHK.TRANS64 P0, [R4+URZ+0x33480], R3 ;  /* 0x03348003040085a7 */ /* 0x000ea4000800007f */
[----:B--2---:R-:W-:Y:S05]  /*fb80*/  @!P0 BRA `(.L_x_49) ;  /* 0xfffffffc00f08947 */ /* 0x004fea000383ffff */
[----:B------:R-:W-:Y:S05]  /*fb90*/  BRA `(.L_x_109) ;  /* 0xffffffcc00ac7947 */ /* 0x000fea000383ffff */
.L_x_51:
[----:B--2---:R2:W3:Y:S02]  /*fba0*/  SYNCS.PHASECHK.TRANS64.TRYWAIT P0, [R4+URZ+0x33440], R3 ;  /* 0x03344003040075a7 */ /* 0x0044e4000800017f */
[----:B---3--:R-:W-:Y:S05]  /*fbb0*/  @!P0 NANOSLEEP.SYNCS 0x989680 ;  /* 0x009896800000895d */ /* 0x008fea0003900000 */
[----:B------:R-:W3:Y:S02]  /*fbc0*/  @!P0 SYNCS.PHASECHK.TRANS64 P0, [R4+URZ+0x33440], R3 ;  /* 0x03344003040085a7 */ /* 0x000ee4000800007f */
[----:B---3--:R-:W-:Y:S05]  /*fbd0*/  @!P0 BRA `(.L_x_51) ;  /* 0xfffffffc00f08947 */ /* 0x008fea000383ffff */
[----:B------:R-:W-:Y:S05]  /*fbe0*/  BRA `(.L_x_110) ;  /* 0xffffffd000347947 */ /* 0x000fea000383ffff */
.L_x_54:
[----:B------:R-:W-:Y:S02]  /*fbf0*/  IMAD.MOV.U32 R13, RZ, RZ, R5 ;  /* 0x000000ffff0d7224 */ /* 0x000fe400078e0005 */
[----:B------:R-:W-:Y:S02]  /*fc00*/  IMAD.MOV.U32 R12, RZ, RZ, RZ ;  /* 0x000000ffff0c7224 */ /* 0x000fe400078e00ff */
[----:B------:R-:W-:Y:S02]  /*fc10*/  IMAD.MOV.U32 R11, RZ, RZ, 0x1c1f ;  /* 0x00001c1fff0b7424 */ /* 0x000fe400078e00ff */
[----:B------:R-:W-:Y:S02]  /*fc20*/  IMAD.MOV.U32 R15, RZ, RZ, -0x1 ;  /* 0xffffffffff0f7424 */ /* 0x000fe400078e00ff */
[----:B------:R-:W-:-:S07]  /*fc30*/  IMAD.IADD R0, R10, 0x1, R0 ;  /* 0x000000010a007824 */ /* 0x000fce00078e0200 */
[----:B-----5:R-:W-:Y:S05]  /*fc40*/  WARPSYNC.COLLECTIVE R15, `(.L_x_111) ;  /* 0x000000000f087348 */ /* 0x020fea0003c00000 */
[----:B------:R0:W1:Y:S02]  /*fc50*/  SHFL.IDX P6, R14, R13, R12, R11 ;  /* 0x0000000c0d0e7389 */ /* 0x00006400000c000b */
[----:B01---5:R-:W-:Y:S01]  /*fc60*/  ENDCOLLECTIVE ;  /* 0x000000000000791b */ /* 0x023fe20003800000 */
.L_x_111:
[----:B------:R-:W-:Y:S02]  /*fc70*/  IMAD.MOV.U32 R13, RZ, RZ, R6 ;  /* 0x000000ffff0d7224 */ /* 0x000fe400078e0006 */
[----:B------:R-:W-:-:S07]  /*fc80*/  IMAD.MOV.U32 R2, RZ, RZ, R14 ;  /* 0x000000ffff027224 */ /* 0x000fce00078e000e */
[----:B------:R-:W-:Y:S05]  /*fc90*/  WARPSYNC.COLLECTIVE R15, `(.L_x_112) ;  /* 0x000000000f087348 */ /* 0x000fea0003c00000 */
[----:B------:R0:W1:Y:S02]  /*fca0*/  SHFL.IDX P6, R14, R13, R12, R11 ;  /* 0x0000000c0d0e7389 */ /* 0x00006400000c000b */
[----:B01----:R-:W-:Y:S01]  /*fcb0*/  ENDCOLLECTIVE ;  /* 0x000000000000791b */ /* 0x003fe20003800000 */
.L_x_112:
[----:B------:R-:W-:Y:S02]  /*fcc0*/  ULDC UR4, c[0x0][0x288] ;  /* 0x0000a20000047ab9 */ /* 0x000fe40000000800 */
[----:B------:R-:W-:Y:S02]  /*fcd0*/  IMAD R4, R7, UR4, RZ ;  /* 0x0000000407047c24 */ /* 0x000fe4000f8e02ff */
[----:B------:R-:W-:-:S03]  /*fce0*/  VIADD R7, R0, 0x20 ;  /* 0x0000002000077836 */ /* 0x000fc60000000000 */
[----:B------:R-:W-:Y:S01]  /*fcf0*/  ISETP.GE.AND P4, PT, R0, R4, PT ;  /* 0x000000040000720c */ /* 0x000fe20003f86270 */
[----:B------:R-:W-:Y:S02]  /*fd00*/  IMAD.MOV.U32 R13, RZ, RZ, R5 ;  /* 0x000000ffff0d7224 */ /* 0x000fe400078e0005 */
[----:B------:R-:W-:Y:S02]  /*fd10*/  IMAD.MOV.U32 R12, RZ, RZ, 0x1 ;  /* 0x00000001ff0c7424 */ /* 0x000fe400078e00ff */
[----:B------:R-:W-:-:S08]  /*fd20*/  IMAD.MOV.U32 R3, RZ, RZ, R14 ;  /* 0x000000ffff037224 */ /* 0x000fd000078e000e */
[----:B------:R-:W-:Y:S05]  /*fd30*/  WARPSYNC.COLLECTIVE R15, `(.L_x_113) ;  /* 0x000000000f087348 */ /* 0x000fea0003c00000 */
[----:B------:R0:W1:Y:S02]  /*fd40*/  SHFL.IDX P6, R14, R13, R12, R11 ;  /* 0x0000000c0d0e7389 */ /* 0x00006400000c000b */
[----:B01----:R-:W-:Y:S01]  /*fd50*/  ENDCOLLECTIVE ;  /* 0x000000000000791b */ /* 0x003fe20003800000 */
.L_x_113:
[----:B------:R-:W-:-:S05]  /*fd60*/  @!P4 IADD3 R3, P3, R9, R3, RZ ;  /* 0x000000030903c210 */ /* 0x000fca0007f7e0ff */
[----:B------:R-:W-:Y:S01]  /*fd70*/  @!P4 IMAD.X R2, RZ, RZ, R2, P3 ;  /* 0x000000ffff02c224 */ /* 0x000fe200018e0602 */
[----:B------:R-:W-:-:S04]  /*fd80*/  ISETP.GE.AND P3, PT, R7, R4, PT ;  /* 0x000000040700720c */ /* 0x000fc80003f66270 */
[----:B------:R-:W-:Y:S01]  /*fd90*/  @!P4 LOP3.LUT R3, R3, R2, RZ, 0x3c, !PT ;  /* 0x000000020303c212 */ /* 0x000fe200078e3cff */
[----:B------:R-:W-:-:S03]  /*fda0*/  IMAD.MOV.U32 R13, RZ, RZ, R6 ;  /* 0x000000ffff0d7224 */ /* 0x000fc600078e0006 */
[----:B------:R-:W-:-:S04]  /*fdb0*/  @!P4 LOP3.LUT R2, R3, R2, RZ, 0x3c, !PT ;  /* 0x000000020302c212 */ /* 0x000fc800078e3cff */
[----:B------:R-:W-:-:S05]  /*fdc0*/  @!P4 LOP3.LUT R3, R3, R2, RZ, 0x3c, !PT ;  /* 0x000000020303c212 */ /* 0x000fca00078e3cff */
[----:B------:R-:W-:Y:S01]  /*fdd0*/  @!PT LDS RZ, [RZ] ;  /* 0x00000000fffff984 */ /* 0x000fe20000000800 */
[----:B------:R-:W-:Y:S01]  /*fde0*/  @!PT LDS RZ, [RZ] ;  /* 0x00000000fffff984 */ /* 0x000fe20000000800 */
[----:B------:R-:W-:Y:S01]  /*fdf0*/  @!PT LDS RZ, [RZ] ;  /* 0x00000000fffff984 */ /* 0x000fe20000000800 */
[----:B------:R-:W-:Y:S04]  /*fe00*/  @!P4 LDGSTS.E.BYPASS.LTC128B.128 [R8+0x1e200], desc[UR48][R2.64], !P0 ;  /* 0x1e2000000208cfae */ /* 0x000fe8000c101d70 */
[----:B------:R-:W-:Y:S04]  /*fe10*/  @!P4 LDGSTS.E.BYPASS.LTC128B.128 [R8+0x20200], desc[UR48][R2.64+0x40], !P1 ;  /* 0x202000400208cfae */ /* 0x000fe8000c901d70 */
[----:B------:R0:W-:Y:S02]  /*fe20*/  @!P4 LDGSTS.E.BYPASS.LTC128B.128 [R8+0x22200], desc[UR48][R2.64+0x80], !P2 ;  /* 0x222000800208cfae */ /* 0x0001e4000d101d70 */
[----:B0-----:R-:W-:-:S07]  /*fe30*/  IMAD.MOV.U32 R2, RZ, RZ, R14 ;  /* 0x000000ffff027224 */ /* 0x001fce00078e000e */
[----:B------:R-:W-:Y:S05]  /*fe40*/  WARPSYNC.COLLECTIVE R15, `(.L_x_114) ;  /* 0x000000000f087348 */ /* 0x000fea0003c00000 */
[----:B------:R0:W1:Y:S02]  /*fe50*/  SHFL.IDX P6, R14, R13, R12, R11 ;  /* 0x0000000c0d0e7389 */ /* 0x00006400000c000b */
[----:B01----:R-:W-:Y:S01]  /*fe60*/  ENDCOLLECTIVE ;  /* 0x000000000000791b */ /* 0x003fe20003800000 */
.L_x_114:
[----:B------:R-:W-:Y:S02]  /*fe70*/  IMAD.MOV.U32 R13, RZ, RZ, R5 ;  /* 0x000000ffff0d7224 */ /* 0x000fe400078e0005 */
[----:B------:R-:W-:Y:S02]  /*fe80*/  IMAD.MOV.U32 R12, RZ, RZ, 0x2 ;  /* 0x00000002ff0c7424 */ /* 0x000fe400078e00ff */
[----:B------:R-:W-:-:S07]  /*fe90*/  IMAD.MOV.U32 R3, RZ, RZ, R14 ;  /* 0x000000ffff037224 */ /* 0x000fce00078e000e */
[----:B------:R-:W-:Y:S05]  /*fea0*/  WARPSYNC.COLLECTIVE R15, `(.L_x_115) ;  /* 0x000000000f087348 */ /* 0x000fea0003c00000 */
[----:B------:R0:W1:Y:S02]  /*feb0*/  SHFL.IDX P6, R14, R13, R12, R11 ;  /* 0x0000000c0d0e7389 */ /* 0x00006400000c000b */
[----:B01----:R-:W-:Y:S01]  /*fec0*/  ENDCOLLECTIVE ;  /* 0x000000000000791b */ /* 0x003fe20003800000 */
.L_x_115:
[----:B------:R-:W-:-:S05]  /*fed0*/  @!P3 IADD3 R3, P4, R9, R3, RZ ;  /* 0x000000030903b210 */ /* 0x000fca0007f9e0ff */
[----:B------:R-:W-:-:S05]  /*fee0*/  @!P3 IMAD.X R2, RZ, RZ, R2, P4 ;  /* 0x000000ffff02b224 */ /* 0x000fca00020e0602 */
        /* <DEDUP_REMOVED lines=10> */
[----:B0-----:R-:W-:-:S05]  /*ff90*/  VIADD R2, R0, 0x40 ;  /* 0x0000004000027836 */ /* 0x001fca0000000000 */
[----:B------:R-:W-:Y:S01]  /*ffa0*/  ISETP.GE.AND P3, PT, R2, R4, PT ;  /* 0x000000040200720c */ /* 0x000fe20003f66270 */
[----:B------:R-:W-:-:S12]  /*ffb0*/  IMAD.MOV.U32 R2, RZ, RZ, R14 ;  /* 0x000000ffff027224 */ /* 0x000fd800078e000e */
[----:B------:R-:W-:Y:S05]  /*ffc0*/  WARPSYNC.COLLECTIVE R15, `(.L_x_116) ;  /* 0x000000000f087348 */ /* 0x000fea0003c00000 */
[----:B------:R0:W1:Y:S02]  /*ffd0*/  SHFL.IDX P6, R14, R13, R12, R11 ;  /* 0x0000000c0d0e7389 */ /* 0x00006400000c000b */
[----:B01----:R-:W-:Y:S01]  /*ffe0*/  ENDCOLLECTIVE ;  /* 0x000000000000791b */ /* 0x003fe20003800000 */
.L_x_116:
[----:B------:R-:W-:Y:S02]  /*fff0*/  IMAD.MOV.U32 R13, RZ, RZ, R5 ;  /* 0x000000ffff0d7224 */ /* 0x000fe400078e0005 */
[----:B------:R-:W-:Y:S02]  /*10000*/  IMAD.MOV.U32 R12, RZ, RZ, 0x3 ;  /* 0x00000003ff0c7424 */ /* 0x000fe400078e00ff */
[----:B------:R-:W-:-:S07]  /*10010*/  IMAD.MOV.U32 R3, RZ, RZ, R14 ;  /* 0x000000ffff037224 */ /* 0x000fce00078e000e */
[----:B------:R-:W-:Y:S05]  /*10020*/  WARPSYNC.COLLECTIVE R15, `(.L_x_117) ;  /* 0x000000000f087348 */ /* 0x000fea0003c00000 */
[----:B------:R0:W1:Y:S02]  /*10030*/  SHFL.IDX P6, R14, R13, R12, R11 ;  /* 0x0000000c0d0e7389 */ /* 0x00006400000c000b */
[----:B01----:R-:W-:Y:S01]  /*10040*/  ENDCOLLECTIVE ;  /* 0x000000000000791b */ /* 0x003fe20003800000 */
.L_x_117:
[----:B------:R-:W-:-:S05]  /*10050*/  @!P3 IADD3 R3, P4, R9, R3, RZ ;  /* 0x000000030903b210 */ /* 0x000fca0007f9e0ff */
[----:B------:R-:W-:-:S05]  /*10060*/  @!P3 IMAD.X R2, RZ, RZ, R2, P4 ;  /* 0x000000ffff02b224 */ /* 0x000fca00020e0602 */
[----:B------:R-:W-:Y:S01]  /*10070*/  @!P3 LOP3.LUT R3, R3, R2, RZ, 0x3c, !PT ;  /* 0x000000020303b212 */ /* 0x000fe200078e3cff */
[----:B------:R-:W-:-:S03]  /*10080*/  IMAD.MOV.U32 R13, RZ, RZ, R6 ;  /* 0x000000ffff0d7224 */ /* 0x000fc600078e0006 */
[----:B------:R-:W-:-:S04]  /*10090*/  @!P3 LOP3.LUT R2, R3, R2, RZ, 0x3c, !PT ;  /* 0x000000020302b212 */ /* 0x000fc800078e3cff */
[----:B------:R-:W-:Y:S01]  /*100a0*/  @!P3 LOP3.LUT R3, R3, R2, RZ, 0x3c, !PT ;  /* 0x000000020303b212 */ /* 0x000fe200078e3cff */
[----:B------:R-:W-:-:S07]  /*100b0*/  IMAD.MOV.U32 R5, RZ, RZ, R14 ;  /* 0x000000ffff057224 */ /* 0x000fce00078e000e */
[----:B------:R-:W-:Y:S05]  /*100c0*/  WARPSYNC.COLLECTIVE R15, `(.L_x_118) ;  /* 0x000000000f087348 */ /* 0x000fea0003c00000 */
[----:B------:R0:W1:Y:S02]  /*100d0*/  SHFL.IDX P6, R14, R13, R12, R11 ;  /* 0x0000000c0d0e7389 */ /* 0x00006400000c000b */
[----:B01----:R-:W-:Y:S01]  /*100e0*/  ENDCOLLECTIVE ;  /* 0x000000000000791b */ /* 0x003fe20003800000 */
.L_x_118:
[----:B------:R-:W-:Y:S01]  /*100f0*/  @!PT LDS RZ, [RZ] ;  /* 0x00000000fffff984 */ /* 0x000fe20000000800 */
[----:B------:R-:W-:Y:S01]  /*10100*/  @!PT LDS RZ, [RZ] ;  /* 0x00000000fffff984 */ /* 0x000fe20000000800 */
[----:B------:R-:W-:Y:S01]  /*10110*/  @!PT LDS RZ, [RZ] ;  /* 0x00000000fffff984 */ /* 0x000fe20000000800 */
[----:B------:R-:W-:Y:S04]  /*10120*/  @!P3 LDGSTS.E.BYPASS.LTC128B.128 [R8+0x1f200], desc[UR48][R2.64], !P0 ;  /* 0x1f2000000208bfae */ /* 0x000fe8000c101d70 */
[----:B------:R-:W-:Y:S04]  /*10130*/  @!P3 LDGSTS.E.BYPASS.LTC128B.128 [R8+0x21200], desc[UR48][R2.64+0x40], !P1 ;  /* 0x212000400208bfae */ /* 0x000fe8000c901d70 */
[----:B------:R0:W-:Y:S02]  /*10140*/  @!P3 LDGSTS.E.BYPASS.LTC128B.128 [R8+0x23200], desc[UR48][R2.64+0x80], !P2 ;  /* 0x232000800208bfae */ /* 0x0001e4000d101d70 */
[----:B0-----:R-:W-:Y:S01]  /*10150*/  IMAD.MOV.U32 R2, RZ, RZ, R14 ;  /* 0x000000ffff027224 */ /* 0x001fe200078e000e */
[----:B------:R-:W-:Y:S06]  /*10160*/  BRA `(.L_x_119) ;  /* 0xffffffd400707947 */ /* 0x000fec000383ffff */
.L_x_57:
[----:B--2---:R-:W-:-:S04]  /*10170*/  IMAD.U32 R3, RZ, RZ, UR41 ;  /* 0x00000029ff037e24 */ /* 0x004fc8000f8e00ff */
[----:B------:R2:W3:Y:S03]  /*10180*/  SYNCS.PHASECHK.TRANS64.TRYWAIT P0, [R3+URZ+0x33420], R0 ;  /* 0x03342000030075a7 */ /* 0x0004e6000800017f */
[----:B---3--:R-:W-:Y:S05]  /*10190*/  @!P0 NANOSLEEP.SYNCS 0x989680 ;  /* 0x009896800000895d */ /* 0x008fea0003900000 */
[----:B------:R-:W3:Y:S02]  /*101a0*/  @!P0 SYNCS.PHASECHK.TRANS64 P0, [R3+URZ+0x33420], R0 ;  /* 0x03342000030085a7 */ /* 0x000ee4000800007f */
[----:B---3--:R-:W-:Y:S05]  /*101b0*/  @!P0 BRA `(.L_x_57) ;  /* 0xfffffffc00ec8947 */ /* 0x008fea000383ffff */
[----:B------:R-:W-:Y:S05]  /*101c0*/  BRA `(.L_x_120) ;  /* 0xffffffd400b47947 */ /* 0x000fea000383ffff */
.L_x_63:
[----:B-1----:R1:W2:Y:S02]  /*101d0*/  SYNCS.PHASECHK.TRANS64.TRYWAIT P0, [R7+URZ+0x33480], R4 ;  /* 0x03348004070075a7 */ /* 0x0022a4000800017f */
[----:B--2---:R-:W-:Y:S05]  /*101e0*/  @!P0 NANOSLEEP.SYNCS 0x989680 ;  /* 0x009896800000895d */ /* 0x004fea0003900000 */
[----:B------:R-:W2:Y:S02]  /*101f0*/  @!P0 SYNCS.PHASECHK.TRANS64 P0, [R7+URZ+0x33480], R4 ;  /* 0x03348004070085a7 */ /* 0x000ea4000800007f */
[----:B--2---:R-:W-:Y:S05]  /*10200*/  @!P0 BRA `(.L_x_63) ;  /* 0xfffffffc00f08947 */ /* 0x004fea000383ffff */
[----:B------:R-:W-:Y:S05]  /*10210*/  BRA `(.L_x_121) ;  /* 0xffffffd8005c7947 */ /* 0x000fea000383ffff */
.L_x_70:
[----:B--2---:R2:W3:Y:S02]  /*10220*/  SYNCS.PHASECHK.TRANS64.TRYWAIT P0, [R7+URZ+0x33440], R4 ;  /* 0x03344004070075a7 */ /* 0x0044e4000800017f */
[----:B---3--:R-:W-:Y:S05]  /*10230*/  @!P0 NANOSLEEP.SYNCS 0x989680 ;  /* 0x009896800000895d */ /* 0x008fea0003900000 */
[----:B------:R-:W3:Y:S02]  /*10240*/  @!P0 SYNCS.PHASECHK.TRANS64 P0, [R7+URZ+0x33440], R4 ;  /* 0x03344004070085a7 */ /* 0x000ee4000800007f */
[----:B---3--:R-:W-:Y:S05]  /*10250*/  @!P0 BRA `(.L_x_70) ;  /* 0xfffffffc00f08947 */ /* 0x008fea000383ffff */
[----:B------:R-:W-:Y:S05]  /*10260*/  BRA `(.L_x_122) ;  /* 0xffffffdc00587947 */ /* 0x000fea000383ffff */
.L_x_78:
[----:B-1----:R1:W2:Y:S02]  /*10270*/  SYNCS.PHASECHK.TRANS64.TRYWAIT P0, [R12+URZ+0x33470], R4 ;  /* 0x033470040c0075a7 */ /* 0x0022a4000800017f */
[----:B--2---:R-:W-:Y:S05]  /*10280*/  @!P0 NANOSLEEP.SYNCS 0x989680 ;  /* 0x009896800000895d */ /* 0x004fea0003900000 */
[----:B------:R-:W2:Y:S02]  /*10290*/  @!P0 SYNCS.PHASECHK.TRANS64 P0, [R12+URZ+0x33470], R4 ;  /* 0x033470040c0085a7 */ /* 0x000ea4000800007f */
[----:B--2---:R-:W-:Y:S05]  /*102a0*/  @!P0 BRA `(.L_x_78) ;  /* 0xfffffffc00f08947 */ /* 0x004fea000383ffff */
[----:B------:R-:W-:Y:S05]  /*102b0*/  BRA `(.L_x_123) ;  /* 0xffffffe0006c7947 */ /* 0x000fea000383ffff */
.L_x_80:
[----:B-1----:R1:W2:Y:S02]  /*102c0*/  SYNCS.PHASECHK.TRANS64.TRYWAIT P0, [R12+URZ+0x33460], R4 ;  /* 0x033460040c0075a7 */ /* 0x0022a4000800017f */
[----:B--2---:R-:W-:Y:S05]  /*102d0*/  @!P0 NANOSLEEP.SYNCS 0x989680 ;  /* 0x009896800000895d */ /* 0x004fea0003900000 */
[----:B------:R-:W2:Y:S02]  /*102e0*/  @!P0 SYNCS.PHASECHK.TRANS64 P0, [R12+URZ+0x33460], R4 ;  /* 0x033460040c0085a7 */ /* 0x000ea4000800007f */
[----:B--2---:R-:W-:Y:S05]  /*102f0*/  @!P0 BRA `(.L_x_80) ;  /* 0xfffffffc00f08947 */ /* 0x004fea000383ffff */
[----:B------:R-:W-:Y:S05]  /*10300*/  BRA `(.L_x_124) ;  /* 0xffffffe000747947 */ /* 0x000fea000383ffff */
.L_x_85:
[----:B-1----:R1:W2:Y:S02]  /*10310*/  SYNCS.PHASECHK.TRANS64.TRYWAIT P0, [R3+URZ+0x33470], R0 ;  /* 0x03347000030075a7 */ /* 0x0022a4000800017f */
[----:B--2---:R-:W-:Y:S05]  /*10320*/  @!P0 NANOSLEEP.SYNCS 0x989680 ;  /* 0x009896800000895d */ /* 0x004fea0003900000 */
[----:B------:R-:W2:Y:S02]  /*10330*/  @!P0 SYNCS.PHASECHK.TRANS64 P0, [R3+URZ+0x33470], R0 ;  /* 0x03347000030085a7 */ /* 0x000ea4000800007f */
[----:B--2---:R-:W-:Y:S05]  /*10340*/  @!P0 BRA `(.L_x_85) ;  /* 0xfffffffc00f08947 */ /* 0x004fea000383ffff */
[----:B------:R-:W-:Y:S05]  /*10350*/  BRA `(.L_x_125) ;  /* 0xffffffe800647947 */ /* 0x000fea000383ffff */
.L_x_87:
[----:B-1----:R1:W2:Y:S02]  /*10360*/  SYNCS.PHASECHK.TRANS64.TRYWAIT P0, [R3+URZ+0x33460], R0 ;  /* 0x03346000030075a7 */ /* 0x0022a4000800017f */
[----:B--2---:R-:W-:Y:S05]  /*10370*/  @!P0 NANOSLEEP.SYNCS 0x989680 ;  /* 0x009896800000895d */ /* 0x004fea0003900000 */
[----:B------:R-:W2:Y:S02]  /*10380*/  @!P0 SYNCS.PHASECHK.TRANS64 P0, [R3+URZ+0x33460], R0 ;  /* 0x03346000030085a7 */ /* 0x000ea4000800007f */
[----:B--2---:R-:W-:Y:S05]  /*10390*/  @!P0 BRA `(.L_x_87) ;  /* 0xfffffffc00f08947 */ /* 0x004fea000383ffff */
[----:B------:R-:W-:Y:S05]  /*103a0*/  BRA `(.L_x_126) ;  /* 0xffffffe800687947 */ /* 0x000fea000383ffff */
.L_x_90:
[----:B0-----:R0:W1:Y:S02]  /*103b0*/  SYNCS.PHASECHK.TRANS64.TRYWAIT P0, [R7+URZ+0x33420], R0 ;  /* 0x03342000070075a7 */ /* 0x001064000800017f */
[----:B-1----:R-:W-:Y:S05]  /*103c0*/  @!P0 NANOSLEEP.SYNCS 0x989680 ;  /* 0x009896800000895d */ /* 0x002fea0003900000 */
[----:B------:R-:W1:Y:S02]  /*103d0*/  @!P0 SYNCS.PHASECHK.TRANS64 P0, [R7+URZ+0x33420], R0 ;  /* 0x03342000070085a7 */ /* 0x000e64000800007f */
[----:B-1----:R-:W-:Y:S05]  /*103e0*/  @!P0 BRA `(.L_x_90) ;  /* 0xfffffffc00f08947 */ /* 0x002fea000383ffff */
[----:B------:R-:W-:Y:S05]  /*103f0*/  BRA `(.L_x_127) ;  /* 0xfffffff000607947 */ /* 0x000fea000383ffff */
.L_x_94:
[----:B0-----:R0:W1:Y:S02]  /*10400*/  SYNCS.PHASECHK.TRANS64.TRYWAIT P1, [R5+URZ], R4 ;  /* 0x00000004050075a7 */ /* 0x001064000802017f */
[----:B-1----:R-:W-:Y:S05]  /*10410*/  @!P1 NANOSLEEP.SYNCS 0x989680 ;  /* 0x009896800000995d */ /* 0x002fea0003900000 */
[----:B------:R-:W1:Y:S02]  /*10420*/  @!P1 SYNCS.PHASECHK.TRANS64 P1, [R5+URZ], R4 ;  /* 0x00000004050095a7 */ /* 0x000e64000802007f */
[----:B-1----:R-:W-:Y:S05]  /*10430*/  @!P1 BRA `(.L_x_94) ;  /* 0xfffffffc00f09947 */ /* 0x002fea000383ffff */
[----:B------:R-:W-:Y:S05]  /*10440*/  BRA `(.L_x_128) ;  /* 0xfffffff000b47947 */ /* 0x000fea000383ffff */
.L_x_95:
[----:B-1----:R1:W2:Y:S02]  /*10450*/  SYNCS.PHASECHK.TRANS64.TRYWAIT P1, [R3+URZ], R0 ;  /* 0x00000000030075a7 */ /* 0x0022a4000802017f */
[----:B--2---:R-:W-:Y:S05]  /*10460*/  @!P1 NANOSLEEP.SYNCS 0x989680 ;  /* 0x009896800000995d */ /* 0x004fea0003900000 */
[----:B------:R-:W2:Y:S02]  /*10470*/  @!P1 SYNCS.PHASECHK.TRANS64 P1, [R3+URZ], R0 ;  /* 0x00000000030095a7 */ /* 0x000ea4000802007f */
[----:B--2---:R-:W-:Y:S05]  /*10480*/  @!P1 BRA `(.L_x_95) ;  /* 0xfffffffc00f09947 */ /* 0x004fea000383ffff */
[----:B------:R-:W-:Y:S05]  /*10490*/  BRA `(.L_x_129) ;  /* 0xfffffff000a87947 */ /* 0x000fea000383ffff */
.L_x_97:
[----:B-1----:R1:W2:Y:S02]  /*104a0*/  SYNCS.PHASECHK.TRANS64.TRYWAIT P1, [R3+URZ+0x33460], R4 ;  /* 0x03346004030075a7 */ /* 0x0022a4000802017f */
[----:B--2---:R-:W-:Y:S05]  /*104b0*/  @!P1 NANOSLEEP.SYNCS 0x989680 ;  /* 0x009896800000995d */ /* 0x004fea0003900000 */
[----:B------:R-:W2:Y:S02]  /*104c0*/  @!P1 SYNCS.PHASECHK.TRANS64 P1, [R3+URZ+0x33460], R4 ;  /* 0x03346004030095a7 */ /* 0x000ea4000802007f */
[----:B--2---:R-:W-:Y:S05]  /*104d0*/  @!P1 BRA `(.L_x_97) ;  /* 0xfffffffc00f09947 */ /* 0x004fea000383ffff */
[----:B------:R-:W-:Y:S05]  /*104e0*/  BRA `(.L_x_130) ;  /* 0xfffffff000a87947 */ /* 0x000fea000383ffff */
.L_x_99:
[----:B0-----:R0:W2:Y:S02]  /*104f0*/  SYNCS.PHASECHK.TRANS64.TRYWAIT P1, [R5+URZ+0x33460], R0 ;  /* 0x03346000050075a7 */ /* 0x0010a4000802017f */
[----:B--2---:R-:W-:Y:S05]  /*10500*/  @!P1 NANOSLEEP.SYNCS 0x989680 ;  /* 0x009896800000995d */ /* 0x004fea0003900000 */
[----:B------:R-:W2:Y:S02]  /*10510*/  @!P1 SYNCS.PHASECHK.TRANS64 P1, [R5+URZ+0x33460], R0 ;  /* 0x03346000050095a7 */ /* 0x000ea4000802007f */
[----:B--2---:R-:W-:Y:S05]  /*10520*/  @!P1 BRA `(.L_x_99) ;  /* 0xfffffffc00f09947 */ /* 0x004fea000383ffff */
[----:B------:R-:W-:Y:S05]  /*10530*/  BRA `(.L_x_131) ;  /* 0xfffffff000a87947 */ /* 0x000fea000383ffff */
.L_x_101:
[----:B--2---:R2:W3:Y:S02]  /*10540*/  SYNCS.PHASECHK.TRANS64.TRYWAIT P0, [R3+URZ+0x33480], R4 ;  /* 0x03348004030075a7 */ /* 0x0044e4000800017f */
[----:B---3--:R-:W-:Y:S05]  /*10550*/  @!P0 NANOSLEEP.SYNCS 0x989680 ;  /* 0x009896800000895d */ /* 0x008fea0003900000 */
[----:B------:R-:W3:Y:S02]  /*10560*/  @!P0 SYNCS.PHASECHK.TRANS64 P0, [R3+URZ+0x33480], R4 ;  /* 0x03348004030085a7 */ /* 0x000ee4000800007f */
[----:B---3--:R-:W-:Y:S05]  /*10570*/  @!P0 BRA `(.L_x_101) ;  /* 0xfffffffc00f08947 */ /* 0x008fea000383ffff */
[----:B------:R-:W-:Y:S05]  /*10580*/  BRA `(.L_x_102) ;  /* 0xfffffff000a47947 */ /* 0x000fea000383ffff */
.L_x_132:
[----:B------:R-:W-:-:S00]  /*10590*/  BRA `(.L_x_132) ;  /* 0xfffffffc00fc7947 */ /* 0x000fc0000383ffff */
[----:B------:R-:W-:-:S00]  /*105a0*/  NOP ;  /* 0x0000000000007918 */ /* 0x000fc00000000000 */
        /* <DEDUP_REMOVED lines=13> */
.L_x_2884:


//--------------------- .text._ZN7cutlass13device_kernelIN5flash11enable_sm90INS1_16FlashAttnFwdSm90INS1_25CollectiveMainloopFwdSm90ILi2EN4cute5tupleIJNS5_1CILi2EEENS7_ILi1EEES9_EEENS6_IJNS7_ILi128EEENS7_ILi160EEENS7_ILi192EEEEEELi192ENS_12float_e4m3_tEfNS_4arch4Sm90ELb0ELb0ELb1ELb0ELb0ELb0ELb0ELb1ELb1ELb1ELb0ELb0EEENS1_21CollectiveEpilogueFwdINS6_IJSB_SD_SC_EEESA_NS_10bfloat16_tESH_Li256ELb0ELb1ELb0ELb1EEENS1_29StaticPersistentTileSchedulerILb0EEEEEEEEEvNT_6ParamsE --------------------------
	.section	.text._ZN7cutlass13device_kernelIN5flash11enable_sm90INS1_16FlashAttnFwdSm90INS1_25CollectiveMainloopFwdSm90ILi2EN4cute5tupleIJNS5_1CILi2EEENS7_ILi1EEES9_EEENS6_IJNS7_ILi128EEENS7_ILi160EEENS7_ILi192EEEEEELi192ENS_12float_e4m3_tEfNS_4arch4Sm90ELb0ELb0ELb1ELb0ELb0ELb0ELb0ELb1ELb1ELb1ELb0ELb0EEENS1_21CollectiveEpilogueFwdINS6_IJSB_SD_SC_EEESA_NS_10bfloat16_tESH_Li256ELb0ELb1ELb0ELb1EEENS1_29StaticPersistentTileSchedulerILb0EEEEEEEEEvNT_6ParamsE,"ax",@progbits
	.align	128
.text._ZN7cutlass13device_kernelIN5flash11enable_sm90INS1_16FlashAttnFwdSm90INS1_25CollectiveMainloopFwdSm90ILi2EN4cute5tupleIJNS5_1CILi2EEENS7_ILi1EEES9_EEENS6_IJNS7_ILi128EEENS7_ILi160EEENS7_ILi192EEEEEELi192ENS_12float_e4m3_tEfNS_4arch4Sm90ELb0ELb0ELb1ELb0ELb0ELb0ELb0ELb1ELb1ELb1ELb0ELb0EEENS1_21CollectiveEpilogueFwdINS6_IJSB_SD_SC_EEESA_NS_10bfloat16_tESH_Li256ELb0ELb1ELb0ELb1EEENS1_29StaticPersistentTileSchedulerILb0EEEEEEEEEvNT_6ParamsE:
        .type           _ZN7cutlass13device_kernelIN5flash11enable_sm90INS1_16FlashAttnFwdSm90INS1_25CollectiveMainloopFwdSm90ILi2EN4cute5tupleIJNS5_1CILi2EEENS7_ILi1EEES9_EEENS6_IJNS7_ILi128EEENS7_ILi160EEENS7_ILi192EEEEEELi192ENS_12float_e4m3_tEfNS_4arch4Sm90ELb0ELb0ELb1ELb0ELb0ELb0ELb0ELb1ELb1ELb1ELb0ELb0EEENS1_21CollectiveEpilogueFwdINS6_IJSB_SD_SC_EEESA_NS_10bfloat16_tESH_Li256ELb0ELb1ELb0ELb1EEENS1_29StaticPersistentTileSchedulerILb0EEEEEEEEEvNT_6ParamsE,@function
        .size           _ZN7cutlass13device_kernelIN5flash11enable_sm90INS1_16FlashAttnFwdSm90INS1_25CollectiveMainloopFwdSm90ILi2EN4cute5tupleIJNS5_1CILi2EEENS7_ILi1EEES9_EEENS6_IJNS7_ILi128EEENS7_ILi160EEENS7_ILi192EEEEEELi192ENS_12float_e4m3_tEfNS_4arch4Sm90ELb0ELb0ELb1ELb0ELb0ELb0ELb0ELb1ELb1ELb1ELb0ELb0EEENS1_21CollectiveEpilogueFwdINS6_IJSB_SD_SC_EEESA_NS_10bfloat16_tESH_Li256ELb0ELb1ELb0ELb1EEENS1_29StaticPersistentTileSchedulerILb0EEEEEEEEEvNT_6ParamsE,(.L_x_2885 - _ZN7cutlass13device_kernelIN5flash11enable_sm90INS1_16FlashAttnFwdSm90INS1_25CollectiveMainloopFwdSm90ILi2EN4cute5tupleIJNS5_1CILi2EEENS7_ILi1EEES9_EEENS6_IJNS7_ILi128EEENS7_ILi160EEENS7_ILi192EEEEEELi192ENS_12float_e4m3_tEfNS_4arch4Sm90ELb0ELb0ELb1ELb0ELb0ELb0ELb0ELb1ELb1ELb1ELb0ELb0EEENS1_21CollectiveEpilogueFwdINS6_IJSB_SD_SC_EEESA_NS_10bfloat16_tESH_Li256ELb0ELb1ELb0ELb1EEENS1_29StaticPersistentTileSchedulerILb0EEEEEEEEEvNT_6ParamsE)
        .other          _ZN7cutlass13device_kernelIN5flash11enable_sm90INS1_16FlashAttnFwdSm90INS1_25CollectiveMainloopFwdSm90ILi2EN4cute5tupleIJNS5_1CILi2EEENS7_ILi1EEES9_EEENS6_IJNS7_ILi128EEENS7_ILi160EEENS7_ILi192EEEEEELi192ENS_12float_e4m3_tEfNS_4arch4Sm90ELb0ELb0ELb1ELb0ELb0ELb0ELb0ELb1ELb1ELb1ELb0ELb0EEENS1_21CollectiveEpilogueFwdINS6_IJSB_SD_SC_EEESA_NS_10bfloat16_tESH_Li256ELb0ELb1ELb0ELb1EEENS1_29StaticPersistentTileSchedulerILb0EEEEEEEEEvNT_6ParamsE,@"STO_CUDA_ENTRY STV_DEFAULT"
_ZN7cutlass13device_kernelIN5flash11enable_sm90INS1_16FlashAttnFwdSm90INS1_25CollectiveMainloopFwdSm90ILi2EN4cute5tupleIJNS5_1CILi2EEENS7_ILi1EEES9_EEENS6_IJNS7_ILi128EEENS7_ILi160EEENS7_ILi192EEEEEELi192ENS_12float_e4m3_tEfNS_4arch4Sm90ELb0ELb0ELb1ELb0ELb0ELb0ELb0ELb1ELb1ELb1ELb0ELb0EEENS1_21CollectiveEpilogueFwdINS6_IJSB_SD_SC_EEESA_NS_10bfloat16_tESH_Li256ELb0ELb1ELb0ELb1EEENS1_29StaticPersistentTileSchedulerILb0EEEEEEEEEvNT_6ParamsE:
        /* <DEDUP_REMOVED lines=18> */
.L_x_134:
[----:B------:R-:W-:Y:S05]  /*0120*/  BSYNC B0 ;  /* 0x0000000000007941 */ /* 0x000fea0003800000 */
.L_x_133:
        /* <DEDUP_REMOVED lines=41> */
.L_x_135:
[----:B0-----:R-:W0:Y:S01]  /*03c0*/  S2UR UR4, SR_CTAID.Y ;  /* 0x00000000000479c3 */ /* 0x001e220000002600 */
[----:B------:R-:W3:Y:S01]  /*03d0*/  SHFL.IDX PT, R4, R0, RZ, 0x1f ;  /* 0x00001fff00047589 */ /* 0x000ee200000e0000 */
[----:B------:R-:W-:Y:S01]  /*03e0*/  ULDC UR5, c[0x0][0x154] ;  /* 0x0000550000057ab9 */ /* 0x000fe20000000800 */
[----:B------:R-:W-:-:S05]  /*03f0*/  NOP ;  /* 0x0000000000007918 */ /* 0x000fca0000000000 */
[----:B------:R-:W5:Y:S08]  /*0400*/  S2UR UR50, SR_CTAID.X ;  /* 0x00000000003279c3 */ /* 0x000f700000002500 */
[----:B------:R-:W1:Y:S01]  /*0410*/  LDC R6, c[0x0][0x148] ;  /* 0x00005200ff067b82 */ /* 0x000e620000000800 */
[----:B0-----:R-:W-:Y:S02]  /*0420*/  I2FP.F32.U32 R3, UR4 ;  /* 0x0000000400037c45 */ /* 0x001fe40008201000 */
[----:B---3--:R-:W-:-:S03]  /*0430*/  ISETP.NE.AND P0, PT, R4, RZ, PT ;  /* 0x000000ff0400720c */ /* 0x008fc60003f05270 */
[----:B------:R-:W-:Y:S01]  /*0440*/  FMUL R5, R3, UR5 ;  /* 0x0000000503057c20 */ /* 0x000fe20008400000 */
[----:B------:R-:W-:Y:S02]  /*0450*/  SHF.R.S32.HI R3, RZ, 0x1f, R7 ;  /* 0x0000001fff037819 */ /* 0x000fe40000011407 */
[----:B-----5:R-:W-:-:S03]  /*0460*/  I2FP.F32.U32 R4, UR50 ;  /* 0x0000003200047c45 */ /* 0x020fc60008201000 */
[----:B------:R-:W0:Y:S02]  /*0470*/  F2I.U32.TRUNC.NTZ R5, R5 ;  /* 0x0000000500057305 */ /* 0x000e24000020f000 */
[----:B0-----:R-:W-:-:S04]  /*0480*/  IMAD.MOV R11, RZ, RZ, -R5 ;  /* 0x000000ffff0b7224 */ /* 0x001fc800078e0a05 */
[----:B-1----:R-:W-:Y:S01]  /*0490*/  IMAD R11, R6, R11, UR4 ;  /* 0x00000004060b7e24 */ /* 0x002fe2000f8e020b */
[----:B------:R-:W-:Y:S02]  /*04a0*/  ULDC UR4, c[0x0][0x150] ;  /* 0x0000540000047ab9 */ /* 0x000fe40000000800 */
[----:B------:R-:W-:Y:S01]  /*04b0*/  FMUL R8, R4, UR4 ;  /* 0x0000000404087c20 */ /* 0x000fe20008400000 */
[----:B------:R-:W-:Y:S06]  /*04c0*/  @P0 BRA `(.L_x_136) ;  /* 0x0000000000480947 */ /* 0x000fec0003800000 */
[----:B------:R-:W0:Y:S01]  /*04d0*/  S2UR UR5, SR_CgaCtaId ;  /* 0x00000000000579c3 */ /* 0x000e220000008800 */
[----:B------:R-:W-:Y:S01]  /*04e0*/  UMOV UR4, 0x400 ;  /* 0x0000040000047882 */ /* 0x000fe20000000000 */
[----:B------:R-:W-:Y:S01]  /*04f0*/  UMOV UR6, 0x80 ;  /* 0x0000008000067882 */ /* 0x000fe20000000000 */
[----:B------:R-:W-:Y:S01]  /*0500*/  UMOV UR9, 0x100 ;  /* 0x0000010000097882 */ /* 0x000fe20000000000 */
[----:B------:R-:W-:-:S04]  /*0510*/  UIADD3 UR6, -UR6, 0x100000, URZ ;  /* 0x0010000006067890 */ /* 0x000fc8000fffe13f */
[----:B------:R-:W-:Y:S02]  /*0520*/  USHF.L.U32 UR7, UR6, 0xb, URZ ;  /* 0x0000000b06077899 */ /* 0x000fe4000800063f */
[----:B------:R-:W-:Y:S01]  /*0530*/  USHF.L.U32 UR6, UR6, 0x1, URZ ;  /* 0x0000000106067899 */ /* 0x000fe2000800063f */
[----:B------:R-:W-:Y:S01]  /*0540*/  ELECT P0, URZ, PT ;  /* 0x00000000003f782f */ /* 0x000fe20003800000 */
[----:B0-----:R-:W-:Y:S02]  /*0550*/  ULEA UR8, UR5, UR4, 0x18 ;  /* 0x0000000405087291 */ /* 0x001fe4000f8ec03f */
[----:B------:R-:W-:-:S04]  /*0560*/  UIADD3 UR4, -UR9, 0x100000, URZ ;  /* 0x0010000009047890 */ /* 0x000fc8000fffe13f */
[----:B------:R-:W-:Y:S02]  /*0570*/  USHF.L.U32 UR5, UR4, 0xb, URZ ;  /* 0x0000000b04057899 */ /* 0x000fe4000800063f */
[----:B------:R-:W-:Y:S01]  /*0580*/  USHF.L.U32 UR4, UR4, 0x1, URZ ;  /* 0x0000000104047899 */ /* 0x000fe2000800063f */
[----:B------:R-:W0:Y:S03]  /*0590*/  FENCE.VIEW.ASYNC.S ;  /* 0x00000000000073c6 */ /* 0x000e260000000000 */
[----:B0-----:R0:W1:Y:S08]  /*05a0*/  SYNCS.EXCH.64 URZ, [UR8+0x33450], UR6 ;  /* 0x03345006083f75b2 */ /* 0x0010700008000100 */
[----:B------:R0:W3:Y:S01]  /*05b0*/  SYNCS.EXCH.64 URZ, [UR8+0x33460], UR4 ;  /* 0x03346004083f75b2 */ /* 0x0000e20008000100 */
[----:B------:R0:W0:Y:S01]  /*05c0*/  SYNCS.EXCH.64 URZ, [UR8+0x33458], UR6 ;  /* 0x03345806083f75b2 */ /* 0x0000220008000100 */
[----:B------:R0:W0:Y:S01]  /*05d0*/  SYNCS.EXCH.64 URZ, [UR8+0x33468], UR4 ;  /* 0x03346804083f75b2 */ /* 0x0000220008000100 */
[----:B------:R-:W-:Y:S01]  /*05e0*/  NOP ;  /* 0x0000000000007918 */ /* 0x000fe20000000000 */
.L_x_136:
[----:B------:R-:W5:Y:S01]  /*05f0*/  SHFL.IDX PT, R6, R0, RZ, 0x1f ;  /* 0x00001fff00067589 */ /* 0x000f6200000e0000 */
[----:B------:R-:W-:Y:S01]  /*0600*/  LEA.HI R3, R3, R7, RZ, 0x7 ;  /* 0x0000000703037211 */ /* 0x000fe200078f38ff */
[----:B------:R-:W0:Y:S01]  /*0610*/  LDC R9, c[0x0][0x144] ;  /* 0x00005100ff097b82 */ /* 0x000e220000000800 */
[----:B------:R-:W0:Y:S01]  /*0620*/  F2I.U32.TRUNC.NTZ R8, R8 ;  /* 0x0000000800087305 */ /* 0x000e22000020f000 */
[----:B------:R-:W-:Y:S01]  /*0630*/  NOP ;  /* 0x0000000000007918 */ /* 0x000fe20000000000 */
[----:B------:R-:W-:-:S05]  /*0640*/  LOP3.LUT R3, R3, 0xffffff80, RZ, 0xc0, !PT ;  /* 0xffffff8003037812 */ /* 0x000fca00078ec0ff */
[----:B------:R-:W-:Y:S01]  /*0650*/  IMAD.IADD R3, R7, 0x1, -R3 ;  /* 0x0000000107037824 */ /* 0x000fe200078e0a03 */
[----:B------:R-:W-:-:S04]  /*0660*/  SHF.R.S32.HI R7, RZ, 0x1f, R2 ;  /* 0x0000001fff077819 */ /* 0x000fc80000011402 */
[----:B------:R-:W-:Y:S02]  /*0670*/  SHF.R.S32.HI R4, RZ, 0x1f, R3 ;  /* 0x0000001fff047819 */ /* 0x000fe40000011403 */
[----:B------:R-:W-:Y:S02]  /*0680*/  LEA.HI R7, R7, R2, RZ, 0x2 ;  /* 0x0000000207077211 */ /* 0x000fe400078f10ff */
[----:B------:R-:W-:-:S04]  /*0690*/  LEA.HI R4, R4, R3, RZ, 0x3 ;  /* 0x0000000304047211 */ /* 0x000fc800078f18ff */
[--C-:B------:R-:W-:Y:S02]  /*06a0*/  SHF.R.S32.HI R5, RZ, 0x3, R4.reuse ;  /* 0x00000003ff057819 */ /* 0x100fe40000011404 */
[----:B-----5:R-:W-:Y:S02]  /*06b0*/  ISETP.NE.AND P0, PT, R6, RZ, PT ;  /* 0x000000ff0600720c */ /* 0x020fe40003f05270 */
[----:B------:R-:W-:-:S04]  /*06c0*/  SHF.R.S32.HI R4, RZ, 0x1f, R4 ;  /* 0x0000001fff047819 */ /* 0x000fc80000011404 */
[----:B------:R-:W-:-:S04]  /*06d0*/  LEA.HI R4, R4, R5, RZ, 0x2 ;  /* 0x0000000504047211 */ /* 0x000fc800078f10ff */
[----:B------:R-:W-:-:S03]  /*06e0*/  LOP3.LUT R4, R4, 0xfffffffc, RZ, 0xc0, !PT ;  /* 0xfffffffc04047812 */ /* 0x000fc600078ec0ff */
[----:B------:R-:W-:Y:S05]  /*06f0*/  @P0 BRA `(.L_x_137) ;  /* 0x0000000000480947 */ /* 0x000fea0003800000 */
[----:B0-----:R-:W0:Y:S01]  /*0700*/  S2UR UR5, SR_CgaCtaId ;  /* 0x00000000000579c3 */ /* 0x001e220000008800 */
        /* <DEDUP_REMOVED lines=12> */
[----:B0-----:R0:W0:Y:S08]  /*07d0*/  SYNCS.EXCH.64 URZ, [UR8+0x33470], UR6 ;  /* 0x03347006083f75b2 */ /* 0x0010300008000100 */
[----:B------:R0:W0:Y:S01]  /*07e0*/  SYNCS.EXCH.64 URZ, [UR8+0x33480], UR4 ;  /* 0x03348004083f75b2 */ /* 0x0000220008000100 */
[----:B------:R0:W0:Y:S01]  /*07f0*/  SYNCS.EXCH.64 URZ, [UR8+0x33478], UR6 ;  /* 0x03347806083f75b2 */ /* 0x0000220008000100 */
[----:B------:R0:W0:Y:S01]  /*0800*/  SYNCS.EXCH.64 URZ, [UR8+0x33488], UR4 ;  /* 0x03348804083f75b2 */ /* 0x0000220008000100 */
[----:B------:R-:W-:Y:S01]  /*0810*/  NOP ;  /* 0x0000000000007918 */ /* 0x000fe20000000000 */
.L_x_137:
[----:B------:R-:W5:Y:S01]  /*0820*/  SHFL.IDX PT, R12, R0, RZ, 0x1f ;  /* 0x00001fff000c7589 */ /* 0x000f6200000e0000 */
[----:B------:R-:W-:Y:S01]  /*0830*/  LOP3.LUT R7, R7, 0x3ffffffc, RZ, 0xc0, !PT ;  /* 0x3ffffffc07077812 */ /* 0x000fe200078ec0ff */
[----:B------:R-:W-:Y:S01]  /*0840*/  IMAD.IADD R4, R5, 0x1, -R4 ;  /* 0x0000000105047824 */ /* 0x000fe200078e0a04 */
[----:B------:R-:W-:Y:S01]  /*0850*/  SHF.R.S32.HI R5, RZ, 0x1f, R6 ;  /* 0x0000001fff057819 */ /* 0x000fe20000011406 */
[----:B------:R-:W1:Y:S01]  /*0860*/  LDC R10, c[0x0][0x140] ;  /* 0x00005000ff0a7b82 */ /* 0x000e620000000800 */
[----:B0-----:R-:W-:Y:S01]  /*0870*/  IMAD.MOV R8, RZ, RZ, -R8 ;  /* 0x000000ffff087224 */ /* 0x001fe200078e0a08 */
[----:B------:R-:W-:Y:S01]  /*0880*/  NOP ;  /* 0x0000000000007918 */ /* 0x000fe20000000000 */
[----:B------:R-:W-:Y:S01]  /*0890*/  IMAD.IADD R7, R2, 0x1, -R7 ;  /* 0x0000000102077824 */ /* 0x000fe200078e0a07 */
[----:B------:R-:W-:Y:S01]  /*08a0*/  LEA.HI R5, R5, R6, RZ, 0x2 ;  /* 0x0000000605057211 */ /* 0x000fe200078f10ff */
[----:B------:R-:W-:Y:S02]  /*08b0*/  IMAD R9, R9, R8, UR50 ;  /* 0x0000003209097e24 */ /* 0x000fe4000f8e0208 */
[----:B------:R-:W-:Y:S01]  /*08c0*/  IMAD R7, R7, 0x4, R4 ;  /* 0x0000000407077824 */ /* 0x000fe200078e0204 */
[----:B------:R-:W-:-:S04]  /*08d0*/  LOP3.LUT R5, R5, 0x3ffffffc, RZ, 0xc0, !PT ;  /* 0x3ffffffc05057812 */ /* 0x000fc800078ec0ff */
[----:B------:R-:W-:Y:S01]  /*08e0*/  LEA.HI R2, R7, R7, RZ, 0x1 ;  /* 0x0000000707027211 */ /* 0x000fe200078f08ff */
[----:B------:R-:W-:-:S03]  /*08f0*/  IMAD.IADD R5, R6, 0x1, -R5 ;  /* 0x0000000106057824 */ /* 0x000fc600078e0a05 */
[----:B------:R-:W-:Y:S01]  /*0900*/  LOP3.LUT R2, R2, 0xfffffffe, RZ, 0xc0, !PT ;  /* 0xfffffffe02027812 */ /* 0x000fe200078ec0ff */
[----:B------:R-:W-:Y:S01]  /*0910*/  IMAD R5, R5, 0x4, R4 ;  /* 0x0000000405057824 */ /* 0x000fe200078e0204 */
[----:B-----5:R-:W-:-:S03]  /*0920*/  ISETP.NE.AND P0, PT, R12, RZ, PT ;  /* 0x000000ff0c00720c */ /* 0x020fc60003f05270 */
[----:B------:R-:W-:-:S05]  /*0930*/  IMAD.IADD R2, R7, 0x1, -R2 ;  /* 0x0000000107027824 */ /* 0x000fca00078e0a02 */
[----:B------:R-:W-:Y:S02]  /*0940*/  ISETP.NE.AND P5, PT, R2, R9, PT ;  /* 0x000000090200720c */ /* 0x000fe40003fa5270 */
[----:B------:R-:W-:-:S04]  /*0950*/  LEA.HI R2, R5, R5, RZ, 0x1 ;  /* 0x0000000505027211 */ /* 0x000fc800078f08ff */
[----:B------:R-:W-:Y:S01]  /*0960*/  LOP3.LUT R2, R2, 0xfffffffe, RZ, 0xc0, !PT ;  /* 0xfffffffe02027812 */ /* 0x000fe200078ec0ff */
[----:B------:R-:W-:Y:S06]  /*0970*/  @P0 BRA `(.L_x_138) ;  /* 0x0000000000480947 */ /* 0x000fec0003800000 */
[----:B------:R-:W0:Y:S01]  /*0980*/  S2UR UR5, SR_CgaCtaId ;  /* 0x00000000000579c3 */ /* 0x000e220000008800 */
        /* <DEDUP_REMOVED lines=17> */
.L_x_138:
[----:B------:R-:W5:Y:S01]  /*0aa0*/  SHFL.IDX PT, R6, R0, RZ, 0x1f ;  /* 0x00001fff00067589 */ /* 0x000f6200000e0000 */
[----:B------:R-:W-:Y:S01]  /*0ab0*/  IMAD.IADD R2, R5, 0x1, -R2 ;  /* 0x0000000105027824 */ /* 0x000fe200078e0a02 */
[----:B------:R-:W-:Y:S01]  /*0ac0*/  LOP3.LUT P0, RZ, R3, 0x7, RZ, 0xc0, !PT ;  /* 0x0000000703ff7812 */ /* 0x000fe2000780c0ff */
[----:B------:R-:W-:Y:S01]  /*0ad0*/  IMAD.SHL.U32 R4, R5, 0x4, RZ ;  /* 0x0000000405047824 */ /* 0x000fe200078e00ff */
[----:B-1----:R-:W-:Y:S01]  /*0ae0*/  ISETP.EQ.U32.AND P1, PT, R10, 0x1, PT ;  /* 0x000000010a00780c */ /* 0x002fe20003f22070 */
[----:B------:R-:W-:Y:S01]  /*0af0*/  IMAD.SHL.U32 R16, R7, 0x4, RZ ;  /* 0x0000000407107824 */ /* 0x000fe200078e00ff */
[----:B------:R-:W-:Y:S01]  /*0b00*/  ISETP.NE.AND P2, PT, R2, R9, PT ;  /* 0x000000090200720c */ /* 0x000fe20003f45270 */
[----:B------:R-:W-:Y:S01]  /*0b10*/  NOP ;  /* 0x0000000000007918 */ /* 0x000fe20000000000 */
[----:B------:R-:W-:Y:S02]  /*0b20*/  LOP3.LUT R8, R5, 0xc, R4, 0x78, !PT ;  /* 0x0000000c05087812 */ /* 0x000fe400078e7804 */
[----:B------:R-:W-:-:S03]  /*0b30*/  LOP3.LUT R16, R7, 0xc, R16, 0x78, !PT ;  /* 0x0000000c07107812 */ /* 0x000fc600078e7810 */
[----:B------:R1:W-:Y:S01]  /*0b40*/  STL [R1+0xc], R8 ;  /* 0x00000c0801007387 */ /* 0x0003e20000100800 */
[C---:B------:R-:W-:Y:S02]  /*0b50*/  @P5 LEA.HI R2, R16.reuse, R16, RZ, 0x1 ;  /* 0x0000001010025211 */ /* 0x040fe400078f08ff */
[----:B------:R-:W-:Y:S02]  /*0b60*/  ISETP.LT.U32.AND P4, PT, R16, 0x2, !P0 ;  /* 0x000000021000780c */ /* 0x000fe40004781070 */
[----:B------:R-:W-:Y:S02]  /*0b70*/  @P5 SHF.R.S32.HI R2, RZ, 0x1, R2 ;  /* 0x00000001ff025819 */ /* 0x000fe40000011402 */
[----:B------:R-:W-:Y:S02]  /*0b80*/  @P2 LEA.HI R3, R8, R8, RZ, 0x1 ;  /* 0x0000000808032211 */ /* 0x000fe400078f08ff */
[----:B------:R-:W-:Y:S01]  /*0b90*/  @P5 ISETP.NE.AND P6, PT, R2, R11, PT ;  /* 0x0000000b0200520c */ /* 0x000fe20003fc5270 */
[----:B------:R-:W-:Y:S01]  /*0ba0*/  IMAD.MOV.U32 R2, RZ, RZ, 0x1 ;  /* 0x00000001ff027424 */ /* 0x000fe200078e00ff */
[----:B-----5:R-:W-:-:S02]  /*0bb0*/  ISETP.NE.AND P3, PT, R6, RZ, PT ;  /* 0x000000ff0600720c */ /* 0x020fc40003f65270 */
[----:B------:R-:W-:Y:S02]  /*0bc0*/  @P2 SHF.R.S32.HI R4, RZ, 0x1, R3 ;  /* 0x00000001ff042819 */ /* 0x000fe40000011403 */
[----:B------:R-:W-:Y:S02]  /*0bd0*/  SEL R3, RZ, 0x1, !P4 ;  /* 0x00000001ff037807 */ /* 0x000fe40006000000 */
[----:B------:R-:W-:Y:S02]  /*0be0*/  @P5 SEL R2, RZ, 0x1, P6 ;  /* 0x00000001ff025807 */ /* 0x000fe40003000000 */
[----:B------:R-:W-:Y:S01]  /*0bf0*/  @P2 ISETP.NE.AND P4, PT, R4, R11, PT ;  /* 0x0000000b0400220c */ /* 0x000fe20003f85270 */
[----:B------:R-:W-:Y:S01]  /*0c00*/  IMAD.MOV.U32 R4, RZ, RZ, 0x1 ;  /* 0x00000001ff047424 */ /* 0x000fe200078e00ff */
[----:B------:R-:W-:Y:S02]  /*0c10*/  ISETP.LT.U32.AND P0, PT, R8, 0x2, !P0 ;  /* 0x000000020800780c */ /* 0x000fe40004701070 */
[----:B------:R-:W-:-:S02]  /*0c20*/  LOP3.LUT R2, R2, R3, RZ, 0xc0, !PT ;  /* 0x0000000302027212 */ /* 0x000fc400078ec0ff */
[----:B------:R-:W-:Y:S02]  /*0c30*/  SEL R3, RZ, 0x1, !P0 ;  /* 0x00000001ff037807 */ /* 0x000fe40004000000 */
[----:B------:R-:W-:Y:S01]  /*0c40*/  @P2 SEL R4, RZ, 0x1, P4 ;  /* 0x00000001ff042807 */ /* 0x000fe20002000000 */
[----:B-1----:R-:W-:Y:S06]  /*0c50*/  @P3 BRA `(.L_x_139) ;  /* 0x0000000000483947 */ /* 0x002fec0003800000 */
        /* <DEDUP_REMOVED lines=17> */
[----:B-1----:R-:W-:Y:S01]  /*0d70*/  NOP ;  /* 0x0000000000007918 */ /* 0x002fe20000000000 */
.L_x_139:
[----:B------:R-:W-:Y:S01]  /*0d80*/  LOP3.LUT R3, R4, R3, RZ, 0xc0, !PT ;  /* 0x0000000304037212 */ /* 0x000fe200078ec0ff */
[----:B------:R-:W-:-:S04]  /*0d90*/  NOP ;  /* 0x0000000000007918 */ /* 0x000fc80000000000 */
[----:B------:R1:W-:Y:S01]  /*0da0*/  STL [R1+0x8], R3 ;  /* 0x0000080301007387 */ /* 0x0003e20000100800 */
[----:B------:R-:W-:Y:S05]  /*0db0*/  @!P1 BRA `(.L_x_140) ;  /* 0x0000000000089947 */ /* 0x000fea0003800000 */
[----:B0-234-:R-:W-:Y:S01]  /*0dc0*/  UCGABAR_ARV ;  /* 0x00000000000079c7 */ /* 0x01dfe20008000000 */
[----:B------:R-:W-:Y:S05]  /*0dd0*/  BRA `(.L_x_141) ;  /* 0x0000000000047947 */ /* 0x000fea0003800000 */
.L_x_140:
[----:B0-234-:R-:W-:Y:S01]  /*0de0*/  NOP ;  /* 0x0000000000007918 */ /* 0x01dfe20000000000 */
.L_x_141:
[----:B------:R-:W-:Y:S05]  /*0df0*/  @!P1 BRA `(.L_x_142) ;  /* 0x00000000000c9947 */ /* 0x000fea0003800000 */
[----:B------:R-:W-:Y:S01]  /*0e00*/  UCGABAR_WAIT ;  /* 0x0000000000007dc7 */ /* 0x000fe20008000000 */
[----:B------:R-:W-:Y:S01]  /*0e10*/  CCTL.IVALL ;  /* 0x00000000ff00798f */ /* 0x000fe20002000000 */
[----:B------:R-:W-:Y:S05]  /*0e20*/  BRA `(.L_x_143) ;  /* 0x0000000000047947 */ /* 0x000fea0003800000 */
.L_x_142:
[----:B------:R-:W-:Y:S06]  /*0e30*/  BAR.SYNC.DEFER_BLOCKING 0x0 ;  /* 0x0000000000007b1d */ /* 0x000fec0000010000 */
.L_x_143:
[----:B------:R-:W-:Y:S01]  /*0e40*/  PLOP3.LUT P0, PT, PT, PT, UP0, 0x80, 0x0 ;  /* 0x000000000000781c */ /* 0x000fe20003f0f008 */
[----:B------:R-:W-:Y:S01]  /*0e50*/  UMOV UR38, 0x1 ;  /* 0x0000000100267882 */ /* 0x000fe20000000000 */
[----:B------:R-:W-:Y:S01]  /*0e60*/  ULDC.64 UR48, c[0x0][0x208] ;  /* 0x0000820000307ab9 */ /* 0x000fe20000000a00 */
[----:B------:R-:W-:-:S10]  /*0e70*/  USEL UR38, UR38, 0x2, !UP0 ;  /* 0x0000000226267887 */ /* 0x000fd4000c000000 */
[----:B------:R-:W-:Y:S05]  /*0e80*/  @!P0 BRA `(.L_x_144) ;  /* 0x000000ac00848947 */ /* 0x000fea0003800000 */
.L_x_145:
[----:B------:R-:W-:-:S08]  /*0e90*/  NOP ;  /* 0x0000000000007918 */ /* 0x000fd00000000000 */
[----:B------:R-:W0:Y:S02]  /*0ea0*/  USETMAXREG.TRY_ALLOC.CTAPOOL UP0, 0xf0 ;  /* 0x000000f0000079c8 */ /* 0x000e240008000600 */
[----:B0-----:R-:W-:-:S13]  /*0eb0*/  PLOP3.LUT P0, PT, PT, PT, UP0, 0x80, 0x0 ;  /* 0x000000000000781c */ /* 0x001fda0003f0f008 */
[----:B------:R-:W-:Y:S05]  /*0ec0*/  @!P0 BRA `(.L_x_145) ;  /* 0xfffffffc00f08947 */ /* 0x000fea000383ffff */
[----:B-1----:R-:W0:Y:S01]  /*0ed0*/  S2R R3, SR_TID.X ;  /* 0x0000000000037919 */ /* 0x002e220000002100 */
        /* <DEDUP_REMOVED lines=16> */
[CC--:B------:R-:W-:Y:S02]  /*0fe0*/  LEA.HI R6, R3.reuse, R22.reuse, RZ, 0x5 ;  /* 0x0000001603067211 */ /* 0x0c0fe400078f28ff */
[----:B------:R-:W-:Y:S02]  /*0ff0*/  LOP3.LUT R5, R0, 0xffffff80, RZ, 0xc0, !PT ;  /* 0xffffff8000057812 */ /* 0x000fe400078ec0ff */
[CC--:B------:R-:W-:Y:S01]  /*1000*/  LEA.HI R4, R3.reuse, R22.reuse, RZ, 0x4 ;  /* 0x0000001603047211 */ /* 0x0c0fe200078f20ff */
[----:B------:R-:W-:Y:S01]  /*1010*/  IMAD.SHL.U32 R6, R6, 0x20, RZ ;  /* 0x0000002006067824 */ /* 0x000fe200078e00ff */
[CC--:B------:R-:W-:Y:S01]  /*1020*/  LEA.HI R7, R3.reuse, R22.reuse, RZ, 0x2 ;  /* 0x0000001603077211 */ /* 0x0c0fe200078f10ff */
[----:B------:R-:W-:Y:S01]  /*1030*/  IMAD.IADD R220, R22, 0x1, -R5 ;  /* 0x0000000116dc7824 */ /* 0x000fe200078e0a05 */
[----:B------:R-:W-:-:S02]  /*1040*/  LEA.HI R23, R3, R22, RZ, 0x3 ;  /* 0x0000001603177211 */ /* 0x000fc400078f18ff */
[----:B------:R-:W-:Y:S02]  /*1050*/  LOP3.LUT R13, R7, 0xfffffffc, RZ, 0xc0, !PT ;  /* 0xfffffffc070d7812 */ /* 0x000fe400078ec0ff */
[----:B------:R-:W-:Y:S02]  /*1060*/  SHF.R.S32.HI R5, RZ, 0x1f, R220 ;  /* 0x0000001fff057819 */ /* 0x000fe400000114dc */
[----:B------:R-:W-:Y:S01]  /*1070*/  LOP3.LUT R7, R4, 0x3fffff0, RZ, 0xc0, !PT ;  /* 0x03fffff004077812 */ /* 0x000fe200078ec0ff */
[C---:B------:R-:W-:Y:S01]  /*1080*/  IMAD.IADD R13, R22.reuse, 0x1, -R13 ;  /* 0x00000001160d7824 */ /* 0x040fe200078e0a0d */
[----:B------:R-:W-:Y:S02]  /*1090*/  LEA.HI R3, R5, R220, RZ, 0x2 ;  /* 0x000000dc05037211 */ /* 0x000fe400078f10ff */
[----:B------:R-:W-:Y:S01]  /*10a0*/  SHF.R.S32.HI R221, RZ, 0x7, R0 ;  /* 0x00000007ffdd7819 */ /* 0x000fe20000011400 */
[----:B------:R-:W-:Y:S01]  /*10b0*/  IMAD.IADD R7, R22, 0x1, -R7 ;  /* 0x0000000116077824 */ /* 0x000fe200078e0a07 */
[----:B------:R-:W-:-:S02]  /*10c0*/  SHF.R.S32.HI R8, RZ, 0x2, R3 ;  /* 0x00000002ff087819 */ /* 0x000fc40000011403 */
[----:B------:R-:W-:Y:S02]  /*10d0*/  SHF.R.S32.HI R11, RZ, 0x1f, R3 ;  /* 0x0000001fff0b7819 */ /* 0x000fe40000011403 */
[----:B------:R-:W-:Y:S02]  /*10e0*/  LOP3.LUT R6, R6, 0xfffffc00, RZ, 0xc0, !PT ;  /* 0xfffffc0006067812 */ /* 0x000fe400078ec0ff */
[----:B------:R-:W-:Y:S02]  /*10f0*/  LEA.HI R11, R11, R8, RZ, 0x3 ;  /* 0x000000080b0b7211 */ /* 0x000fe400078f18ff */
[----:B------:R-:W-:Y:S01]  /*1100*/  LOP3.LUT R15, R23, 0xfffffff8, RZ, 0xc0, !PT ;  /* 0xfffffff8170f7812 */ /* 0x000fe200078ec0ff */
[----:B------:R-:W-:Y:S01]  /*1110*/  IMAD R7, R7, 0x40, R6 ;  /* 0x0000004007077824 */ /* 0x000fe200078e0206 */
[----:B------:R-:W-:Y:S02]  /*1120*/  SHF.R.S32.HI R9, RZ, 0x4, R4 ;  /* 0x00000004ff097819 */ /* 0x000fe40000011404 */
[----:B------:R-:W-:Y:S01]  /*1130*/  LOP3.LUT R11, R11, 0xfffffff8, RZ, 0xc0, !PT ;  /* 0xfffffff80b0b7812 */ /* 0x000fe200078ec0ff */
[----:B------:R-:W-:Y:S01]  /*1140*/  IMAD.IADD R22, R22, 0x1, -R15 ;  /* 0x0000000116167824 */ /* 0x000fe200078e0a0f */
[----:B------:R-:W-:-:S02]  /*1150*/  LEA.HI R0, R0, R221, RZ, 0x1 ;  /* 0x000000dd00007211 */ /* 0x000fc400078f08ff */
[----:B------:R-:W-:Y:S01]  /*1160*/  LEA.HI R5, R5, R220, RZ, 0x5 ;  /* 0x000000dc05057211 */ /* 0x000fe200078f28ff */
[----:B------:R-:W-:Y:S01]  /*1170*/  IMAD.IADD R8, R8, 0x1, -R11 ;  /* 0x0000000108087824 */ /* 0x000fe200078e0a0b */
[----:B------:R-:W-:Y:S01]  /*1180*/  LEA.HI R4, R4, R9, RZ, 0x1 ;  /* 0x0000000904047211 */ /* 0x000fe200078f08ff */
[----:B------:R-:W-:Y:S01]  /*1190*/  IMAD.SHL.U32 R17, R22, 0x8, RZ ;  /* 0x0000000816117824 */ /* 0x000fe200078e00ff */
[----:B------:R-:W-:Y:S02]  /*11a0*/  LEA.HI R6, R13, R13, RZ, 0x1 ;  /* 0x0000000d0d067211 */ /* 0x000fe400078f08ff */
[----:B------:R-:W-:Y:S01]  /*11b0*/  LOP3.LUT R0, R0, 0x3fffffe, RZ, 0xc0, !PT ;  /* 0x03fffffe00007812 */ /* 0x000fe200078ec0ff */
[C---:B------:R-:W-:Y:S01]  /*11c0*/  VIADD R19, R17.reuse, 0x40 ;  /* 0x0000004011137836 */ /* 0x040fe20000000000 */
[----:B------:R-:W-:Y:S01]  /*11d0*/  SHF.R.S32.HI R5, RZ, 0x5, R5 ;  /* 0x00000005ff057819 */ /* 0x000fe20000011405 */
[----:B------:R-:W-:Y:S01]  /*11e0*/  VIADD R18, R17, 0x80 ;  /* 0x0000008011127836 */ /* 0x000fe20000000000 */
[----:B------:R-:W-:Y:S01]  /*11f0*/  LOP3.LUT R4, R4, 0x1ffffffe, RZ, 0xc0, !PT ;  /* 0x1ffffffe04047812 */ /* 0x000fe200078ec0ff */
[----:B------:R-:W-:Y:S01]  /*1200*/  IMAD.IADD R0, R221, 0x1, -R0 ;  /* 0x00000001dd007824 */ /* 0x000fe200078e0a00 */
[----:B------:R-:W-:Y:S01]  /*1210*/  LOP3.LUT R3, R3, 0x7ffffffc, RZ, 0xc0, !PT ;  /* 0x7ffffffc03037812 */ /* 0x000fe200078ec0ff */
[----:B------:R-:W-:Y:S01]  /*1220*/  IMAD R5, R5, 0x10, R8 ;  /* 0x0000001005057824 */ /* 0x000fe200078e0208 */
[----:B------:R-:W-:Y:S01]  /*1230*/  LOP3.LUT R6, R6, 0x1ffffffe, RZ, 0xc0, !PT ;  /* 0x1ffffffe06067812 */ /* 0x000fe200078ec0ff */
[----:B------:R-:W-:Y:S01]  /*1240*/  IMAD.IADD R4, R9, 0x1, -R4 ;  /* 0x0000000109047824 */ /* 0x000fe200078e0a04 */
[----:B------:R-:W-:Y:S01]  /*1250*/  SHF.R.S32.HI R23, RZ, 0x3, R23 ;  /* 0x00000003ff177819 */ /* 0x000fe20000011417 */
[----:B------:R-:W-:Y:S01]  /*1260*/  IMAD.IADD R3, R220, 0x1, -R3 ;  /* 0x00000001dc037824 */ /* 0x000fe200078e0a03 */
[----:B------:R-:W-:Y:S01]  /*1270*/  SHF.R.S32.HI R227, RZ, 0x1f, R19 ;  /* 0x0000001fffe37819 */ /* 0x000fe20000011413 */
[----:B------:R-:W-:Y:S01]  /*1280*/  IMAD.IADD R223, R13, 0x1, -R6 ;  /* 0x000000010ddf7824 */ /* 0x000fe200078e0a06 */
[----:B------:R-:W-:Y:S01]  /*1290*/  SHF.R.S32.HI R226, RZ, 0x1f, R18 ;  /* 0x0000001fffe27819 */ /* 0x000fe20000011412 */
[----:B------:R-:W-:-:S02]  /*12a0*/  IMAD R222, R0, 0x40, R5 ;  /* 0x0000004000de7824 */ /* 0x000fc400078e0205 */
[----:B------:R-:W-:Y:S02]  /*12b0*/  IMAD R224, R4, 0x8, R7 ;  /* 0x0000000804e07824 */ /* 0x000fe400078e0207 */
[----:B------:R-:W-:Y:S02]  /*12c0*/  IMAD R225, R3, R10, 0xa0 ;  /* 0x000000a003e17424 */ /* 0x000fe400078e020a */
[----:B------:R-:W-:-:S07]  /*12d0*/  IMAD R223, R223, 0x8, R222 ;  /* 0x00000008dfdf7824 */ /* 0x000fce00078e02de */
.L_x_178:
[----:B0-----:R-:W0:Y:S01]  /*12e0*/  SHFL.IDX PT, R0, R221, RZ, 0x1f ;  /* 0x00001fffdd007589 */ /* 0x001e2200000e0000 */
        /* <DEDUP_REMOVED lines=37> */
[----:B---345:R-:W-:Y:S11]  /*1540*/  @!P0 BRA `(.L_x_146) ;  /* 0x0000000000408947 */ /* 0x038ff60003800000 */
        /* <DEDUP_REMOVED lines=16> */
.L_x_146:
        /* <DEDUP_REMOVED lines=60> */
.L_x_248:
[----:B------:R-:W-:Y:S05]  /*1a10*/  @!P0 BRA `(.L_x_148) ;  /* 0x0000000000048947 */ /* 0x000fea0003800000 */
[----:B------:R-:W-:Y:S01]  /*1a20*/  BPT.TRAP 0x1 ;  /* 0x000000040000795c */ /* 0x000fe20000300000 */
.L_x_148:
[----:B0-----:R-:W-:Y:S02]  /*1a30*/  IMAD.U32 R3, RZ, RZ, UR51 ;  /* 0x00000033ff037e24 */ /* 0x001fe4000f8e00ff */
[----:B------:R-:W-:-:S03]  /*1a40*/  IMAD.U32 R4, RZ, RZ, UR43 ;  /* 0x0000002bff047e24 */ /* 0x000fc6000f8e00ff */
[----:B------:R-:W-:Y:S02]  /*1a50*/  LEA R3, R3, UR39, 0x3 ;  /* 0x0000002703037c11 */ /* 0x000fe4000f8e18ff */
[----:B------:R-:W-:-:S04]  /*1a60*/  SHF.L.U32 R4, R4, 0x1f, RZ ;  /* 0x0000001f04047819 */ /* 0x000fc800000006ff */
[----:B------:R0:W1:Y:S01]  /*1a70*/  SYNCS.PHASECHK.TRANS64.TRYWAIT P1, [R3+URZ+0x33430], R4 ;  /* 0x03343004030075a7 */ /* 0x000062000802017f */
[----:B------:R-:W-:Y:S05]  /*1a80*/  @!P0 BRA `(.L_x_149) ;  /* 0x0000000000048947 */ /* 0x000fea0003800000 */
[----:B------:R-:W-:Y:S01]  /*1a90*/  BPT.TRAP 0x1 ;  /* 0x000000040000795c */ /* 0x000fe20000300000 */
.L_x_149:
[----:B-1----:R-:W-:Y:S05]  /*1aa0*/  @P1 BRA `(.L_x_150) ;  /* 0x0000000000081947 */ /* 0x002fea0003800000 */
[----:B------:R-:W1:Y:S02]  /*1ab0*/  SYNCS.PHASECHK.TRANS64.TRYWAIT P1, [R3+URZ+0x33430], R4 ;  /* 0x03343004030075a7 */ /* 0x000e64000802017f */
[----:B-1----:R-:W-:Y:S05]  /*1ac0*/  @!P1 BRA `(.L_x_151) ;  /* 0x000000e000009947 */ /* 0x002fea0003800000 */
.L_x_150:
[----:B------:R-:W-:Y:S05]  /*1ad0*/  WARPSYNC.ALL ;  /* 0x0000000000007948 */ /* 0x000fea0003800000 */
[----:B------:R-:W-:Y:S01]  /*1ae0*/  UIADD3 UR4, UR39, 0x24200, URZ ;  /* 0x0002420027047890 */ /* 0x000fe2000fffe03f */
[----:B------:R-:W-:Y:S01]  /*1af0*/  WARPGROUP.ARRIVE ;  /* 0x00000000000079c5 */ /* 0x000fe20000000000 */
[----:B------:R-:W-:Y:S02]  /*1b00*/  ULOP3.LUT UR28, UR46, 0x10000, URZ, 0xfc, !UPT ;  /* 0x000100002e1c7892 */ /* 0x000fe4000f8efc3f */
[----:B------:R-:W-:Y:S01]  /*1b10*/  USHF.R.U32.HI UR4, URZ, 0x4, UR4 ;  /* 0x000000043f047899 */ /* 0x000fe20008011604 */
[----:B------:R-:W-:Y:S01]  /*1b20*/  UMOV UR25, 0x80000020 ;  /* 0x8000002000197882 */ /* 0x000fe20000000000 */
[----:B------:R-:W-:-:S02]  /*1b30*/  UMOV UR27, 0x80000020 ;  /* 0x80000020001b7882 */ /* 0x000fc40000000000 */
[----:B------:R-:W-:Y:S01]  /*1b40*/  ULOP3.LUT UR4, UR4, 0x3fff, URZ, 0xc0, !UPT ;  /* 0x00003fff04047892 */ /* 0x000fe2000f8ec03f */
[----:B------:R-:W-:Y:S01]  /*1b50*/  UMOV UR24, UR28 ;  /* 0x0000001c00187c82 */ /* 0x000fe20008000000 */
[----:B------:R-:W-:Y:S02]  /*1b60*/  UMOV UR5, UR25 ;  /* 0x0000001900057c82 */ /* 0x000fe40008000000 */
[----:B------:R-:W-:Y:S01]  /*1b70*/  ULOP3.LUT UR46, UR4, 0x10000, URZ, 0xfc, !UPT ;  /* 0x00010000042e7892 */ /* 0x000fe2000f8efc3f */
[----:B------:R-:W-:Y:S02]  /*1b80*/  UMOV UR7, 0x80000020 ;  /* 0x8000002000077882 */ /* 0x000fe40000000000 */
[----:B------:R-:W-:Y:S01]  /*1b90*/  UMOV UR4, UR24 ;  /* 0x0000001800047c82 */ /* 0x000fe20008000000 */
[----:B------:R-:W-:Y:S01]  /*1ba0*/  UIMAD UR30, UR51, 0x780, UR46 ;  /* 0x00000780331e78a4 */ /* 0x000fe2000f8e022e */
[----:B------:R-:W-:Y:S01]  /*1bb0*/  UMOV UR11, 0x80000020 ;  /* 0x80000020000b7882 */ /* 0x000fe20000000000 */
[----:B------:R-:W-:-:S02]  /*1bc0*/  UMOV UR15, 0x80000020 ;  /* 0x80000020000f7882 */ /* 0x000fc40000000000 */
[----:B------:R-:W-:Y:S02]  /*1bd0*/  UIADD3 UR6, UR30, 0x80, URZ ;  /* 0x000000801e067890 */ /* 0x000fe4000fffe03f */
[----:B------:R-:W-:Y:S02]  /*1be0*/  UIADD3 UR8, UR30, 0x100, URZ ;  /* 0x000001001e087890 */ /* 0x000fe4000fffe03f */
[----:B------:R-:W-:Y:S01]  /*1bf0*/  UMOV UR26, UR30 ;  /* 0x0000001e001a7c82 */ /* 0x000fe20008000000 */
[----:B------:R-:W-:Y:S01]  /*1c00*/  UIADD3 UR9, UR30, 0x180, URZ ;  /* 0x000001801e097890 */ /* 0x000fe2000fffe03f */
[----:B------:R-:W-:Y:S01]  /*1c10*/  QGMMA.64x32x32.F32.E4M3.E4M3 R88, gdesc[UR24], RZ, !UPT, gsb0 ;  /* 0x00600000185879f3 */ /* 0x000fe2000c0008ff */
[----:B------:R-:W-:Y:S01]  /*1c20*/  UMOV UR26, UR6 ;  /* 0x00000006001a7c82 */ /* 0x000fe20008000000 */
[----:B------:R-:W-:Y:S01]  /*1c30*/  UMOV UR27, 0x80000020 ;  /* 0x80000020001b7882 */ /* 0x000fe20000000000 */
[----:B------:R-:W-:Y:S01]  /*1c40*/  UMOV UR6, UR8 ;  /* 0x0000000800067c82 */ /* 0x000fe20008000000 */
[----:B------:R-:W-:-:S02]  /*1c50*/  UIADD3 UR10, UR30, 0x200, URZ ;  /* 0x000002001e0a7890 */ /* 0x000fc4000fffe03f */
[----:B------:R-:W-:Y:S02]  /*1c60*/  UIADD3 UR12, UR30, 0x102, URZ ;  /* 0x000001021e0c7890 */ /* 0x000fe4000fffe03f */
[----:B------:R-:W-:Y:S02]  /*1c70*/  UIADD3 UR13, UR30, 0x182, URZ ;  /* 0x000001821e0d7890 */ /* 0x000fe4000fffe03f */
[----:B------:R-:W-:Y:S02]  /*1c80*/  UIADD3 UR14, UR30, 0x202, URZ ;  /* 0x000002021e0e7890 */ /* 0x000fe4000fffe03f */
[----:B------:R-:W-:Y:S01]  /*1c90*/  UIADD3 UR18, UR30, 0x382, URZ ;  /* 0x000003821e127890 */ /* 0x000fe2000fffe03f */
[----:B------:R-:W-:Y:S01]  /*1ca0*/  UMOV UR19, 0x80000020 ;  /* 0x8000002000137882 */ /* 0x000fe20000000000 */
[----:B------:R-:W-:Y:S01]  /*1cb0*/  UIADD3 UR22, UR30, 0x600, URZ ;  /* 0x000006001e167890 */ /* 0x000fe2000fffe03f */
[----:B------:R-:W-:Y:S01]  /*1cc0*/  UMOV UR23, 0x80000020 ;  /* 0x8000002000177882 */ /* 0x000fe20000000000 */
[----:B------:R-:W-:Y:S01]  /*1cd0*/  UMOV UR31, 0x80000020 ;  /* 0x80000020001f7882 */ /* 0x000fe20000000000 */
[----:B------:R-:W-:-:S02]  /*1ce0*/  WARPGROUP.DEPBAR.LE gsb0, 0x0 ;  /* 0x00008000000079c5 */ /* 0x000fc40000010000 */
[----:B------:R-:W-:-:S06]  /*1cf0*/  WARPGROUP.ARRIVE ;  /* 0x00000000000079c5 */ /* 0x000fcc0000000000 */
[----:B------:R-:W-:Y:S01]  /*1d00*/  QGMMA.64x32x32.F32.E4M3.E4M3 R72, gdesc[UR24], RZ, !UPT, gsb0 ;  /* 0x00600000184879f3 */ /* 0x000fe2000c0008ff */
[----:B------:R-:W-:Y:S01]  /*1d10*/  UMOV UR26, UR9 ;  /* 0x00000009001a7c82 */ /* 0x000fe20008000000 */
[----:B------:R-:W-:Y:S01]  /*1d20*/  UMOV UR27, 0x80000020 ;  /* 0x80000020001b7882 */ /* 0x000fe20000000000 */
[----:B------:R-:W-:Y:S02]  /*1d30*/  WARPGROUP.DEPBAR.LE gsb0, 0x0 ;  /* 0x00008000000079c5 */ /* 0x000fe40000010000 */
[----:B------:R-:W-:-:S06]  /*1d40*/  WARPGROUP.ARRIVE ;  /* 0x00000000000079c5 */ /* 0x000fcc0000000000 */
[----:B------:R-:W-:Y:S01]  /*1d50*/  QGMMA.64x32x32.F32.E4M3.E4M3 R56, gdesc[UR4], RZ, !UPT, gsb0 ;  /* 0x00600000043879f3 */ /* 0x000fe2000c0008ff */
[----:B------:R-:W-:Y:S02]  /*1d60*/  UIADD3 UR4, UR28, 0x2, URZ ;  /* 0x000000021c047890 */ /* 0x000fe4000fffe03f */
[----:B------:R-:W-:Y:S01]  /*1d70*/  UIADD3 UR6, UR30, 0x2, URZ ;  /* 0x000000021e067890 */ /* 0x000fe2000fffe03f */
[----:B------:R-:W-:Y:S01]  /*1d80*/  UMOV UR5, 0x80000020 ;  /* 0x8000002000057882 */ /* 0x000fe20000000000 */
[----:B------:R-:W-:Y:S01]  /*1d90*/  UMOV UR7, 0x80000020 ;  /* 0x8000002000077882 */ /* 0x000fe20000000000 */
[----:B------:R-:W-:Y:S02]  /*1da0*/  UMOV UR9, UR5 ;  /* 0x0000000500097c82 */ /* 0x000fe40008000000 */
[----:B------:R-:W-:Y:S01]  /*1db0*/  UMOV UR8, UR4 ;  /* 0x0000000400087c82 */ /* 0x000fe20008000000 */
        /* <DEDUP_REMOVED lines=12> */
[----:B------:R-:W-:Y:S01]  /*1e80*/  UMOV UR6, UR10 ;  /* 0x0000000a00067c82 */ /* 0x000fe20008000000 */
[----:B------:R-:W-:Y:S01]  /*1e90*/  UMOV UR7, 0x80000020 ;  /* 0x8000002000077882 */ /* 0x000fe20000000000 */
[----:B------:R-:W-:Y:S01]  /*1ea0*/  UMOV UR10, UR12 ;  /* 0x0000000c000a7c82 */ /* 0x000fe20008000000 */
[----:B------:R-:W-:Y:S02]  /*1eb0*/  WARPGROUP.DEPBAR.LE gsb0, 0x0 ;  /* 0x00008000000079c5 */ /* 0x000fe40000010000 */
[----:B------:R-:W-:-:S06]  /*1ec0*/  WARPGROUP.ARRIVE ;  /* 0x00000000000079c5 */ /* 0x000fcc0000000000 */
[----:B------:R-:W-:Y:S01]  /*1ed0*/  QGMMA.64x32x32.F32.E4M3.E4M3 R72, gdesc[UR4], R72, gsb0 ;  /* 0x00600000044879f3 */ /* 0x000fe20008000848 */
[----:B------:R-:W-:Y:S01]  /*1ee0*/  UMOV UR6, UR13 ;  /* 0x0000000d00067c82 */ /* 0x000fe20008000000 */
[----:B------:R-:W-:Y:S01]  /*1ef0*/  UMOV UR7, 0x80000020 ;  /* 0x8000002000077882 */ /* 0x000fe20000000000 */
[----:B------:R-:W-:Y:S02]  /*1f00*/  WARPGROUP.DEPBAR.LE gsb0, 0x0 ;  /* 0x00008000000079c5 */ /* 0x000fe40000010000 */
[----:B------:R-:W-:-:S06]  /*1f10*/  WARPGROUP.ARRIVE ;  /* 0x00000000000079c5 */ /* 0x000fcc0000000000 */
[----:B------:R-:W-:Y:S01]  /*1f20*/  QGMMA.64x32x32.F32.E4M3.E4M3 R56, gdesc[UR8], R56, gsb0 ;  /* 0x00600000083879f3 */ /* 0x000fe20008000838 */
        /* <DEDUP_REMOVED lines=16> */
[----:B------:R-:W-:Y:S01]  /*2030*/  UIADD3 UR7, UR30, 0x400, URZ ;  /* 0x000004001e077890 */ /* 0x000fe2000fffe03f */
        /* <DEDUP_REMOVED lines=96> */
[----:B------:R-:W-:-:S03]  /*2640*/  UIADD3 UR6, UR30, 0x702, URZ ;  /* 0x000007021e067890 */ /* 0x000fc6000fffe03f */
        /* <DEDUP_REMOVED lines=18> */
[----:B------:R-:W-:Y:S05]  /*2770*/  @!P0 BRA `(.L_x_152) ;  /* 0x0000000000048947 */ /* 0x000fea0003800000 */
[----:B------:R-:W-:Y:S01]  /*2780*/  BPT.TRAP 0x1 ;  /* 0x000000040000795c */ /* 0x000fe20000300000 */
.L_x_152:
[C---:B01----:R-:W-:Y:S01]  /*2790*/  FMUL.FTZ R4, R0.reuse, R88 ;  /* 0x0000005800047220 */ /* 0x043fe20000410000 */
[C---:B------:R-:W-:Y:S01]  /*27a0*/  FMUL.FTZ R5, R0.reuse, R89 ;  /* 0x0000005900057220 */ /* 0x040fe20000410000 */
[C---:B------:R-:W-:Y:S01]  /*27b0*/  FMUL.FTZ R8, R0.reuse, R92 ;  /* 0x0000005c00087220 */ /* 0x040fe20000410000 */
[C---:B------:R-:W-:Y:S01]  /*27c0*/  FMUL.FTZ R24, R0.reuse, R24 ;  /* 0x0000001800187220 */ /* 0x040fe20000410000 */
[C---:B------:R-:W-:Y:S01]  /*27d0*/  FMUL.FTZ R25, R0.reuse, R25 ;  /* 0x0000001900197220 */ /* 0x040fe20000410000 */
[C---:B------:R-:W-:Y:S01]  /*27e0*/  FMUL.FTZ R10, R0.reuse, R93 ;  /* 0x0000005d000a7220 */ /* 0x040fe20000410000 */
        /* <DEDUP_REMOVED lines=9> */
[C---:B------:R-:W-:Y:S01]  /*2880*/  FMUL.FTZ R11, R0.reuse, R95 ;  /* 0x0000005f000b7220 */ /* 0x040fe20000410000 */
[C---:B------:R-:W-:Y:S01]  /*2890*/  FMUL.FTZ R89, R0.reuse, R72 ;  /* 0x0000004800597220 */ /* 0x040fe20000410000 */
[C---:B------:R-:W-:Y:S01]  /*28a0*/  FMUL.FTZ R12, R0.reuse, R98 ;  /* 0x00000062000c7220 */ /* 0x040fe20000410000 */
[C---:B------:R-:W-:Y:S01]  /*28b0*/  FMUL.FTZ R90, R0.reuse, R73 ;  /* 0x00000049005a7220 */ /* 0x040fe20000410000 */
[C---:B------:R-:W-:Y:S01]  /*28c0*/  FMUL.FTZ R13, R0.reuse, R99 ;  /* 0x00000063000d7220 */ /* 0x040fe20000410000 */
        /* <DEDUP_REMOVED lines=13> */
[C---:B------:R-:W-:Y:S01]  /*29a0*/  FMUL.FTZ R85, R0.reuse, R85 ;  /* 0x0000005500557220 */ /* 0x040fe20000410000 */
[C---:B------:R-:W-:Y:S01]  /*29b0*/  FMUL.FTZ R77, R0.reuse, R82 ;  /* 0x00000052004d7220 */ /* 0x040fe20000410000 */
[C---:B------:R-:W-:Y:S01]  /*29c0*/  FMUL.FTZ R74, R0.reuse, R79 ;  /* 0x0000004f004a7220 */ /* 0x040fe20000410000 */
[C---:B------:R-:W-:Y:S01]  /*29d0*/  FMUL.FTZ R56, R0.reuse, R56 ;  /* 0x0000003800387220 */ /* 0x040fe20000410000 */
[C---:B------:R-:W-:Y:S01]  /*29e0*/  FMUL.FTZ R57, R0.reuse, R57 ;  /* 0x0000003900397220 */ /* 0x040fe20000410000 */
[----:B------:R-:W2:Y:S01]  /*29f0*/  MUFU.TANH R8, R8 ;  /* 0x0000000800087308 */ /* 0x000ea20000002400 */
[----:B---3--:R-:W-:Y:S02]  /*2a00*/  IMAD.U32 R25, RZ, RZ, UR47 ;  /* 0x0000002fff197e24 */ /* 0x008fe4000f8e00ff */
[C---:B------:R-:W-:Y:S01]  /*2a10*/  FMUL.FTZ R60, R0.reuse, R60 ;  /* 0x0000003c003c7220 */ /* 0x040fe20000410000 */
[C---:B------:R-:W-:Y:S01]  /*2a20*/  FMUL.FTZ R51, R0.reuse, R51 ;  /* 0x0000003300337220 */ /* 0x040fe20000410000 */
[----:B------:R-:W-:Y:S01]  /*2a30*/  FMUL.FTZ R79, R0, R86 ;  /* 0x00000056004f7220 */ /* 0x000fe20000410000 */
[----:B------:R-:W-:-:S02]  /*2a40*/  IMAD R116, R25, -0xa0, R24 ;  /* 0xffffff6019747824 */ /* 0x000fc400078e0218 */
[C---:B------:R-:W-:Y:S01]  /*2a50*/  FMUL.FTZ R61, R0.reuse, R61 ;  /* 0x0000003d003d7220 */ /* 0x040fe20000410000 */
[C---:B------:R-:W-:Y:S01]  /*2a60*/  FMUL.FTZ R58, R0.reuse, R58 ;  /* 0x0000003a003a7220 */ /* 0x040fe20000410000 */
[----:B------:R-:W3:Y:S01]  /*2a70*/  MUFU.TANH R10, R10 ;  /* 0x0000000a000a7308 */ /* 0x000ee20000002400 */
[----:B------:R-:W-:Y:S01]  /*2a80*/  FMUL.FTZ R78, R0, R87 ;  /* 0x00000057004e7220 */ /* 0x000fe20000410000 */
[----:B------:R-:W-:Y:S01]  /*2a90*/  ISETP.GT.AND P4, PT, R116, RZ, PT ;  /* 0x000000ff7400720c */ /* 0x000fe20003f84270 */
[----:B------:R-:W-:Y:S01]  /*2aa0*/  FMUL.FTZ R64, R0, R64 ;  /* 0x0000004000407220 */ /* 0x000fe20000410000 */
[----:B------:R-:W-:Y:S01]  /*2ab0*/  ISETP.GT.AND P3, PT, R116, 0x1, PT ;  /* 0x000000017400780c */ /* 0x000fe20003f64270 */
[----:B------:R-:W-:Y:S01]  /*2ac0*/  FMUL.FTZ R55, R0, R55 ;  /* 0x0000003700377220 */ /* 0x000fe20000410000 */
[----:B------:R-:W-:Y:S01]  /*2ad0*/  ISETP.GT.AND P2, PT, R116, 0x8, PT ;  /* 0x000000087400780c */ /* 0x000fe20003f44270 */
[----:B------:R-:W-:Y:S01]  /*2ae0*/  FMUL.FTZ R65, R0, R65 ;  /* 0x0000004100417220 */ /* 0x000fe20000410000 */
[----:B------:R-:W4:Y:S01]  /*2af0*/  MUFU.TANH R20, R20 ;  /* 0x0000001400147308 */ /* 0x000f220000002400 */
[----:B0-----:R-:W-:Y:S01]  /*2b00*/  FSEL R118, R4, -INF , P4 ;  /* 0xff80000004767808 */ /* 0x001fe20002000000 */
[C---:B------:R-:W-:Y:S01]  /*2b10*/  FMUL.FTZ R54, R0.reuse, R54 ;  /* 0x0000003600367220 */ /* 0x040fe20000410000 */
[----:B-1----:R-:W-:Y:S01]  /*2b20*/  FSEL R120, R5, -INF , P3 ;  /* 0xff80000005787808 */ /* 0x002fe20001800000 */
[----:B------:R-:W-:Y:S01]  /*2b30*/  FMUL.FTZ R59, R0, R59 ;  /* 0x0000003b003b7220 */ /* 0x000fe20000410000 */
[----:B------:R-:W-:Y:S01]  /*2b40*/  ISETP.GT.AND P1, PT, R116, 0x9, PT ;  /* 0x000000097400780c */ /* 0x000fe20003f24270 */
[----:B------:R-:W-:Y:S01]  /*2b50*/  FMUL.FTZ R68, R0, R68 ;  /* 0x0000004400447220 */ /* 0x000fe20000410000 */
[----:B--2---:R-:W-:Y:S01]  /*2b60*/  FSEL R122, R8, -INF , P2 ;  /* 0xff800000087a7808 */ /* 0x004fe20001000000 */
[----:B------:R-:W0:Y:S01]  /*2b70*/  MUFU.TANH R6, R6 ;  /* 0x0000000600067308 */ /* 0x000e220000002400 */
[----:B------:R-:W-:Y:S01]  /*2b80*/  FMNMX.FTZ R5, R118, R120, !PT ;  /* 0x0000007876057209 */ /* 0x000fe20007810000 */
[----:B------:R-:W-:Y:S01]  /*2b90*/  FMUL.FTZ R49, R0, R49 ;  /* 0x0000003100317220 */ /* 0x000fe20000410000 */
[----:B------:R-:W-:Y:S01]  /*2ba0*/  ISETP.GT.AND P6, PT, R116, 0x10, PT ;  /* 0x000000107400780c */ /* 0x000fe20003fc4270 */
[----:B------:R-:W-:Y:S01]  /*2bb0*/  FMUL.FTZ R62, R0, R62 ;  /* 0x0000003e003e7220 */ /* 0x000fe20000410000 */
[----:B---3--:R-:W-:Y:S01]  /*2bc0*/  FSEL R124, R10, -INF , P1 ;  /* 0xff8000000a7c7808 */ /* 0x008fe20000800000 */
[----:B------:R-:W-:Y:S01]  /*2bd0*/  FMUL.FTZ R69, R0, R69 ;  /* 0x0000004500457220 */ /* 0x000fe20000410000 */
[----:B------:R-:W-:Y:S01]  /*2be0*/  FMNMX.FTZ R5, R122, R5, !PT ;  /* 0x000000057a057209 */ /* 0x000fe20007810000 */
[----:B------:R-:W1:Y:S01]  /*2bf0*/  MUFU.TANH R21, R21 ;  /* 0x0000001500157308 */ /* 0x000e620000002400 */
[----:B------:R-:W-:Y:S01]  /*2c00*/  ISETP.GT.AND P5, PT, R116, 0x11, PT ;  /* 0x000000117400780c */ /* 0x000fe20003fa4270 */
[----:B------:R-:W-:Y:S01]  /*2c10*/  FMUL.FTZ R63, R0, R63 ;  /* 0x0000003f003f7220 */ /* 0x000fe20000410000 */
[----:B----4-:R-:W-:Y:S01]  /*2c20*/  FSEL R126, R20, -INF , P6 ;  /* 0xff800000147e7808 */ /* 0x010fe20003000000 */
[----:B------:R-:W-:Y:S01]  /*2c30*/  FMUL.FTZ R40, R0, R40 ;  /* 0x0000002800287220 */ /* 0x000fe20000410000 */
[----:B------:R-:W-:Y:S01]  /*2c40*/  FMNMX.FTZ R5, R124, R5, !PT ;  /* 0x000000057c057209 */ /* 0x000fe20007810000 */
[C---:B------:R-:W-:Y:S01]  /*2c50*/  FMUL.FTZ R53, R0.reuse, R53 ;  /* 0x0000003500357220 */ /* 0x040fe20000410000 */
[----:B------:R-:W-:Y:S01]  /*2c60*/  FMUL.FTZ R66, R0, R66 ;  /* 0x0000004200427220 */ /* 0x000fe20000410000 */
[----:B------:R-:W2:Y:S01]  /*2c70*/  MUFU.TANH R7, R7 ;  /* 0x0000000700077308 */ /* 0x000ea20000002400 */
[----:B0-----:R-:W-:Y:S01]  /*2c80*/  FSEL R6, R6, -INF , P4 ;  /* 0xff80000006067808 */ /* 0x001fe20002000000 */
[----:B------:R-:W-:Y:S01]  /*2c90*/  FMUL.FTZ R41, R0, R41 ;  /* 0x0000002900297220 */ /* 0x000fe20000410000 */
[----:B------:R-:W-:Y:S01]  /*2ca0*/  ISETP.GT.AND P4, PT, R116, 0x18, PT ;  /* 0x000000187400780c */ /* 0x000fe20003f84270 */
[----:B------:R-:W-:Y:S01]  /*2cb0*/  FMUL.FTZ R52, R0, R52 ;  /* 0x0000003400347220 */ /* 0x000fe20000410000 */
[----:B------:R-:W-:Y:S01]  /*2cc0*/  FMNMX.FTZ R5, R126, R5, !PT ;  /* 0x000000057e057209 */ /* 0x000fe20007810000 */
[C---:B------:R-:W-:Y:S01]  /*2cd0*/  FMUL.FTZ R67, R0.reuse, R67 ;  /* 0x0000004300437220 */ /* 0x040fe20000410000 */
[C---:B------:R-:W-:Y:S01]  /*2ce0*/  FMUL.FTZ R44, R0.reuse, R44 ;  /* 0x0000002c002c7220 */ /* 0x040fe20000410000 */
[----:B------:R-:W0:Y:S01]  /*2cf0*/  MUFU.TANH R100, R100 ;  /* 0x0000006400647308 */ /* 0x000e220000002400 */
[----:B-1----:R-:W-:Y:S01]  /*2d00*/  FSEL R128, R21, -INF , P5 ;  /* 0xff80000015807808 */ /* 0x002fe20002800000 */
[C---:B------:R-:W-:Y:S01]  /*2d10*/  FMUL.FTZ R50, R0.reuse, R50 ;  /* 0x0000003200327220 */ /* 0x040fe20000410000 */
[C---:B------:R-:W-:Y:S01]  /*2d20*/  FMUL.FTZ R70, R0.reuse, R70 ;  /* 0x0000004600467220 */ /* 0x040fe20000410000 */
[----:B------:R-:W-:Y:S01]  /*2d30*/  FMUL.FTZ R45, R0, R45 ;  /* 0x0000002d002d7220 */ /* 0x000fe20000410000 */
[----:B------:R-:W-:Y:S01]  /*2d40*/  FMNMX.FTZ R5, R128, R5, !PT ;  /* 0x0000000580057209 */ /* 0x000fe20007810000 */
[C---:B------:R-:W-:Y:S01]  /*2d50*/  FMUL.FTZ R47, R0.reuse, R47 ;  /* 0x0000002f002f7220 */ /* 0x040fe20000410000 */
[C---:B------:R-:W-:Y:S01]  /*2d60*/  FMUL.FTZ R71, R0.reuse, R71 ;  /* 0x0000004700477220 */ /* 0x040fe20000410000 */
[----:B------:R-:W1:Y:S01]  /*2d70*/  MUFU.TANH R9, R9 ;  /* 0x0000000900097308 */ /* 0x000e620000002400 */
[----:B--2---:R-:W-:Y:S01]  /*2d80*/  FSEL R7, R7, -INF , P3 ;  /* 0xff80000007077808 */ /* 0x004fe20001800000 */
[----:B------:R-:W-:Y:S01]  /*2d90*/  FMUL.FTZ R48, R0, R48 ;  /* 0x0000003000307220 */ /* 0x000fe20000410000 */
[----:B------:R-:W-:Y:S01]  /*2da0*/  ISETP.GT.AND P3, PT, R116, 0x19, PT ;  /* 0x000000197400780c */ /* 0x000fe20003f64270 */
[C---:B------:R-:W-:Y:S01]  /*2db0*/  FMUL.FTZ R42, R0.reuse, R42 ;  /* 0x0000002a002a7220 */ /* 0x040fe20000410000 */
[C---:B------:R-:W-:Y:S01]  /*2dc0*/  FMUL.FTZ R43, R0.reuse, R43 ;  /* 0x0000002b002b7220 */ /* 0x040fe20000410000 */
[C---:B------:R-:W-:Y:S01]  /*2dd0*/  FMUL.FTZ R46, R0.reuse, R46 ;  /* 0x0000002e002e7220 */ /* 0x040fe20000410000 */
[----:B------:R-:W-:Y:S01]  /*2de0*/  FMUL.FTZ R26, R0, R26 ;  /* 0x0000001a001a7220 */ /* 0x000fe20000410000 */
[----:B------:R-:W2:Y:S01]  /*2df0*/  MUFU.TANH R88, R88 ;  /* 0x0000005800587308 */ /* 0x000ea20000002400 */
[----:B0-----:R-:W-:Y:S01]  /*2e00*/  FSEL R100, R100, -INF , P4 ;  /* 0xff80000064647808 */ /* 0x001fe20002000000 */
[C---:B------:R-:W-:Y:S01]  /*2e10*/  FMUL.FTZ R27, R0.reuse, R27 ;  /* 0x0000001b001b7220 */ /* 0x040fe20000410000 */
[C---:B------:R-:W-:Y:S01]  /*2e20*/  FMUL.FTZ R29, R0.reuse, R29 ;  /* 0x0000001d001d7220 */ /* 0x040fe20000410000 */
[----:B------:R-:W-:Y:S01]  /*2e30*/  FMUL.FTZ R28, R0, R28 ;  /* 0x0000001c001c7220 */ /* 0x000fe20000410000 */
[----:B------:R-:W-:Y:S01]  /*2e40*/  FMNMX.FTZ R5, R100, R5, !PT ;  /* 0x0000000564057209 */ /* 0x000fe20007810000 */
[C---:B------:R-:W-:Y:S01]  /*2e50*/  FMUL.FTZ R32, R0.reuse, R32 ;  /* 0x0000002000207220 */ /* 0x040fe20000410000 */
[C---:B------:R-:W-:Y:S01]  /*2e60*/  FMUL.FTZ R33, R0.reuse, R33 ;  /* 0x0000002100217220 */ /* 0x040fe20000410000 */
[----:B------:R-:W0:Y:S01]  /*2e70*/  MUFU.TANH R11, R11 ;  /* 0x0000000b000b7308 */ /* 0x000e220000002400 */
[----:B-1----:R-:W-:Y:S01]  /*2e80*/  FSEL R9, R9, -INF , P2 ;  /* 0xff80000009097808 */ /* 0x002fe20001000000 */
[----:B------:R-:W-:Y:S01]  /*2e90*/  FMUL.FTZ R36, R0, R36 ;  /* 0x0000002400247220 */ /* 0x000fe20000410000 */
[----:B------:R-:W-:Y:S01]  /*2ea0*/  ISETP.GT.AND P2, PT, R116, 0x20, PT ;  /* 0x000000207400780c */ /* 0x000fe20003f44270 */
[C---:B------:R-:W-:Y:S01]  /*2eb0*/  FMUL.FTZ R37, R0.reuse, R37 ;  /* 0x0000002500257220 */ /* 0x040fe20000410000 */
[----:B------:R-:W-:Y:S01]  /*2ec0*/  ULDC UR6, c[0x0][0x988] ;  /* 0x0002620000067ab9 */ /* 0x000fe20000000800 */
[----:B------:R-:W-:Y:S01]  /*2ed0*/  P2R R104, PR, RZ, 0x1 ;  /* 0x00000001ff687803 */ /* 0x000fe20000000000 */
[----:B------:R-:W-:Y:S01]  /*2ee0*/  FMUL.FTZ R30, R0, R30 ;  /* 0x0000001e001e7220 */ /* 0x000fe20000410000 */
[----:B------:R-:W1:Y:S01]  /*2ef0*/  MUFU.TANH R89, R89 ;  /* 0x0000005900597308 */ /* 0x000e620000002400 */
[----:B--2---:R-:W-:Y:S01]  /*2f00*/  FSEL R130, R88, -INF , P3 ;  /* 0xff80000058827808 */ /* 0x004fe20001800000 */
[C---:B------:R-:W-:Y:S01]  /*2f10*/  FMUL.FTZ R31, R0.reuse, R31 ;  /* 0x0000001f001f7220 */ /* 0x040fe20000410000 */
[C---:B------:R-:W-:Y:S01]  /*2f20*/  FMUL.FTZ R34, R0.reuse, R34 ;  /* 0x0000002200227220 */ /* 0x040fe20000410000 */
[----:B------:R-:W-:Y:S01]  /*2f30*/  FMUL.FTZ R35, R0, R35 ;  /* 0x0000002300237220 */ /* 0x000fe20000410000 */
[----:B------:R-:W-:Y:S01]  /*2f40*/  FMNMX.FTZ R5, R130, R5, !PT ;  /* 0x0000000582057209 */ /* 0x000fe20007810000 */
[C---:B------:R-:W-:Y:S01]  /*2f50*/  FMUL.FTZ R38, R0.reuse, R38 ;  /* 0x0000002600267220 */ /* 0x040fe20000410000 */
[----:B------:R-:W-:Y:S01]  /*2f60*/  FMUL.FTZ R39, R0, R39 ;  /* 0x0000002700277220 */ /* 0x000fe20000410000 */
[----:B------:R-:W2:Y:S01]  /*2f70*/  MUFU.TANH R12, R12 ;  /* 0x0000000c000c7308 */ /* 0x000ea20000002400 */
[----:B0-----:R-:W-:Y:S01]  /*2f80*/  FSEL R11, R11, -INF , P1 ;  /* 0xff8000000b0b7808 */ /* 0x001fe20000800000 */
[----:B------:R-:W-:Y:S01]  /*2f90*/  UISETP.GE.AND UP0, UPT, UR50, 0xa1, UPT ;  /* 0x000000a13200788c */ /* 0x000fe2000bf06270 */
[----:B------:R-:W-:-:S05]  /*2fa0*/  ISETP.GT.AND P1, PT, R116, 0x21, PT ;  /* 0x000000217400780c */ /* 0x000fca0003f24270 */
[----:B------:R-:W0:Y:S01]  /*2fb0*/  MUFU.TANH R90, R90 ;  /* 0x0000005a005a7308 */ /* 0x000e220000002400 */
[----:B-1----:R-:W-:-:S04]  /*2fc0*/  FSEL R132, R89, -INF , P2 ;  /* 0xff80000059847808 */ /* 0x002fc80001000000 */
[----:B------:R-:W-:-:S03]  /*2fd0*/  FMNMX.FTZ R5, R132, R5, !PT ;  /* 0x0000000584057209 */ /* 0x000fc60007810000 */
[----:B------:R-:W1:Y:S01]  /*2fe0*/  MUFU.TANH R13, R13 ;  /* 0x0000000d000d7308 */ /* 0x000e620000002400 */
[----:B--2---:R-:W-:Y:S02]  /*2ff0*/  FSEL R12, R12, -INF , P6 ;  /* 0xff8000000c0c7808 */ /* 0x004fe40003000000 */
[----:B------:R-:W-:-:S05]  /*3000*/  ISETP.GT.AND P6, PT, R116, 0x28, PT ;  /* 0x000000287400780c */ /* 0x000fca0003fc4270 */
[----:B------:R2:W3:Y:S01]  /*3010*/  MUFU.TANH R91, R76 ;  /* 0x0000004c005b7308 */ /* 0x0004e20000002400 */
[----:B0-----:R-:W-:-:S04]  /*3020*/  FSEL R134, R90, -INF , P1 ;  /* 0xff8000005a867808 */ /* 0x001fc80000800000 */
[----:B------:R-:W-:-:S03]  /*3030*/  FMNMX.FTZ R5, R134, R5, !PT ;  /* 0x0000000586057209 */ /* 0x000fc60007810000 */
[----:B------:R-:W0:Y:S01]  /*3040*/  MUFU.TANH R15, R15 ;  /* 0x0000000f000f7308 */ /* 0x000e220000002400 */
[----:B-1----:R-:W-:Y:S01]  /*3050*/  FSEL R13, R13, -INF , P5 ;  /* 0xff8000000d0d7808 */ /* 0x002fe20002800000 */
[----:B--2---:R-:W-:Y:S01]  /*3060*/  FMUL.FTZ R76, R0, R83 ;  /* 0x00000053004c7220 */ /* 0x004fe20000410000 */
[----:B------:R-:W-:-:S05]  /*3070*/  ISETP.GT.AND P5, PT, R116, 0x29, PT ;  /* 0x000000297400780c */ /* 0x000fca0003fa4270 */
[----:B------:R-:W1:Y:S01]  /*3080*/  MUFU.TANH R92, R92 ;  /* 0x0000005c005c7308 */ /* 0x000e620000002400 */
[----:B---3--:R-:W-:-:S04]  /*3090*/  FSEL R136, R91, -INF , P6 ;  /* 0xff8000005b887808 */ /* 0x008fc80003000000 */
[----:B------:R-:W-:-:S03]  /*30a0*/  FMNMX.FTZ R5, R136, R5, !PT ;  /* 0x0000000588057209 */ /* 0x000fc60007810000 */
[----:B------:R-:W2:Y:S01]  /*30b0*/  MUFU.TANH R14, R14 ;  /* 0x0000000e000e7308 */ /* 0x000ea20000002400 */
[----:B0-----:R-:W-:Y:S02]  /*30c0*/  FSEL R15, R15, -INF , P4 ;  /* 0xff8000000f0f7808 */ /* 0x001fe40002000000 */
[----:B------:R-:W-:-:S05]  /*30d0*/  ISETP.GT.AND P4, PT, R116, 0x30, PT ;  /* 0x000000307400780c */ /* 0x000fca0003f84270 */
[----:B------:R-:W-:Y:S01]  /*30e0*/  MUFU.TANH R80, R80 ;  /* 0x0000005000507308 */ /* 0x000fe20000002400 */
[----:B-1----:R-:W-:-:S04]  /*30f0*/  FSEL R138, R92, -INF , P5 ;  /* 0xff8000005c8a7808 */ /* 0x002fc80002800000 */
[----:B------:R-:W-:-:S03]  /*3100*/  FMNMX.FTZ R5, R138, R5, !PT ;  /* 0x000000058a057209 */ /* 0x000fc60007810000 */
[----:B------:R-:W0:Y:S01]  /*3110*/  MUFU.TANH R73, R73 ;  /* 0x0000004900497308 */ /* 0x000e220000002400 */
[----:B--2---:R-:W-:Y:S02]  /*3120*/  FSEL R14, R14, -INF , P3 ;  /* 0xff8000000e0e7808 */ /* 0x004fe40001800000 */
[----:B------:R-:W-:-:S05]  /*3130*/  ISETP.GT.AND P3, PT, R116, 0x31, PT ;  /* 0x000000317400780c */ /* 0x000fca0003f64270 */
[----:B------:R-:W-:Y:S08]  /*3140*/  MUFU.TANH R81, R81 ;  /* 0x0000005100517308 */ /* 0x000ff00000002400 */
[----:B------:R-:W1:Y:S01]  /*3150*/  MUFU.TANH R72, R72 ;  /* 0x0000004800487308 */ /* 0x000e620000002400 */
[----:B0-----:R-:W-:Y:S02]  /*3160*/  FSEL R73, R73, -INF , P2 ;  /* 0xff80000049497808 */ /* 0x001fe40001000000 */
[----:B------:R-:W-:-:S05]  /*3170*/  ISETP.GT.AND P2, PT, R116, 0x38, PT ;  /* 0x000000387400780c */ /* 0x000fca0003f44270 */
[----:B------:R0:W-:Y:S08]  /*3180*/  MUFU.TANH R82, R84 ;  /* 0x0000005400527308 */ /* 0x0001f00000002400 */
[----:B------:R-:W2:Y:S01]  /*3190*/  MUFU.TANH R75, R75 ;  /* 0x0000004b004b7308 */ /* 0x000ea20000002400 */
[----:B0-----:R-:W-:Y:S02]  /*31a0*/  FSEL R84, R80, -INF , P4 ;  /* 0xff80000050547808 */ /* 0x001fe40002000000 */
[----:B-1----:R-:W-:-:S02]  /*31b0*/  FSEL R72, R72, -INF , P1 ;  /* 0xff80000048487808 */ /* 0x002fc40000800000 */
[----:B------:R-:W-:Y:S02]  /*31c0*/  FMNMX.FTZ R5, R84, R5, !PT ;  /* 0x0000000554057209 */ /* 0x000fe40007810000 */
[----:B------:R-:W-:Y:S01]  /*31d0*/  ISETP.GT.AND P1, PT, R116, 0x39, PT ;  /* 0x000000397400780c */ /* 0x000fe20003f24270 */
[----:B------:R-:W-:Y:S08]  /*31e0*/  MUFU.TANH R85, R85 ;  /* 0x0000005500557308 */ /* 0x000ff00000002400 */
[----:B------:R-:W0:Y:S01]  /*31f0*/  MUFU.TANH R74, R74 ;  /* 0x0000004a004a7308 */ /* 0x000e220000002400 */
[----:B--2---:R-:W-:-:S02]  /*3200*/  FSEL R75, R75, -INF , P6 ;  /* 0xff8000004b4b7808 */ /* 0x004fc40003000000 */
[----:B------:R-:W-:-:S05]  /*3210*/  ISETP.GT.AND P6, PT, R116, 0x40, PT ;  /* 0x000000407400780c */ /* 0x000fca0003fc4270 */
[----:B------:R1:W-:Y:S08]  /*3220*/  MUFU.TANH R83, R56 ;  /* 0x0000003800537308 */ /* 0x0003f00000002400 */
[----:B------:R-:W2:Y:S01]  /*3230*/  MUFU.TANH R77, R77 ;  /* 0x0000004d004d7308 */ /* 0x000ea20000002400 */
[----:B-1----:R-:W-:Y:S02]  /*3240*/  FSEL R56, R81, -INF , P3 ;  /* 0xff80000051387808 */ /* 0x002fe40001800000 */
[----:B0-----:R-:W-:-:S02]  /*3250*/  FSEL R74, R74, -INF , P5 ;  /* 0xff8000004a4a7808 */ /* 0x001fc40002800000 */
[----:B------:R-:W-:Y:S02]  /*3260*/  FMNMX.FTZ R4, R56, R5, !PT ;  /* 0x0000000538047209 */ /* 0x000fe40007810000 */
[----:B------:R-:W-:Y:S01]  /*3270*/  ISETP.GT.AND P5, PT, R116, 0x41, PT ;  /* 0x000000417400780c */ /* 0x000fe20003fa4270 */
[----:B------:R-:W-:Y:S08]  /*3280*/  MUFU.TANH R57, R57 ;  /* 0x0000003900397308 */ /* 0x000ff00000002400 */
[----:B------:R-:W0:Y:S01]  /*3290*/  MUFU.TANH R76, R76 ;  /* 0x0000004c004c7308 */ /* 0x000e220000002400 */
[----:B--2---:R-:W-:-:S02]  /*32a0*/  FSEL R77, R77, -INF , P4 ;  /* 0xff8000004d4d7808 */ /* 0x004fc40002000000 */
[----:B------:R-:W-:-:S05]  /*32b0*/  ISETP.GT.AND P4, PT, R116, 0x48, PT ;  /* 0x000000487400780c */ /* 0x000fca0003f84270 */
[----:B------:R-:W-:Y:S08]  /*32c0*/  MUFU.TANH R60, R60 ;  /* 0x0000003c003c7308 */ /* 0x000ff00000002400 */
[----:B------:R1:W-:Y:S01]  /*32d0*/  MUFU.TANH R99, R51 ;  /* 0x0000003300637308 */ /* 0x0003e20000002400 */
[----:B0-----:R-:W-:Y:S02]  /*32e0*/  FSEL R76, R76, -INF , P3 ;  /* 0xff8000004c4c7808 */ /* 0x001fe40001800000 */
[----:B------:R-:W-:-:S05]  /*32f0*/  ISETP.GT.AND P3, PT, R116, 0x49, PT ;  /* 0x000000497400780c */ /* 0x000fca0003f64270 */
[----:B------:R-:W0:Y:S01]  /*3300*/  MUFU.TANH R79, R79 ;  /* 0x0000004f004f7308 */ /* 0x000e220000002400 */
[----:B-1----:R-:W-:-:S04]  /*3310*/  FSEL R51, R82, -INF , P2 ;  /* 0xff80000052337808 */ /* 0x002fc80001000000 */
[----:B------:R-:W-:-:S03]  /*3320*/  FMNMX.FTZ R5, R51, R4, !PT ;  /* 0x0000000433057209 */ /* 0x000fc60007810000 */
[----:B------:R1:W-:Y:S08]  /*3330*/  MUFU.TANH R86, R58 ;  /* 0x0000003a00567308 */ /* 0x0003f00000002400 */
[----:B------:R-:W-:Y:S01]  /*3340*/  MUFU.TANH R61, R61 ;  /* 0x0000003d003d7308 */ /* 0x000fe20000002400 */
[----:B-1----:R-:W-:Y:S02]  /*3350*/  FSEL R58, R85, -INF , P1 ;  /* 0xff800000553a7808 */ /* 0x002fe40000800000 */
[----:B0-----:R-:W-:-:S02]  /*3360*/  FSEL R79, R79, -INF , P2 ;  /* 0xff8000004f4f7808 */ /* 0x001fc40001000000 */
[----:B------:R-:W-:Y:S02]  /*3370*/  FMNMX.FTZ R4, R58, R5, !PT ;  /* 0x000000053a047209 */ /* 0x000fe40007810000 */
[----:B------:R-:W-:Y:S01]  /*3380*/  ISETP.GT.AND P2, PT, R116, 0x50, PT ;  /* 0x000000507400780c */ /* 0x000fe20003f44270 */
[----:B------:R-:W0:Y:S08]  /*3390*/  MUFU.TANH R78, R78 ;  /* 0x0000004e004e7308 */ /* 0x000e300000002400 */
[----:B------:R-:W-:Y:S08]  /*33a0*/  MUFU.TANH R64, R64 ;  /* 0x0000004000407308 */ /* 0x000ff00000002400 */
[----:B------:R1:W-:Y:S01]  /*33b0*/  MUFU.TANH R105, R55 ;  /* 0x0000003700697308 */ /* 0x0003e20000002400 */
[----:B0-----:R-:W-:-:S02]  /*33c0*/  FSEL R78, R78, -INF , P1 ;  /* 0xff8000004e4e7808 */ /* 0x001fc40000800000 */
[----:B------:R-:W-:-:S05]  /*33d0*/  ISETP.GT.AND P1, PT, R116, 0x51, PT ;  /* 0x000000517400780c */ /* 0x000fca0003f24270 */
[----:B------:R-:W-:Y:S01]  /*33e0*/  MUFU.TANH R65, R65 ;  /* 0x0000004100417308 */ /* 0x000fe20000002400 */
[----:B-1----:R-:W-:-:S04]  /*33f0*/  FSEL R55, R83, -INF , P6 ;  /* 0xff80000053377808 */ /* 0x002fc80003000000 */
[----:B------:R-:W-:-:S03]  /*3400*/  FMNMX.FTZ R5, R55, R4, !PT ;  /* 0x0000000437057209 */ /* 0x000fc60007810000 */
[----:B------:R0:W-:Y:S08]  /*3410*/  MUFU.TANH R103, R54 ;  /* 0x0000003600677308 */ /* 0x0001f00000002400 */
[----:B------:R-:W1:Y:S01]  /*3420*/  MUFU.TANH R59, R59 ;  /* 0x0000003b003b7308 */ /* 0x000e620000002400 */
[----:B0-----:R-:W-:Y:S02]  /*3430*/  FSEL R54, R57, -INF , P5 ;  /* 0xff80000039367808 */ /* 0x001fe40002800000 */
[----:B------:R-:W-:-:S02]  /*3440*/  FSEL R57, R61, -INF , P3 ;  /* 0xff8000003d397808 */ /* 0x000fc40001800000 */
[----:B------:R-:W-:-:S03]  /*3450*/  FMNMX.FTZ R4, R54, R5, !PT ;  /* 0x0000000536047209 */ /* 0x000fc60007810000 */
[----:B------:R-:W-:Y:S08]  /*3460*/  MUFU.TANH R68, R68 ;  /* 0x0000004400447308 */ /* 0x000ff00000002400 */
[----:B------:R0:W-:Y:S01]  /*3470*/  MUFU.TANH R97, R49 ;  /* 0x0000003100617308 */ /* 0x0001e20000002400 */
[----:B-1----:R-:W-:Y:S02]  /*3480*/  FSEL R5, R59, -INF , P5 ;  /* 0xff8000003b057808 */ /* 0x002fe40002800000 */
[----:B------:R-:W-:-:S05]  /*3490*/  ISETP.GT.AND P5, PT, R116, 0x59, PT ;  /* 0x000000597400780c */ /* 0x000fca0003fa4270 */
[----:B------:R-:W-:Y:S01]  /*34a0*/  MUFU.TANH R62, R62 ;  /* 0x0000003e003e7308 */ /* 0x000fe20000002400 */
[----:B0-----:R-:W-:-:S04]  /*34b0*/  FSEL R49, R60, -INF , P4 ;  /* 0xff8000003c317808 */ /* 0x001fc80002000000 */
[----:B------:R-:W-:-:S03]  /*34c0*/  FMNMX.FTZ R4, R49, R4, !PT ;  /* 0x0000000431047209 */ /* 0x000fc60007810000 */
[----:B------:R-:W-:Y:S01]  /*34d0*/  MUFU.TANH R69, R69 ;  /* 0x0000004500457308 */ /* 0x000fe20000002400 */
[----:B------:R-:W-:Y:S02]  /*34e0*/  FMNMX.FTZ R8, R57, R4, !PT ;  /* 0x0000000439087209 */ /* 0x000fe40007810000 */
[----:B------:R-:W-:Y:S02]  /*34f0*/  FSEL R4, R86, -INF , P6 ;  /* 0xff80000056047808 */ /* 0x000fe40003000000 */
[----:B------:R-:W-:-:S03]  /*3500*/  ISETP.GT.AND P6, PT, R116, 0x58, PT ;  /* 0x000000587400780c */ /* 0x000fc60003fc4270 */
[----:B------:R-:W0:Y:S08]  /*3510*/  MUFU.TANH R63, R63 ;  /* 0x0000003f003f7308 */ /* 0x000e300000002400 */
[----:B------:R-:W1:Y:S08]  /*3520*/  MUFU.TANH R40, R40 ;  /* 0x0000002800287308 */ /* 0x000e700000002400 */
[----:B------:R2:W-:Y:S01]  /*3530*/  MUFU.TANH R102, R53 ;  /* 0x0000003500667308 */ /* 0x0005e20000002400 */
[----:B0-----:R-:W-:-:S02]  /*3540*/  FSEL R10, R63, -INF , P3 ;  /* 0xff8000003f0a7808 */ /* 0x001fc40001800000 */
[----:B------:R-:W-:-:S05]  /*3550*/  ISETP.GT.AND P3, PT, R116, 0x61, PT ;  /* 0x000000617400780c */ /* 0x000fca0003f64270 */
[----:B------:R-:W-:Y:S01]  /*3560*/  MUFU.TANH R66, R66 ;  /* 0x0000004200427308 */ /* 0x000fe20000002400 */
[----:B--2---:R-:W-:-:S04]  /*3570*/  FSEL R53, R64, -INF , P2 ;  /* 0xff80000040357808 */ /* 0x004fc80001000000 */
[----:B------:R-:W-:Y:S02]  /*3580*/  FMNMX.FTZ R21, R53, R8, !PT ;  /* 0x0000000835157209 */ /* 0x000fe40007810000 */
[----:B------:R-:W-:Y:S01]  /*3590*/  FSEL R8, R62, -INF , P4 ;  /* 0xff8000003e087808 */ /* 0x000fe20002000000 */
[----:B------:R-:W-:Y:S01]  /*35a0*/  MUFU.TANH R41, R41 ;  /* 0x0000002900297308 */ /* 0x000fe20000002400 */
[----:B------:R-:W-:-:S07]  /*35b0*/  ISETP.GT.AND P4, PT, R116, 0x60, PT ;  /* 0x000000607400780c */ /* 0x000fce0003f84270 */
[----:B------:R0:W-:Y:S08]  /*35c0*/  MUFU.TANH R101, R52 ;  /* 0x0000003400657308 */ /* 0x0001f00000002400 */
[----:B------:R-:W-:Y:S01]  /*35d0*/  MUFU.TANH R67, R67 ;  /* 0x0000004300437308 */ /* 0x000fe20000002400 */
[----:B0-----:R-:W-:-:S04]  /*35e0*/  FSEL R52, R65, -INF , P1 ;  /* 0xff80000041347808 */ /* 0x001fc80000800000 */
[----:B------:R-:W-:-:S03]  /*35f0*/  FMNMX.FTZ R21, R52, R21, !PT ;  /* 0x0000001534157209 */ /* 0x000fc60007810000 */
[----:B------:R1:W-:Y:S08]  /*3600*/  MUFU.TANH R94, R44 ;  /* 0x0000002c005e7308 */ /* 0x0003f00000002400 */
[----:B------:R0:W-:Y:S01]  /*3610*/  MUFU.TANH R98, R50 ;  /* 0x0000003200627308 */ /* 0x0001e20000002400 */
[----:B-1----:R-:W-:-:S07]  /*3620*/  FSEL R44, R40, -INF , P4 ;  /* 0xff800000282c7808 */ /* 0x002fce0002000000 */
[----:B------:R-:W1:Y:S01]  /*3630*/  MUFU.TANH R70, R70 ;  /* 0x0000004600467308 */ /* 0x000e620000002400 */
[----:B0-----:R-:W-:-:S04]  /*3640*/  FSEL R50, R68, -INF , P6 ;  /* 0xff80000044327808 */ /* 0x001fc80003000000 */
[----:B------:R-:W-:-:S03]  /*3650*/  FMNMX.FTZ R20, R50, R21, !PT ;  /* 0x0000001532147209 */ /* 0x000fc60007810000 */
[----:B------:R-:W0:Y:S08]  /*3660*/  MUFU.TANH R45, R45 ;  /* 0x0000002d002d7308 */ /* 0x000e300000002400 */
[----:B------:R2:W-:Y:S01]  /*3670*/  MUFU.TANH R96, R47 ;  /* 0x0000002f00607308 */ /* 0x0005e20000002400 */
[----:B-1----:R-:W-:Y:S02]  /*3680*/  FSEL R24, R70, -INF , P6 ;  /* 0xff80000046187808 */ /* 0x002fe40003000000 */
[----:B------:R-:W-:-:S05]  /*3690*/  ISETP.GT.AND P6, PT, R116, 0x70, PT ;  /* 0x000000707400780c */ /* 0x000fca0003fc4270 */
[----:B------:R-:W-:Y:S01]  /*36a0*/  MUFU.TANH R71, R71 ;  /* 0x0000004700477308 */ /* 0x000fe20000002400 */
[----:B--2---:R-:W-:-:S04]  /*36b0*/  FSEL R47, R69, -INF , P5 ;  /* 0xff800000452f7808 */ /* 0x004fc80002800000 */
[----:B------:R-:W-:Y:S02]  /*36c0*/  FMNMX.FTZ R21, R47, R20, !PT ;  /* 0x000000142f157209 */ /* 0x000fe40007810000 */
[----:B------:R-:W-:Y:S01]  /*36d0*/  FSEL R20, R66, -INF , P2 ;  /* 0xff80000042147808 */ /* 0x000fe20001000000 */
[----:B------:R-:W1:Y:S01]  /*36e0*/  MUFU.TANH R48, R48 ;  /* 0x0000003000307308 */ /* 0x000e620000002400 */
[----:B------:R-:W-:Y:S02]  /*36f0*/  ISETP.GT.AND P2, PT, R116, 0x68, PT ;  /* 0x000000687400780c */ /* 0x000fe40003f44270 */
[----:B------:R-:W-:Y:S02]  /*3700*/  FMNMX.FTZ R25, R44, R21, !PT ;  /* 0x000000152c197209 */ /* 0x000fe40007810000 */
[----:B------:R-:W-:Y:S02]  /*3710*/  FSEL R21, R67, -INF , P1 ;  /* 0xff80000043157808 */ /* 0x000fe40000800000 */
[----:B------:R-:W-:Y:S01]  /*3720*/  ISETP.GT.AND P1, PT, R116, 0x69, PT ;  /* 0x000000697400780c */ /* 0x000fe20003f24270 */
[----:B------:R2:W3:Y:S01]  /*3730*/  MUFU.TANH R87, R42 ;  /* 0x0000002a00577308 */ /* 0x0004e20000002400 */
[----:B------:R-:W-:-:S07]  /*3740*/  FSEL R40, R94, -INF , P2 ;  /* 0xff8000005e287808 */ /* 0x000fce0001000000 */
[----:B------:R0:W4:Y:S01]  /*3750*/  MUFU.TANH R93, R43 ;  /* 0x0000002b005d7308 */ /* 0x0001220000002400 */
[----:B--2---:R-:W-:-:S04]  /*3760*/  FSEL R42, R41, -INF , P3 ;  /* 0xff800000292a7808 */ /* 0x004fc80001800000 */
[----:B------:R-:W-:-:S03]  /*3770*/  FMNMX.FTZ R25, R42, R25, !PT ;  /* 0x000000192a197209 */ /* 0x000fc60007810000 */
[----:B------:R1:W2:Y:S01]  /*3780*/  MUFU.TANH R95, R46 ;  /* 0x0000002e005f7308 */ /* 0x0002a20000002400 */
[----:B0-----:R-:W-:-:S07]  /*3790*/  FSEL R43, R45, -INF , P1 ;  /* 0xff8000002d2b7808 */ /* 0x001fce0000800000 */
[----:B------:R0:W-:Y:S01]  /*37a0*/  MUFU.TANH R108, R26 ;  /* 0x0000001a006c7308 */ /* 0x0001e20000002400 */
[----:B-1----:R-:W-:-:S07]  /*37b0*/  FSEL R46, R48, -INF , P6 ;  /* 0xff800000302e7808 */ /* 0x002fce0003000000 */
[----:B------:R1:W-:Y:S01]  /*37c0*/  MUFU.TANH R109, R27 ;  /* 0x0000001b006d7308 */ /* 0x0003e20000002400 */
[----:B0-----:R-:W-:Y:S02]  /*37d0*/  FMNMX.FTZ R26, R40, R25, !PT ;  /* 0x00000019281a7209 */ /* 0x001fe40007810000 */
[----:B------:R-:W-:Y:S02]  /*37e0*/  FSEL R25, R71, -INF , P5 ;  /* 0xff80000047197808 */ /* 0x000fe40002800000 */
[----:B------:R-:W-:-:S03]  /*37f0*/  ISETP.GT.AND P5, PT, R116, 0x71, PT ;  /* 0x000000717400780c */ /* 0x000fc60003fa4270 */
[----:B------:R0:W-:Y:S01]  /*3800*/  MUFU.TANH R111, R29 ;  /* 0x0000001d006f7308 */ /* 0x0001e20000002400 */
[----:B-1----:R-:W-:Y:S02]  /*3810*/  FMNMX.FTZ R27, R43, R26, !PT ;  /* 0x0000001a2b1b7209 */ /* 0x002fe40007810000 */
[----:B---3--:R-:W-:Y:S02]  /*3820*/  FSEL R26, R87, -INF , P4 ;  /* 0xff800000571a7808 */ /* 0x008fe40002000000 */
[----:B------:R-:W-:Y:S02]  /*3830*/  ISETP.GT.AND P4, PT, R116, 0x78, PT ;  /* 0x000000787400780c */ /* 0x000fe40003f84270 */
[----:B------:R-:W-:Y:S01]  /*3840*/  FSEL R48, R97, -INF , P5 ;  /* 0xff80000061307808 */ /* 0x000fe20002800000 */
[----:B------:R2:W1:Y:S01]  /*3850*/  MUFU.TANH R110, R28 ;  /* 0x0000001c006e7308 */ /* 0x0004620000002400 */
[----:B0-----:R-:W-:Y:S02]  /*3860*/  FMNMX.FTZ R29, R46, R27, !PT ;  /* 0x0000001b2e1d7209 */ /* 0x001fe40007810000 */
[----:B----4-:R-:W-:-:S02]  /*3870*/  FSEL R27, R93, -INF , P3 ;  /* 0xff8000005d1b7808 */ /* 0x010fc40001800000 */
[C---:B------:R-:W-:Y:S02]  /*3880*/  ISETP.GT.AND P3, PT, R116.reuse, 0x79, PT ;  /* 0x000000797400780c */ /* 0x040fe40003f64270 */
[----:B------:R-:W-:Y:S01]  /*3890*/  FSEL R59, R101, -INF , P4 ;  /* 0xff800000653b7808 */ /* 0x000fe20002000000 */
[----:B------:R0:W3:Y:S01]  /*38a0*/  MUFU.TANH R112, R32 ;  /* 0x0000002000707308 */ /* 0x0000e20000002400 */
[----:B--2---:R-:W-:Y:S02]  /*38b0*/  FSEL R28, R95, -INF , P2 ;  /* 0xff8000005f1c7808 */ /* 0x004fe40001000000 */
[----:B------:R-:W-:Y:S02]  /*38c0*/  ISETP.GT.AND P2, PT, R116, 0x80, PT ;  /* 0x000000807400780c */ /* 0x000fe40003f44270 */
[----:B------:R-:W-:Y:S02]  /*38d0*/  FSEL R60, R102, -INF , P3 ;  /* 0xff800000663c7808 */ /* 0x000fe40001800000 */
[----:B------:R-:W-:Y:S01]  /*38e0*/  FSEL R61, R106, -INF , P2 ;  /* 0xff8000006a3d7808 */ /* 0x000fe20001000000 */
[----:B------:R2:W4:Y:S01]  /*38f0*/  MUFU.TANH R113, R33 ;  /* 0x0000002100717308 */ /* 0x0005220000002400 */
[----:B0-----:R-:W-:-:S02]  /*3900*/  FMNMX.FTZ R32, R48, R29, !PT ;  /* 0x0000001d30207209 */ /* 0x001fc40007810000 */
[----:B------:R-:W-:Y:S02]  /*3910*/  FSEL R29, R96, -INF , P1 ;  /* 0xff800000601d7808 */ /* 0x000fe40000800000 */
[----:B------:R-:W-:-:S03]  /*3920*/  ISETP.GT.AND P1, PT, R116, 0x81, PT ;  /* 0x000000817400780c */ /* 0x000fc60003f24270 */
[----:B------:R0:W5:Y:S01]  /*3930*/  MUFU.TANH R114, R36 ;  /* 0x0000002400727308 */ /* 0x0001620000002400 */
[----:B--2---:R-:W-:Y:S02]  /*3940*/  FMNMX.FTZ R33, R59, R32, !PT ;  /* 0x000000203b217209 */ /* 0x004fe40007810000 */
[----:B------:R-:W-:Y:S02]  /*3950*/  FSEL R32, R98, -INF , P6 ;  /* 0xff80000062207808 */ /* 0x000fe40003000000 */
[----:B------:R-:W-:Y:S02]  /*3960*/  ISETP.GT.AND P6, PT, R116, 0x88, PT ;  /* 0x000000887400780c */ /* 0x000fe40003fc4270 */
[----:B------:R-:W-:Y:S01]  /*3970*/  FSEL R62, R107, -INF , P1 ;  /* 0xff8000006b3e7808 */ /* 0x000fe20000800000 */
[----:B------:R2:W5:Y:S01]  /*3980*/  MUFU.TANH R115, R37 ;  /* 0x0000002500737308 */ /* 0x0005620000002400 */
[----:B0-----:R-:W-:Y:S02]  /*3990*/  FMNMX.FTZ R36, R60, R33, !PT ;  /* 0x000000213c247209 */ /* 0x001fe40007810000 */
[----:B------:R-:W-:-:S02]  /*39a0*/  CS2R R106, SRZ ;  /* 0x00000000006a7805 */ /* 0x000fc4000001ff00 */
[----:B------:R-:W-:Y:S02]  /*39b0*/  FSEL R33, R99, -INF , P5 ;  /* 0xff80000063217808 */ /* 0x000fe40002800000 */
[----:B------:R-:W-:Y:S02]  /*39c0*/  CS2R R98, SRZ ;  /* 0x0000000000627805 */ /* 0x000fe4000001ff00 */
[----:B------:R-:W-:Y:S02]  /*39d0*/  ISETP.GT.AND P5, PT, R116, 0x89, PT ;  /* 0x000000897400780c */ /* 0x000fe40003fa4270 */
[----:B-1----:R-:W-:Y:S01]  /*39e0*/  FSEL R63, R110, -INF , P6 ;  /* 0xff8000006e3f7808 */ /* 0x002fe20003000000 */
[----:B------:R-:W0:Y:S01]  /*39f0*/  MUFU.TANH R86, R30 ;  /* 0x0000001e00567308 */ /* 0x000e220000002400 */
[----:B--2---:R-:W-:Y:S02]  /*3a00*/  FMNMX.FTZ R37, R61, R36, !PT ;  /* 0x000000243d257209 */ /* 0x004fe40007810000 */
[----:B------:R-:W-:-:S02]  /*3a10*/  FSEL R36, R103, -INF , P4 ;  /* 0xff80000067247808 */ /* 0x000fc40002000000 */
[----:B------:R-:W-:Y:S02]  /*3a20*/  CS2R R102, SRZ ;  /* 0x0000000000667805 */ /* 0x000fe4000001ff00 */
[----:B------:R-:W-:Y:S02]  /*3a30*/  FMNMX.FTZ R66, R62, R37, !PT ;  /* 0x000000253e427209 */ /* 0x000fe40007810000 */
[----:B------:R-:W-:Y:S01]  /*3a40*/  ISETP.GT.AND P4, PT, R116, 0x90, PT ;  /* 0x000000907400780c */ /* 0x000fe20003f84270 */
[----:B------:R-:W1:Y:S01]  /*3a50*/  MUFU.TANH R87, R31 ;  /* 0x0000001f00577308 */ /* 0x000e620000002400 */
[----:B------:R-:W-:Y:S02]  /*3a60*/  FSEL R64, R111, -INF , P5 ;  /* 0xff8000006f407808 */ /* 0x000fe40002800000 */
[----:B------:R-:W-:Y:S02]  /*3a70*/  CS2R R110, SRZ ;  /* 0x00000000006e7805 */ /* 0x000fe4000001ff00 */
[----:B------:R-:W-:-:S02]  /*3a80*/  FMNMX.FTZ R41, R63, R66, !PT ;  /* 0x000000423f297209 */ /* 0x000fc40007810000 */
[----:B------:R-:W-:Y:S02]  /*3a90*/  FSEL R37, R105, -INF , P3 ;  /* 0xff80000069257808 */ /* 0x000fe40001800000 */
[----:B------:R-:W-:Y:S01]  /*3aa0*/  ISETP.GT.AND P3, PT, R116, 0x91, PT ;  /* 0x000000917400780c */ /* 0x000fe20003f64270 */
[----:B------:R-:W2:Y:S01]  /*3ab0*/  MUFU.TANH R88, R34 ;  /* 0x0000002200587308 */ /* 0x000ea20000002400 */
[----:B---3--:R-:W-:Y:S02]  /*3ac0*/  FSEL R65, R112, -INF , P4 ;  /* 0xff80000070417808 */ /* 0x008fe40002000000 */
[----:B------:R-:W-:Y:S02]  /*3ad0*/  FMNMX.FTZ R68, R64, R41, !PT ;  /* 0x0000002940447209 */ /* 0x000fe40007810000 */
[----:B------:R-:W-:Y:S02]  /*3ae0*/  FSEL R41, R108, -INF , P2 ;  /* 0xff8000006c297808 */ /* 0x000fe40001000000 */
[----:B------:R-:W-:Y:S01]  /*3af0*/  ISETP.GT.AND P2, PT, R116, 0x98, PT ;  /* 0x000000987400780c */ /* 0x000fe20003f44270 */
[----:B------:R-:W3:Y:S01]  /*3b00*/  MUFU.TANH R89, R35 ;  /* 0x0000002300597308 */ /* 0x000ee20000002400 */
[----:B----4-:R-:W-:-:S02]  /*3b10*/  FSEL R66, R113, -INF , P3 ;  /* 0xff80000071427808 */ /* 0x010fc40001800000 */
[----:B------:R-:W-:Y:S02]  /*3b20*/  CS2R R112, SRZ ;  /* 0x0000000000707805 */ /* 0x000fe4000001ff00 */
[----:B------:R-:W-:Y:S02]  /*3b30*/  FMNMX.FTZ R69, R65, R68, !PT ;  /* 0x0000004441457209 */ /* 0x000fe40007810000 */
[----:B------:R-:W-:Y:S02]  /*3b40*/  FSEL R45, R109, -INF , P1 ;  /* 0xff8000006d2d7808 */ /* 0x000fe40000800000 */
[----:B------:R-:W-:Y:S02]  /*3b50*/  CS2R R108, SRZ ;  /* 0x00000000006c7805 */ /* 0x000fe4000001ff00 */
[----:B------:R-:W-:Y:S01]  /*3b60*/  ISETP.GT.AND P1, PT, R116, 0x99, PT ;  /* 0x000000997400780c */ /* 0x000fe20003f24270 */
[----:B------:R-:W4:Y:S01]  /*3b70*/  MUFU.TANH R90, R38 ;  /* 0x00000026005a7308 */ /* 0x000f220000002400 */
[----:B-----5:R-:W-:-:S02]  /*3b80*/  FSEL R67, R114, -INF , P2 ;  /* 0xff80000072437808 */ /* 0x020fc40001000000 */
[----:B------:R-:W-:Y:S02]  /*3b90*/  CS2R R116, SRZ ;  /* 0x0000000000747805 */ /* 0x000fe4000001ff00 */
[----:B------:R-:W-:Y:S02]  /*3ba0*/  FMNMX.FTZ R70, R66, R69, !PT ;  /* 0x0000004542467209 */ /* 0x000fe40007810000 */
[----:B------:R-:W-:Y:S02]  /*3bb0*/  FSEL R68, R115, -INF , P1 ;  /* 0xff80000073447808 */ /* 0x000fe40000800000 */
[----:B------:R-:W-:Y:S02]  /*3bc0*/  CS2R R114, SRZ ;  /* 0x0000000000727805 */ /* 0x000fe4000001ff00 */
[----:B------:R-:W-:Y:S01]  /*3bd0*/  FMNMX.FTZ R69, R67, R70, !PT ;  /* 0x0000004643457209 */ /* 0x000fe20007810000 */
[----:B------:R-:W5:Y:S01]  /*3be0*/  MUFU.TANH R92, R39 ;  /* 0x00000027005c7308 */ /* 0x000f620000002400 */
[----:B0-----:R-:W-:-:S02]  /*3bf0*/  FSEL R86, R86, -INF , P6 ;  /* 0xff80000056567808 */ /* 0x001fc40003000000 */
[----:B------:R-:W-:Y:S02]  /*3c00*/  FMNMX.FTZ R70, R68, R69, !PT ;  /* 0x0000004544467209 */ /* 0x000fe40007810000 */
[----:B-1----:R-:W-:Y:S02]  /*3c10*/  FSEL R87, R87, -INF , P5 ;  /* 0xff80000057577808 */ /* 0x002fe40002800000 */
[----:B--2---:R-:W-:Y:S01]  /*3c20*/  FSEL R88, R88, -INF , P4 ;  /* 0xff80000058587808 */ /* 0x004fe20002000000 */
[----:B------:R-:W0:Y:S01]  /*3c30*/  SHFL.BFLY PT, R69, R70, 0x2, 0x1f ;  /* 0x0c401f0046457f89 */ /* 0x000e2200000e0000 */
[----:B---3--:R-:W-:Y:S02]  /*3c40*/  FSEL R89, R89, -INF , P3 ;  /* 0xff80000059597808 */ /* 0x008fe40001800000 */
[----:B----4-:R-:W-:Y:S02]  /*3c50*/  FSEL R90, R90, -INF , P2 ;  /* 0xff8000005a5a7808 */ /* 0x010fe40001000000 */
[----:B-----5:R-:W-:-:S02]  /*3c60*/  FSEL R92, R92, -INF , P1 ;  /* 0xff8000005c5c7808 */ /* 0x020fc40000800000 */
[----:B0-----:R-:W-:-:S05]  /*3c70*/  FMNMX.FTZ R71, R70, R69, !PT ;  /* 0x0000004546477209 */ /* 0x001fca0007810000 */
[----:B------:R-:W0:Y:S02]  /*3c80*/  SHFL.BFLY PT, R80, R71, 0x1, 0x1f ;  /* 0x0c201f0047507f89 */ /* 0x000e2400000e0000 */
[----:B0-----:R-:W-:Y:S01]  /*3c90*/  FMNMX.FTZ R121, R71, R80, !PT ;  /* 0x0000005047797209 */ /* 0x001fe20007810000 */
[----:B------:R-:W-:-:S03]  /*3ca0*/  IMAD.U32 R80, RZ, RZ, UR6 ;  /* 0x00000006ff507e24 */ /* 0x000fc6000f8e00ff */
[C---:B------:R-:W-:Y:S01]  /*3cb0*/  FSETP.NEU.FTZ.AND P0, PT, R121.reuse, -INF , PT ;  /* 0xff8000007900780b */ /* 0x040fe20003f1d000 */
[----:B------:R-:W-:-:S01]  /*3cc0*/  FFMA.FTZ R69, R121, R80, -8 ;  /* 0xc100000079457423 */ /* 0x000fc20000010050 */
[----:B------:R-:W-:-:S04]  /*3cd0*/  FMNMX.FTZ R80, R6, R7, !PT ;  /* 0x0000000706507209 */ /* 0x000fc80007810000 */
[----:B------:R-:W-:Y:S02]  /*3ce0*/  FMNMX.FTZ R80, R9, R80, !PT ;  /* 0x0000005009507209 */ /* 0x000fe40007810000 */
[----:B------:R-:W-:Y:S02]  /*3cf0*/  FSEL R69, R69, RZ, P0 ;  /* 0x000000ff45457208 */ /* 0x000fe40000000000 */
[----:B------:R-:W-:Y:S02]  /*3d00*/  FMNMX.FTZ R81, R11, R80, !PT ;  /* 0x000000500b517209 */ /* 0x000fe40007810000 */
[----:B------:R-:W-:Y:S01]  /*3d10*/  ISETP.NE.AND P0, PT, R104, RZ, PT ;  /* 0x000000ff6800720c */ /* 0x000fe20003f05270 */
        /* <DEDUP_REMOVED lines=15> */
[----:B------:R-:W-:Y:S01]  /*3e10*/  MUFU.EX2 R31, R31 ;  /* 0x0000001f001f7308 */ /* 0x000fe20000000800 */
[----:B------:R-:W-:-:S01]  /*3e20*/  FFMA.FTZ R35, R124, UR6, -R69 ;  /* 0x000000067c237c23 */ /* 0x000fc20008010845 */
[----:B------:R-:W-:Y:S01]  /*3e30*/  FMNMX.FTZ R83, R73, R82, !PT ;  /* 0x0000005249537209 */ /* 0x000fe20007810000 */
[----:B------:R-:W-:-:S01]  /*3e40*/  FFMA.FTZ R38, R126, UR6, -R69 ;  /* 0x000000067e267c23 */ /* 0x000fc20008010845 */
[--C-:B------:R-:W-:Y:S01]  /*3e50*/  FFMA.FTZ R39, R128, UR6, -R69.reuse ;  /* 0x0000000680277c23 */ /* 0x100fe20008010845 */
[----:B------:R-:W-:-:S01]  /*3e60*/  FFMA.FTZ R70, R100, UR6, -R69 ;  /* 0x0000000664467c23 */ /* 0x000fc20008010845 */
[----:B------:R-:W-:Y:S01]  /*3e70*/  FMNMX.FTZ R94, R72, R83, !PT ;  /* 0x00000053485e7209 */ /* 0x000fe20007810000 */
[----:B------:R-:W-:-:S01]  /*3e80*/  FFMA.FTZ R71, R130, UR6, -R69 ;  /* 0x0000000682477c23 */ /* 0x000fc20008010845 */
        /* <DEDUP_REMOVED lines=24> */
[----:B------:R-:W-:Y:S01]  /*4010*/  FFMA.FTZ R43, R43, UR6, -R69 ;  /* 0x000000062b2b7c23 */ /* 0x000fe20008010845 */
[----:B------:R-:W0:Y:S01]  /*4020*/  MUFU.EX2 R35, R35 ;  /* 0x0000002300237308 */ /* 0x000e220000000800 */
[----:B------:R-:W-:-:S02]  /*4030*/  FMNMX.FTZ R56, R4, R91, !PT ;  /* 0x0000005b04387209 */ /* 0x000fc40007810000 */
[----:B------:R-:W-:Y:S02]  /*4040*/  CS2R R118, SRZ ;  /* 0x0000000000767805 */ /* 0x000fe4000001ff00 */
[----:B------:R-:W-:Y:S02]  /*4050*/  CS2R R104, SRZ ;  /* 0x0000000000687805 */ /* 0x000fe4000001ff00 */
[----:B------:R-:W-:Y:S02]  /*4060*/  CS2R R100, SRZ ;  /* 0x0000000000647805 */ /* 0x000fe4000001ff00 */
[----:B------:R-:W-:Y:S01]  /*4070*/  FMNMX.FTZ R91, R5, R56, !PT ;  /* 0x00000038055b7209 */ /* 0x000fe20007810000 */
[----:B------:R-:W-:Y:S01]  /*4080*/  FFMA.FTZ R56, R58, UR6, -R69 ;  /* 0x000000063a387c23 */ /* 0x000fe20008010845 */
[----:B------:R-:W-:Y:S02]  /*4090*/  MUFU.EX2 R38, R38 ;  /* 0x0000002600267308 */ /* 0x000fe40000000800 */
[----:B------:R-:W-:-:S04]  /*40a0*/  FMNMX.FTZ R91, R8, R91, !PT ;  /* 0x0000005b085b7209 */ /* 0x000fc80007810000 */
[----:B------:R-:W-:Y:S02]  /*40b0*/  FMNMX.FTZ R91, R10, R91, !PT ;  /* 0x0000005b0a5b7209 */ /* 0x000fe40007810000 */
[----:B------:R-:W-:Y:S02]  /*40c0*/  MUFU.EX2 R39, R39 ;  /* 0x0000002700277308 */ /* 0x000fe40000000800 */
[----:B------:R-:W-:Y:S02]  /*40d0*/  FMNMX.FTZ R58, R20, R91, !PT ;  /* 0x0000005b143a7209 */ /* 0x000fe40007810000 */
[----:B0-----:R-:W-:Y:S02]  /*40e0*/  F2FP.SATFINITE.E4M3.F32.PACK_AB_MERGE_C R200, R35, R34, RZ ;  /* 0x0000002223c8723e */ /* 0x001fe400048070ff */
[----:B------:R-:W-:Y:S02]  /*40f0*/  FMNMX.FTZ R91, R21, R58, !PT ;  /* 0x0000003a155b7209 */ /* 0x000fe40007810000 */
[----:B------:R-:W-:Y:S01]  /*4100*/  F2FP.SATFINITE.E4M3.F32.PACK_AB_MERGE_C R200, R31, R30, R200 ;  /* 0x0000001e1fc8723e */ /* 0x000fe200048070c8 */
[----:B------:R-:W-:Y:S01]  /*4110*/  MUFU.EX2 R70, R70 ;  /* 0x0000004600467308 */ /* 0x000fe20000000800 */
[----:B------:R-:W-:-:S04]  /*4120*/  FMNMX.FTZ R58, R24, R91, !PT ;  /* 0x0000005b183a7209 */ /* 0x000fc80007810000 */
[----:B------:R-:W-:-:S03]  /*4130*/  FMNMX.FTZ R91, R25, R58, !PT ;  /* 0x0000003a195b7209 */ /* 0x000fc60007810000 */
[----:B------:R-:W0:Y:S01]  /*4140*/  MUFU.EX2 R71, R71 ;  /* 0x0000004700477308 */ /* 0x000e220000000800 */
[----:B------:R-:W-:-:S04]  /*4150*/  FMNMX.FTZ R58, R26, R91, !PT ;  /* 0x0000005b1a3a7209 */ /* 0x000fc80007810000 */
[----:B------:R-:W-:Y:S01]  /*4160*/  FMNMX.FTZ R91, R27, R58, !PT ;  /* 0x0000003a1b5b7209 */ /* 0x000fe20007810000 */
[----:B------:R-:W-:-:S02]  /*4170*/  FFMA.FTZ R58, R57, UR6, -R69 ;  /* 0x00000006393a7c23 */ /* 0x000fc40008010845 */
[----:B------:R-:W-:Y:S01]  /*4180*/  MUFU.EX2 R80, R80 ;  /* 0x0000005000507308 */ /* 0x000fe20000000800 */
[----:B------:R-:W-:-:S04]  /*4190*/  FMNMX.FTZ R94, R28, R91, !PT ;  /* 0x0000005b1c5e7209 */ /* 0x000fc80007810000 */
[----:B------:R-:W-:-:S03]  /*41a0*/  FMNMX.FTZ R57, R29, R94, !PT ;  /* 0x0000005e1d397209 */ /* 0x000fc60007810000 */
[----:B------:R-:W-:Y:S01]  /*41b0*/  MUFU.EX2 R81, R81 ;  /* 0x0000005100517308 */ /* 0x000fe20000000800 */
        /* <DEDUP_REMOVED lines=9> */
[----:B------:R-:W-:-:S03]  /*4250*/  FMNMX.FTZ R57, R45, R94, !PT ;  /* 0x0000005e2d397209 */ /* 0x000fc60007810000 */
        /* <DEDUP_REMOVED lines=10> */
[----:B------:R-:W-:Y:S01]  /*4300*/  FMNMX.FTZ R93, R92, R91, !PT ;  /* 0x0000005b5c5d7209 */ /* 0x000fe20007810000 */
[----:B------:R-:W-:-:S01]  /*4310*/  FFMA.FTZ R91, R48, UR6, -R69 ;  /* 0x00000006305b7c23 */ /* 0x000fc20008010845 */
[--C-:B------:R-:W-:Y:S01]  /*4320*/  FFMA.FTZ R48, R61, UR6, -R69.reuse ;  /* 0x000000063d307c23 */ /* 0x100fe20008010845 */
[----:B------:R-:W-:-:S01]  /*4330*/  FFMA.FTZ R61, R62, UR6, -R69 ;  /* 0x000000063e3d7c23 */ /* 0x000fc20008010845 */
[--C-:B------:R-:W-:Y:S01]  /*4340*/  FFMA.FTZ R62, R65, UR6, -R69.reuse ;  /* 0x00000006413e7c23 */ /* 0x100fe20008010845 */
[----:B------:R-:W0:Y:S01]  /*4350*/  SHFL.BFLY PT, R94, R93, 0x2, 0x1f ;  /* 0x0c401f005d5e7f89 */ /* 0x000e2200000e0000 */
[----:B------:R-:W-:-:S01]  /*4360*/  FFMA.FTZ R65, R66, UR6, -R69 ;  /* 0x0000000642417c23 */ /* 0x000fc20008010845 */
[----:B------:R-:W-:Y:S08]  /*4370*/  MUFU.EX2 R57, R95 ;  /* 0x0000005f00397308 */ /* 0x000ff00000000800 */
[----:B------:R-:W1:Y:S08]  /*4380*/  MUFU.EX2 R56, R56 ;  /* 0x0000003800387308 */ /* 0x000e700000000800 */
[----:B------:R-:W-:Y:S01]  /*4390*/  MUFU.EX2 R55, R55 ;  /* 0x0000003700377308 */ /* 0x000fe20000000800 */
[----:B0-----:R-:W-:-:S07]  /*43a0*/  FMNMX.FTZ R94, R93, R94, !PT ;  /* 0x0000005e5d5e7209 */ /* 0x001fce0007810000 */
[----:B------:R-:W-:Y:S01]  /*43b0*/  MUFU.EX2 R54, R54 ;  /* 0x0000003600367308 */ /* 0x000fe20000000800 */
[----:B-1----:R-:W-:Y:S01]  /*43c0*/  F2FP.SATFINITE.E4M3.F32.PACK_AB_MERGE_C R206, R56, R51, RZ ;  /* 0x0000003338ce723e */ /* 0x002fe200048070ff */
[----:B------:R-:W0:Y:S03]  /*43d0*/  SHFL.BFLY PT, R93, R94, 0x1, 0x1f ;  /* 0x0c201f005e5d7f89 */ /* 0x000e2600000e0000 */
[----:B------:R-:W-:-:S03]  /*43e0*/  F2FP.SATFINITE.E4M3.F32.PACK_AB_MERGE_C R206, R85, R84, R206 ;  /* 0x0000005455ce723e */ /* 0x000fc600048070ce */
        /* <DEDUP_REMOVED lines=9> */
[----:B------:R-:W-:-:S03]  /*4480*/  ISETP.NE.AND P1, PT, R2, RZ, PT ;  /* 0x000000ff0200720c */ /* 0x000fc60003f25270 */
[----:B------:R-:W-:Y:S01]  /*4490*/  MUFU.EX2 R50, R50 ;  /* 0x0000003200327308 */ /* 0x000fe20000000800 */
        /* <DEDUP_REMOVED lines=15> */
[----:B------:R-:W0:Y:S01]  /*4590*/  MUFU.EX2 R7, R7 ;  /* 0x0000000700077308 */ /* 0x000e220000000800 */
[----:B------:R-:W-:-:S02]  /*45a0*/  @P1 VIADD R3, R3, 0x33440 ;  /* 0x0003344003031836 */ /* 0x000fc40000000000 */
[--C-:B------:R-:W-:Y:S01]  /*45b0*/  FFMA.FTZ R75, R75, UR6, -R68.reuse ;  /* 0x000000064b4b7c23 */ /* 0x100fe20008010844 */
[----:B------:R-:W-:-:S01]  /*45c0*/  FFMA.FTZ R74, R74, UR6, -R68 ;  /* 0x000000064a4a7c23 */ /* 0x000fc20008010844 */
[--C-:B------:R-:W-:Y:S01]  /*45d0*/  FFMA.FTZ R79, R79, UR6, -R68.reuse ;  /* 0x000000064f4f7c23 */ /* 0x100fe20008010844 */
[----:B------:R-:W-:-:S01]  /*45e0*/  FFMA.FTZ R78, R78, UR6, -R68 ;  /* 0x000000064e4e7c23 */ /* 0x000fc20008010844 */
[----:B------:R-:W-:Y:S01]  /*45f0*/  @P1 PRMT R3, R16, 0x654, R3 ;  /* 0x0000065410031816 */ /* 0x000fe20000000003 */
[----:B------:R-:W-:-:S01]  /*4600*/  FFMA.FTZ R4, R4, UR6, -R68 ;  /* 0x0000000604047c23 */ /* 0x000fc20008010844 */
[----:B------:R1:W2:Y:S01]  /*4610*/  MUFU.EX2 R69, R66 ;  /* 0x0000004200457308 */ /* 0x0002a20000000800 */
[----:B------:R-:W-:-:S01]  /*4620*/  FFMA.FTZ R5, R5, UR6, -R68 ;  /* 0x0000000605057c23 */ /* 0x000fc20008010844 */
[----:B------:R3:W-:Y:S01]  /*4630*/  @P1 SYNCS.ARRIVE.TRANS64.RED.A1T0 RZ, [R3+URZ], RZ ;  /* 0x000000ff03ff19a7 */ /* 0x0007e2000810043f */
[----:B------:R-:W-:-:S01]  /*4640*/  FFMA.FTZ R24, R24, UR6, -R68 ;  /* 0x0000000618187c23 */ /* 0x000fc20008010844 */
[--C-:B------:R-:W-:Y:S01]  /*4650*/  FFMA.FTZ R25, R25, UR6, -R68.reuse ;  /* 0x0000000619197c23 */ /* 0x100fe20008010844 */
[----:B------:R-:W-:-:S01]  /*4660*/  FFMA.FTZ R26, R26, UR6, -R68 ;  /* 0x000000061a1a7c23 */ /* 0x000fc20008010844 */
[--C-:B------:R-:W-:Y:S01]  /*4670*/  FFMA.FTZ R27, R27, UR6, -R68.reuse ;  /* 0x000000061b1b7c23 */ /* 0x100fe20008010844 */
[----:B------:R-:W-:-:S01]  /*4680*/  FFMA.FTZ R28, R28, UR6, -R68 ;  /* 0x000000061c1c7c23 */ /* 0x000fc20008010844 */
[----:B------:R-:W4:Y:S01]  /*4690*/  MUFU.EX2 R94, R93 ;  /* 0x0000005d005e7308 */ /* 0x000f220000000800 */
[----:B0-----:R-:W-:-:S01]  /*46a0*/  FADD.FTZ R20, R6, R7 ;  /* 0x0000000706147221 */ /* 0x001fc20000010000 */
[--C-:B-1----:R-:W-:Y:S01]  /*46b0*/  FFMA.FTZ R66, R76, UR6, -R68.reuse ;  /* 0x000000064c427c23 */ /* 0x102fe20008010844 */
[----:B------:R-:W-:-:S01]  /*46c0*/  FFMA.FTZ R29, R29, UR6, -R68 ;  /* 0x000000061d1d7c23 */ /* 0x000fc20008010844 */
[--C-:B------:R-:W-:Y:S01]  /*46d0*/  FFMA.FTZ R32, R32, UR6, -R68.reuse ;  /* 0x0000000620207c23 */ /* 0x100fe20008010844 */
[----:B------:R-:W-:-:S01]  /*46e0*/  FFMA.FTZ R33, R33, UR6, -R68 ;  /* 0x0000000621217c23 */ /* 0x000fc20008010844 */
[--C-:B------:R-:W-:Y:S01]  /*46f0*/  FFMA.FTZ R36, R36, UR6, -R68.reuse ;  /* 0x0000000624247c23 */ /* 0x100fe20008010844 */
        /* <DEDUP_REMOVED lines=9> */
[----:B------:R1:W-:Y:S01]  /*4790*/  MUFU.EX2 R95, R15 ;  /* 0x0000000f005f7308 */ /* 0x0003e20000000800 */
[----:B------:R-:W-:-:S07]  /*47a0*/  PLOP3.LUT P1, PT, PT, PT, UP0, 0x80, 0x0 ;  /* 0x000000000000781c */ /* 0x000fce0003f2f008 */
[----:B------:R-:W5:Y:S01]  /*47b0*/  MUFU.EX2 R12, R12 ;  /* 0x0000000c000c7308 */ /* 0x000f620000000800 */
[----:B-1----:R-:W-:-:S01]  /*47c0*/  FFMA.FTZ R15, R21, UR6, -R68 ;  /* 0x00000006150f7c23 */ /* 0x002fc20008010844 */
[----:B------:R-:W-:Y:S01]  /*47d0*/  FADD.FTZ R21, R30, R31 ;  /* 0x0000001f1e157221 */ /* 0x000fe20000010000 */
[----:B------:R-:W-:-:S01]  /*47e0*/  FFMA.FTZ R68, R92, UR6, -R68 ;  /* 0x000000065c447c23 */ /* 0x000fc20008010844 */
[----:B------:R-:W-:-:S04]  /*47f0*/  CS2R R92, SRZ ;  /* 0x00000000005c7805 */ /* 0x000fc8000001ff00 */
[----:B------:R1:W-:Y:S08]  /*4800*/  MUFU.EX2 R73, R10 ;  /* 0x0000000a00497308 */ /* 0x0003f00000000800 */
[----:B------:R-:W3:Y:S01]  /*4810*/  MUFU.EX2 R96, R96 ;  /* 0x0000006000607308 */ /* 0x000ee20000000800 */
[----:B-1----:R-:W-:-:S01]  /*4820*/  FADD.FTZ R10, R34, R21 ;  /* 0x00000015220a7221 */ /* 0x002fc20000010000 */
[----:B--2---:R-:W-:Y:S01]  /*4830*/  FADD.FTZ R21, R69, R20 ;  /* 0x0000001445157221 */ /* 0x004fe20000010000 */
[----:B----4-:R-:W-:-:S02]  /*4840*/  F2FP.SATFINITE.E4M3.F32.PACK_AB_MERGE_C R69, R94, R69, RZ ;  /* 0x000000455e45723e */ /* 0x010fc400048070ff */
[----:B------:R-:W-:Y:S01]  /*4850*/  FADD.FTZ R77, R35, R10 ;  /* 0x0000000a234d7221 */ /* 0x000fe20000010000 */
[----:B------:R-:W-:-:S01]  /*4860*/  FADD.FTZ R10, R94, R21 ;  /* 0x000000155e0a7221 */ /* 0x000fc20000010000 */
[----:B------:R-:W-:Y:S01]  /*4870*/  F2FP.SATFINITE.E4M3.F32.PACK_AB_MERGE_C R201, R7, R6, R69 ;  /* 0x0000000607c9723e */ /* 0x000fe20004807045 */
[----:B------:R-:W1:Y:S01]  /*4880*/  MUFU.EX2 R11, R11 ;  /* 0x0000000b000b7308 */ /* 0x000e620000000800 */
[----:B------:R-:W-:-:S01]  /*4890*/  FADD.FTZ R20, R38, R77 ;  /* 0x0000004d26147221 */ /* 0x000fc20000010000 */
[----:B0-----:R-:W-:Y:S01]  /*48a0*/  FADD.FTZ R21, R9, R10 ;  /* 0x0000000a09157221 */ /* 0x001fe20000010000 */
[----:B------:R-:W-:Y:S02]  /*48b0*/  CS2R R34, SRZ ;  /* 0x0000000000227805 */ /* 0x000fe4000001ff00 */
[----:B------:R-:W-:Y:S01]  /*48c0*/  FADD.FTZ R77, R39, R20 ;  /* 0x00000014274d7221 */ /* 0x000fe20000010000 */
[----:B-----5:R-:W-:-:S01]  /*48d0*/  FADD.FTZ R10, R12, R21 ;  /* 0x000000150c0a7221 */ /* 0x020fc20000010000 */
[----:B------:R-:W-:Y:S01]  /*48e0*/  CS2R R38, SRZ ;  /* 0x0000000000267805 */ /* 0x000fe2000001ff00 */
[----:B------:R-:W0:Y:S01]  /*48f0*/  MUFU.EX2 R14, R14 ;  /* 0x0000000e000e7308 */ /* 0x000e220000000800 */
[----:B------:R-:W-:-:S01]  /*4900*/  FADD.FTZ R20, R70, R77 ;  /* 0x0000004d46147221 */ /* 0x000fc20000010000 */
[----:B---3--:R-:W-:Y:S01]  /*4910*/  FADD.FTZ R3, R95, R10 ;  /* 0x0000000a5f037221 */ /* 0x008fe20000010000 */
[----:B------:R-:W-:-:S02]  /*4920*/  F2FP.SATFINITE.E4M3.F32.PACK_AB_MERGE_C R95, R96, R95, RZ ;  /* 0x0000005f605f723e */ /* 0x000fc400048070ff */
[----:B------:R-:W-:Y:S01]  /*4930*/  CS2R R76, SRZ ;  /* 0x00000000004c7805 */ /* 0x000fe2000001ff00 */
[----:B------:R-:W-:-:S01]  /*4940*/  FADD.FTZ R21, R71, R20 ;  /* 0x0000001447157221 */ /* 0x000fc20000010000 */
[----:B------:R-:W-:Y:S01]  /*4950*/  FADD.FTZ R10, R96, R3 ;  /* 0x00000003600a7221 */ /* 0x000fe20000010000 */
[----:B------:R-:W-:Y:S01]  /*4960*/  F2FP.SATFINITE.E4M3.F32.PACK_AB_MERGE_C R203, R12, R9, R95 ;  /* 0x000000090ccb723e */ /* 0x000fe2000480705f */
[----:B------:R-:W2:Y:S01]  /*4970*/  MUFU.EX2 R75, R75 ;  /* 0x0000004b004b7308 */ /* 0x000ea20000000800 */
[----:B------:R-:W-:-:S01]  /*4980*/  FADD.FTZ R20, R80, R21 ;  /* 0x0000001550147221 */ /* 0x000fc20000010000 */
[----:B-1----:R-:W-:Y:S01]  /*4990*/  FADD.FTZ R3, R11, R10 ;  /* 0x0000000a0b037221 */ /* 0x002fe20000010000 */
[----:B------:R-:W-:Y:S02]  /*49a0*/  CS2R R96, SRZ ;  /* 0x0000000000607805 */ /* 0x000fe4000001ff00 */
[----:B------:R-:W-:Y:S01]  /*49b0*/  CS2R R94, SRZ ;  /* 0x00000000005e7805 */ /* 0x000fe2000001ff00 */
[----:B------:R-:W-:-:S01]  /*49c0*/  FADD.FTZ R21, R81, R20 ;  /* 0x0000001451157221 */ /* 0x000fc20000010000 */
[----:B------:R-:W-:-:S02]  /*49d0*/  CS2R R80, SRZ ;  /* 0x0000000000507805 */ /* 0x000fc4000001ff00 */
[----:B------:R-:W-:Y:S01]  /*49e0*/  CS2R R70, SRZ ;  /* 0x0000000000467805 */ /* 0x000fe2000001ff00 */
[----:B------:R-:W1:Y:S01]  /*49f0*/  MUFU.EX2 R74, R74 ;  /* 0x0000004a004a7308 */ /* 0x000e620000000800 */
[----:B0-----:R-:W-:-:S01]  /*4a00*/  FADD.FTZ R10, R14, R3 ;  /* 0x000000030e0a7221 */ /* 0x001fc20000010000 */
[----:B------:R-:W-:-:S04]  /*4a10*/  FADD.FTZ R20, R82, R21 ;  /* 0x0000001552147221 */ /* 0x000fc80000010000 */
[----:B------:R-:W-:Y:S01]  /*4a20*/  FADD.FTZ R21, R83, R20 ;  /* 0x0000001453157221 */ /* 0x000fe20000010000 */
[----:B------:R-:W-:Y:S01]  /*4a30*/  CS2R R82, SRZ ;  /* 0x0000000000527805 */ /* 0x000fe2000001ff00 */
[----:B------:R-:W0:Y:S01]  /*4a40*/  MUFU.EX2 R13, R13 ;  /* 0x0000000d000d7308 */ /* 0x000e220000000800 */
[----:B--2---:R-:W-:-:S01]  /*4a50*/  FADD.FTZ R3, R75, R10 ;  /* 0x0000000a4b037221 */ /* 0x004fc20000010000 */
[----:B------:R-:W-:-:S04]  /*4a60*/  FADD.FTZ R20, R84, R21 ;  /* 0x0000001554147221 */ /* 0x000fc80000010000 */
[----:B------:R-:W-:Y:S01]  /*4a70*/  FADD.FTZ R20, R85, R20 ;  /* 0x0000001455147221 */ /* 0x000fe20000010000 */
[----:B------:R-:W-:Y:S01]  /*4a80*/  CS2R R84, SRZ ;  /* 0x0000000000547805 */ /* 0x000fe2000001ff00 */
[----:B------:R-:W2:Y:S01]  /*4a90*/  MUFU.EX2 R66, R66 ;  /* 0x0000004200427308 */ /* 0x000ea20000000800 */
[----:B-1----:R-:W-:-:S01]  /*4aa0*/  FADD.FTZ R10, R74, R3 ;  /* 0x000000034a0a7221 */ /* 0x002fc20000010000 */
[----:B------:R-:W-:-:S04]  /*4ab0*/  F2FP.SATFINITE.E4M3.F32.PACK_AB_MERGE_C R74, R74, R75, RZ ;  /* 0x0000004b4a4a723e */ /* 0x000fc800048070ff */
[----:B------:R-:W-:Y:S02]  /*4ac0*/  F2FP.SATFINITE.E4M3.F32.PACK_AB_MERGE_C R205, R14, R11, R74 ;  /* 0x0000000b0ecd723e */ /* 0x000fe4000480704a */
[----:B------:R-:W-:Y:S01]  /*4ad0*/  CS2R R74, SRZ ;  /* 0x00000000004a7805 */ /* 0x000fe2000001ff00 */
[----:B------:R-:W1:Y:S01]  /*4ae0*/  MUFU.EX2 R79, R79 ;  /* 0x0000004f004f7308 */ /* 0x000e620000000800 */
[----:B0-----:R-:W-:-:S07]  /*4af0*/  FADD.FTZ R3, R13, R10 ;  /* 0x0000000a0d037221 */ /* 0x001fce0000010000 */
[----:B------:R-:W0:Y:S01]  /*4b00*/  MUFU.EX2 R78, R78 ;  /* 0x0000004e004e7308 */ /* 0x000e220000000800 */
[----:B--2---:R-:W-:-:S01]  /*4b10*/  FADD.FTZ R10, R66, R3 ;  /* 0x00000003420a7221 */ /* 0x004fc20000010000 */
[----:B------:R-:W-:-:S06]  /*4b20*/  FADD.FTZ R3, R51, R20 ;  /* 0x0000001433037221 */ /* 0x000fcc0000010000 */
[----:B------:R-:W2:Y:S01]  /*4b30*/  MUFU.EX2 R4, R4 ;  /* 0x0000000400047308 */ /* 0x000ea20000000800 */
[----:B-1----:R-:W-:-:S01]  /*4b40*/  FADD.FTZ R21, R79, R10 ;  /* 0x0000000a4f157221 */ /* 0x002fc20000010000 */
[----:B------:R-:W-:-:S04]  /*4b50*/  FADD.FTZ R10, R56, R3 ;  /* 0x00000003380a7221 */ /* 0x000fc80000010000 */
[----:B------:R-:W-:Y:S02]  /*4b60*/  FADD.FTZ R3, R55, R10 ;  /* 0x0000000a37037221 */ /* 0x000fe40000010000 */
[----:B------:R-:W1:Y:S01]  /*4b70*/  MUFU.EX2 R5, R5 ;  /* 0x0000000500057308 */ /* 0x000e620000000800 */
[----:B0-----:R-:W-:-:S01]  /*4b80*/  FADD.FTZ R21, R78, R21 ;  /* 0x000000154e157221 */ /* 0x001fc20000010000 */
[----:B------:R-:W-:Y:S01]  /*4b90*/  FADD.FTZ R20, R54, R3 ;  /* 0x0000000336147221 */ /* 0x000fe20000010000 */
[----:B------:R-:W-:-:S04]  /*4ba0*/  F2FP.SATFINITE.E4M3.F32.PACK_AB_MERGE_C R78, R78, R79, RZ ;  /* 0x0000004f4e4e723e */ /* 0x000fc800048070ff */
[----:B------:R-:W-:Y:S01]  /*4bb0*/  F2FP.SATFINITE.E4M3.F32.PACK_AB_MERGE_C R207, R66, R13, R78 ;  /* 0x0000000d42cf723e */ /* 0x000fe2000480704e */
[----:B------:R-:W0:Y:S01]  /*4bc0*/  MUFU.EX2 R72, R72 ;  /* 0x0000004800487308 */ /* 0x000e220000000800 */
[----:B--2---:R-:W-:-:S01]  /*4bd0*/  FADD.FTZ R10, R4, R21 ;  /* 0x00000015040a7221 */ /* 0x004fc20000010000 */
[----:B------:R-:W-:Y:S01]  /*4be0*/  FADD.FTZ R21, R49, R20 ;  /* 0x0000001431157221 */ /* 0x000fe20000010000 */
[C---:B------:R-:W-:Y:S02]  /*4bf0*/  F2FP.SATFINITE.E4M3.F32.PACK_AB_MERGE_C R49, R58.reuse, R49, RZ ;  /* 0x000000313a31723e */ /* 0x040fe400048070ff */
[----:B------:R-:W-:Y:S01]  /*4c00*/  CS2R R78, SRZ ;  /* 0x00000000004e7805 */ /* 0x000fe2000001ff00 */
[----:B------:R-:W-:-:S01]  /*4c10*/  FADD.FTZ R58, R58, R21 ;  /* 0x000000153a3a7221 */ /* 0x000fc20000010000 */
[----:B------:R-:W-:Y:S01]  /*4c20*/  F2FP.SATFINITE.E4M3.F32.PACK_AB_MERGE_C R208, R54, R55, R49 ;  /* 0x0000003736d0723e */ /* 0x000fe20004807031 */
[----:B------:R-:W2:Y:S01]  /*4c30*/  MUFU.EX2 R8, R8 ;  /* 0x0000000800087308 */ /* 0x000ea20000000800 */
[----:B-1----:R-:W-:-:S01]  /*4c40*/  FADD.FTZ R3, R5, R10 ;  /* 0x0000000a05037221 */ /* 0x002fc20000010000 */
[----:B------:R-:W-:Y:S01]  /*4c50*/  FADD.FTZ R21, R53, R58 ;  /* 0x0000003a35157221 */ /* 0x000fe20000010000 */
[----:B------:R-:W-:-:S03]  /*4c60*/  CS2R R54, SRZ ;  /* 0x0000000000367805 */ /* 0x000fc6000001ff00 */
[----:B------:R-:W-:Y:S02]  /*4c70*/  FADD.FTZ R21, R52, R21 ;  /* 0x0000001534157221 */ /* 0x000fe40000010000 */
[----:B------:R-:W1:Y:S01]  /*4c80*/  MUFU.EX2 R15, R15 ;  /* 0x0000000f000f7308 */ /* 0x000e620000000800 */
[----:B0-----:R-:W-:-:S01]  /*4c90*/  FADD.FTZ R10, R72, R3 ;  /* 0x00000003480a7221 */ /* 0x001fc20000010000 */
[----:B------:R-:W-:Y:S01]  /*4ca0*/  FADD.FTZ R20, R50, R21 ;  /* 0x0000001532147221 */ /* 0x000fe20000010000 */
[C---:B------:R-:W-:Y:S02]  /*4cb0*/  F2FP.SATFINITE.E4M3.F32.PACK_AB_MERGE_C R72, R73.reuse, R72, RZ ;  /* 0x000000484948723e */ /* 0x040fe400048070ff */
[----:B------:R-:W-:Y:S02]  /*4cc0*/  FADD.FTZ R3, R73, R10 ;  /* 0x0000000a49037221 */ /* 0x000fe40000010000 */
[----:B------:R-:W-:Y:S01]  /*4cd0*/  F2FP.SATFINITE.E4M3.F32.PACK_AB_MERGE_C R209, R5, R4, R72 ;  /* 0x0000000405d1723e */ /* 0x000fe20004807048 */
[----:B------:R-:W0:Y:S01]  /*4ce0*/  MUFU.EX2 R24, R24 ;  /* 0x0000001800187308 */ /* 0x000e220000000800 */
[----:B--2---:R-:W-:-:S01]  /*4cf0*/  FADD.FTZ R10, R8, R3 ;  /* 0x00000003080a7221 */ /* 0x004fc20000010000 */
[----:B------:R-:W-:-:S06]  /*4d00*/  CS2R R72, SRZ ;  /* 0x0000000000487805 */ /* 0x000fcc000001ff00 */
[----:B------:R-:W2:Y:S01]  /*4d10*/  MUFU.EX2 R47, R47 ;  /* 0x0000002f002f7308 */ /* 0x000ea20000000800 */
[----:B-1----:R-:W-:-:S07]  /*4d20*/  FADD.FTZ R3, R15, R10 ;  /* 0x0000000a0f037221 */ /* 0x002fce0000010000 */
[----:B------:R-:W1:Y:S01]  /*4d30*/  MUFU.EX2 R25, R25 ;  /* 0x0000001900197308 */ /* 0x000e620000000800 */
[----:B0-----:R-:W-:-:S07]  /*4d40*/  FADD.FTZ R30, R24, R3 ;  /* 0x00000003181e7221 */ /* 0x001fce0000010000 */
[----:B------:R-:W0:Y:S01]  /*4d50*/  MUFU.EX2 R44, R44 ;  /* 0x0000002c002c7308 */ /* 0x000e220000000800 */
[C---:B--2---:R-:W-:Y:S01]  /*4d60*/  F2FP.SATFINITE.E4M3.F32.PACK_AB_MERGE_C R50, R47.reuse, R50, RZ ;  /* 0x000000322f32723e */ /* 0x044fe200048070ff */
[----:B------:R-:W-:-:S03]  /*4d70*/  FADD.FTZ R47, R47, R20 ;  /* 0x000000142f2f7221 */ /* 0x000fc60000010000 */
[----:B------:R-:W-:Y:S02]  /*4d80*/  F2FP.SATFINITE.E4M3.F32.PACK_AB_MERGE_C R210, R52, R53, R50 ;  /* 0x0000003534d2723e */ /* 0x000fe40004807032 */
[----:B------:R-:W-:Y:S02]  /*4d90*/  CS2R R52, SRZ ;  /* 0x0000000000347805 */ /* 0x000fe4000001ff00 */
[----:B------:R-:W-:Y:S01]  /*4da0*/  CS2R R50, SRZ ;  /* 0x0000000000327805 */ /* 0x000fe2000001ff00 */
[----:B------:R-:W2:Y:S01]  /*4db0*/  MUFU.EX2 R26, R26 ;  /* 0x0000001a001a7308 */ /* 0x000ea20000000800 */
[C---:B-1----:R-:W-:Y:S01]  /*4dc0*/  F2FP.SATFINITE.E4M3.F32.PACK_AB_MERGE_C R31, R25.reuse, R24, RZ ;  /* 0x00000018191f723e */ /* 0x042fe200048070ff */
[----:B------:R-:W-:-:S03]  /*4dd0*/  FADD.FTZ R25, R25, R30 ;  /* 0x0000001e19197221 */ /* 0x000fc60000010000 */
[----:B------:R-:W-:Y:S02]  /*4de0*/  F2FP.SATFINITE.E4M3.F32.PACK_AB_MERGE_C R211, R15, R8, R31 ;  /* 0x000000080fd3723e */ /* 0x000fe4000480701f */
[----:B------:R-:W-:Y:S01]  /*4df0*/  CS2R R30, SRZ ;  /* 0x00000000001e7805 */ /* 0x000fe2000001ff00 */
[----:B------:R-:W1:Y:S01]  /*4e00*/  MUFU.EX2 R27, R27 ;  /* 0x0000001b001b7308 */ /* 0x000e620000000800 */
[----:B0-----:R-:W-:-:S04]  /*4e10*/  FADD.FTZ R20, R44, R47 ;  /* 0x0000002f2c147221 */ /* 0x001fc80000010000 */
[----:B------:R-:W-:-:S03]  /*4e20*/  FADD.FTZ R3, R57, R20 ;  /* 0x0000001439037221 */ /* 0x000fc60000010000 */
        /* <DEDUP_REMOVED lines=9> */
[C---:B-1----:R-:W-:Y:S01]  /*4ec0*/  F2FP.SATFINITE.E4M3.F32.PACK_AB_MERGE_C R40, R43.reuse, R40, RZ ;  /* 0x000000282b28723e */ /* 0x042fe200048070ff */
[----:B------:R-:W-:-:S03]  /*4ed0*/  FADD.FTZ R43, R43, R20 ;  /* 0x000000142b2b7221 */ /* 0x000fc60000010000 */
[----:B------:R-:W-:Y:S02]  /*4ee0*/  F2FP.SATFINITE.E4M3.F32.PACK_AB_MERGE_C R212, R57, R44, R40 ;  /* 0x0000002c39d4723e */ /* 0x000fe40004807028 */
[----:B------:R-:W-:Y:S01]  /*4ef0*/  CS2R R56, SRZ ;  /* 0x0000000000387805 */ /* 0x000fe2000001ff00 */
[----:B------:R-:W1:Y:S01]  /*4f00*/  MUFU.EX2 R32, R32 ;  /* 0x0000002000207308 */ /* 0x000e620000000800 */
[C---:B0-----:R-:W-:Y:S01]  /*4f10*/  F2FP.SATFINITE.E4M3.F32.PACK_AB_MERGE_C R28, R29.reuse, R28, RZ ;  /* 0x0000001c1d1c723e */ /* 0x041fe200048070ff */
[----:B------:R-:W-:-:S03]  /*4f20*/  FADD.FTZ R29, R29, R24 ;  /* 0x000000181d1d7221 */ /* 0x000fc60000010000 */
[----:B------:R-:W-:Y:S02]  /*4f30*/  F2FP.SATFINITE.E4M3.F32.PACK_AB_MERGE_C R213, R27, R26, R28 ;  /* 0x0000001a1bd5723e */ /* 0x000fe4000480701c */
[----:B------:R-:W-:Y:S01]  /*4f40*/  CS2R R26, SRZ ;  /* 0x00000000001a7805 */ /* 0x000fe2000001ff00 */
[----:B------:R-:W0:Y:S01]  /*4f50*/  MUFU.EX2 R91, R91 ;  /* 0x0000005b005b7308 */ /* 0x000e220000000800 */
[----:B--2---:R-:W-:-:S07]  /*4f60*/  FADD.FTZ R20, R42, R43 ;  /* 0x0000002b2a147221 */ /* 0x004fce0000010000 */
[----:B------:R-:W-:Y:S01]  /*4f70*/  MUFU.EX2 R46, R46 ;  /* 0x0000002e002e7308 */ /* 0x000fe20000000800 */
[----:B-1----:R-:W-:-:S01]  /*4f80*/  FADD.FTZ R24, R32, R29 ;  /* 0x0000001d20187221 */ /* 0x002fc20000010000 */
[----:B------:R-:W-:-:S06]  /*4f90*/  CS2R R28, SRZ ;  /* 0x00000000001c7805 */ /* 0x000fcc000001ff00 */
        /* <DEDUP_REMOVED lines=8> */
[----:B------:R-:W-:Y:S01]  /*5020*/  CS2R R46, SRZ ;  /* 0x00000000002e7805 */ /* 0x000fe2000001ff00 */
[----:B------:R-:W1:Y:S01]  /*5030*/  MUFU.EX2 R37, R37 ;  /* 0x0000002500257308 */ /* 0x000e620000000800 */
[----:B0-----:R-:W-:-:S01]  /*5040*/  FADD.FTZ R21, R33, R24 ;  /* 0x0000001821157221 */ /* 0x001fc20000010000 */
[----:B------:R-:W-:Y:S02]  /*5050*/  CS2R R42, SRZ ;  /* 0x00000000002a7805 */ /* 0x000fe4000001ff00 */
[----:B------:R-:W-:-:S04]  /*5060*/  CS2R R24, SRZ ;  /* 0x0000000000187805 */ /* 0x000fc8000001ff00 */
[----:B------:R-:W-:Y:S01]  /*5070*/  MUFU.EX2 R60, R60 ;  /* 0x0000003c003c7308 */ /* 0x000fe20000000800 */
[----:B--2---:R-:W-:-:S07]  /*5080*/  FADD.FTZ R20, R36, R21 ;  /* 0x0000001524147221 */ /* 0x004fce0000010000 */
[----:B------:R-:W0:Y:S01]  /*5090*/  MUFU.EX2 R63, R63 ;  /* 0x0000003f003f7308 */ /* 0x000e220000000800 */
[----:B-1----:R-:W-:-:S01]  /*50a0*/  FADD.FTZ R20, R37, R20 ;  /* 0x0000001425147221 */ /* 0x002fc20000010000 */
[----:B------:R-:W-:-:S04]  /*50b0*/  F2FP.SATFINITE.E4M3.F32.PACK_AB_MERGE_C R36, R37, R36, RZ ;  /* 0x000000242524723e */ /* 0x000fc800048070ff */
[----:B------:R-:W-:Y:S02]  /*50c0*/  F2FP.SATFINITE.E4M3.F32.PACK_AB_MERGE_C R215, R33, R32, R36 ;  /* 0x0000002021d7723e */ /* 0x000fe40004807024 */
[----:B------:R-:W-:Y:S01]  /*50d0*/  CS2R R36, SRZ ;  /* 0x0000000000247805 */ /* 0x000fe2000001ff00 */
[----:B------:R-:W1:Y:S01]  /*50e0*/  MUFU.EX2 R48, R48 ;  /* 0x0000003000307308 */ /* 0x000e620000000800 */
[----:B------:R-:W-:-:S07]  /*50f0*/  CS2R R32, SRZ ;  /* 0x0000000000207805 */ /* 0x000fce000001ff00 */
[----:B------:R-:W2:Y:S01]  /*5100*/  MUFU.EX2 R41, R41 ;  /* 0x0000002900297308 */ /* 0x000ea20000000800 */
[----:B0-----:R-:W-:-:S07]  /*5110*/  F2FP.SATFINITE.E4M3.F32.PACK_AB_MERGE_C R7, R63, R60, RZ ;  /* 0x0000003c3f07723e */ /* 0x001fce00048070ff */
[----:B------:R-:W0:Y:S01]  /*5120*/  MUFU.EX2 R61, R61 ;  /* 0x0000003d003d7308 */ /* 0x000e220000000800 */
[----:B-1----:R-:W-:-:S01]  /*5130*/  FADD.FTZ R6, R48, R59 ;  /* 0x0000003b30067221 */ /* 0x002fc20000010000 */
[----:B------:R-:W-:-:S06]  /*5140*/  CS2R R58, SRZ ;  /* 0x00000000003a7805 */ /* 0x000fcc000001ff00 */
[----:B------:R1:W3:Y:S01]  /*5150*/  MUFU.EX2 R10, R45 ;  /* 0x0000002d000a7308 */ /* 0x0002e20000000800 */
[----:B--2---:R-:W-:-:S07]  /*5160*/  FADD.FTZ R3, R41, R20 ;  /* 0x0000001429037221 */ /* 0x004fce0000010000 */
[----:B------:R-:W2:Y:S01]  /*5170*/  MUFU.EX2 R86, R86 ;  /* 0x0000005600567308 */ /* 0x000ea20000000800 */
[C---:B0-----:R-:W-:Y:S01]  /*5180*/  F2FP.SATFINITE.E4M3.F32.PACK_AB_MERGE_C R216, R61.reuse, R48, R7 ;  /* 0x000000303dd8723e */ /* 0x041fe20004807007 */
[----:B------:R-:W-:Y:S01]  /*5190*/  FADD.FTZ R61, R61, R6 ;  /* 0x000000063d3d7221 */ /* 0x000fe20000010000 */
[----:B------:R-:W-:Y:S02]  /*51a0*/  CS2R R48, SRZ ;  /* 0x0000000000307805 */ /* 0x000fe4000001ff00 */
[----:B-1----:R-:W-:Y:S01]  /*51b0*/  CS2R R44, SRZ ;  /* 0x00000000002c7805 */ /* 0x002fe2000001ff00 */
[----:B------:R-:W-:-:S02]  /*51c0*/  FADD.FTZ R60, R60, R61 ;  /* 0x0000003d3c3c7221 */ /* 0x000fc40000010000 */
[----:B------:R-:W0:Y:S01]  /*51d0*/  MUFU.EX2 R87, R87 ;  /* 0x0000005700577308 */ /* 0x000e220000000800 */
[----:B---3--:R-:W-:-:S01]  /*51e0*/  FADD.FTZ R3, R10, R3 ;  /* 0x000000030a037221 */ /* 0x008fc20000010000 */
[----:B------:R-:W-:Y:S01]  /*51f0*/  FADD.FTZ R63, R63, R60 ;  /* 0x0000003c3f3f7221 */ /* 0x000fe20000010000 */
[----:B------:R-:W-:-:S05]  /*5200*/  CS2R R60, SRZ ;  /* 0x00000000003c7805 */ /* 0x000fca000001ff00 */
[----:B------:R-:W-:Y:S01]  /*5210*/  MUFU.EX2 R64, R64 ;  /* 0x0000004000407308 */ /* 0x000fe20000000800 */
[----:B--2---:R-:W-:-:S07]  /*5220*/  FADD.FTZ R6, R86, R3 ;  /* 0x0000000356067221 */ /* 0x004fce0000010000 */
[----:B------:R-:W1:Y:S01]  /*5230*/  MUFU.EX2 R67, R67 ;  /* 0x0000004300437308 */ /* 0x000e620000000800 */
[C---:B0-----:R-:W-:Y:S01]  /*5240*/  F2FP.SATFINITE.E4M3.F32.PACK_AB_MERGE_C R86, R87.reuse, R86, RZ ;  /* 0x000000565756723e */ /* 0x041fe200048070ff */
[----:B------:R-:W-:-:S03]  /*5250*/  FADD.FTZ R87, R87, R6 ;  /* 0x0000000657577221 */ /* 0x000fc60000010000 */
[----:B------:R-:W-:Y:S02]  /*5260*/  F2FP.SATFINITE.E4M3.F32.PACK_AB_MERGE_C R217, R10, R41, R86 ;  /* 0x000000290ad9723e */ /* 0x000fe40004807056 */
[----:B------:R-:W-:Y:S01]  /*5270*/  CS2R R40, SRZ ;  /* 0x0000000000287805 */ /* 0x000fe2000001ff00 */
[----:B------:R-:W0:Y:S08]  /*5280*/  MUFU.EX2 R62, R62 ;  /* 0x0000003e003e7308 */ /* 0x000e300000000800 */
[----:B------:R-:W2:Y:S01]  /*5290*/  MUFU.EX2 R88, R88 ;  /* 0x0000005800587308 */ /* 0x000ea20000000800 */
[----:B-1----:R-:W-:-:S07]  /*52a0*/  F2FP.SATFINITE.E4M3.F32.PACK_AB_MERGE_C R3, R67, R64, RZ ;  /* 0x000000404303723e */ /* 0x002fce00048070ff */
[----:B------:R-:W1:Y:S01]  /*52b0*/  MUFU.EX2 R65, R65 ;  /* 0x0000004100417308 */ /* 0x000e620000000800 */
[----:B0-----:R-:W-:-:S07]  /*52c0*/  FADD.FTZ R4, R62, R63 ;  /* 0x0000003f3e047221 */ /* 0x001fce0000010000 */
[----:B------:R-:W0:Y:S01]  /*52d0*/  MUFU.EX2 R89, R89 ;  /* 0x0000005900597308 */ /* 0x000e220000000800 */
[----:B--2---:R-:W-:-:S01]  /*52e0*/  FADD.FTZ R6, R88, R87 ;  /* 0x0000005758067221 */ /* 0x004fc20000010000 */
[----:B------:R-:W-:-:S06]  /*52f0*/  CS2R R86, SRZ ;  /* 0x0000000000567805 */ /* 0x000fcc000001ff00 */
[----:B------:R-:W2:Y:S01]  /*5300*/  MUFU.EX2 R90, R90 ;  /* 0x0000005a005a7308 */ /* 0x000ea20000000800 */
[C---:B-1----:R-:W-:Y:S01]  /*5310*/  F2FP.SATFINITE.E4M3.F32.PACK_AB_MERGE_C R218, R65.reuse, R62, R3 ;  /* 0x0000003e41da723e */ /* 0x042fe20004807003 */
[----:B------:R-:W-:Y:S01]  /*5320*/  FADD.FTZ R65, R65, R4 ;  /* 0x0000000441417221 */ /* 0x000fe20000010000 */
[----:B------:R-:W-:-:S03]  /*5330*/  CS2R R62, SRZ ;  /* 0x00000000003e7805 */ /* 0x000fc6000001ff00 */
[----:B------:R-:W-:Y:S02]  /*5340*/  FADD.FTZ R64, R64, R65 ;  /* 0x0000004140407221 */ /* 0x000fe40000010000 */
[----:B------:R1:W3:Y:S01]  /*5350*/  MUFU.EX2 R7, R68 ;  /* 0x0000004400077308 */ /* 0x0002e20000000800 */
[----:B0-----:R-:W-:-:S04]  /*5360*/  FADD.FTZ R3, R89, R6 ;  /* 0x0000000659037221 */ /* 0x001fc80000010000 */
[----:B--2---:R-:W-:Y:S01]  /*5370*/  FADD.FTZ R6, R90, R3 ;  /* 0x000000035a067221 */ /* 0x004fe20000010000 */
[----:B------:R-:W-:-:S01]  /*5380*/  FADD.FTZ R3, R67, R64 ;  /* 0x0000004043037221 */ /* 0x000fc20000010000 */
[----:B-1----:R-:W-:Y:S02]  /*5390*/  CS2R R68, SRZ ;  /* 0x0000000000447805 */ /* 0x002fe4000001ff00 */
[----:B------:R-:W-:Y:S02]  /*53a0*/  CS2R R66, SRZ ;  /* 0x0000000000427805 */ /* 0x000fe4000001ff00 */
[----:B------:R-:W-:Y:S02]  /*53b0*/  CS2R R64, SRZ ;  /* 0x0000000000407805 */ /* 0x000fe4000001ff00 */
[C---:B---3--:R-:W-:Y:S01]  /*53c0*/  F2FP.SATFINITE.E4M3.F32.PACK_AB_MERGE_C R4, R7.reuse, R90, RZ ;  /* 0x0000005a0704723e */ /* 0x048fe200048070ff */
[----:B------:R-:W-:Y:S01]  /*53d0*/  FADD.FTZ R6, R7, R6 ;  /* 0x0000000607067221 */ /* 0x000fe20000010000 */
[----:B------:R-:W-:-:S02]  /*53e0*/  CS2R R90, SRZ ;  /* 0x00000000005a7805 */ /* 0x000fc4000001ff00 */
[----:B------:R-:W-:Y:S02]  /*53f0*/  F2FP.SATFINITE.E4M3.F32.PACK_AB_MERGE_C R219, R89, R88, R4 ;  /* 0x0000005859db723e */ /* 0x000fe40004807004 */
[----:B------:R-:W-:Y:S01]  /*5400*/  CS2R R88, SRZ ;  /* 0x0000000000587805 */ /* 0x000fe2000001ff00 */
[----:B------:R-:W-:Y:S06]  /*5410*/  @!P1 BRA `(.L_x_153) ;  /* 0x0000003800549947 */ /* 0x000fec0003800000 */
[----:B------:R-:W-:Y:S01]  /*5420*/  IMAD.MOV.U32 R5, RZ, RZ, R120 ;  /* 0x000000ffff057224 */ /* 0x000fe200078e0078 */
[----:B------:R-:W-:Y:S01]  /*5430*/  UIADD3 UR47, UR47, -0x2, URZ ;  /* 0xfffffffe2f2f7890 */ /* 0x000fe2000fffe03f */
[----:B------:R-:W-:Y:S01]  /*5440*/  IMAD.MOV.U32 R4, RZ, RZ, R121 ;  /* 0x000000ffff047224 */ /* 0x000fe200078e0079 */
[----:B------:R-:W-:Y:S01]  /*5450*/  UMOV UR53, UR43 ;  /* 0x0000002b00357c82 */ /* 0x000fe20008000000 */
[----:B------:R-:W-:Y:S01]  /*5460*/  IMAD.MOV.U32 R119, RZ, RZ, RZ ;  /* 0x000000ffff777224 */ /* 0x000fe200078e00ff */
[----:B------:R-:W-:Y:S01]  /*5470*/  UMOV UR52, UR51 ;  /* 0x0000003300347c82 */ /* 0x000fe20008000000 */
[----:B------:R-:W-:-:S07]  /*5480*/  ULDC UR50, c[0x0][0x988] ;  /* 0x0002620000327ab9 */ /* 0x000fce0000000800 */
.L_x_164:
[----:B------:R-:W-:Y:S01]  /*5490*/  ISETP.NE.AND P2, PT, RZ, UR37, PT ;  /* 0x00000025ff007c0c */ /* 0x000fe2000bf45270 */
[----:B------:R-:W-:-:S04]  /*54a0*/  UISETP.NE.AND UP0, UPT, UR52, 0x1, UPT ;  /* 0x000000013400788c */ /* 0x000fc8000bf05270 */
[----:B------:R-:W-:-:S04]  /*54b0*/  USEL UR43, URZ, 0x1, UP0 ;  /* 0x000000013f2b7887 */ /* 0x000fc80008000000 */
[----:B------:R-:W-:-:S04]  /*54c0*/  ULOP3.LUT UR43, UR53, UR43, URZ, 0x3c, !UPT ;  /* 0x0000002b352b7292 */ /* 0x000fc8000f8e3c3f */
[----:B------:R-:W-:Y:S08]  /*54d0*/  @P2 BRA `(.L_x_154) ;  /* 0x0000000000382947 */ /* 0x000ff00003800000 */
[----:B------:R-:W-:Y:S05]  /*54e0*/  @!P0 BRA `(.L_x_155) ;  /* 0x0000000000048947 */ /* 0x000fea0003800000 */
[----:B------:R-:W-:Y:S01]  /*54f0*/  BPT.TRAP 0x1 ;  /* 0x000000040000795c */ /* 0x000fe20000300000 */
.L_x_155:
        /* <DEDUP_REMOVED lines=9> */
.L_x_156:
[----:B-1----:R-:W-:Y:S05]  /*5590*/  @P1 BRA `(.L_x_154) ;  /* 0x0000000000081947 */ /* 0x002fea0003800000 */
[----:B------:R-:W1:Y:S02]  /*55a0*/  SYNCS.PHASECHK.TRANS64.TRYWAIT P1, [UR6+0x33430], R7 ;  /* 0x03343007ff0075a7 */ /* 0x000e640008020146 */
[----:B-1----:R-:W-:Y:S05]  /*55b0*/  @!P1 BRA `(.L_x_157) ;  /* 0x000000a400589947 */ /* 0x002fea0003800000 */
.L_x_154:
[----:B-1----:R-:W1:Y:S01]  /*55c0*/  S2R R8, SR_TID.X ;  /* 0x0000000000087919 */ /* 0x002e620000002100 */
[----:B------:R-:W-:Y:S01]  /*55d0*/  UIADD3 UR51, UR52, 0x1, URZ ;  /* 0x0000000134337890 */ /* 0x000fe2000fffe03f */
[----:B------:R-:W-:Y:S01]  /*55e0*/  UMOV UR27, 0x80000020 ;  /* 0x80000020001b7882 */ /* 0x000fe20000000000 */
[----:B------:R-:W-:Y:S02]  /*55f0*/  UMOV UR28, UR24 ;  /* 0x00000018001c7c82 */ /* 0x000fe40008000000 */
[----:B------:R-:W-:Y:S01]  /*5600*/  UISETP.NE.AND UP0, UPT, UR51, 0x2, UPT ;  /* 0x000000023300788c */ /* 0x000fe2000bf05270 */
[----:B------:R-:W-:Y:S01]  /*5610*/  UMOV UR29, UR25 ;  /* 0x00000019001d7c82 */ /* 0x000fe20008000000 */
[----:B------:R-:W-:Y:S02]  /*5620*/  UMOV UR31, 0x80000020 ;  /* 0x80000020001f7882 */ /* 0x000fe40000000000 */
[----:B------:R-:W-:Y:S01]  /*5630*/  USEL UR51, UR51, URZ, UP0 ;  /* 0x0000003f33337287 */ /* 0x000fe20008000000 */
[----:B------:R-:W-:Y:S01]  /*5640*/  UMOV UR32, UR24 ;  /* 0x0000001800207c82 */ /* 0x000fe20008000000 */
[----:B------:R-:W-:-:S02]  /*5650*/  UMOV UR33, UR25 ;  /* 0x0000001900217c82 */ /* 0x000fc40008000000 */
[----:B------:R-:W-:Y:S01]  /*5660*/  UIMAD UR54, UR51, 0x780, UR46 ;  /* 0x00000780333678a4 */ /* 0x000fe2000f8e022e */
[----:B------:R-:W-:Y:S01]  /*5670*/  UMOV UR35, 0x80000020 ;  /* 0x8000002000237882 */ /* 0x000fe20000000000 */
[----:B------:R-:W-:Y:S02]  /*5680*/  UMOV UR7, 0x80000020 ;  /* 0x8000002000077882 */ /* 0x000fe40000000000 */
[----:B------:R-:W-:Y:S02]  /*5690*/  UIADD3 UR30, UR54, 0x80, URZ ;  /* 0x00000080361e7890 */ /* 0x000fe4000fffe03f */
[----:B------:R-:W-:Y:S02]  /*56a0*/  UIADD3 UR34, UR54, 0x100, URZ ;  /* 0x0000010036227890 */ /* 0x000fe4000fffe03f */
[----:B------:R-:W-:Y:S01]  /*56b0*/  UMOV UR26, UR54 ;  /* 0x00000036001a7c82 */ /* 0x000fe20008000000 */
[----:B------:R-:W-:Y:S02]  /*56c0*/  UIADD3 UR6, UR54, 0x200, URZ ;  /* 0x0000020036067890 */ /* 0x000fe4000fffe03f */
[----:B------:R-:W-:Y:S01]  /*56d0*/  UIADD3 UR10, UR54, 0x202, URZ ;  /* 0x00000202360a7890 */ /* 0x000fe2000fffe03f */
[----:B------:R-:W-:Y:S01]  /*56e0*/  UMOV UR11, 0x80000020 ;  /* 0x80000020000b7882 */ /* 0x000fe20000000000 */
[----:B------:R-:W-:Y:S01]  /*56f0*/  UIADD3 UR14, UR54, 0x282, URZ ;  /* 0x00000282360e7890 */ /* 0x000fe2000fffe03f */
[----:B------:R-:W-:Y:S01]  /*5700*/  UMOV UR15, 0x80000020 ;  /* 0x80000020000f7882 */ /* 0x000fe20000000000 */
[----:B------:R-:W-:Y:S01]  /*5710*/  UIADD3 UR18, UR54, 0x500, URZ ;  /* 0x0000050036127890 */ /* 0x000fe2000fffe03f */
[----:B-1----:R-:W-:Y:S01]  /*5720*/  SHF.R.U32.HI R8, RZ, 0x7, R8 ;  /* 0x00000007ff087819 */ /* 0x002fe20000011608 */
[----:B------:R-:W-:Y:S01]  /*5730*/  UMOV UR19, 0x80000020 ;  /* 0x8000002000137882 */ /* 0x000fe20000000000 */
[----:B------:R-:W-:Y:S01]  /*5740*/  UIADD3 UR22, UR54, 0x502, URZ ;  /* 0x0000050236167890 */ /* 0x000fe2000fffe03f */
[----:B------:R-:W-:-:S02]  /*5750*/  UMOV UR23, 0x80000020 ;  /* 0x8000002000177882 */ /* 0x000fc40000000000 */
[----:B0-----:R-:W-:-:S05]  /*5760*/  VIADD R7, R8, 0x8 ;  /* 0x0000000808077836 */ /* 0x001fca0000000000 */
[----:B------:R0:W-:Y:S06]  /*5770*/  BAR.SYNC.DEFER_BLOCKING R7, 0x100 ;  /* 0x000400070000751d */ /* 0x0001ec0000010000 */
        /* <DEDUP_REMOVED lines=163> */
.L_x_159:
[----:B------:R-:W-:Y:S01]  /*61b0*/  ULEA UR6, UR52, UR39, 0x3 ;  /* 0x0000002734067291 */ /* 0x000fe2000f8e183f */
[----:B------:R-:W-:-:S05]  /*61c0*/  IMAD.U32 R7, RZ, RZ, UR53 ;  /* 0x00000035ff077e24 */ /* 0x000fca000f8e00ff */
[----:B------:R-:W-:-:S04]  /*61d0*/  SHF.L.U32 R7, R7, 0x1f, RZ ;  /* 0x0000001f07077819 */ /* 0x000fc800000006ff */
[----:B------:R0:W1:Y:S01]  /*61e0*/  SYNCS.PHASECHK.TRANS64.TRYWAIT P1, [UR6+0x33450], R7 ;  /* 0x03345007ff0075a7 */ /* 0x0000620008020146 */
[----:B------:R-:W-:Y:S05]  /*61f0*/  @!P0 BRA `(.L_x_160) ;  /* 0x0000000000048947 */ /* 0x000fea0003800000 */
[----:B------:R-:W-:Y:S01]  /*6200*/  BPT.TRAP 0x1 ;  /* 0x000000040000795c */ /* 0x000fe20000300000 */
.L_x_160:
[----:B-1----:R-:W-:Y:S05]  /*6210*/  @P1 BRA `(.L_x_158) ;  /* 0x0000000000081947 */ /* 0x002fea0003800000 */
[----:B------:R-:W1:Y:S02]  /*6220*/  SYNCS.PHASECHK.TRANS64.TRYWAIT P1, [UR6+0x33450], R7 ;  /* 0x03345007ff0075a7 */ /* 0x000e640008020146 */
[----:B-1----:R-:W-:Y:S05]  /*6230*/  @!P1 BRA `(.L_x_161) ;  /* 0x0000009800509947 */ /* 0x002fea0003800000 */
.L_x_158:
[----:B------:R-:W-:Y:S01]  /*6240*/  UIADD3 UR6, UR39, 0x200, URZ ;  /* 0x0000020027067890 */ /* 0x000fe2000fffe03f */
[----:B------:R-:W-:Y:S01]  /*6250*/  WARPGROUP.ARRIVE ;  /* 0x00000000000079c5 */ /* 0x000fe20000000000 */
[----:B------:R-:W-:-:S05]  /*6260*/  UMOV UR7, 0xc0000010 ;  /* 0xc000001000077882 */ /* 0x000fca0000000000 */
[----:B-1----:R-:W1:Y:S01]  /*6270*/  S2R R8, SR_TID.X ;  /* 0x0000000000087919 */ /* 0x002e620000002100 */
        /* <DEDUP_REMOVED lines=8> */
[----:B-1----:R-:W-:-:S04]  /*6300*/  SHF.R.U32.HI R8, RZ, 0x7, R8 ;  /* 0x00000007ff087819 */ /* 0x002fc80000011608 */
[----:B0-----:R-:W-:Y:S01]  /*6310*/  IADD3 R7, -R8, 0xb, RZ ;  /* 0x0000000b08077810 */ /* 0x001fe20007ffe1ff */
[----:B------:R-:W-:Y:S02]  /*6320*/  WARPGROUP.DEPBAR.LE gsb0, 0x0 ;  /* 0x00008000000079c5 */ /* 0x000fe40000010000 */
[----:B------:R-:W-:-:S10]  /*6330*/  WARPGROUP.ARRIVE ;  /* 0x00000000000079c5 */ /* 0x000fd40000000000 */
        /* <DEDUP_REMOVED lines=15> */
[----:B------:R-:W-:Y:S03]  /*6430*/  QGMMA.64x192x32.F32.E4M3.E4M3 R24, R216, gdesc[UR4], R24, gsb0 ;  /* 0x02e00004d8187df3 */ /* 0x000fe60008000818 */
[----:B------:R-:W-:Y:S02]  /*6440*/  WARPGROUP.DEPBAR.LE gsb0, 0x0 ;  /* 0x00008000000079c5 */ /* 0x000fe40000010000 */
[----:B------:R0:W-:Y:S06]  /*6450*/  BAR.ARV R7, 0x100 ;  /* 0x000400070000751d */ /* 0x0001ec0000002000 */
[----:B------:R-:W-:Y:S05]  /*6460*/  @!P0 BRA `(.L_x_162) ;  /* 0x0000000000048947 */ /* 0x000fea0003800000 */
[----:B------:R-:W-:Y:S01]  /*6470*/  BPT.TRAP 0x1 ;  /* 0x000000040000795c */ /* 0x000fe20000300000 */
.L_x_162:
[C---:B0-----:R-:W-:Y:S01]  /*6480*/  FMUL.FTZ R7, R0.reuse, R184 ;  /* 0x000000b800077220 */ /* 0x041fe20000410000 */
        /* <DEDUP_REMOVED lines=36> */
[----:B------:R-:W-:Y:S01]  /*66d0*/  FMUL.FTZ R183, R0, R183 ;  /* 0x000000b700b77220 */ /* 0x000fe20000410000 */
        /* <DEDUP_REMOVED lines=66> */
[----:B------:R-:W-:Y:S01]  /*6b00*/  UMOV UR6, UR50 ;  /* 0x0000003200067c82 */ /* 0x000fe20008000000 */
[----:B------:R-:W-:Y:S01]  /*6b10*/  ISETP.NE.AND P1, PT, R2, RZ, PT ;  /* 0x000000ff0200720c */ /* 0x000fe20003f25270 */
[----:B------:R-:W-:-:S04]  /*6b20*/  IMAD.U32 R196, RZ, RZ, UR6 ;  /* 0x00000006ffc47e24 */ /* 0x000fc8000f8e00ff */
[----:B------:R-:W1:Y:S01]  /*6b30*/  MUFU.TANH R187, R187 ;  /* 0x000000bb00bb7308 */ /* 0x000e620000002400 */
[----:B--2---:R-:W-:-:S07]  /*6b40*/  FMNMX.FTZ R192, R184, R193, !PT ;  /* 0x000000c1b8c07209 */ /* 0x004fce0007810000 */
[----:B------:R-:W2:Y:S01]  /*6b50*/  MUFU.TANH R186, R186 ;  /* 0x000000ba00ba7308 */ /* 0x000ea20000002400 */
[----:B0-----:R-:W-:-:S07]  /*6b60*/  FMNMX.FTZ R191, R185, R120, !PT ;  /* 0x00000078b9bf7209 */ /* 0x001fce0007810000 */
[----:B------:R-:W0:Y:S01]  /*6b70*/  MUFU.TANH R188, R188 ;  /* 0x000000bc00bc7308 */ /* 0x000e220000002400 */
[----:B-1----:R-:W-:-:S07]  /*6b80*/  FMNMX.FTZ R121, R187, R192, !PT ;  /* 0x000000c0bb797209 */ /* 0x002fce0007810000 */
        /* <DEDUP_REMOVED lines=127> */
[----:B--2---:R-:W-:Y:S02]  /*7380*/  FMNMX.FTZ R192, R134, R191, !PT ;  /* 0x000000bf86c07209 */ /* 0x004fe40007810000 */
[----:B0-----:R-:W-:-:S05]  /*7390*/  FMNMX.FTZ R191, R133, R120, !PT ;  /* 0x0000007885bf7209 */ /* 0x001fca0007810000 */
[----:B------:R-:W0:Y:S01]  /*73a0*/  SHFL.BFLY PT, R120, R191, 0x2, 0x1f ;  /* 0x0c401f00bf787f89 */ /* 0x000e2200000e0000 */
[----:B-1----:R-:W-:-:S05]  /*73b0*/  FMNMX.FTZ R192, R135, R192, !PT ;  /* 0x000000c087c07209 */ /* 0x002fca0007810000 */
[----:B------:R-:W1:Y:S01]  /*73c0*/  SHFL.BFLY PT, R121, R192, 0x2, 0x1f ;  /* 0x0c401f00c0797f89 */ /* 0x000e6200000e0000 */
[----:B0-----:R-:W-:-:S05]  /*73d0*/  FMNMX.FTZ R193, R191, R120, !PT ;  /* 0x00000078bfc17209 */ /* 0x001fca0007810000 */
[----:B------:R-:W0:Y:S01]  /*73e0*/  SHFL.BFLY PT, R120, R193, 0x1, 0x1f ;  /* 0x0c201f00c1787f89 */ /* 0x000e2200000e0000 */
[----:B-1----:R-:W-:-:S05]  /*73f0*/  FMNMX.FTZ R194, R192, R121, !PT ;  /* 0x00000079c0c27209 */ /* 0x002fca0007810000 */
[----:B------:R-:W1:Y:S01]  /*7400*/  SHFL.BFLY PT, R195, R194, 0x1, 0x1f ;  /* 0x0c201f00c2c37f89 */ /* 0x000e6200000e0000 */
[----:B0-----:R-:W-:Y:S01]  /*7410*/  FMNMX.FTZ R121, R193, R120, !PT ;  /* 0x00000078c1797209 */ /* 0x001fe20007810000 */
[----:B------:R-:W-:-:S04]  /*7420*/  IMAD.U32 R193, RZ, RZ, UR6 ;  /* 0x00000006ffc17e24 */ /* 0x000fc8000f8e00ff */
[C---:B------:R-:W-:Y:S01]  /*7430*/  FFMA.FTZ R191, R121.reuse, R196, -8 ;  /* 0xc100000079bf7423 */ /* 0x040fe200000100c4 */
[----:B------:R-:W-:-:S01]  /*7440*/  FADD.FTZ R4, -R121, R4 ;  /* 0x0000000479047221 */ /* 0x000fc20000010100 */
[----:B-1----:R-:W-:Y:S02]  /*7450*/  FMNMX.FTZ R120, R194, R195, !PT ;  /* 0x000000c3c2787209 */ /* 0x002fe40007810000 */
[----:B------:R-:W-:-:S01]  /*7460*/  FFMA.FTZ R7, R7, UR6, -R191 ;  /* 0x0000000607077c23 */ /* 0x000fc200080108bf */
[--C-:B------:R-:W-:Y:S01]  /*7470*/  FFMA.FTZ R8, R8, UR6, -R191.reuse ;  /* 0x0000000608087c23 */ /* 0x100fe200080108bf */
        /* <DEDUP_REMOVED lines=37> */
[----:B------:R-:W-:Y:S01]  /*76d0*/  FFMA.FTZ R133, R133, UR6, -R191 ;  /* 0x0000000685857c23 */ /* 0x000fe200080108bf */
[----:B------:R-:W-:-:S01]  /*76e0*/  FADD.FTZ R5, -R120, R5 ;  /* 0x0000000578057221 */ /* 0x000fc20000010100 */
[----:B------:R-:W-:Y:S01]  /*76f0*/  FFMA.FTZ R191, R120, R193, -8 ;  /* 0xc100000078bf7423 */ /* 0x000fe200000100c1 */
[----:B------:R-:W-:Y:S01]  /*7700*/  FMUL.FTZ R4, R4, UR6 ;  /* 0x0000000604047c20 */ /* 0x000fe20008410000 */
[----:B------:R-:W-:Y:S01]  /*7710*/  MUFU.EX2 R7, R7 ;  /* 0x0000000700077308 */ /* 0x000fe20000000800 */
[----:B------:R-:W-:Y:S01]  /*7720*/  FMUL.FTZ R5, R5, UR6 ;  /* 0x0000000605057c20 */ /* 0x000fe20008410000 */
        /* <DEDUP_REMOVED lines=31> */
[----:B0-----:R-:W-:-:S01]  /*7920*/  FFMA.FTZ R6, R5, R6, R10 ;  /* 0x0000000605067223 */ /* 0x001fc2000001000a */
[--C-:B------:R-:W-:Y:S01]  /*7930*/  FFMA.FTZ R143, R143, UR6, -R191.reuse ;  /* 0x000000068f8f7c23 */ /* 0x100fe200080108bf */
[----:B------:R-:W-:-:S01]  /*7940*/  FFMA.FTZ R146, R146, UR6, -R191 ;  /* 0x0000000692927c23 */ /* 0x000fc200080108bf */
[--C-:B------:R-:W-:Y:S01]  /*7950*/  FFMA.FTZ R147, R147, UR6, -R191.reuse ;  /* 0x0000000693937c23 */ /* 0x100fe200080108bf */
[----:B------:R-:W-:-:S01]  /*7960*/  FFMA.FTZ R150, R150, UR6, -R191 ;  /* 0x0000000696967c23 */ /* 0x000fc200080108bf */
        /* <DEDUP_REMOVED lines=12> */
[----:B------:R-:W-:-:S06]  /*7a30*/  FFMA.FTZ R135, R135, UR6, -R191 ;  /* 0x0000000687877c23 */ /* 0x000fcc00080108bf */
        /* <DEDUP_REMOVED lines=116> */
[----:B------:R-:W-:-:S06]  /*8180*/  IMAD.U32 R193, RZ, RZ, UR51 ;  /* 0x00000033ffc17e24 */ /* 0x000fcc000f8e00ff */
[----:B------:R-:W0:Y:S01]  /*8190*/  MUFU.EX2 R151, R151 ;  /* 0x0000009700977308 */ /* 0x000e220000000800 */
[----:B-1----:R-:W-:-:S07]  /*81a0*/  FADD.FTZ R6, R148, R3 ;  /* 0x0000000394067221 */ /* 0x002fce0000010000 */
[----:B------:R-:W1:Y:S01]  /*81b0*/  MUFU.EX2 R189, R189 ;  /* 0x000000bd00bd7308 */ /* 0x000e620000000800 */
[----:B--2---:R-:W-:-:S07]  /*81c0*/  FADD.FTZ R6, R149, R6 ;  /* 0x0000000695067221 */ /* 0x004fce0000010000 */
[----:B------:R-:W2:Y:S01]  /*81d0*/  MUFU.EX2 R122, R122 ;  /* 0x0000007a007a7308 */ /* 0x000ea20000000800 */
[----:B0-----:R-:W-:-:S01]  /*81e0*/  FADD.FTZ R3, R151, R192 ;  /* 0x000000c097037221 */ /* 0x001fc20000010000 */
[----:B------:R-:W-:-:S06]  /*81f0*/  @P1 LEA R192, R193, UR39, 0x3 ;  /* 0x00000027c1c01c11 */ /* 0x000fcc000f8e18ff */
[----:B------:R-:W0:Y:S01]  /*8200*/  MUFU.EX2 R190, R190 ;  /* 0x000000be00be7308 */ /* 0x000e220000000800 */
[----:B-1----:R-:W-:-:S07]  /*8210*/  FADD.FTZ R193, R189, R6 ;  /* 0x00000006bdc17221 */ /* 0x002fce0000010000 */
[----:B------:R-:W1:Y:S01]  /*8220*/  MUFU.EX2 R123, R123 ;  /* 0x0000007b007b7308 */ /* 0x000e620000000800 */
[----:B--2---:R-:W-:-:S01]  /*8230*/  FADD.FTZ R6, R122, R3 ;  /* 0x000000037a067221 */ /* 0x004fc20000010000 */
[----:B------:R-:W-:-:S05]  /*8240*/  @P1 VIADD R3, R192, 0x33440 ;  /* 0x00033440c0031836 */ /* 0x000fca0000000000 */
[----:B------:R-:W-:Y:S01]  /*8250*/  @P1 PRMT R3, R16, 0x654, R3 ;  /* 0x0000065410031816 */ /* 0x000fe20000000003 */
[----:B------:R-:W2:Y:S01]  /*8260*/  MUFU.EX2 R124, R124 ;  /* 0x0000007c007c7308 */ /* 0x000ea20000000800 */
[----:B0-----:R-:W-:-:S02]  /*8270*/  FADD.FTZ R193, R190, R193 ;  /* 0x000000c1bec17221 */ /* 0x001fc40000010000 */
[----:B------:R0:W-:Y:S05]  /*8280*/  @P1 SYNCS.ARRIVE.TRANS64.RED.A1T0 RZ, [R3+URZ], RZ ;  /* 0x000000ff03ff19a7 */ /* 0x0001ea000810043f */
[----:B------:R-:W3:Y:S01]  /*8290*/  MUFU.EX2 R126, R126 ;  /* 0x0000007e007e7308 */ /* 0x000ee20000000800 */
[----:B-1----:R-:W-:-:S07]  /*82a0*/  FADD.FTZ R195, R123, R6 ;  /* 0x000000067bc37221 */ /* 0x002fce0000010000 */
[----:B------:R-:W0:Y:S01]  /*82b0*/  MUFU.EX2 R125, R125 ;  /* 0x0000007d007d7308 */ /* 0x000e220000000800 */
[----:B--2---:R-:W-:-:S07]  /*82c0*/  FADD.FTZ R6, R124, R193 ;  /* 0x000000c17c067221 */ /* 0x004fce0000010000 */
[----:B------:R-:W1:Y:S01]  /*82d0*/  MUFU.EX2 R127, R127 ;  /* 0x0000007f007f7308 */ /* 0x000e620000000800 */
[----:B---3--:R-:W-:-:S07]  /*82e0*/  FADD.FTZ R192, R126, R195 ;  /* 0x000000c37ec07221 */ /* 0x008fce0000010000 */
        /* <DEDUP_REMOVED lines=16> */
[----:B--2---:R-:W-:-:S03]  /*83f0*/  FADD.FTZ R3, R133, R6 ;  /* 0x0000000685037221 */ /* 0x004fc60000010000 */
[----:B0-----:R-:W-:Y:S01]  /*8400*/  FADD.FTZ R6, R135, R191 ;  /* 0x000000bf87067221 */ /* 0x001fe20000010000 */
[----:B------:R-:W-:Y:S06]  /*8410*/  @!P0 BRA `(.L_x_163) ;  /* 0x0000000000048947 */ /* 0x000fec0003800000 */
[----:B------:R-:W-:Y:S01]  /*8420*/  BPT.TRAP 0x1 ;  /* 0x000000040000795c */ /* 0x000fe20000300000 */
.L_x_163:
        /* <DEDUP_REMOVED lines=14> */
[----:B------:R-:W-:Y:S01]  /*8510*/  FMUL.FTZ R24, R24, R4 ;  /* 0x0000000418187220 */ /* 0x000fe20000410000 */
[----:B------:R-:W-:Y:S01]  /*8520*/  F2FP.SATFINITE.E4M3.F32.PACK_AB_MERGE_C R180, R181, R180, RZ ;  /* 0x000000b4b5b4723e */ /* 0x000fe200048070ff */
[----:B------:R-:W-:Y:S01]  /*8530*/  FMUL.FTZ R25, R25, R4 ;  /* 0x0000000419197220 */ /* 0x000fe20000410000 */
[----:B------:R-:W-:Y:S01]  /*8540*/  F2FP.SATFINITE.E4M3.F32.PACK_AB_MERGE_C R182, R183, R182, RZ ;  /* 0x000000b6b7b6723e */ /* 0x000fe200048070ff */
[----:B------:R-:W-:Y:S01]  /*8550*/  SYNCS.ARRIVE.TRANS64.RED.A1T0 RZ, [UR7], RZ ;  /* 0x000000ffffff79a7 */ /* 0x000fe20008100407 */
[----:B------:R-:W-:Y:S01]  /*8560*/  F2FP.SATFINITE.E4M3.F32.PACK_AB_MERGE_C R156, R157, R156, RZ ;  /* 0x0000009c9d9c723e */ /* 0x000fe200048070ff */
[----:B------:R-:W-:Y:S01]  /*8570*/  FMUL.FTZ R28, R28, R4 ;  /* 0x000000041c1c7220 */ /* 0x000fe20000410000 */
        /* <DEDUP_REMOVED lines=127> */
.L_x_153:
[----:B------:R-:W-:Y:S06]  /*8d70*/  BAR.ARV 0x8, 0x180 ;  /* 0x0206000000007b1d */ /* 0x000fec0000002000 */
[----:B------:R-:W-:Y:S05]  /*8d80*/  @!P0 BRA `(.L_x_165) ;  /* 0x0000000000048947 */ /* 0x000fea0003800000 */
[----:B------:R-:W-:Y:S01]  /*8d90*/  BPT.TRAP 0x1 ;  /* 0x000000040000795c */ /* 0x000fe20000300000 */
.L_x_165:
[----:B------:R-:W-:Y:S01]  /*8da0*/  ULEA UR4, UR51, UR39, 0x3 ;  /* 0x0000002733047291 */ /* 0x000fe2000f8e183f */
[----:B------:R-:W-:-:S05]  /*8db0*/  IMAD.U32 R0, RZ, RZ, UR43 ;  /* 0x0000002bff007e24 */ /* 0x000fca000f8e00ff */
[----:B------:R-:W-:-:S04]  /*8dc0*/  SHF.L.U32 R0, R0, 0x1f, RZ ;  /* 0x0000001f00007819 */ /* 0x000fc800000006ff */
[----:B------:R0:W1:Y:S01]  /*8dd0*/  SYNCS.PHASECHK.TRANS64.TRYWAIT P1, [UR4+0x33450], R0 ;  /* 0x03345000ff0075a7 */ /* 0x0000620008020144 */
[----:B------:R-:W-:Y:S05]  /*8de0*/  @!P0 BRA `(.L_x_166) ;  /* 0x0000000000048947 */ /* 0x000fea0003800000 */
[----:B------:R-:W-:Y:S01]  /*8df0*/  BPT.TRAP 0x1 ;  /* 0x000000040000795c */ /* 0x000fe20000300000 */
.L_x_166:
[----:B-1----:R-:W-:Y:S05]  /*8e00*/  @P1 BRA `(.L_x_167) ;  /* 0x0000000000081947 */ /* 0x002fea0003800000 */
[----:B------:R-:W1:Y:S02]  /*8e10*/  SYNCS.PHASECHK.TRANS64.TRYWAIT P1, [UR4+0x33450], R0 ;  /* 0x03345000ff0075a7 */ /* 0x000e640008020144 */
[----:B-1----:R-:W-:Y:S05]  /*8e20*/  @!P1 BRA `(.L_x_168) ;  /* 0x0000006c006c9947 */ /* 0x002fea0003800000 */
.L_x_167:
[----:B------:R-:W-:Y:S01]  /*8e30*/  UIADD3 UR5, UR39, 0x200, URZ ;  /* 0x0000020027057890 */ /* 0x000fe2000fffe03f */
[----:B------:R-:W-:Y:S01]  /*8e40*/  WARPGROUP.ARRIVE ;  /* 0x00000000000079c5 */ /* 0x000fe20000000000 */
[----:B------:R-:W-:Y:S01]  /*8e50*/  UMOV UR11, 0xc0000010 ;  /* 0xc0000010000b7882 */ /* 0x000fe20000000000 */
[----:B------:R-:W-:Y:S01]  /*8e60*/  ULDC.64 UR8, c[0x0][0x9a0] ;  /* 0x0002680000087ab9 */ /* 0x000fe20000000a00 */
[----:B------:R-:W-:Y:S01]  /*8e70*/  USHF.R.U32.HI UR5, URZ, 0x4, UR5 ;  /* 0x000000043f057899 */ /* 0x000fe20008011605 */
[----:B------:R-:W-:Y:S01]  /*8e80*/  IMAD.MOV.U32 R7, RZ, RZ, 0x3f800000 ;  /* 0x3f800000ff077424 */ /* 0x000fe200078e00ff */
[----:B------:R-:W-:Y:S02]  /*8e90*/  UISETP.NE.U32.AND UP0, UPT, UR8, URZ, UPT ;  /* 0x0000003f0800728c */ /* 0x000fe4000bf05070 */
[----:B------:R-:W-:Y:S02]  /*8ea0*/  ULOP3.LUT UR5, UR5, 0x3fff, URZ, 0xc0, !UPT ;  /* 0x00003fff05057892 */ /* 0x000fe4000f8ec03f */
[----:B------:R-:W-:-:S02]  /*8eb0*/  UISETP.NE.AND.EX UP0, UPT, UR9, URZ, UPT, UP0 ;  /* 0x0000003f0900728c */ /* 0x000fc4000bf05300 */
[----:B------:R-:W-:-:S04]  /*8ec0*/  ULOP3.LUT UR5, UR5, 0x10000, URZ, 0xfc, !UPT ;  /* 0x0001000005057892 */ /* 0x000fc8000f8efc3f */
[----:B------:R-:W-:Y:S01]  /*8ed0*/  UIMAD UR5, UR51, 0x780, UR5 ;  /* 0x00000780330578a4 */ /* 0x000fe2000f8e0205 */
[----:B------:R-:W-:-:S04]  /*8ee0*/  PLOP3.LUT P1, PT, PT, PT, UP0, 0x80, 0x0 ;  /* 0x000000000000781c */ /* 0x000fc80003f2f008 */
[----:B------:R-:W-:Y:S02]  /*8ef0*/  @UP0 USHF.R.S32.HI UR7, URZ, 0x1f, UR40 ;  /* 0x0000001f3f070899 */ /* 0x000fe40008011428 */
[----:B------:R-:W-:Y:S01]  /*8f00*/  UMOV UR10, UR5 ;  /* 0x00000005000a7c82 */ /* 0x000fe20008000000 */
[----:B------:R-:W-:Y:S01]  /*8f10*/  @UP0 ULDC.64 UR12, c[0x0][0x9c8] ;  /* 0x00027200000c0ab9 */ /* 0x000fe20000000a00 */
[----:B------:R-:W-:Y:S01]  /*8f20*/  QGMMA.64x192x32.F32.E4M3.E4M3 R24, R200, gdesc[UR8], R24, gsb0 ;  /* 0x02e00008c8187df3 */ /* 0x000fe20008000818 */
[----:B------:R-:W-:Y:S01]  /*8f30*/  UIADD3 UR10, UR5, 0x180, URZ ;  /* 0x00000180050a7890 */ /* 0x000fe2000fffe03f */
[----:B------:R-:W-:Y:S01]  /*8f40*/  UMOV UR11, 0xc0000010 ;  /* 0xc0000010000b7882 */ /* 0x000fe20000000000 */
[----:B------:R-:W-:-:S04]  /*8f50*/  @UP0 UIMAD UR7, UR7, UR12, URZ ;  /* 0x0000000c070702a4 */ /* 0x000fc8000f8e023f */
[----:B------:R-:W-:Y:S01]  /*8f60*/  @UP0 UIMAD UR7, UR40, UR13, UR7 ;  /* 0x0000000d280702a4 */ /* 0x000fe2000f8e0207 */
        /* <DEDUP_REMOVED lines=8> */
[----:B------:R-:W-:Y:S01]  /*8ff0*/  @UP0 UIADD3 UR10, -UR40, URZ, URZ ;  /* 0x0000003f280a0290 */ /* 0x000fe2000fffe13f */
[----:B------:R-:W-:-:S03]  /*9000*/  @UP0 ULDC UR11, c[0x0][0xc44] ;  /* 0x00031100000b0ab9 */ /* 0x000fc60000000800 */
[----:B------:R-:W-:Y:S02]  /*9010*/  @UP0 UIMAD UR14, UR11, UR10, UR42 ;  /* 0x0000000a0b0e02a4 */ /* 0x000fe4000f8e022a */
[----:B------:R-:W-:Y:S02]  /*9020*/  @UP0 UIMAD.WIDE.U32 UR10, UR40, UR12, URZ ;  /* 0x0000000c280a02a5 */ /* 0x000fe4000f8e003f */
[----:B------:R-:W-:Y:S01]  /*9030*/  @UP0 USHF.R.S32.HI UR15, URZ, 0x1f, UR14 ;  /* 0x0000001f3f0f0899 */ /* 0x000fe2000801140e */
[----:B------:R-:W-:Y:S01]  /*9040*/  @UP0 ULDC.64 UR12, c[0x0][0x9d0] ;  /* 0x00027400000c0ab9 */ /* 0x000fe20000000a00 */
[----:B------:R-:W-:Y:S02]  /*9050*/  @UP0 UIADD3 UR11, UR11, UR7, URZ ;  /* 0x000000070b0b0290 */ /* 0x000fe4000fffe03f */
[----:B------:R-:W-:Y:S02]  /*9060*/  @UP0 UIMAD UR7, UR15, UR12, URZ ;  /* 0x0000000c0f0702a4 */ /* 0x000fe4000f8e023f */
[----:B------:R-:W-:-:S02]  /*9070*/  @UP0 UIMAD.WIDE.U32 UR10, UR14, UR12, UR10 ;  /* 0x0000000c0e0a02a5 */ /* 0x000fc4000f8e000a */
[----:B------:R-:W-:Y:S02]  /*9080*/  @UP0 UIMAD UR7, UR14, UR13, UR7 ;  /* 0x0000000d0e0702a4 */ /* 0x000fe4000f8e0207 */
[----:B------:R-:W-:Y:S02]  /*9090*/  @UP0 ULEA UR8, UP1, UR10, UR8, 0x2 ;  /* 0x000000080a080291 */ /* 0x000fe4000f82103f */
[----:B------:R-:W-:-:S04]  /*90a0*/  @UP0 UIADD3 UR7, UR11, UR7, URZ ;  /* 0x000000070b070290 */ /* 0x000fc8000fffe03f */
[----:B------:R-:W-:Y:S01]  /*90b0*/  @UP0 ULEA.HI.X UR9, UR10, UR9, UR7, 0x2, UP1 ;  /* 0x000000090a090291 */ /* 0x000fe200088f1407 */
[----:B------:R-:W-:-:S05]  /*90c0*/  IMAD.U32 R4, RZ, RZ, UR8 ;  /* 0x00000008ff047e24 */ /* 0x000fca000f8e00ff */
[----:B-1----:R-:W-:-:S05]  /*90d0*/  IMAD.U32 R5, RZ, RZ, UR9 ;  /* 0x00000009ff057e24 */ /* 0x002fca000f8e00ff */
[----:B------:R1:W2:Y:S01]  /*90e0*/  @P1 LDG.E R7, desc[UR48][R4.64] ;  /* 0x0000003004071981 */ /* 0x0002a2000c1e1900 */
[----:B------:R-:W-:Y:S01]  /*90f0*/  UIADD3 UR10, UR5, 0x480, URZ ;  /* 0x00000480050a7890 */ /* 0x000fe2000fffe03f */
[----:B------:R-:W-:Y:S01]  /*9100*/  UMOV UR11, 0xc0000010 ;  /* 0xc0000010000b7882 */ /* 0x000fe20000000000 */
[----:B------:R-:W-:Y:S02]  /*9110*/  WARPGROUP.DEPBAR.LE gsb0, 0x0 ;  /* 0x00008000000079c5 */ /* 0x000fe40000010000 */
[----:B------:R-:W-:-:S06]  /*9120*/  WARPGROUP.ARRIVE ;  /* 0x00000000000079c5 */ /* 0x000fcc0000000000 */
[----:B------:R-:W-:Y:S01]  /*9130*/  QGMMA.64x192x32.F32.E4M3.E4M3 R24, R212, gdesc[UR8], R24, gsb0 ;  /* 0x02e00008d4187df3 */ /* 0x000fe20008000818 */
[----:B------:R-:W-:Y:S01]  /*9140*/  UIADD3 UR10, UR5, 0x600, URZ ;  /* 0x00000600050a7890 */ /* 0x000fe2000fffe03f */
[----:B------:R-:W-:Y:S01]  /*9150*/  UMOV UR11, 0xc0000010 ;  /* 0xc0000010000b7882 */ /* 0x000fe20000000000 */
[----:B0-----:R-:W0:Y:S04]  /*9160*/  SHFL.BFLY PT, R0, R3, 0x2, 0x1f ;  /* 0x0c401f0003007f89 */ /* 0x001e2800000e0000 */
[----:B------:R-:W3:Y:S01]  /*9170*/  SHFL.BFLY PT, R11, R6, 0x2, 0x1f ;  /* 0x0c401f00060b7f89 */ /* 0x000ee200000e0000 */
[----:B0-----:R-:W-:-:S01]  /*9180*/  FADD.FTZ R0, R0, R3 ;  /* 0x0000000300007221 */ /* 0x001fc20000010000 */
[----:B---3--:R-:W-:-:S04]  /*9190*/  FADD.FTZ R11, R11, R6 ;  /* 0x000000060b0b7221 */ /* 0x008fc80000010000 */
[----:B------:R-:W0:Y:S04]  /*91a0*/  SHFL.BFLY PT, R9, R0, 0x1, 0x1f ;  /* 0x0c201f0000097f89 */ /* 0x000e2800000e0000 */
[----:B-1----:R-:W1:Y:S01]  /*91b0*/  SHFL.BFLY PT, R4, R11, 0x1, 0x1f ;  /* 0x0c201f000b047f89 */ /* 0x002e6200000e0000 */
[----:B0-----:R-:W-:-:S01]  /*91c0*/  FADD.FTZ R10, R0, R9 ;  /* 0x00000009000a7221 */ /* 0x001fc20000010000 */
[----:B-1----:R-:W-:-:S04]  /*91d0*/  FADD.FTZ R12, R11, R4 ;  /* 0x000000040b0c7221 */ /* 0x002fc80000010000 */
[C---:B------:R-:W-:Y:S01]  /*91e0*/  FSETP.NE.FTZ.AND P1, PT, R10.reuse, RZ, PT ;  /* 0x000000ff0a00720b */ /* 0x040fe20003f35000 */
[----:B------:R-:W-:Y:S01]  /*91f0*/  FMUL.FTZ R5, R10, 0.00390625 ;  /* 0x3b8000000a057820 */ /* 0x000fe20000410000 */
[----:B------:R-:W-:Y:S01]  /*9200*/  FMUL.FTZ R13, R12, 0.00390625 ;  /* 0x3b8000000c0d7820 */ /* 0x000fe20000410000 */
[----:B------:R-:W-:-:S03]  /*9210*/  IMAD.MOV.U32 R4, RZ, RZ, RZ ;  /* 0x000000ffff047224 */ /* 0x000fc600078e00ff */
        /* <DEDUP_REMOVED lines=10> */
[----:B------:R-:W3:Y:S01]  /*92c0*/  @P1 MUFU.RCP R8, R12 ;  /* 0x0000000c00081308 */ /* 0x000ee20000001000 */
        /* <DEDUP_REMOVED lines=10> */
[-C--:B--2---:R-:W-:Y:S01]  /*9370*/  FMUL.FTZ R9, R4, R7.reuse ;  /* 0x0000000704097220 */ /* 0x084fe20000410000 */
[----:B---3--:R-:W-:Y:S01]  /*9380*/  FMUL.FTZ R120, R8, R7 ;  /* 0x0000000708787220 */ /* 0x008fe20000410000 */
[----:B------:R-:W-:-:S02]  /*9390*/  WARPGROUP.DEPBAR.LE gsb0, 0x0 ;  /* 0x00008000000079c5 */ /* 0x000fc40000010000 */
[----:B------:R-:W-:Y:S05]  /*93a0*/  @!P0 BRA `(.L_x_169) ;  /* 0x0000000000048947 */ /* 0x000fea0003800000 */
[----:B------:R-:W-:Y:S01]  /*93b0*/  BPT.TRAP 0x1 ;  /* 0x000000040000795c */ /* 0x000fe20000300000 */
.L_x_169:
        /* <DEDUP_REMOVED lines=31> */
[----:B------:R-:W-:Y:S01]  /*95b0*/  FMUL.FTZ R76, R76, R9 ;  /* 0x000000094c4c7220 */ /* 0x000fe20000410000 */
[----:B0-----:R-:W-:Y:S01]  /*95c0*/  IMAD.SHL.U32 R4, R121, 0x4, RZ ;  /* 0x0000000479047824 */ /* 0x001fe200078e00ff */
[----:B------:R-:W-:Y:S01]  /*95d0*/  F2FP.BF16.F32.PACK_AB R7, R28, R7 ;  /* 0x000000071c07723e */ /* 0x000fe200000010ff */
[-C--:B------:R-:W-:Y:S01]  /*95e0*/  FMUL.FTZ R41, R64, R9.reuse ;  /* 0x0000000940297220 */ /* 0x080fe20000410000 */
[-C--:B------:R-:W-:Y:S01]  /*95f0*/  FMUL.FTZ R40, R65, R9.reuse ;  /* 0x0000000941287220 */ /* 0x080fe20000410000 */
[-C--:B------:R-:W-:Y:S01]  /*9600*/  FMUL.FTZ R65, R88, R9.reuse ;  /* 0x0000000958417220 */ /* 0x080fe20000410000 */
[----:B------:R-:W-:Y:S01]  /*9610*/  LOP3.LUT R4, R4, 0xc, RZ, 0xc0, !PT ;  /* 0x0000000c04047812 */ /* 0x000fe200078ec0ff */
[----:B------:R-:W-:Y:S01]  /*9620*/  FMUL.FTZ R64, R89, R9 ;  /* 0x0000000959407220 */ /* 0x000fe20000410000 */
[----:B------:R-:W-:Y:S01]  /*9630*/  F2FP.BF16.F32.PACK_AB R33, R60, R33 ;  /* 0x000000213c21723e */ /* 0x000fe200000010ff */
[-C--:B------:R-:W-:Y:S01]  /*9640*/  FMUL.FTZ R57, R80, R9.reuse ;  /* 0x0000000950397220 */ /* 0x080fe20000410000 */
[----:B------:R-:W-:Y:S01]  /*9650*/  IADD3 R4, P0, R4, UR6, RZ ;  /* 0x0000000604047c10 */ /* 0x000fe2000ff1e0ff */
[----:B------:R-:W-:Y:S01]  /*9660*/  FMUL.FTZ R24, R49, R9 ;  /* 0x0000000931187220 */ /* 0x000fe20000410000 */
[----:B------:R-:W-:Y:S01]  /*9670*/  F2FP.BF16.F32.PACK_AB R32, R61, R32 ;  /* 0x000000203d20723e */ /* 0x000fe200000010ff */
[----:B------:R-:W-:Y:S01]  /*9680*/  FMUL.FTZ R35, R58, R120 ;  /* 0x000000783a237220 */ /* 0x000fe20000410000 */
[----:B------:R-:W-:Y:S01]  /*9690*/  F2FP.BF16.F32.PACK_AB R40, R69, R40 ;  /* 0x000000284528723e */ /* 0x000fe200000010ff */
[----:B------:R-:W-:-:S02]  /*96a0*/  IMAD.X R5, RZ, RZ, UR7, P0 ;  /* 0x00000007ff057e24 */ /* 0x000fc400080e06ff */
[----:B------:R-:W-:Y:S01]  /*96b0*/  FMUL.FTZ R34, R59, R120 ;  /* 0x000000783b227220 */ /* 0x000fe20000410000 */
[----:B------:R-:W-:Y:S01]  /*96c0*/  F2FP.BF16.F32.PACK_AB R92, R92, R65 ;  /* 0x000000415c5c723e */ /* 0x000fe200000010ff */
[-C--:B------:R-:W-:Y:S01]  /*96d0*/  FMUL.FTZ R80, R105, R9.reuse ;  /* 0x0000000969507220 */ /* 0x080fe20000410000 */
[-C--:B------:R-:W-:Y:S01]  /*96e0*/  FMUL.FTZ R25, R48, R9.reuse ;  /* 0x0000000930197220 */ /* 0x080fe20000410000 */
[----:B------:R0:W2:Y:S01]  /*96f0*/  LDG.E.CONSTANT R36, desc[UR48][R4.64] ;  /* 0x0000003004247981 */ /* 0x0000a2000c1e9900 */
[----:B------:R-:W-:Y:S01]  /*9700*/  LOP3.LUT P0, R28, R121, 0x3, RZ, 0xc0, !PT ;  /* 0x00000003791c7812 */ /* 0x000fe2000780c0ff */
[----:B------:R-:W-:Y:S01]  /*9710*/  UMOV UR6, UR39 ;  /* 0x0000002700067c82 */ /* 0x000fe20008000000 */
[----:B-1----:R-:W-:Y:S01]  /*9720*/  UMOV UR7, UR5 ;  /* 0x0000000500077c82 */ /* 0x002fe20008000000 */
[----:B------:R-:W-:Y:S01]  /*9730*/  F2FP.BF16.F32.PACK_AB R69, R93, R64 ;  /* 0x000000405d45723e */ /* 0x000fe200000010ff */
[-C--:B------:R-:W-:Y:S01]  /*9740*/  FMUL.FTZ R59, R82, R120.reuse ;  /* 0x00000078523b7220 */ /* 0x080fe20000410000 */
[----:B------:R-:W-:Y:S01]  /*9750*/  ISETP.EQ.OR P0, PT, R28, 0x3, !P0 ;  /* 0x000000031c00780c */ /* 0x000fe20004702670 */
[----:B------:R-:W-:Y:S01]  /*9760*/  FMUL.FTZ R58, R83, R120 ;  /* 0x00000078533a7220 */ /* 0x000fe20000410000 */
[-C--:B------:R-:W-:Y:S01]  /*9770*/  FMUL.FTZ R49, R72, R9.reuse ;  /* 0x0000000948317220 */ /* 0x080fe20000410000 */
[-C--:B------:R-:W-:Y:S01]  /*9780*/  FMUL.FTZ R48, R73, R9.reuse ;  /* 0x0000000949307220 */ /* 0x080fe20000410000 */
[----:B------:R-:W-:Y:S01]  /*9790*/  SEL R93, R33, R32, P0 ;  /* 0x00000020215d7207 */ /* 0x000fe20000000000 */
[----:B------:R-:W-:Y:S01]  /*97a0*/  FMUL.FTZ R72, R97, R9 ;  /* 0x0000000961487220 */ /* 0x000fe20000410000 */
[----:B------:R-:W-:Y:S01]  /*97b0*/  SEL R65, R32, R33, P0 ;  /* 0x0000002120417207 */ /* 0x000fe20000000000 */
[----:B------:R-:W-:Y:S01]  /*97c0*/  IMAD.U32 R32, RZ, RZ, UR6 ;  /* 0x00000006ff207e24 */ /* 0x000fe2000f8e00ff */
[----:B------:R-:W-:Y:S01]  /*97d0*/  F2FP.BF16.F32.PACK_AB R59, R86, R59 ;  /* 0x0000003b563b723e */ /* 0x000fe200000010ff */
[----:B------:R-:W-:Y:S01]  /*97e0*/  IMAD.U32 R33, RZ, RZ, UR7 ;  /* 0x00000007ff217e24 */ /* 0x000fe2000f8e00ff */
[----:B------:R-:W-:Y:S01]  /*97f0*/  F2FP.BF16.F32.PACK_AB R58, R87, R58 ;  /* 0x0000003a573a723e */ /* 0x000fe200000010ff */
[-C--:B------:R-:W-:Y:S01]  /*9800*/  FMUL.FTZ R77, R77, R9.reuse ;  /* 0x000000094d4d7220 */ /* 0x080fe20000410000 */
[----:B------:R-:W-:Y:S01]  /*9810*/  FMUL.FTZ R84, R84, R9 ;  /* 0x0000000954547220 */ /* 0x000fe20000410000 */
[----:B------:R-:W-:-:S04]  /*9820*/  IMAD.WIDE R60, R224, 0x2, R32 ;  /* 0x00000002e03c7825 */ /* 0x000fc800078e0220 */
        /* <DEDUP_REMOVED lines=12> */
[----:B------:R-:W-:Y:S01]  /*98f0*/  F2FP.BF16.F32.PACK_AB R10, R10, R11 ;  /* 0x0000000b0a0a723e */ /* 0x000fe200000010ff */
[----:B------:R-:W-:Y:S01]  /*9900*/  FMUL.FTZ R46, R46, R120 ;  /* 0x000000782e2e7220 */ /* 0x000fe20000410000 */
[----:B0-----:R-:W-:Y:S01]  /*9910*/  F2FP.BF16.F32.PACK_AB R5, R37, R12 ;  /* 0x0000000c2505723e */ /* 0x001fe200000010ff */
[-C--:B------:R-:W-:Y:S01]  /*9920*/  FMUL.FTZ R21, R42, R120.reuse ;  /* 0x000000782a157220 */ /* 0x080fe20000410000 */
[-C--:B------:R-:W-:Y:S01]  /*9930*/  FMUL.FTZ R47, R47, R120.reuse ;  /* 0x000000782f2f7220 */ /* 0x080fe20000410000 */
[-C--:B------:R-:W-:Y:S01]  /*9940*/  FMUL.FTZ R4, R43, R120.reuse ;  /* 0x000000782b047220 */ /* 0x080fe20000410000 */
[----:B------:R-:W-:Y:S01]  /*9950*/  FMUL.FTZ R26, R51, R120 ;  /* 0x00000078331a7220 */ /* 0x000fe20000410000 */
[----:B------:R-:W-:Y:S01]  /*9960*/  F2FP.BF16.F32.PACK_AB R109, R109, R80 ;  /* 0x000000506d6d723e */ /* 0x000fe200000010ff */
[-C--:B------:R-:W-:Y:S01]  /*9970*/  FMUL.FTZ R43, R66, R120.reuse ;  /* 0x00000078422b7220 */ /* 0x080fe20000410000 */
[----:B------:R-:W-:Y:S01]  /*9980*/  FMUL.FTZ R51, R74, R120 ;  /* 0x000000784a337220 */ /* 0x000fe20000410000 */
[----:B------:R-:W-:Y:S01]  /*9990*/  SEL R123, R59, R58, P0 ;  /* 0x0000003a3b7b7207 */ /* 0x000fe20000000000 */
[-C--:B------:R-:W-:Y:S01]  /*99a0*/  FMUL.FTZ R71, R71, R120.reuse ;  /* 0x0000007847477220 */ /* 0x080fe20000410000 */
[----:B------:R-:W-:Y:S01]  /*99b0*/  SEL R80, R58, R59, P0 ;  /* 0x0000003b3a507207 */ /* 0x000fe20000000000 */
[-C--:B------:R-:W-:Y:S01]  /*99c0*/  FMUL.FTZ R42, R67, R120.reuse ;  /* 0x00000078432a7220 */ /* 0x080fe20000410000 */
[-C--:B------:R-:W-:Y:S01]  /*99d0*/  FMUL.FTZ R66, R91, R120.reuse ;  /* 0x000000785b427220 */ /* 0x080fe20000410000 */
[-C--:B------:R-:W-:Y:S01]  /*99e0*/  FMUL.FTZ R103, R103, R120.reuse ;  /* 0x0000007867677220 */ /* 0x080fe20000410000 */
[-C--:B------:R-:W-:Y:S01]  /*99f0*/  FMUL.FTZ R74, R99, R120.reuse ;  /* 0x00000078634a7220 */ /* 0x080fe20000410000 */
[----:B------:R-:W-:Y:S01]  /*9a00*/  F2FP.BF16.F32.PACK_AB R35, R62, R35 ;  /* 0x000000233e23723e */ /* 0x000fe200000010ff */
[-C--:B------:R-:W-:Y:S01]  /*9a10*/  FMUL.FTZ R8, R27, R120.reuse ;  /* 0x000000781b087220 */ /* 0x080fe20000410000 */
[----:B------:R-:W-:Y:S01]  /*9a20*/  IADD3 R59, P4, R60, 0x8060, RZ ;  /* 0x000080603c3b7810 */ /* 0x000fe20007f9e0ff */
[-C--:B------:R-:W-:Y:S01]  /*9a30*/  FMUL.FTZ R63, R63, R120.reuse ;  /* 0x000000783f3f7220 */ /* 0x080fe20000410000 */
[-C--:B------:R-:W-:Y:S01]  /*9a40*/  FMUL.FTZ R118, R118, R120.reuse ;  /* 0x0000007876767220 */ /* 0x080fe20000410000 */
[-C--:B------:R-:W-:Y:S01]  /*9a50*/  FMUL.FTZ R91, R114, R120.reuse ;  /* 0x00000078725b7220 */ /* 0x080fe20000410000 */
[----:B------:R-:W-:Y:S01]  /*9a60*/  SEL R87, R10, R5, P0 ;  /* 0x000000050a577207 */ /* 0x000fe20000000000 */
[----:B------:R-:W-:Y:S01]  /*9a70*/  FMUL.FTZ R27, R50, R120 ;  /* 0x00000078321b7220 */ /* 0x000fe20000410000 */
[----:B------:R-:W-:Y:S01]  /*9a80*/  SEL R62, R5, R10, P0 ;  /* 0x0000000a053e7207 */ /* 0x000fe20000000000 */
[----:B------:R-:W-:Y:S01]  /*9a90*/  IMAD R5, R23, 0x40, R17 ;  /* 0x0000004017057824 */ /* 0x000fe200078e0211 */
[----:B------:R-:W-:Y:S01]  /*9aa0*/  F2FP.BF16.F32.PACK_AB R73, R100, R73 ;  /* 0x000000496449723e */ /* 0x000fe200000010ff */
[----:B------:R-:W-:Y:S01]  /*9ab0*/  FMUL.FTZ R78, R78, R120 ;  /* 0x000000784e4e7220 */ /* 0x000fe20000410000 */
[----:B------:R-:W-:Y:S01]  /*9ac0*/  F2FP.BF16.F32.PACK_AB R72, R101, R72 ;  /* 0x000000486548723e */ /* 0x000fe200000010ff */
[-C--:B------:R-:W-:Y:S01]  /*9ad0*/  FMUL.FTZ R79, R79, R120.reuse ;  /* 0x000000784f4f7220 */ /* 0x080fe20000410000 */
[-C--:B------:R-:W-:Y:S01]  /*9ae0*/  FMUL.FTZ R50, R75, R120.reuse ;  /* 0x000000784b327220 */ /* 0x080fe20000410000 */
[----:B------:R-:W-:Y:S01]  /*9af0*/  F2FP.BF16.F32.PACK_AB R15, R44, R15 ;  /* 0x0000000f2c0f723e */ /* 0x000fe200000010ff */
[-C--:B------:R-:W-:Y:S01]  /*9b00*/  FMUL.FTZ R30, R30, R120.reuse ;  /* 0x000000781e1e7220 */ /* 0x080fe20000410000 */
[----:B------:R-:W-:Y:S01]  /*9b10*/  F2FP.BF16.F32.PACK_AB R21, R46, R21 ;  /* 0x000000152e15723e */ /* 0x000fe200000010ff */
[----:B------:R-:W-:Y:S01]  /*9b20*/  FMUL.FTZ R31, R31, R120 ;  /* 0x000000781f1f7220 */ /* 0x000fe20000410000 */
[----:B------:R-:W-:Y:S01]  /*9b30*/  F2FP.BF16.F32.PACK_AB R20, R45, R20 ;  /* 0x000000142d14723e */ /* 0x000fe200000010ff */
[----:B------:R-:W-:Y:S01]  /*9b40*/  FMUL.FTZ R38, R38, R120 ;  /* 0x0000007826267220 */ /* 0x000fe20000410000 */
[----:B------:R-:W-:Y:S01]  /*9b50*/  F2FP.BF16.F32.PACK_AB R4, R47, R4 ;  /* 0x000000042f04723e */ /* 0x000fe200000010ff */
[-C--:B------:R-:W-:Y:S01]  /*9b60*/  FMUL.FTZ R39, R39, R120.reuse ;  /* 0x0000007827277220 */ /* 0x080fe20000410000 */
[----:B------:R-:W-:Y:S01]  /*9b70*/  F2FP.BF16.F32.PACK_AB R25, R52, R25 ;  /* 0x000000193419723e */ /* 0x000fe200000010ff */
[----:B------:R-:W-:Y:S01]  /*9b80*/  FMUL.FTZ R70, R70, R120 ;  /* 0x0000007846467220 */ /* 0x000fe20000410000 */
[----:B------:R-:W-:Y:S01]  /*9b90*/  F2FP.BF16.F32.PACK_AB R24, R53, R24 ;  /* 0x000000183518723e */ /* 0x000fe200000010ff */
[----:B------:R-:W-:Y:S01]  /*9ba0*/  FMUL.FTZ R55, R55, R120 ;  /* 0x0000007837377220 */ /* 0x000fe20000410000 */
[----:B------:R-:W-:Y:S01]  /*9bb0*/  F2FP.BF16.F32.PACK_AB R6, R29, R6 ;  /* 0x000000061d06723e */ /* 0x000fe200000010ff */
[----:B------:R-:W-:Y:S01]  /*9bc0*/  FMUL.FTZ R102, R102, R120 ;  /* 0x0000007866667220 */ /* 0x000fe20000410000 */
[----:B------:R-:W-:Y:S01]  /*9bd0*/  LOP3.LUT R58, R59, 0x380, RZ, 0xc0, !PT ;  /* 0x000003803b3a7812 */ /* 0x000fe200078ec0ff */
[----:B------:R-:W-:Y:S01]  /*9be0*/  IMAD.WIDE R32, R5, 0x2, R32 ;  /* 0x0000000205207825 */ /* 0x000fe200078e0220 */
[----:B------:R-:W-:-:S03]  /*9bf0*/  F2FP.BF16.F32.PACK_AB R42, R71, R42 ;  /* 0x0000002a472a723e */ /* 0x000fc600000010ff */
[----:B------:R-:W-:Y:S01]  /*9c00*/  FMUL.FTZ R111, R111, R120 ;  /* 0x000000786f6f7220 */ /* 0x000fe20000410000 */
[----:B------:R-:W-:Y:S01]  /*9c10*/  F2FP.BF16.F32.PACK_AB R29, R103, R74 ;  /* 0x0000004a671d723e */ /* 0x000fe200000010ff */
[----:B------:R-:W-:Y:S01]  /*9c20*/  FMUL.FTZ R75, R98, R120 ;  /* 0x00000078624b7220 */ /* 0x000fe20000410000 */
[----:B------:R-:W-:Y:S01]  /*9c30*/  F2FP.BF16.F32.PACK_AB R34, R63, R34 ;  /* 0x000000223f22723e */ /* 0x000fe200000010ff */
[-C--:B------:R-:W-:Y:S01]  /*9c40*/  FMUL.FTZ R82, R107, R120.reuse ;  /* 0x000000786b527220 */ /* 0x080fe20000410000 */
[----:B------:R-:W-:Y:S01]  /*9c50*/  F2FP.BF16.F32.PACK_AB R108, R108, R89 ;  /* 0x000000596c6c723e */ /* 0x000fe200000010ff */
[-C--:B------:R-:W-:Y:S01]  /*9c60*/  FMUL.FTZ R119, R119, R120.reuse ;  /* 0x0000007877777220 */ /* 0x080fe20000410000 */
[----:B------:R-:W-:Y:S01]  /*9c70*/  F2FP.BF16.F32.PACK_AB R118, R118, R91 ;  /* 0x0000005b7676723e */ /* 0x000fe200000010ff */
[----:B------:R-:W-:Y:S01]  /*9c80*/  FMUL.FTZ R95, R95, R120 ;  /* 0x000000785f5f7220 */ /* 0x000fe20000410000 */
[----:B------:R-:W-:Y:S01]  /*9c90*/  SEL R103, R73, R72, P0 ;  /* 0x0000004849677207 */ /* 0x000fe20000000000 */
[-C--:B------:R-:W-:Y:S01]  /*9ca0*/  FMUL.FTZ R94, R94, R120.reuse ;  /* 0x000000785e5e7220 */ /* 0x080fe20000410000 */
[----:B------:R-:W-:Y:S01]  /*9cb0*/  SEL R71, R72, R73, P0 ;  /* 0x0000004948477207 */ /* 0x000fe20000000000 */
[----:B------:R-:W-:Y:S01]  /*9cc0*/  FMUL.FTZ R110, R110, R120 ;  /* 0x000000786e6e7220 */ /* 0x000fe20000410000 */
[----:B------:R-:W-:Y:S01]  /*9cd0*/  SEL R89, R15, R20, P0 ;  /* 0x000000140f597207 */ /* 0x000fe20000000000 */
[----:B------:R-:W-:Y:S01]  /*9ce0*/  FMUL.FTZ R54, R54, R120 ;  /* 0x0000007836367220 */ /* 0x000fe20000410000 */
[----:B------:R-:W-:Y:S01]  /*9cf0*/  SEL R63, R20, R15, P0 ;  /* 0x0000000f143f7207 */ /* 0x000fe20000000000 */
[----:B------:R-:W0:Y:S01]  /*9d00*/  LDC R133, c[0x0][0xc38] ;  /* 0x00030e00ff857b82 */ /* 0x000e220000000800 */
[----:B------:R-:W-:Y:S01]  /*9d10*/  SEL R91, R25, R24, P0 ;  /* 0x00000018195b7207 */ /* 0x000fe20000000000 */
[----:B------:R-:W-:Y:S01]  /*9d20*/  ULDC.64 UR8, c[0x0][0xb90] ;  /* 0x0002e40000087ab9 */ /* 0x000fe20000000a00 */
[----:B------:R-:W-:-:S02]  /*9d30*/  SEL R64, R24, R25, P0 ;  /* 0x0000001918407207 */ /* 0x000fc40000000000 */
[----:B------:R-:W-:Y:S01]  /*9d40*/  F2FP.BF16.F32.PACK_AB R41, R68, R41 ;  /* 0x000000294429723e */ /* 0x000fe200000010ff */
[----:B------:R-:W-:Y:S01]  /*9d50*/  FMUL.FTZ R83, R106, R120 ;  /* 0x000000786a537220 */ /* 0x000fe20000410000 */
[----:B------:R-:W-:Y:S01]  /*9d60*/  SEL R113, R21, R4, P0 ;  /* 0x0000000415717207 */ /* 0x000fe20000000000 */
[----:B------:R-:W-:Y:S01]  /*9d70*/  UIADD3 UR4, UR4, 0x33460, URZ ;  /* 0x0003346004047890 */ /* 0x000fe2000fffe03f */
[----:B------:R-:W-:Y:S01]  /*9d80*/  SEL R73, R4, R21, P0 ;  /* 0x0000001504497207 */ /* 0x000fe20000000000 */
[----:B------:R-:W-:Y:S01]  /*9d90*/  UIADD3 UR5, -UR40, URZ, URZ ;  /* 0x0000003f28057290 */ /* 0x000fe2000fffe13f */
[----:B------:R-:W-:Y:S01]  /*9da0*/  LOP3.LUT R5, R60, 0x380, RZ, 0xc0, !PT ;  /* 0x000003803c057812 */ /* 0x000fe200078ec0ff */
[----:B------:R-:W-:Y:S01]  /*9db0*/  ULDC UR6, c[0x0][0xc44] ;  /* 0x0003110000067ab9 */ /* 0x000fe20000000800 */
[----:B------:R-:W-:Y:S02]  /*9dc0*/  F2FP.BF16.F32.PACK_AB R78, R78, R51 ;  /* 0x000000334e4e723e */ /* 0x000fe400000010ff */
[----:B------:R-:W-:-:S02]  /*9dd0*/  F2FP.BF16.F32.PACK_AB R11, R79, R50 ;  /* 0x000000324f0b723e */ /* 0x000fc400000010ff */
        /* <DEDUP_REMOVED lines=12> */
[----:B------:R-:W-:Y:S01]  /*9ea0*/  SHF.R.U64 R5, R5, 0x3, RZ ;  /* 0x0000000305057819 */ /* 0x000fe200000012ff */
[--C-:B------:R-:W-:Y:S01]  /*9eb0*/  IMAD.X R53, RZ, RZ, R61.reuse, P5 ;  /* 0x000000ffff357224 */ /* 0x100fe200028e063d */
[----:B------:R-:W-:Y:S01]  /*9ec0*/  F2FP.BF16.F32.PACK_AB R26, R55, R26 ;  /* 0x0000001a371a723e */ /* 0x000fe200000010ff */
[--C-:B------:R-:W-:Y:S01]  /*9ed0*/  IMAD.X R55, RZ, RZ, R61.reuse, P6 ;  /* 0x000000ffff377224 */ /* 0x100fe200030e063d */
[----:B------:R-:W-:Y:S01]  /*9ee0*/  F2FP.BF16.F32.PACK_AB R102, R102, R75 ;  /* 0x0000004b6666723e */ /* 0x000fe200000010ff */
[--C-:B------:R-:W-:Y:S01]  /*9ef0*/  IMAD.X R51, RZ, RZ, R61.reuse, P2 ;  /* 0x000000ffff337224 */ /* 0x100fe200010e063d */
[----:B------:R-:W-:Y:S02]  /*9f00*/  F2FP.BF16.F32.PACK_AB R12, R111, R82 ;  /* 0x000000526f0c723e */ /* 0x000fe400000010ff */
[----:B------:R-:W-:Y:S02]  /*9f10*/  SEL R99, R57, R56, P0 ;  /* 0x0000003839637207 */ /* 0x000fe40000000000 */
[----:B------:R-:W-:Y:S01]  /*9f20*/  SEL R68, R56, R57, P0 ;  /* 0x0000003938447207 */ /* 0x000fe20000000000 */
[----:B------:R-:W-:Y:S01]  /*9f30*/  IMAD.X R57, RZ, RZ, R61, P3 ;  /* 0x000000ffff397224 */ /* 0x000fe200018e063d */
[----:B------:R-:W-:-:S02]  /*9f40*/  SEL R105, R108, R109, P0 ;  /* 0x0000006d6c697207 */ /* 0x000fc40000000000 */
[----:B------:R-:W-:Y:S02]  /*9f50*/  SEL R70, R109, R108, P0 ;  /* 0x0000006c6d467207 */ /* 0x000fe40000000000 */
[----:B------:R-:W-:Y:S02]  /*9f60*/  SEL R121, R78, R11, P0 ;  /* 0x0000000b4e797207 */ /* 0x000fe40000000000 */
[----:B------:R-:W-:Y:S01]  /*9f70*/  LOP3.LUT R58, R58, R59, RZ, 0x3c, !PT ;  /* 0x0000003b3a3a7212 */ /* 0x000fe200078e3cff */
[----:B------:R-:W-:Y:S01]  /*9f80*/  IMAD.X R59, RZ, RZ, R61, P4 ;  /* 0x000000ffff3b7224 */ /* 0x000fe200020e063d */
[----:B------:R-:W-:Y:S02]  /*9f90*/  SEL R85, R7, R6, P0 ;  /* 0x0000000607557207 */ /* 0x000fe40000000000 */
[----:B------:R-:W-:Y:S02]  /*9fa0*/  SEL R37, R6, R7, P0 ;  /* 0x0000000706257207 */ /* 0x000fe40000000000 */
[----:B------:R-:W-:-:S02]  /*9fb0*/  SEL R109, R9, R8, P0 ;  /* 0x00000008096d7207 */ /* 0x000fc40000000000 */
[----:B------:R-:W-:Y:S02]  /*9fc0*/  SEL R79, R8, R9, P0 ;  /* 0x00000009084f7207 */ /* 0x000fe40000000000 */
[----:B------:R-:W-:Y:S02]  /*9fd0*/  SEL R111, R13, R14, P0 ;  /* 0x0000000e0d6f7207 */ /* 0x000fe40000000000 */
[----:B------:R-:W-:Y:S02]  /*9fe0*/  SEL R75, R14, R13, P0 ;  /* 0x0000000d0e4b7207 */ /* 0x000fe40000000000 */
[----:B------:R-:W-:Y:S02]  /*9ff0*/  SEL R78, R11, R78, P0 ;  /* 0x0000004e0b4e7207 */ /* 0x000fe40000000000 */
[C---:B------:R-:W-:Y:S02]  /*a000*/  IADD3 R7, P1, R60.reuse, 0x20, RZ ;  /* 0x000000203c077810 */ /* 0x040fe40007f3e0ff */
[----:B------:R-:W-:-:S02]  /*a010*/  IADD3 R13, P4, R60, 0x4040, RZ ;  /* 0x000040403c0d7810 */ /* 0x000fc40007f9e0ff */
[C---:B------:R-:W-:Y:S02]  /*a020*/  IADD3 R11, P3, R60.reuse, 0x4020, RZ ;  /* 0x000040203c0b7810 */ /* 0x040fe40007f7e0ff */
[C---:B------:R-:W-:Y:S02]  /*a030*/  IADD3 R8, P6, R60.reuse, 0x4000, RZ ;  /* 0x000040003c087810 */ /* 0x040fe40007fde0ff */
[C---:B------:R-:W-:Y:S02]  /*a040*/  IADD3 R6, P5, R60.reuse, 0x60, RZ ;  /* 0x000000603c067810 */ /* 0x040fe40007fbe0ff */
[----:B------:R-:W-:Y:S02]  /*a050*/  IADD3 R9, P2, R60, 0x40, RZ ;  /* 0x000000403c097810 */ /* 0x000fe40007f5e0ff */
[----:B------:R-:W-:Y:S02]  /*a060*/  LOP3.LUT R60, R5, R60, RZ, 0x3c, !PT ;  /* 0x0000003c053c7212 */ /* 0x000fe400078e3cff */
[----:B------:R-:W-:-:S02]  /*a070*/  LOP3.LUT R5, R10, 0x380, RZ, 0xc0, !PT ;  /* 0x000003800a057812 */ /* 0x000fc400078ec0ff */
[----:B------:R-:W-:Y:S02]  /*a080*/  LOP3.LUT R4, R15, 0x380, RZ, 0xc0, !PT ;  /* 0x000003800f047812 */ /* 0x000fe400078ec0ff */
[----:B------:R-:W-:Y:S01]  /*a090*/  SHF.R.U64 R5, R5, 0x3, RZ ;  /* 0x0000000305057819 */ /* 0x000fe200000012ff */
[----:B------:R-:W-:Y:S01]  /*a0a0*/  IMAD.X R45, RZ, RZ, R61, P3 ;  /* 0x000000ffff2d7224 */ /* 0x000fe200018e063d */
[----:B------:R-:W-:Y:S02]  /*a0b0*/  F2FP.BF16.F32.PACK_AB R116, R116, R97 ;  /* 0x000000617474723e */ /* 0x000fe400000010ff */
[----:B------:R-:W-:Y:S01]  /*a0c0*/  F2FP.BF16.F32.PACK_AB R117, R117, R88 ;  /* 0x000000587575723e */ /* 0x000fe200000010ff */
[----:B------:R-:W-:Y:S01]  /*a0d0*/  FMUL.FTZ R67, R90, R120 ;  /* 0x000000785a437220 */ /* 0x000fe20000410000 */
[----:B------:R-:W-:Y:S02]  /*a0e0*/  SEL R127, R102, R29, P0 ;  /* 0x0000001d667f7207 */ /* 0x000fe40000000000 */
[----:B------:R-:W-:-:S02]  /*a0f0*/  SEL R82, R29, R102, P0 ;  /* 0x000000661d527207 */ /* 0x000fc40000000000 */
[----:B------:R-:W-:Y:S01]  /*a100*/  LOP3.LUT R52, R5, R10, RZ, 0x3c, !PT ;  /* 0x0000000a05347212 */ /* 0x000fe200078e3cff */
[----:B------:R-:W-:Y:S01]  /*a110*/  FMUL.FTZ R90, R115, R120 ;  /* 0x00000078735a7220 */ /* 0x000fe20000410000 */
[----:B------:R-:W-:Y:S02]  /*a120*/  SHF.R.U64 R4, R4, 0x3, RZ ;  /* 0x0000000304047819 */ /* 0x000fe400000012ff */
[----:B------:R-:W-:Y:S02]  /*a130*/  LOP3.LUT R5, R8, 0x380, RZ, 0xc0, !PT ;  /* 0x0000038008057812 */ /* 0x000fe400078ec0ff */
[----:B------:R-:W-:Y:S02]  /*a140*/  IADD3 R29, P3, R32, 0x2000, RZ ;  /* 0x00002000201d7810 */ /* 0x000fe40007f7e0ff */
[----:B------:R-:W-:Y:S02]  /*a150*/  F2FP.BF16.F32.PACK_AB R49, R76, R49 ;  /* 0x000000314c31723e */ /* 0x000fe400000010ff */
[----:B------:R-:W-:-:S02]  /*a160*/  SEL R107, R116, R117, P0 ;  /* 0x00000075746b7207 */ /* 0x000fc40000000000 */
[----:B------:R-:W-:Y:S02]  /*a170*/  SEL R72, R117, R116, P0 ;  /* 0x0000007475487207 */ /* 0x000fe40000000000 */
[----:B------:R-:W-:Y:S02]  /*a180*/  SEL R117, R35, R34, P0 ;  /* 0x0000002223757207 */ /* 0x000fe40000000000 */
[----:B------:R-:W-:Y:S02]  /*a190*/  SEL R76, R34, R35, P0 ;  /* 0x00000023224c7207 */ /* 0x000fe40000000000 */
[----:B------:R-:W-:Y:S01]  /*a1a0*/  LOP3.LUT R50, R4, R15, RZ, 0x3c, !PT ;  /* 0x0000000f04327212 */ /* 0x000fe200078e3cff */
[----:B------:R-:W1:Y:S01]  /*a1b0*/  LDC R34, c[0x0][0xbe8] ;  /* 0x0002fa00ff227b82 */ /* 0x000e620000000800 */
[----:B------:R-:W-:Y:S02]  /*a1c0*/  SHF.R.U64 R5, R5, 0x3, RZ ;  /* 0x0000000305057819 */ /* 0x000fe400000012ff */
[----:B------:R-:W-:-:S02]  /*a1d0*/  LOP3.LUT R28, R29, 0x380, RZ, 0xc0, !PT ;  /* 0x000003801d1c7812 */ /* 0x000fc400078ec0ff */
[----:B------:R-:W-:Y:S02]  /*a1e0*/  LOP3.LUT R4, R7, 0x380, RZ, 0xc0, !PT ;  /* 0x0000038007047812 */ /* 0x000fe400078ec0ff */
[----:B------:R-:W-:Y:S02]  /*a1f0*/  F2FP.BF16.F32.PACK_AB R48, R77, R48 ;  /* 0x000000304d30723e */ /* 0x000fe400000010ff */
[----:B------:R-:W-:Y:S02]  /*a200*/  F2FP.BF16.F32.PACK_AB R31, R119, R90 ;  /* 0x0000005a771f723e */ /* 0x000fe400000010ff */
[----:B------:R-:W-:Y:S02]  /*a210*/  SEL R119, R43, R42, P0 ;  /* 0x0000002a2b777207 */ /* 0x000fe40000000000 */
[----:B------:R-:W-:Y:S02]  /*a220*/  SEL R77, R42, R43, P0 ;  /* 0x0000002b2a4d7207 */ /* 0x000fe40000000000 */
[----:B------:R-:W-:-:S02]  /*a230*/  LOP3.LUT R42, R5, R8, RZ, 0x3c, !PT ;  /* 0x00000008052a7212 */ /* 0x000fc400078e3cff */
[----:B------:R-:W-:Y:S02]  /*a240*/  SHF.R.U64 R28, R28, 0x3, RZ ;  /* 0x000000031c1c7819 */ /* 0x000fe400000012ff */
[----:B------:R-:W-:Y:S02]  /*a250*/  SHF.R.U64 R4, R4, 0x3, RZ ;  /* 0x0000000304047819 */ /* 0x000fe400000012ff */
[----:B------:R-:W-:Y:S02]  /*a260*/  LOP3.LUT R5, R6, 0x380, RZ, 0xc0, !PT ;  /* 0x0000038006057812 */ /* 0x000fe400078ec0ff */
[----:B------:R-:W-:Y:S02]  /*a270*/  F2FP.BF16.F32.PACK_AB R81, R95, R66 ;  /* 0x000000425f51723e */ /* 0x000fe400000010ff */
[----:B------:R-:W-:Y:S02]  /*a280*/  SEL R97, R49, R48, P0 ;  /* 0x0000003031617207 */ /* 0x000fe40000000000 */
[----:B------:R-:W-:-:S02]  /*a290*/  SEL R66, R48, R49, P0 ;  /* 0x0000003130427207 */ /* 0x000fc40000000000 */
[----:B------:R-:W-:Y:S01]  /*a2a0*/  LOP3.LUT R28, R28, R29, RZ, 0x3c, !PT ;  /* 0x0000001d1c1c7212 */ /* 0x000fe200078e3cff */
[----:B------:R-:W-:Y:S01]  /*a2b0*/  IMAD.X R29, RZ, RZ, R33, P3 ;  /* 0x000000ffff1d7224 */ /* 0x000fe200018e0621 */
[----:B------:R-:W-:Y:S02]  /*a2c0*/  LOP3.LUT R48, R4, R7, RZ, 0x3c, !PT ;  /* 0x0000000704307212 */ /* 0x000fe400078e3cff */
[----:B------:R-:W-:Y:S02]  /*a2d0*/  SHF.R.U64 R5, R5, 0x3, RZ ;  /* 0x0000000305057819 */ /* 0x000fe400000012ff */
[----:B------:R-:W-:Y:S02]  /*a2e0*/  IADD3 R7, P3, R32, 0x8000, RZ ;  /* 0x0000800020077810 */ /* 0x000fe40007f7e0ff */
[----:B------:R-:W-:Y:S02]  /*a2f0*/  F2FP.BF16.F32.PACK_AB R94, R94, R67 ;  /* 0x000000435e5e723e */ /* 0x000fe400000010ff */
[----:B------:R-:W-:-:S02]  /*a300*/  SEL R95, R41, R40, P0 ;  /* 0x00000028295f7207 */ /* 0x000fc40000000000 */
[----:B------:R-:W-:Y:S02]  /*a310*/  SEL R67, R40, R41, P0 ;  /* 0x0000002928437207 */ /* 0x000fe40000000000 */
[----:B------:R-:W-:Y:S02]  /*a320*/  LOP3.LUT R40, R5, R6, RZ, 0x3c, !PT ;  /* 0x0000000605287212 */ /* 0x000fe400078e3cff */
[----:B------:R-:W-:Y:S02]  /*a330*/  LOP3.LUT R6, R7, 0x380, RZ, 0xc0, !PT ;  /* 0x0000038007067812 */ /* 0x000fe400078ec0ff */
[----:B------:R-:W-:Y:S02]  /*a340*/  F2FP.BF16.F32.PACK_AB R83, R110, R83 ;  /* 0x000000536e53723e */ /* 0x000fe400000010ff */
[----:B------:R-:W-:Y:S02]  /*a350*/  SHF.R.U64 R6, R6, 0x3, RZ ;  /* 0x0000000306067819 */ /* 0x000fe400000012ff */
[----:B------:R-:W-:-:S02]  /*a360*/  SEL R129, R83, R12, P0 ;  /* 0x0000000c53817207 */ /* 0x000fc40000000000 */
[----:B------:R-:W-:Y:S01]  /*a370*/  LOP3.LUT R6, R6, R7, RZ, 0x3c, !PT ;  /* 0x0000000706067212 */ /* 0x000fe200078e3cff */
[----:B------:R-:W-:Y:S01]  /*a380*/  IMAD.X R7, RZ, RZ, R33, P3 ;  /* 0x000000ffff077224 */ /* 0x000fe200018e0621 */
[----:B------:R-:W-:Y:S02]  /*a390*/  SEL R83, R12, R83, P0 ;  /* 0x000000530c537207 */ /* 0x000fe40000000000 */
[----:B------:R-:W-:Y:S02]  /*a3a0*/  LOP3.LUT R4, R9, 0x380, RZ, 0xc0, !PT ;  /* 0x0000038009047812 */ /* 0x000fe400078ec0ff */
[----:B-1----:R-:W-:Y:S02]  /*a3b0*/  ISETP.NE.AND P3, PT, R34, 0x1, PT ;  /* 0x000000012200780c */ /* 0x002fe40003f65270 */
[----:B------:R-:W-:Y:S02]  /*a3c0*/  LOP3.LUT R12, R21, 0x380, RZ, 0xc0, !PT ;  /* 0x00000380150c7812 */ /* 0x000fe400078ec0ff */
[----:B------:R-:W-:-:S02]  /*a3d0*/  LOP3.LUT R14, R25, 0x380, RZ, 0xc0, !PT ;  /* 0x00000380190e7812 */ /* 0x000fc400078ec0ff */
[----:B------:R-:W-:Y:S02]  /*a3e0*/  SHF.R.U64 R4, R4, 0x3, RZ ;  /* 0x0000000304047819 */ /* 0x000fe400000012ff */
[----:B------:R-:W-:Y:S01]  /*a3f0*/  SHF.R.U64 R12, R12, 0x3, RZ ;  /* 0x000000030c0c7819 */ /* 0x000fe200000012ff */
[----:B------:R-:W-:Y:S01]  /*a400*/  IMAD.X R39, RZ, RZ, R61, P2 ;  /* 0x000000ffff277224 */ /* 0x000fe200010e063d */
[----:B------:R-:W-:Y:S02]  /*a410*/  SHF.R.U64 R14, R14, 0x3, RZ ;  /* 0x000000030e0e7819 */ /* 0x000fe400000012ff */
[----:B------:R-:W-:Y:S02]  /*a420*/  F2FP.BF16.F32.PACK_AB R27, R54, R27 ;  /* 0x0000001b361b723e */ /* 0x000fe400000010ff */
[----:B------:R-:W-:Y:S02]  /*a430*/  LOP3.LUT R38, R4, R9, RZ, 0x3c, !PT ;  /* 0x0000000904267212 */ /* 0x000fe400078e3cff */
[----:B------:R-:W-:-:S02]  /*a440*/  LOP3.LUT R54, R12, R21, RZ, 0x3c, !PT ;  /* 0x000000150c367212 */ /* 0x000fc400078e3cff */
[----:B------:R-:W-:Y:S01]  /*a450*/  LOP3.LUT R10, R11, 0x380, RZ, 0xc0, !PT ;  /* 0x000003800b0a7812 */ /* 0x000fe200078ec0ff */
[--C-:B------:R-:W-:Y:S01]  /*a460*/  IMAD.X R41, RZ, RZ, R61.reuse, P5 ;  /* 0x000000ffff297224 */ /* 0x100fe200028e063d */
[----:B------:R-:W-:Y:S01]  /*a470*/  LOP3.LUT R12, R13, 0x380, RZ, 0xc0, !PT ;  /* 0x000003800d0c7812 */ /* 0x000fe200078ec0ff */
[----:B------:R-:W-:Y:S01]  /*a480*/  IMAD.X R43, RZ, RZ, R61, P6 ;  /* 0x000000ffff2b7224 */ /* 0x000fe200030e063d */
[----:B------:R-:W-:Y:S02]  /*a490*/  LOP3.LUT R56, R14, R25, RZ, 0x3c, !PT ;  /* 0x000000190e387212 */ /* 0x000fe400078e3cff */
[----:B------:R-:W-:Y:S02]  /*a4a0*/  IADD3 R25, P2, R32, 0x5000, RZ ;  /* 0x0000500020197810 */ /* 0x000fe40007f5e0ff */
[----:B------:R-:W-:Y:S02]  /*a4b0*/  MOV R106, R38 ;  /* 0x00000026006a7202 */ /* 0x000fe40000000f00 */
[----:B------:R-:W-:Y:S01]  /*a4c0*/  SHF.R.U64 R10, R10, 0x3, RZ ;  /* 0x000000030a0a7819 */ /* 0x000fe200000012ff */
[----:B------:R-:W1:Y:S01]  /*a4d0*/  @P3 LDC R39, c[0x0][0xbec] ;  /* 0x0002fb00ff273b82 */ /* 0x000e620000000800 */
[----:B------:R-:W-:-:S02]  /*a4e0*/  SHF.R.U64 R12, R12, 0x3, RZ ;  /* 0x000000030c0c7819 */ /* 0x000fc400000012ff */
[----:B------:R-:W-:Y:S02]  /*a4f0*/  LOP3.LUT R24, R25, 0x380, RZ, 0xc0, !PT ;  /* 0x0000038019187812 */ /* 0x000fe400078ec0ff */
[----:B------:R-:W-:Y:S01]  /*a500*/  MOV R104, R40 ;  /* 0x0000002800687202 */ /* 0x000fe20000000f00 */
[--C-:B------:R-:W-:Y:S01]  /*a510*/  IMAD.X R47, RZ, RZ, R61.reuse, P4 ;  /* 0x000000ffff2f7224 */ /* 0x100fe200020e063d */
[----:B------:R-:W-:Y:S01]  /*a520*/  LOP3.LUT R44, R10, R11, RZ, 0x3c, !PT ;  /* 0x0000000b0a2c7212 */ /* 0x000fe200078e3cff */
[----:B------:R-:W-:Y:S01]  /*a530*/  UPRMT UR4, UR36, 0x654, UR4 ;  /* 0x0000065424047896 */ /* 0x000fe20008000004 */
[----:B------:R-:W-:Y:S02]  /*a540*/  MOV R102, R42 ;  /* 0x0000002a00667202 */ /* 0x000fe40000000f00 */
[----:B--2---:R-:W-:Y:S01]  /*a550*/  LOP3.LUT R41, R36, 0x2, RZ, 0x3c, !PT ;  /* 0x0000000224297812 */ /* 0x004fe200078e3cff */
[----:B------:R-:W2:Y:S01]  /*a560*/  @P3 LDC R42, c[0x0][0xbf0] ;  /* 0x0002fc00ff2a3b82 */ /* 0x000ea20000000800 */
[----:B------:R-:W-:Y:S01]  /*a570*/  LOP3.LUT R46, R12, R13, RZ, 0x3c, !PT ;  /* 0x0000000d0c2e7212 */ /* 0x000fe200078e3cff */
[----:B------:R-:W-:Y:S01]  /*a580*/  IMAD.X R49, RZ, RZ, R61, P1 ;  /* 0x000000ffff317224 */ /* 0x000fe200008e063d */
[----:B------:R-:W-:Y:S01]  /*a590*/  SHF.R.U64 R24, R24, 0x3, RZ ;  /* 0x0000000318187819 */ /* 0x000fe200000012ff */
[----:B------:R-:W-:Y:S01]  /*a5a0*/  SHFL.IDX PT, R85, R85, R36, 0x1c1f ;  /* 0x001c1f2455557589 */ /* 0x000fe200000e0000 */
[----:B------:R-:W-:-:S02]  /*a5b0*/  MOV R110, R60 ;  /* 0x0000003c006e7202 */ /* 0x000fc40000000f00 */
[----:B------:R-:W-:Y:S01]  /*a5c0*/  MOV R100, R44 ;  /* 0x0000002c00647202 */ /* 0x000fe20000000f00 */
[----:B------:R-:W-:Y:S01]  /*a5d0*/  SHFL.IDX PT, R38, R37, R41, 0x1c1f ;  /* 0x001c1f2925267589 */ /* 0x000fe200000e0000 */
[----:B------:R-:W-:Y:S01]  /*a5e0*/  MOV R61, R46 ;  /* 0x0000002e003d7202 */ /* 0x000fe20000000f00 */
[----:B------:R-:W-:Y:S01]  /*a5f0*/  UIMAD UR11, UR6, UR5, UR42 ;  /* 0x00000005060b72a4 */ /* 0x000fe2000f8e022a */
[----:B------:R-:W-:Y:S01]  /*a600*/  LOP3.LUT R24, R24, R25, RZ, 0x3c, !PT ;  /* 0x0000001918187212 */ /* 0x000fe200078e3cff */
[----:B------:R-:W-:Y:S01]  /*a610*/  SHFL.IDX PT, R109, R109, R36, 0x1c1f ;  /* 0x001c1f246d6d7589 */ /* 0x000fe200000e0000 */
[----:B------:R-:W-:Y:S01]  /*a620*/  MOV R53, R52 ;  /* 0x0000003400357202 */ /* 0x000fe20000000f00 */
[----:B------:R-:W-:Y:S01]  /*a630*/  IMAD.X R25, RZ, RZ, R33, P2 ;  /* 0x000000ffff197224 */ /* 0x000fe200010e0621 */
[----:B------:R-:W-:Y:S01]  /*a640*/  MOV R108, R48 ;  /* 0x00000030006c7202 */ /* 0x000fe20000000f00 */
[----:B------:R-:W-:Y:S01]  /*a650*/  SHFL.IDX PT, R111, R111, R36, 0x1c1f ;  /* 0x001c1f246f6f7589 */ /* 0x000fe200000e0000 */
[----:B------:R-:W-:Y:S01]  /*a660*/  IMAD R52, RZ, RZ, -UR42 ;  /* 0x8000002aff347e24 */ /* 0x000fe2000f8e02ff */
[----:B------:R-:W-:Y:S02]  /*a670*/  SYNCS.ARRIVE.TRANS64.RED.A1T0 RZ, [UR4], RZ ;  /* 0x000000ffffff79a7 */ /* 0x000fe40008100404 */
[----:B------:R-:W3:Y:S01]  /*a680*/  SHFL.IDX PT, R40, R79, R41, 0x1c1f ;  /* 0x001c1f294f287589 */ /* 0x000ee200000e0000 */
[----:B------:R-:W-:-:S03]  /*a690*/  IADD3 R35, P2, R32, 0xb000, RZ ;  /* 0x0000b00020237810 */ /* 0x000fc60007f5e0ff */
[----:B------:R-:W4:Y:S04]  /*a6a0*/  SHFL.IDX PT, R44, R75, R41, 0x1c1f ;  /* 0x001c1f294b2c7589 */ /* 0x000f2800000e0000 */
[----:B------:R-:W-:Y:S04]  /*a6b0*/  SHFL.IDX PT, R87, R87, R36, 0x1c1f ;  /* 0x001c1f2457577589 */ /* 0x000fe800000e0000 */
[----:B------:R-:W-:Y:S04]  /*a6c0*/  SHFL.IDX PT, R89, R89, R36, 0x1c1f ;  /* 0x001c1f2459597589 */ /* 0x000fe800000e0000 */
[----:B------:R-:W4:Y:S04]  /*a6d0*/  SHFL.IDX PT, R62, R62, R41, 0x1c1f ;  /* 0x001c1f293e3e7589 */ /* 0x000f2800000e0000 */
[----:B------:R-:W-:Y:S04]  /*a6e0*/  SHFL.IDX PT, R46, R63, R41, 0x1c1f ;  /* 0x001c1f293f2e7589 */ /* 0x000fe800000e0000 */
[----:B------:R-:W-:Y:S04]  /*a6f0*/  SHFL.IDX PT, R113, R113, R36, 0x1c1f ;  /* 0x001c1f2471717589 */ /* 0x000fe800000e0000 */
[----:B------:R-:W4:Y:S01]  /*a700*/  SHFL.IDX PT, R48, R73, R41, 0x1c1f ;  /* 0x001c1f2949307589 */ /* 0x000f2200000e0000 */
[----:B0-----:R-:W-:Y:S01]  /*a710*/  IMAD R52, R133, R52, UR41 ;  /* 0x0000002985347e24 */ /* 0x001fe2000f8e0234 */
[----:B------:R-:W-:Y:S01]  /*a720*/  LOP3.LUT R4, R35, 0x380, RZ, 0xc0, !PT ;  /* 0x0000038023047812 */ /* 0x000fe200078ec0ff */
[----:B------:R-:W-:Y:S01]  /*a730*/  USHF.R.S32.HI UR10, URZ, 0x1f, UR11 ;  /* 0x0000001f3f0a7899 */ /* 0x000fe2000801140b */
[----:B------:R-:W-:Y:S01]  /*a740*/  MOV R60, R56 ;  /* 0x00000038003c7202 */ /* 0x000fe20000000f00 */
[----:B------:R-:W-:Y:S01]  /*a750*/  SHFL.IDX PT, R93, R93, R36, 0x1c1f ;  /* 0x001c1f245d5d7589 */ /* 0x000fe200000e0000 */
[----:B------:R-:W-:-:S02]  /*a760*/  MOV R54, R54 ;  /* 0x0000003600367202 */ /* 0x000fc40000000f00 */
[----:B------:R-:W-:Y:S01]  /*a770*/  SEL R115, R27, R26, P0 ;  /* 0x0000001a1b737207 */ /* 0x000fe20000000000 */
[----:B------:R-:W0:Y:S01]  /*a780*/  SHFL.IDX PT, R56, R65, R41, 0x1c1f ;  /* 0x001c1f2941387589 */ /* 0x000e2200000e0000 */
[----:B------:R-:W-:Y:S02]  /*a790*/  SEL R74, R26, R27, P0 ;  /* 0x0000001b1a4a7207 */ /* 0x000fe40000000000 */
[----:B------:R-:W-:Y:S01]  /*a7a0*/  MOV R55, R50 ;  /* 0x0000003200377202 */ /* 0x000fe20000000f00 */
[----:B------:R-:W-:Y:S01]  /*a7b0*/  IMAD R50, R52, 0x80, R223 ;  /* 0x0000008034327824 */ /* 0x000fe200078e02df */
[----:B------:R-:W-:Y:S01]  /*a7c0*/  SHF.R.U64 R4, R4, 0x3, RZ ;  /* 0x0000000304047819 */ /* 0x000fe200000012ff */
[----:B------:R-:W-:Y:S01]  /*a7d0*/  UIMAD UR5, UR10, UR8, URZ ;  /* 0x000000080a0572a4 */ /* 0x000fe2000f8e023f */
[----:B------:R-:W-:Y:S01]  /*a7e0*/  SEL R125, R94, R81, P0 ;  /* 0x000000515e7d7207 */ /* 0x000fe20000000000 */
[----:B-1----:R-:W-:Y:S01]  /*a7f0*/  @P3 IMAD.HI.U32 R39, R50, R39, RZ ;  /* 0x0000002732273227 */ /* 0x002fe200078e00ff */
[----:B------:R-:W-:Y:S01]  /*a800*/  USHF.R.S32.HI UR12, URZ, 0x1f, UR40 ;  /* 0x0000001f3f0c7899 */ /* 0x000fe20008011428 */
[----:B------:R-:W-:Y:S01]  /*a810*/  LOP3.LUT R4, R4, R35, RZ, 0x3c, !PT ;  /* 0x0000002304047212 */ /* 0x000fe200078e3cff */
[----:B------:R-:W-:Y:S01]  /*a820*/  SHFL.IDX PT, R91, R91, R36, 0x1c1f ;  /* 0x001c1f245b5b7589 */ /* 0x000fe200000e0000 */
[----:B------:R-:W-:Y:S01]  /*a830*/  UIMAD.WIDE.U32 UR6, UR11, UR8, URZ ;  /* 0x000000080b0672a5 */ /* 0x000fe2000f8e003f */
[----:B------:R-:W-:Y:S01]  /*a840*/  SEL R101, R92, R69, P0 ;  /* 0x000000455c657207 */ /* 0x000fe20000000000 */
[----:B------:R-:W-:Y:S01]  /*a850*/  UIMAD UR5, UR11, UR9, UR5 ;  /* 0x000000090b0572a4 */ /* 0x000fe2000f8e0205 */
[----:B------:R-:W-:Y:S01]  /*a860*/  SHFL.IDX PT, R115, R115, R36, 0x1c1f ;  /* 0x001c1f2473737589 */ /* 0x000fe200000e0000 */
[----:B------:R-:W-:Y:S01]  /*a870*/  SEL R81, R81, R94, P0 ;  /* 0x0000005e51517207 */ /* 0x000fe20000000000 */
[----:B------:R-:W-:Y:S01]  /*a880*/  ULDC.64 UR8, c[0x0][0xb98] ;  /* 0x0002e60000087ab9 */ /* 0x000fe20000000a00 */
[----:B------:R-:W-:Y:S01]  /*a890*/  SEL R131, R118, R31, P0 ;  /* 0x0000001f76837207 */ /* 0x000fe20000000000 */
[----:B------:R-:W1:Y:S01]  /*a8a0*/  SHFL.IDX PT, R64, R64, R41, 0x1c1f ;  /* 0x001c1f2940407589 */ /* 0x000e6200000e0000 */
[----:B------:R-:W-:-:S03]  /*a8b0*/  MOV R35, R58 ;  /* 0x0000003a00237202 */ /* 0x000fc60000000f00 */
[----:B------:R-:W1:Y:S01]  /*a8c0*/  SHFL.IDX PT, R74, R74, R41, 0x1c1f ;  /* 0x001c1f294a4a7589 */ /* 0x000e6200000e0000 */
[----:B------:R-:W-:Y:S01]  /*a8d0*/  SEL R84, R31, R118, P0 ;  /* 0x000000761f547207 */ /* 0x000fe20000000000 */
[----:B------:R-:W-:Y:S02]  /*a8e0*/  IMAD.MOV.U32 R57, RZ, RZ, R50 ;  /* 0x000000ffff397224 */ /* 0x000fe400078e0032 */
[----:B------:R-:W-:Y:S01]  /*a8f0*/  SHFL.IDX PT, R117, R117, R36, 0x1c1f ;  /* 0x001c1f2475757589 */ /* 0x000fe200000e0000 */
[----:B------:R-:W-:Y:S01]  /*a900*/  SEL R69, R69, R92, P0 ;  /* 0x0000005c45457207 */ /* 0x000fe20000000000 */
[----:B------:R-:W-:Y:S02]  /*a910*/  UIMAD UR4, UR12, UR8, URZ ;  /* 0x000000080c0472a4 */ /* 0x000fe4000f8e023f */
[----:B------:R-:W1:Y:S01]  /*a920*/  SHFL.IDX PT, R76, R76, R41, 0x1c1f ;  /* 0x001c1f294c4c7589 */ /* 0x000e6200000e0000 */
[----:B------:R-:W-:-:S03]  /*a930*/  IADD3 R31, P4, R32, 0x1000, RZ ;  /* 0x00001000201f7810 */ /* 0x000fc60007f9e0ff */
[----:B------:R-:W-:Y:S01]  /*a940*/  SHFL.IDX PT, R95, R95, R36, 0x1c1f ;  /* 0x001c1f245f5f7589 */ /* 0x000fe200000e0000 */
[----:B------:R-:W-:-:S03]  /*a950*/  IADD3 R15, P1, R32, 0x6000, RZ ;  /* 0x00006000200f7810 */ /* 0x000fc60007f3e0ff */
[----:B------:R-:W-:Y:S01]  /*a960*/  SHFL.IDX PT, R119, R119, R36, 0x1c1f ;  /* 0x001c1f2477777589 */ /* 0x000fe200000e0000 */
[----:B--2---:R-:W-:-:S03]  /*a970*/  @P3 SHF.R.U32.HI R57, RZ, R42, R39 ;  /* 0x0000002aff393219 */ /* 0x004fc60000011627 */
[----:B------:R-:W2:Y:S04]  /*a980*/  SHFL.IDX PT, R58, R67, R41, 0x1c1f ;  /* 0x001c1f29433a7589 */ /* 0x000ea800000e0000 */
[----:B------:R-:W2:Y:S01]  /*a990*/  SHFL.IDX PT, R94, R77, R41, 0x1c1f ;  /* 0x001c1f294d5e7589 */ /* 0x000ea200000e0000 */
[----:B------:R-:W-:Y:S01]  /*a9a0*/  LOP3.LUT R30, R31, 0x380, RZ, 0xc0, !PT ;  /* 0x000003801f1e7812 */ /* 0x000fe200078ec0ff */
[----:B------:R-:W-:Y:S01]  /*a9b0*/  UIADD3 UR5, UR7, UR5, URZ ;  /* 0x0000000507057290 */ /* 0x000fe2000fffe03f */
[----:B------:R-:W-:Y:S01]  /*a9c0*/  LOP3.LUT R14, R15, 0x380, RZ, 0xc0, !PT ;  /* 0x000003800f0e7812 */ /* 0x000fe200078ec0ff */
[----:B------:R-:W-:Y:S01]  /*a9d0*/  SHFL.IDX PT, R97, R97, R36, 0x1c1f ;  /* 0x001c1f2461617589 */ /* 0x000fe200000e0000 */
[----:B---3--:R-:W-:Y:S01]  /*a9e0*/  SEL R37, R109, R40, P0 ;  /* 0x000000286d257207 */ /* 0x008fe20000000000 */
[----:B------:R-:W-:-:S02]  /*a9f0*/  IMAD.MOV R59, RZ, RZ, -R57 ;  /* 0x000000ffff3b7224 */ /* 0x000fc400078e0a39 */
[----:B------:R-:W-:Y:S01]  /*aa00*/  SHFL.IDX PT, R99, R99, R36, 0x1c1f ;  /* 0x001c1f2463637589 */ /* 0x000fe200000e0000 */
[----:B------:R-:W-:Y:S01]  /*aa10*/  SEL R39, R40, R109, P0 ;  /* 0x0000006d28277207 */ /* 0x000fe20000000000 */
[----:B------:R-:W-:Y:S02]  /*aa20*/  UIMAD UR7, UR40, UR9, UR4 ;  /* 0x00000009280772a4 */ /* 0x000fe4000f8e0204 */
[----:B------:R-:W-:Y:S01]  /*aa30*/  SHFL.IDX PT, R101, R101, R36, 0x1c1f ;  /* 0x001c1f2465657589 */ /* 0x000fe200000e0000 */
[----:B----4-:R-:W-:-:S03]  /*aa40*/  SEL R43, R44, R111, P0 ;  /* 0x0000006f2c2b7207 */ /* 0x010fc60000000000 */
[----:B------:R-:W-:Y:S01]  /*aa50*/  SHFL.IDX PT, R103, R103, R36, 0x1c1f ;  /* 0x001c1f2467677589 */ /* 0x000fe200000e0000 */
[----:B------:R-:W-:-:S03]  /*aa60*/  SEL R40, R87, R62, P0 ;  /* 0x0000003e57287207 */ /* 0x000fc60000000000 */
[----:B------:R-:W-:Y:S01]  /*aa70*/  SHFL.IDX PT, R105, R105, R36, 0x1c1f ;  /* 0x001c1f2469697589 */ /* 0x000fe200000e0000 */
[----:B------:R-:W-:-:S03]  /*aa80*/  SEL R42, R62, R87, P0 ;  /* 0x000000573e2a7207 */ /* 0x000fc60000000000 */
[----:B------:R-:W-:Y:S01]  /*aa90*/  SHFL.IDX PT, R107, R107, R36, 0x1c1f ;  /* 0x001c1f246b6b7589 */ /* 0x000fe200000e0000 */
[----:B------:R-:W-:-:S03]  /*aaa0*/  UMOV UR4, UR6 ;  /* 0x0000000600047c82 */ /* 0x000fc60008000000 */
[----:B------:R-:W-:Y:S04]  /*aab0*/  SHFL.IDX PT, R121, R121, R36, 0x1c1f ;  /* 0x001c1f2479797589 */ /* 0x000fe800000e0000 */
[----:B------:R-:W-:Y:S04]  /*aac0*/  SHFL.IDX PT, R123, R123, R36, 0x1c1f ;  /* 0x001c1f247b7b7589 */ /* 0x000fe800000e0000 */
[----:B------:R-:W-:Y:S04]  /*aad0*/  SHFL.IDX PT, R125, R125, R36, 0x1c1f ;  /* 0x001c1f247d7d7589 */ /* 0x000fe800000e0000 */
[----:B------:R-:W-:Y:S04]  /*aae0*/  SHFL.IDX PT, R127, R127, R36, 0x1c1f ;  /* 0x001c1f247f7f7589 */ /* 0x000fe800000e0000 */
[----:B------:R-:W-:Y:S04]  /*aaf0*/  SHFL.IDX PT, R129, R129, R36, 0x1c1f ;  /* 0x001c1f2481817589 */ /* 0x000fe800000e0000 */
[----:B------:R3:W-:Y:S01]  /*ab00*/  SHFL.IDX PT, R131, R131, R36, 0x1c1f ;  /* 0x001c1f2483837589 */ /* 0x0007e200000e0000 */
[----:B------:R-:W-:-:S03]  /*ab10*/  SEL R45, R113, R48, P0 ;  /* 0x00000030712d7207 */ /* 0x000fc60000000000 */
[----:B------:R-:W4:Y:S01]  /*ab20*/  SHFL.IDX PT, R66, R66, R41, 0x1c1f ;  /* 0x001c1f2942427589 */ /* 0x000f2200000e0000 */
[----:B------:R-:W-:-:S03]  /*ab30*/  SEL R47, R48, R113, P0 ;  /* 0x00000071302f7207 */ /* 0x000fc60000000000 */
[----:B------:R-:W-:Y:S01]  /*ab40*/  SHFL.IDX PT, R68, R68, R41, 0x1c1f ;  /* 0x001c1f2944447589 */ /* 0x000fe200000e0000 */
[----:B---3--:R-:W-:-:S03]  /*ab50*/  SEL R36, R85, R38, P0 ;  /* 0x0000002655247207 */ /* 0x008fc60000000000 */
[----:B------:R-:W-:Y:S01]  /*ab60*/  SHFL.IDX PT, R86, R69, R41, 0x1c1f ;  /* 0x001c1f2945567589 */ /* 0x000fe200000e0000 */
[----:B------:R-:W-:Y:S01]  /*ab70*/  SEL R38, R38, R85, P0 ;  /* 0x0000005526267207 */ /* 0x000fe20000000000 */
[----:B------:R-:W-:Y:S01]  /*ab80*/  BAR.SYNC.DEFER_BLOCKING 0x1, 0x100 ;  /* 0x0044000000007b1d */ /* 0x000fe20000010000 */
[----:B------:R-:W-:Y:S01]  /*ab90*/  SHF.R.U64 R30, R30, 0x3, RZ ;  /* 0x000000031e1e7819 */ /* 0x000fe200000012ff */
[----:B------:R-:W-:Y:S01]  /*aba0*/  UIMAD.WIDE.U32 UR4, UR40, UR8, UR4 ;  /* 0x00000008280472a5 */ /* 0x000fe2000f8e0004 */
[----:B------:R-:W-:-:S03]  /*abb0*/  SHF.R.U64 R14, R14, 0x3, RZ ;  /* 0x000000030e0e7819 */ /* 0x000fc600000012ff */
[----:B------:R-:W-:Y:S04]  /*abc0*/  SHFL.IDX PT, R88, R71, R41, 0x1c1f ;  /* 0x001c1f2947587589 */ /* 0x000fe800000e0000 */
[----:B------:R-:W-:Y:S04]  /*abd0*/  SHFL.IDX PT, R90, R70, R41, 0x1c1f ;  /* 0x001c1f29465a7589 */ /* 0x000fe800000e0000 */
[----:B------:R-:W-:Y:S04]  /*abe0*/  SHFL.IDX PT, R92, R72, R41, 0x1c1f ;  /* 0x001c1f29485c7589 */ /* 0x000fe800000e0000 */
[----:B------:R-:W3:Y:S04]  /*abf0*/  SHFL.IDX PT, R78, R78, R41, 0x1c1f ;  /* 0x001c1f294e4e7589 */ /* 0x000ee800000e0000 */
[----:B------:R-:W3:Y:S04]  /*ac00*/  SHFL.IDX PT, R80, R80, R41, 0x1c1f ;  /* 0x001c1f2950507589 */ /* 0x000ee800000e0000 */
[----:B------:R-:W3:Y:S04]  /*ac10*/  SHFL.IDX PT, R96, R81, R41, 0x1c1f ;  /* 0x001c1f2951607589 */ /* 0x000ee800000e0000 */
[----:B------:R-:W3:Y:S04]  /*ac20*/  SHFL.IDX PT, R82, R82, R41, 0x1c1f ;  /* 0x001c1f2952527589 */ /* 0x000ee800000e0000 */
[----:B------:R-:W3:Y:S04]  /*ac30*/  SHFL.IDX PT, R98, R83, R41, 0x1c1f ;  /* 0x001c1f2953627589 */ /* 0x000ee800000e0000 */
[----:B------:R0:W3:Y:S01]  /*ac40*/  SHFL.IDX PT, R84, R84, R41, 0x1c1f ;  /* 0x001c1f2954547589 */ /* 0x0000e200000e0000 */
[----:B------:R-:W-:Y:S01]  /*ac50*/  IMAD R59, R34, R59, R50 ;  /* 0x0000003b223b7224 */ /* 0x000fe200078e0232 */
[----:B------:R-:W-:Y:S01]  /*ac60*/  LOP3.LUT R30, R30, R31, RZ, 0x3c, !PT ;  /* 0x0000001f1e1e7212 */ /* 0x000fe200078e3cff */
[----:B------:R-:W-:Y:S01]  /*ac70*/  ULDC.64 UR8, c[0x0][0xae8] ;  /* 0x0002ba0000087ab9 */ /* 0x000fe20000000a00 */
[----:B------:R1:W-:Y:S01]  /*ac80*/  STSM.16.M88.4 [R110], R36 ;  /* 0x000000246e007844 */ /* 0x0003e20000000200 */
[----:B0-----:R-:W-:-:S02]  /*ac90*/  SEL R41, R111, R44, P0 ;  /* 0x0000002c6f297207 */ /* 0x001fc40000000000 */
[----:B------:R-:W-:Y:S02]  /*aca0*/  SEL R44, R89, R46, P0 ;  /* 0x0000002e592c7207 */ /* 0x000fe40000000000 */
[----:B------:R-:W-:Y:S01]  /*acb0*/  SEL R46, R46, R89, P0 ;  /* 0x000000592e2e7207 */ /* 0x000fe20000000000 */
[----:B------:R-:W-:Y:S01]  /*acc0*/  STSM.16.M88.4 [R108], R40 ;  /* 0x000000286c007844 */ /* 0x000fe20000000200 */
[----:B------:R-:W-:Y:S01]  /*acd0*/  LOP3.LUT R14, R14, R15, RZ, 0x3c, !PT ;  /* 0x0000000f0e0e7212 */ /* 0x000fe200078e3cff */
[--C-:B------:R-:W-:Y:S02]  /*ace0*/  IMAD.X R31, RZ, RZ, R33.reuse, P4 ;  /* 0x000000ffff1f7224 */ /* 0x100fe400020e0621 */
[----:B------:R0:W-:Y:S01]  /*acf0*/  STSM.16.M88.4 [R106], R44 ;  /* 0x0000002c6a007844 */ /* 0x0001e20000000200 */
[----:B------:R-:W-:Y:S01]  /*ad00*/  IMAD.X R15, RZ, RZ, R33, P1 ;  /* 0x000000ffff0f7224 */ /* 0x000fe200008e0621 */
[----:B-1----:R-:W-:Y:S02]  /*ad10*/  SEL R36, R93, R56, P0 ;  /* 0x000000385d247207 */ /* 0x002fe40000000000 */
[----:B------:R-:W-:-:S02]  /*ad20*/  SEL R38, R56, R93, P0 ;  /* 0x0000005d38267207 */ /* 0x000fc40000000000 */
[C---:B------:R-:W-:Y:S02]  /*ad30*/  IADD3 R27, P6, R32.reuse, 0x3000, RZ ;  /* 0x00003000201b7810 */ /* 0x040fe40007fde0ff */
[C---:B------:R-:W-:Y:S02]  /*ad40*/  IADD3 R21, P5, R32.reuse, 0x4000, RZ ;  /* 0x0000400020157810 */ /* 0x040fe40007fbe0ff */
[----:B------:R-:W-:Y:S02]  /*ad50*/  IADD3 R13, P4, R32, 0x7000, RZ ;  /* 0x00007000200d7810 */ /* 0x000fe40007f9e0ff */
[----:B------:R-:W-:Y:S01]  /*ad60*/  IADD3 R56, P1, R57, UR4, RZ ;  /* 0x0000000439387c10 */ /* 0x000fe2000ff3e0ff */
[----:B0-----:R-:W-:Y:S01]  /*ad70*/  IMAD.U32 R46, RZ, RZ, UR7 ;  /* 0x00000007ff2e7e24 */ /* 0x001fe2000f8e00ff */
[----:B------:R-:W-:Y:S01]  /*ad80*/  SHF.R.S32.HI R45, RZ, 0x1f, R57 ;  /* 0x0000001fff2d7819 */ /* 0x000fe20000011439 */
[----:B------:R-:W-:Y:S01]  /*ad90*/  ULDC.64 UR6, c[0x0][0xb88] ;  /* 0x0002e20000067ab9 */ /* 0x000fe20000000a00 */
[----:B------:R-:W-:-:S02]  /*ada0*/  SHF.R.S32.HI R44, RZ, 0x1f, R59 ;  /* 0x0000001fff2c7819 */ /* 0x000fc4000001143b */
[----:B------:R-:W-:Y:S02]  /*adb0*/  LOP3.LUT R26, R27, 0x380, RZ, 0xc0, !PT ;  /* 0x000003801b1a7812 */ /* 0x000fe400078ec0ff */
[----:B------:R-:W-:Y:S01]  /*adc0*/  LOP3.LUT R20, R21, 0x380, RZ, 0xc0, !PT ;  /* 0x0000038015147812 */ /* 0x000fe200078ec0ff */
[----:B------:R-:W-:Y:S01]  /*add0*/  IMAD R44, R44, UR6, RZ ;  /* 0x000000062c2c7c24 */ /* 0x000fe2000f8e02ff */
[----:B------:R-:W-:Y:S02]  /*ade0*/  LOP3.LUT R12, R13, 0x380, RZ, 0xc0, !PT ;  /* 0x000003800d0c7812 */ /* 0x000fe400078ec0ff */
[----:B------:R-:W-:Y:S02]  /*adf0*/  IADD3.X R57, R45, UR5, R46, P1, !PT ;  /* 0x000000052d397c10 */ /* 0x000fe40008ffe42e */
[----:B------:R-:W-:Y:S02]  /*ae00*/  SEL R48, R91, R64, P0 ;  /* 0x000000405b307207 */ /* 0x000fe40000000000 */
[----:B------:R-:W-:-:S02]  /*ae10*/  SEL R50, R64, R91, P0 ;  /* 0x0000005b40327207 */ /* 0x000fc40000000000 */
[----:B------:R-:W-:Y:S02]  /*ae20*/  SEL R49, R115, R74, P0 ;  /* 0x0000004a73317207 */ /* 0x000fe40000000000 */
[----:B------:R-:W-:Y:S02]  /*ae30*/  SEL R51, R74, R115, P0 ;  /* 0x000000734a337207 */ /* 0x000fe40000000000 */
[----:B------:R-:W-:Y:S02]  /*ae40*/  LOP3.LUT R5, R32, 0x380, RZ, 0xc0, !PT ;  /* 0x0000038020057812 */ /* 0x000fe400078ec0ff */
[----:B------:R-:W-:Y:S02]  /*ae50*/  SEL R37, R117, R76, P0 ;  /* 0x0000004c75257207 */ /* 0x000fe40000000000 */
[----:B------:R-:W-:Y:S01]  /*ae60*/  SEL R39, R76, R117, P0 ;  /* 0x000000754c277207 */ /* 0x000fe20000000000 */
[C---:B------:R-:W-:Y:S01]  /*ae70*/  IMAD R63, R59.reuse, UR7, R44 ;  /* 0x000000073b3f7c24 */ /* 0x040fe2000f8e022c */
[----:B------:R-:W-:Y:S01]  /*ae80*/  SHF.R.U64 R26, R26, 0x3, RZ ;  /* 0x000000031a1a7819 */ /* 0x000fe200000012ff */
[----:B------:R-:W-:Y:S01]  /*ae90*/  IMAD.WIDE.U32 R56, R59, UR6, R56 ;  /* 0x000000063b387c25 */ /* 0x000fe2000f8e0038 */
[----:B------:R-:W-:Y:S01]  /*aea0*/  SHF.R.U64 R20, R20, 0x3, RZ ;  /* 0x0000000314147819 */ /* 0x000fe200000012ff */
[----:B------:R-:W-:Y:S01]  /*aeb0*/  ULDC UR6, c[0x0][0xa88] ;  /* 0x0002a20000067ab9 */ /* 0x000fe20000000800 */
[----:B------:R-:W-:-:S02]  /*aec0*/  SHF.R.U64 R12, R12, 0x3, RZ ;  /* 0x000000030c0c7819 */ /* 0x000fc400000012ff */
[----:B--2---:R-:W-:Y:S02]  /*aed0*/  SEL R40, R95, R58, P0 ;  /* 0x0000003a5f287207 */ /* 0x004fe40000000000 */
[----:B------:R-:W-:Y:S01]  /*aee0*/  SEL R42, R58, R95, P0 ;  /* 0x0000005f3a2a7207 */ /* 0x000fe20000000000 */
[----:B------:R-:W-:Y:S01]  /*aef0*/  IMAD R58, R52, 0x80, R222 ;  /* 0x00000080343a7824 */ /* 0x000fe200078e02de */
[----:B------:R-:W-:Y:S02]  /*af00*/  SEL R41, R119, R94, P0 ;  /* 0x0000005e77297207 */ /* 0x000fe40000000000 */
[----:B------:R-:W-:Y:S01]  /*af10*/  SEL R43, R94, R119, P0 ;  /* 0x000000775e2b7207 */ /* 0x000fe20000000000 */
[----:B------:R-:W-:Y:S01]  /*af20*/  STSM.16.M88.4 [R104], R48 ;  /* 0x0000003068007844 */ /* 0x000fe20000000200 */
[----:B------:R-:W-:Y:S01]  /*af30*/  SHF.R.U64 R5, R5, 0x3, RZ ;  /* 0x0000000305057819 */ /* 0x000fe200000012ff */
[----:B------:R-:W-:Y:S01]  /*af40*/  ULDC.64 UR4, c[0x0][0xb50] ;  /* 0x0002d40000047ab9 */ /* 0x000fe20000000a00 */
[----:B------:R-:W-:Y:S01]  /*af50*/  LOP3.LUT R26, R26, R27, RZ, 0x3c, !PT ;  /* 0x0000001b1a1a7212 */ /* 0x000fe200078e3cff */
[----:B------:R0:W-:Y:S01]  /*af60*/  STSM.16.M88.4 [R102], R36 ;  /* 0x0000002466007844 */ /* 0x0001e20000000200 */
[----:B------:R-:W-:Y:S01]  /*af70*/  LOP3.LUT R20, R20, R21, RZ, 0x3c, !PT ;  /* 0x0000001514147212 */ /* 0x000fe200078e3cff */
[----:B------:R-:W-:Y:S01]  /*af80*/  IMAD R93, R34, UR6, RZ ;  /* 0x00000006225d7c24 */ /* 0x000fe2000f8e02ff */
[----:B------:R-:W-:Y:S01]  /*af90*/  LOP3.LUT R12, R12, R13, RZ, 0x3c, !PT ;  /* 0x0000000d0c0c7212 */ /* 0x000fe200078e3cff */
[--C-:B------:R-:W-:Y:S01]  /*afa0*/  IMAD.X R27, RZ, RZ, R33.reuse, P6 ;  /* 0x000000ffff1b7224 */ /* 0x100fe200030e0621 */
[----:B------:R1:W-:Y:S01]  /*afb0*/  STSM.16.M88.4 [R100], R40 ;  /* 0x0000002864007844 */ /* 0x0003e20000000200 */
[--C-:B------:R-:W-:Y:S01]  /*afc0*/  IMAD.X R21, RZ, RZ, R33.reuse, P5 ;  /* 0x000000ffff157224 */ /* 0x100fe200028e0621 */
[----:B------:R-:W-:Y:S01]  /*afd0*/  LOP3.LUT P1, RZ, R220, 0x3, RZ, 0xc0, !PT ;  /* 0x00000003dcff7812 */ /* 0x000fe2000782c0ff */
[----:B------:R-:W-:Y:S01]  /*afe0*/  IMAD.X R13, RZ, RZ, R33, P4 ;  /* 0x000000ffff0d7224 */ /* 0x000fe200020e0621 */
[----:B------:R-:W-:-:S02]  /*aff0*/  IADD3 R9, P6, R32, 0x9000, RZ ;  /* 0x0000900020097810 */ /* 0x000fc40007fde0ff */
[----:B------:R-:W-:Y:S02]  /*b000*/  IADD3 R11, P5, R32, 0xa000, RZ ;  /* 0x0000a000200b7810 */ /* 0x000fe40007fbe0ff */
[----:B----4-:R-:W-:Y:S02]  /*b010*/  SEL R44, R97, R66, P0 ;  /* 0x00000042612c7207 */ /* 0x010fe40000000000 */
[----:B------:R-:W-:Y:S01]  /*b020*/  SEL R46, R66, R97, P0 ;  /* 0x00000061422e7207 */ /* 0x000fe20000000000 */
[----:B0-----:R-:W-:Y:S01]  /*b030*/  VIADD R36, R58, 0x8 ;  /* 0x000000083a247836 */ /* 0x001fe20000000000 */
[----:B---3--:R-:W-:Y:S01]  /*b040*/  SEL R45, R121, R78, P0 ;  /* 0x0000004e792d7207 */ /* 0x008fe20000000000 */
[----:B------:R-:W-:Y:S01]  /*b050*/  IMAD.IADD R37, R57, 0x1, R63 ;  /* 0x0000000139257824 */ /* 0x000fe200078e023f */
[----:B------:R-:W-:Y:S02]  /*b060*/  SEL R47, R78, R121, P0 ;  /* 0x000000794e2f7207 */ /* 0x000fe40000000000 */
[----:B-1----:R-:W-:-:S02]  /*b070*/  LEA R40, P4, R56, UR4, 0x2 ;  /* 0x0000000438287c11 */ /* 0x002fc4000f8810ff */
[----:B------:R-:W-:Y:S01]  /*b080*/  LOP3.LUT R32, R5, R32, RZ, 0x3c, !PT ;  /* 0x0000002005207212 */ /* 0x000fe200078e3cff */
[----:B------:R-:W-:Y:S01]  /*b090*/  IMAD.X R5, RZ, RZ, R33, P2 ;  /* 0x000000ffff057224 */ /* 0x000fe200010e0621 */
[-C--:B------:R-:W-:Y:S01]  /*b0a0*/  ISETP.GE.OR P2, PT, R58, R93.reuse, P1 ;  /* 0x0000005d3a00720c */ /* 0x080fe20000f46670 */
[----:B------:R0:W-:Y:S01]  /*b0b0*/  STSM.16.M88.4 [R61], R44 ;  /* 0x0000002c3d007844 */ /* 0x0001e20000000200 */
[----:B------:R-:W-:Y:S02]  /*b0c0*/  ISETP.GE.OR P1, PT, R36, R93, P1 ;  /* 0x0000005d2400720c */ /* 0x000fe40000f26670 */
[----:B------:R-:W-:Y:S02]  /*b0d0*/  LEA.HI.X R56, R56, UR5, R37, 0x2, P4 ;  /* 0x0000000538387c11 */ /* 0x000fe4000a0f1425 */
[----:B------:R-:W-:Y:S02]  /*b0e0*/  SEL R36, R99, R68, P0 ;  /* 0x0000004463247207 */ /* 0x000fe40000000000 */
[----:B------:R-:W-:-:S02]  /*b0f0*/  SEL R38, R68, R99, P0 ;  /* 0x0000006344267207 */ /* 0x000fc40000000000 */
[----:B------:R-:W-:Y:S02]  /*b100*/  SEL R37, R123, R80, P0 ;  /* 0x000000507b257207 */ /* 0x000fe40000000000 */
[----:B------:R-:W-:Y:S02]  /*b110*/  SEL R39, R80, R123, P0 ;  /* 0x0000007b50277207 */ /* 0x000fe40000000000 */
[----:B------:R-:W-:Y:S02]  /*b120*/  SEL R68, R103, R88, P0 ;  /* 0x0000005867447207 */ /* 0x000fe40000000000 */
[----:B------:R-:W-:Y:S02]  /*b130*/  SEL R70, R88, R103, P0 ;  /* 0x0000006758467207 */ /* 0x000fe40000000000 */
[----:B0-----:R-:W-:Y:S02]  /*b140*/  SEL R44, R101, R86, P0 ;  /* 0x00000056652c7207 */ /* 0x001fe40000000000 */
[----:B------:R-:W-:-:S02]  /*b150*/  SEL R46, R86, R101, P0 ;  /* 0x00000065562e7207 */ /* 0x000fc40000000000 */
[----:B------:R-:W-:Y:S02]  /*b160*/  SEL R45, R125, R96, P0 ;  /* 0x000000607d2d7207 */ /* 0x000fe40000000000 */
[----:B------:R-:W-:Y:S01]  /*b170*/  SEL R47, R96, R125, P0 ;  /* 0x0000007d602f7207 */ /* 0x000fe20000000000 */
[----:B------:R-:W-:Y:S01]  /*b180*/  SHFL.IDX PT, R62, R40, RZ, 0x1c1f ;  /* 0x001c1fff283e7589 */ /* 0x000fe200000e0000 */
[----:B------:R-:W-:Y:S02]  /*b190*/  SEL R69, R127, R82, P0 ;  /* 0x000000527f457207 */ /* 0x000fe40000000000 */
[----:B------:R-:W-:Y:S01]  /*b1a0*/  SEL R71, R82, R127, P0 ;  /* 0x0000007f52477207 */ /* 0x000fe20000000000 */
[----:B------:R0:W-:Y:S01]  /*b1b0*/  SHFL.IDX PT, R72, R40, 0x1, 0x1c1f ;  /* 0x003c1f0028487f89 */ /* 0x0001e200000e0000 */
[----:B------:R-:W-:Y:S02]  /*b1c0*/  SEL R88, R105, R90, P0 ;  /* 0x0000005a69587207 */ /* 0x000fe40000000000 */
[----:B------:R-:W-:-:S02]  /*b1d0*/  SEL R90, R90, R105, P0 ;  /* 0x000000695a5a7207 */ /* 0x000fc40000000000 */
[----:B------:R-:W-:Y:S02]  /*b1e0*/  SEL R89, R129, R98, P0 ;  /* 0x0000006281597207 */ /* 0x000fe40000000000 */
        /* <DEDUP_REMOVED lines=15> */
[----:B------:R2:W5:Y:S04]  /*b2e0*/  LD.E.128 R56, desc[UR48][R30.64] ;  /* 0x000000301e387980 */ /* 0x000568000c101d00 */
[----:B------:R3:W5:Y:S01]  /*b2f0*/  LD.E.128 R48, desc[UR48][R28.64] ;  /* 0x000000301c307980 */ /* 0x000762000c101d00 */
[----:B------:R-:W-:Y:S01]  /*b300*/  UIMAD UR6, UR10, UR8, URZ ;  /* 0x000000080a0672a4 */ /* 0x000fe2000f8e023f */
[----:B0-----:R-:W-:Y:S01]  /*b310*/  IMAD R3, R22, 0x20, R23 ;  /* 0x0000002016037824 */ /* 0x001fe200078e0217 */
[----:B------:R-:W-:Y:S01]  /*b320*/  UIMAD.WIDE.U32 UR4, UR11, UR8, URZ ;  /* 0x000000080b0472a5 */ /* 0x000fe2000f8e003f */
[----:B------:R0:W5:Y:S01]  /*b330*/  LD.E.128 R84, desc[UR48][R6.64] ;  /* 0x0000003006547980 */ /* 0x000162000c101d00 */
[----:B--2---:R-:W1:Y:S01]  /*b340*/  @P3 LDC R31, c[0x0][0xbec] ;  /* 0x0002fb00ff1f3b82 */ /* 0x004e620000000800 */
[----:B------:R-:W-:-:S02]  /*b350*/  LOP3.LUT R8, R9, 0x380, RZ, 0xc0, !PT ;  /* 0x0000038009087812 */ /* 0x000fc400078ec0ff */
[----:B------:R2:W5:Y:S01]  /*b360*/  LD.E.128 R60, desc[UR48][R4.64] ;  /* 0x00000030043c7980 */ /* 0x000562000c101d00 */
[----:B------:R-:W-:-:S03]  /*b370*/  LOP3.LUT R10, R11, 0x380, RZ, 0xc0, !PT ;  /* 0x000003800b0a7812 */ /* 0x000fc600078ec0ff */
[----:B------:R-:W5:Y:S01]  /*b380*/  LD.E.128 R64, desc[UR48][R32.64] ;  /* 0x0000003020407980 */ /* 0x000f62000c101d00 */
[----:B---3--:R-:W3:Y:S01]  /*b390*/  @P3 LDC R29, c[0x0][0xbf0] ;  /* 0x0002fc00ff1d3b82 */ /* 0x008ee20000000800 */
[----:B------:R-:W-:Y:S01]  /*b3a0*/  UIMAD UR6, UR11, UR9, UR6 ;  /* 0x000000090b0672a4 */ /* 0x000fe2000f8e0206 */
[----:B0-----:R-:W-:Y:S01]  /*b3b0*/  IMAD R6, R52, 0x80, R3 ;  /* 0x0000008034067824 */ /* 0x001fe200078e0203 */
[----:B------:R-:W5:Y:S01]  /*b3c0*/  LD.E.128 R36, desc[UR48][R26.64] ;  /* 0x000000301a247980 */ /* 0x000f62000c101d00 */
[----:B------:R-:W-:Y:S01]  /*b3d0*/  ULDC.64 UR8, c[0x0][0xaf0] ;  /* 0x0002bc0000087ab9 */ /* 0x000fe20000000a00 */
[----:B------:R-:W-:Y:S02]  /*b3e0*/  UIADD3 UR5, UR5, UR6, URZ ;  /* 0x0000000605057290 */ /* 0x000fe4000fffe03f */
[----:B------:R-:W-:Y:S01]  /*b3f0*/  UIMAD UR7, UR12, UR8, URZ ;  /* 0x000000080c0772a4 */ /* 0x000fe2000f8e023f */
[----:B------:R-:W-:Y:S01]  /*b400*/  SHF.R.U64 R8, R8, 0x3, RZ ;  /* 0x0000000308087819 */ /* 0x000fe200000012ff */
[----:B------:R-:W-:Y:S01]  /*b410*/  IMAD.MOV.U32 R3, RZ, RZ, R6 ;  /* 0x000000ffff037224 */ /* 0x000fe200078e0006 */
[----:B------:R-:W-:Y:S01]  /*b420*/  UIMAD.WIDE.U32 UR4, UR40, UR8, UR4 ;  /* 0x00000008280472a5 */ /* 0x000fe2000f8e0004 */
[----:B------:R-:W5:Y:S01]  /*b430*/  LD.E.128 R76, desc[UR48][R20.64] ;  /* 0x00000030144c7980 */ /* 0x000f62000c101d00 */
[----:B------:R-:W-:-:S03]  /*b440*/  UIMAD UR6, UR40, UR9, UR7 ;  /* 0x00000009280672a4 */ /* 0x000fc6000f8e0207 */
[----:B------:R-:W5:Y:S01]  /*b450*/  LD.E.128 R68, desc[UR48][R24.64] ;  /* 0x0000003018447980 */ /* 0x000f62000c101d00 */
[----:B-1----:R-:W-:Y:S01]  /*b460*/  @P3 IMAD.HI.U32 R0, R6, R31, RZ ;  /* 0x0000001f06003227 */ /* 0x002fe200078e00ff */
[----:B------:R-:W-:Y:S01]  /*b470*/  LOP3.LUT R8, R8, R9, RZ, 0x3c, !PT ;  /* 0x0000000908087212 */ /* 0x000fe200078e3cff */
[----:B------:R-:W-:Y:S01]  /*b480*/  UIADD3 UR6, UR5, UR6, URZ ;  /* 0x0000000605067290 */ /* 0x000fe2000fffe03f */
[----:B------:R-:W5:Y:S01]  /*b490*/  LD.E.128 R44, desc[UR48][R14.64] ;  /* 0x000000300e2c7980 */ /* 0x000f62000c101d00 */
[----:B------:R-:W-:Y:S01]  /*b4a0*/  IMAD.X R9, RZ, RZ, R33, P6 ;  /* 0x000000ffff097224 */ /* 0x000fe200030e0621 */
[----:B------:R-:W-:Y:S01]  /*b4b0*/  SHF.R.U64 R10, R10, 0x3, RZ ;  /* 0x000000030a0a7819 */ /* 0x000fe200000012ff */
[----:B------:R-:W-:Y:S01]  /*b4c0*/  ULDC.64 UR8, c[0x0][0xae0] ;  /* 0x0002b80000087ab9 */ /* 0x000fe20000000a00 */
[----:B------:R-:W5:Y:S01]  /*b4d0*/  LD.E.128 R40, desc[UR48][R12.64] ;  /* 0x000000300c287980 */ /* 0x000f62000c101d00 */
[----:B---3--:R-:W-:Y:S01]  /*b4e0*/  @P3 SHF.R.U32.HI R3, RZ, R29, R0 ;  /* 0x0000001dff033219 */ /* 0x008fe20000011600 */
[----:B--2---:R-:W-:-:S02]  /*b4f0*/  IMAD.U32 R5, RZ, RZ, UR5 ;  /* 0x00000005ff057e24 */ /* 0x004fc4000f8e00ff */
[----:B------:R0:W5:Y:S01]  /*b500*/  LD.E.128 R80, desc[UR48][R8.64] ;  /* 0x0000003008507980 */ /* 0x000162000c101d00 */
[----:B------:R-:W-:Y:S01]  /*b510*/  SHF.R.S32.HI R0, RZ, 0x1f, R3 ;  /* 0x0000001fff007819 */ /* 0x000fe20000011403 */
[----:B------:R-:W-:Y:S01]  /*b520*/  IMAD.U32 R4, RZ, RZ, UR4 ;  /* 0x00000004ff047e24 */ /* 0x000fe2000f8e00ff */
[----:B------:R-:W-:Y:S01]  /*b530*/  LOP3.LUT R10, R10, R11, RZ, 0x3c, !PT ;  /* 0x0000000b0a0a7212 */ /* 0x000fe200078e3cff */
[----:B------:R-:W-:Y:S01]  /*b540*/  IMAD.U32 R5, RZ, RZ, UR6 ;  /* 0x00000006ff057e24 */ /* 0x000fe2000f8e00ff */
[----:B------:R-:W-:Y:S01]  /*b550*/  ULDC.64 UR6, c[0x0][0xad8] ;  /* 0x0002b60000067ab9 */ /* 0x000fe20000000a00 */
[----:B------:R-:W-:Y:S02]  /*b560*/  IMAD R0, R0, UR8, RZ ;  /* 0x0000000800007c24 */ /* 0x000fe4000f8e02ff */
[----:B------:R-:W-:Y:S02]  /*b570*/  IMAD.X R11, RZ, RZ, R33, P5 ;  /* 0x000000ffff0b7224 */ /* 0x000fe400028e0621 */
[----:B0-----:R-:W-:-:S02]  /*b580*/  IMAD.MOV R9, RZ, RZ, -R3 ;  /* 0x000000ffff097224 */ /* 0x001fc400078e0a03 */
[C---:B------:R-:W-:Y:S01]  /*b590*/  IMAD R7, R3.reuse, UR9, R0 ;  /* 0x0000000903077c24 */ /* 0x040fe2000f8e0200 */
[----:B------:R0:W5:Y:S01]  /*b5a0*/  LD.E.128 R72, desc[UR48][R10.64] ;  /* 0x000000300a487980 */ /* 0x000162000c101d00 */
[----:B------:R-:W-:Y:S01]  /*b5b0*/  IMAD.WIDE.U32 R4, R3, UR8, R4 ;  /* 0x0000000803047c25 */ /* 0x000fe2000f8e0004 */
[----:B------:R-:W-:Y:S01]  /*b5c0*/  UIADD3 UR39, UR39, 0x33420, URZ ;  /* 0x0003342027277890 */ /* 0x000fe2000fffe03f */
[----:B------:R-:W-:Y:S01]  /*b5d0*/  @!PT LDS RZ, [RZ] ;  /* 0x00000000fffff984 */ /* 0x000fe20000000800 */
[----:B------:R-:W-:Y:S01]  /*b5e0*/  @!PT LDS RZ, [RZ] ;  /* 0x00000000fffff984 */ /* 0x000fe20000000800 */
[----:B------:R-:W-:Y:S01]  /*b5f0*/  @!PT LDS RZ, [RZ] ;  /* 0x00000000fffff984 */ /* 0x000fe20000000800 */
[----:B------:R-:W-:Y:S01]  /*b600*/  @!PT LDS RZ, [RZ] ;  /* 0x00000000fffff984 */ /* 0x000fe20000000800 */
[----:B------:R1:W-:Y:S06]  /*b610*/  MEMBAR.ALL.CTA ;  /* 0x0000000000007992 */ /* 0x0003ec0000008000 */
[----:B-1----:R-:W1:Y:S01]  /*b620*/  FENCE.VIEW.ASYNC.S ;  /* 0x00000000000073c6 */ /* 0x002e620000000000 */
[----:B------:R-:W-:-:S02]  /*b630*/  IMAD R3, R34, R9, R6 ;  /* 0x0000000922037224 */ /* 0x000fc400078e0206 */
[----:B------:R-:W-:Y:S01]  /*b640*/  IMAD R52, R52, 0x80, R23 ;  /* 0x0000008034347824 */ /* 0x000fe200078e0217 */
[----:B------:R-:W-:Y:S01]  /*b650*/  ULDC UR4, c[0x0][0xc] ;  /* 0x0000030000047ab9 */ /* 0x000fe20000000800 */
[----:B------:R-:W-:Y:S01]  /*b660*/  UIADD3 UR51, UR51, 0x1, URZ ;  /* 0x0000000133337890 */ /* 0x000fe2000fffe03f */
[----:B------:R-:W-:Y:S01]  /*b670*/  SHF.R.S32.HI R0, RZ, 0x1f, R3 ;  /* 0x0000001fff007819 */ /* 0x000fe20000011403 */
[----:B------:R-:W-:Y:S01]  /*b680*/  IMAD.IADD R5, R5, 0x1, R7 ;  /* 0x0000000105057824 */ /* 0x000fe200078e0207 */
[----:B------:R-:W-:Y:S01]  /*b690*/  UMOV UR5, 0x1 ;  /* 0x0000000100057882 */ /* 0x000fe20000000000 */
[----:B------:R-:W-:Y:S02]  /*b6a0*/  ULDC.64 UR8, c[0x0][0xa80] ;  /* 0x0002a00000087ab9 */ /* 0x000fe40000000a00 */
[----:B------:R-:W-:Y:S02]  /*b6b0*/  IMAD R0, R0, UR6, RZ ;  /* 0x0000000600007c24 */ /* 0x000fe4000f8e02ff */
[----:B------:R-:W-:Y:S01]  /*b6c0*/  IMAD.WIDE.U32 R4, R3, UR6, R4 ;  /* 0x0000000603047c25 */ /* 0x000fe2000f8e0004 */
[----:B------:R-:W-:-:S03]  /*b6d0*/  ISETP.GE.AND P2, PT, R52, R93, PT ;  /* 0x0000005d3400720c */ /* 0x000fc60003f46270 */
[----:B------:R-:W-:Y:S01]  /*b6e0*/  IMAD R7, R3, UR7, R0 ;  /* 0x0000000703077c24 */ /* 0x000fe2000f8e0200 */
[----:B------:R-:W-:Y:S01]  /*b6f0*/  UIADD3 UR41, UR4, UR41, URZ ;  /* 0x0000002904297290 */ /* 0x000fe2000fffe03f */
[----:B------:R-:W-:Y:S01]  /*b700*/  LEA R12, P1, R4, UR8, 0x1 ;  /* 0x00000008040c7c11 */ /* 0x000fe2000f8208ff */
[----:B------:R-:W-:Y:S01]  /*b710*/  UPRMT UR4, URZ, 0x654, UR39 ;  /* 0x000006543f047896 */ /* 0x000fe20008000027 */
[----:B------:R-:W-:Y:S01]  /*b720*/  IMAD.IADD R3, R5, 0x1, R7 ;  /* 0x0000000105037824 */ /* 0x000fe200078e0207 */
[----:B------:R-:W-:Y:S01]  /*b730*/  UPRMT UR39, UR5, 0x654, UR39 ;  /* 0x0000065405277896 */ /* 0x000fe20008000027 */
[----:B------:R-:W-:Y:S01]  /*b740*/  VIADD R0, R52, 0x20 ;  /* 0x0000002034007836 */ /* 0x000fe20000000000 */
[----:B------:R-:W-:Y:S02]  /*b750*/  UISETP.NE.AND UP0, UPT, UR51, 0x2, UPT ;  /* 0x000000023300788c */ /* 0x000fe4000bf05270 */
[----:B------:R-:W-:Y:S02]  /*b760*/  LEA.HI.X R3, R4, UR9, R3, 0x1, P1 ;  /* 0x0000000904037c11 */ /* 0x000fe400088f0c03 */
[----:B------:R-:W-:Y:S01]  /*b770*/  USEL UR5, URZ, 0x1, UP0 ;  /* 0x000000013f057887 */ /* 0x000fe20008000000 */
[-C--:B------:R-:W-:Y:S01]  /*b780*/  ISETP.GE.AND P0, PT, R0, R93.reuse, PT ;  /* 0x0000005d0000720c */ /* 0x080fe20003f06270 */
[----:B------:R-:W-:Y:S01]  /*b790*/  VIADD R0, R52, 0x40 ;  /* 0x0000004034007836 */ /* 0x000fe20000000000 */
[----:B-1----:R-:W-:Y:S01]  /*b7a0*/  SYNCS.ARRIVE.TRANS64.RED.A1T0 RZ, [UR4], RZ ;  /* 0x000000ffffff79a7 */ /* 0x002fe20008100404 */
[----:B------:R-:W-:Y:S01]  /*b7b0*/  USEL UR51, UR51, URZ, UP0 ;  /* 0x0000003f33337287 */ /* 0x000fe20008000000 */
[----:B------:R0:W1:Y:S01]  /*b7c0*/  SHFL.IDX PT, R6, R12, RZ, 0x181f ;  /* 0x00181fff0c067589 */ /* 0x00006200000e0000 */
[----:B------:R-:W-:Y:S01]  /*b7d0*/  ULOP3.LUT UR43, UR43, UR5, URZ, 0x3c, !UPT ;  /* 0x000000052b2b7292 */ /* 0x000fe2000f8e3c3f */
[----:B------:R-:W-:Y:S02]  /*b7e0*/  BSSY B0, `(.L_x_170) ;  /* 0x0000011000007945 */ /* 0x000fe40003800000 */
[----:B------:R0:W2:Y:S01]  /*b7f0*/  SHFL.IDX PT, R7, R3, RZ, 0x181f ;  /* 0x00181fff03077589 */ /* 0x0000a200000e0000 */
[----:B------:R-:W-:Y:S01]  /*b800*/  SYNCS.ARRIVE.TRANS64.RED.A1T0 RZ, [UR39], RZ ;  /* 0x000000ffffff79a7 */ /* 0x000fe20008100427 */
[----:B------:R-:W-:Y:S01]  /*b810*/  ISETP.GE.AND P1, PT, R0, R93, PT ;  /* 0x0000005d0000720c */ /* 0x000fe20003f26270 */
[----:B------:R-:W-:-:S12]  /*b820*/  @P2 BRA `(.L_x_171) ;  /* 0x0000000000302947 */ /* 0x000fd80003800000 */
[----:B------:R-:W-:Y:S02]  /*b830*/  ULDC UR4, c[0x0][0xac8] ;  /* 0x0002b20000047ab9 */ /* 0x000fe40000000800 */
[----:B------:R-:W-:Y:S02]  /*b840*/  ISETP.GE.AND P3, PT, R19, UR4, PT ;  /* 0x0000000413007c0c */ /* 0x000fe4000bf66270 */
[----:B------:R-:W-:Y:S02]  /*b850*/  ISETP.GE.AND P4, PT, R18, UR4, PT ;  /* 0x0000000412007c0c */ /* 0x000fe4000bf86270 */
[----:B------:R-:W-:-:S09]  /*b860*/  ISETP.GE.AND P2, PT, R17, UR4, PT ;  /* 0x0000000411007c0c */ /* 0x000fd2000bf46270 */
[-C--:B-1----:R-:W-:Y:S02]  /*b870*/  @!P3 LEA R8, P5, R19, R6.reuse, 0x1 ;  /* 0x000000061308b211 */ /* 0x082fe400078a08ff */
[C---:B0-----:R-:W-:Y:S02]  /*b880*/  @!P4 LEA R10, P6, R18.reuse, R6, 0x1 ;  /* 0x00000006120ac211 */ /* 0x041fe400078c08ff */
[----:B--2---:R-:W-:Y:S01]  /*b890*/  @!P2 IMAD.WIDE R4, R17, 0x2, R6 ;  /* 0x000000021104a825 */ /* 0x004fe200078e0206 */
[-C--:B------:R-:W-:Y:S02]  /*b8a0*/  @!P3 LEA.HI.X R9, R19, R7.reuse, R227, 0x1, P5 ;  /* 0x000000071309b211 */ /* 0x080fe400028f0ce3 */
[----:B------:R-:W-:Y:S02]  /*b8b0*/  @!P4 LEA.HI.X R11, R18, R7, R226, 0x1, P6 ;  /* 0x00000007120bc211 */ /* 0x000fe400030f0ce2 */
[----:B-----5:R3:W-:Y:S04]  /*b8c0*/  @!P2 ST.E.128 desc[UR48][R4.64], R64 ;  /* 0x000000400400a985 */ /* 0x0207e8000c101d30 */
[----:B------:R3:W-:Y:S04]  /*b8d0*/  @!P3 ST.E.128 desc[UR48][R8.64], R76 ;  /* 0x0000004c0800b985 */ /* 0x0007e8000c101d30 */
[----:B------:R3:W-:Y:S02]  /*b8e0*/  @!P4 ST.E.128 desc[UR48][R10.64], R84 ;  /* 0x000000540a00c985 */ /* 0x0007e4000c101d30 */
.L_x_171:
[----:B------:R-:W-:Y:S05]  /*b8f0*/  BSYNC B0 ;  /* 0x0000000000007941 */ /* 0x000fea0003800000 */
.L_x_170:
[----:B--2---:R2:W4:Y:S01]  /*b900*/  SHFL.IDX PT, R7, R3, 0x1, 0x181f ;  /* 0x00381f0003077f89 */ /* 0x00452200000e0000 */
[----:B------:R-:W-:Y:S03]  /*b910*/  BSSY B0, `(.L_x_172) ;  /* 0x000000f000007945 */ /* 0x000fe60003800000 */
[----:B-1----:R2:W1:Y:S01]  /*b920*/  SHFL.IDX PT, R6, R12, 0x1, 0x181f ;  /* 0x00381f000c067f89 */ /* 0x00246200000e0000 */
[----:B------:R-:W-:Y:S05]  /*b930*/  @P0 BRA `(.L_x_173) ;  /* 0x0000000000300947 */ /* 0x000fea0003800000 */
[----:B------:R-:W-:Y:S02]  /*b940*/  ULDC UR4, c[0x0][0xac8] ;  /* 0x0002b20000047ab9 */ /* 0x000fe40000000800 */
[----:B------:R-:W-:Y:S02]  /*b950*/  ISETP.GE.AND P4, PT, R19, UR4, PT ;  /* 0x0000000413007c0c */ /* 0x000fe4000bf86270 */
[----:B------:R-:W-:Y:S02]  /*b960*/  ISETP.GE.AND P5, PT, R18, UR4, PT ;  /* 0x0000000412007c0c */ /* 0x000fe4000bfa6270 */
[----:B------:R-:W-:-:S09]  /*b970*/  ISETP.GE.AND P3, PT, R17, UR4, PT ;  /* 0x0000000411007c0c */ /* 0x000fd2000bf66270 */
[-C--:B-1-3--:R-:W-:Y:S02]  /*b980*/  @!P4 LEA R8, P0, R19, R6.reuse, 0x1 ;  /* 0x000000061308c211 */ /* 0x08afe400078008ff */
[C---:B0-----:R-:W-:Y:S02]  /*b990*/  @!P5 LEA R10, P2, R18.reuse, R6, 0x1 ;  /* 0x00000006120ad211 */ /* 0x041fe400078408ff */
[----:B----4-:R-:W-:Y:S01]  /*b9a0*/  @!P3 IMAD.WIDE R4, R17, 0x2, R6 ;  /* 0x000000021104b825 */ /* 0x010fe200078e0206 */
[-C--:B------:R-:W-:Y:S02]  /*b9b0*/  @!P4 LEA.HI.X R9, R19, R7.reuse, R227, 0x1, P0 ;  /* 0x000000071309c211 */ /* 0x080fe400000f0ce3 */
[----:B------:R-:W-:Y:S02]  /*b9c0*/  @!P5 LEA.HI.X R11, R18, R7, R226, 0x1, P2 ;  /* 0x00000007120bd211 */ /* 0x000fe400010f0ce2 */
[----:B-----5:R0:W-:Y:S04]  /*b9d0*/  @!P3 ST.E.128 desc[UR48][R4.64], R56 ;  /* 0x000000380400b985 */ /* 0x0201e8000c101d30 */
[----:B------:R0:W-:Y:S04]  /*b9e0*/  @!P4 ST.E.128 desc[UR48][R8.64], R68 ;  /* 0x000000440800c985 */ /* 0x0001e8000c101d30 */
[----:B------:R0:W-:Y:S02]  /*b9f0*/  @!P5 ST.E.128 desc[UR48][R10.64], R80 ;  /* 0x000000500a00d985 */ /* 0x0001e4000c101d30 */
.L_x_173:
[----:B------:R-:W-:Y:S05]  /*ba00*/  BSYNC B0 ;  /* 0x0000000000007941 */ /* 0x000fea0003800000 */
.L_x_172:
[----:B----4-:R4:W0:Y:S01]  /*ba10*/  SHFL.IDX PT, R7, R3, 0x2, 0x181f ;  /* 0x00581f0003077f89 */ /* 0x01082200000e0000 */
[----:B------:R-:W-:Y:S03]  /*ba20*/  BSSY B0, `(.L_x_174) ;  /* 0x000000f000007945 */ /* 0x000fe60003800000 */
[----:B-1----:R4:W1:Y:S01]  /*ba30*/  SHFL.IDX PT, R6, R12, 0x2, 0x181f ;  /* 0x00581f000c067f89 */ /* 0x00286200000e0000 */
[----:B------:R-:W-:Y:S05]  /*ba40*/  @P1 BRA `(.L_x_175) ;  /* 0x0000000000301947 */ /* 0x000fea0003800000 */
[----:B------:R-:W-:Y:S02]  /*ba50*/  ULDC UR4, c[0x0][0xac8] ;  /* 0x0002b20000047ab9 */ /* 0x000fe40000000800 */
[----:B------:R-:W-:Y:S02]  /*ba60*/  ISETP.GE.AND P3, PT, R19, UR4, PT ;  /* 0x0000000413007c0c */ /* 0x000fe4000bf66270 */
[----:B------:R-:W-:Y:S02]  /*ba70*/  ISETP.GE.AND P4, PT, R18, UR4, PT ;  /* 0x0000000412007c0c */ /* 0x000fe4000bf86270 */
[----:B------:R-:W-:-:S09]  /*ba80*/  ISETP.GE.AND P2, PT, R17, UR4, PT ;  /* 0x0000000411007c0c */ /* 0x000fd2000bf46270 */
[-C--:B01-3--:R-:W-:Y:S02]  /*ba90*/  @!P3 LEA R8, P0, R19, R6.reuse, 0x1 ;  /* 0x000000061308b211 */ /* 0x08bfe400078008ff */
[C---:B------:R-:W-:Y:S02]  /*baa0*/  @!P4 LEA R10, P1, R18.reuse, R6, 0x1 ;  /* 0x00000006120ac211 */ /* 0x040fe400078208ff */
[----:B------:R-:W-:Y:S01]  /*bab0*/  @!P2 IMAD.WIDE R4, R17, 0x2, R6 ;  /* 0x000000021104a825 */ /* 0x000fe200078e0206 */
[-C--:B------:R-:W-:Y:S02]  /*bac0*/  @!P3 LEA.HI.X R9, R19, R7.reuse, R227, 0x1, P0 ;  /* 0x000000071309b211 */ /* 0x080fe400000f0ce3 */
[----:B------:R-:W-:Y:S02]  /*bad0*/  @!P4 LEA.HI.X R11, R18, R7, R226, 0x1, P1 ;  /* 0x00000007120bc211 */ /* 0x000fe400008f0ce2 */
[----:B-----5:R0:W-:Y:S04]  /*bae0*/  @!P2 ST.E.128 desc[UR48][R4.64], R48 ;  /* 0x000000300400a985 */ /* 0x0201e8000c101d30 */
[----:B------:R0:W-:Y:S04]  /*baf0*/  @!P3 ST.E.128 desc[UR48][R8.64], R44 ;  /* 0x0000002c0800b985 */ /* 0x0001e8000c101d30 */
[----:B------:R0:W-:Y:S02]  /*bb00*/  @!P4 ST.E.128 desc[UR48][R10.64], R72 ;  /* 0x000000480a00c985 */ /* 0x0001e4000c101d30 */
.L_x_175:
[----:B------:R-:W-:Y:S05]  /*bb10*/  BSYNC B0 ;  /* 0x0000000000007941 */ /* 0x000fea0003800000 */
.L_x_174:
[----:B------:R-:W-:Y:S01]  /*bb20*/  VIADD R0, R52, 0x60 ;  /* 0x0000006034007836 */ /* 0x000fe20000000000 */
[----:B0-----:R0:W0:Y:S01]  /*bb30*/  SHFL.IDX PT, R7, R3, 0x3, 0x181f ;  /* 0x00781f0003077f89 */ /* 0x00102200000e0000 */
[----:B------:R-:W-:Y:S01]  /*bb40*/  UIADD3 UR44, UR44, 0x1, URZ ;  /* 0x000000012c2c7890 */ /* 0x000fe2000fffe03f */
[----:B------:R-:W-:Y:S02]  /*bb50*/  BSSY B0, `(.L_x_176) ;  /* 0x0000010000007945 */ /* 0x000fe40003800000 */
[----:B------:R-:W-:Y:S01]  /*bb60*/  ISETP.GE.AND P0, PT, R0, R93, PT ;  /* 0x0000005d0000720c */ /* 0x000fe20003f06270 */
[----:B-1----:R1:W0:-:S12]  /*bb70*/  SHFL.IDX PT, R6, R12, 0x3, 0x181f ;  /* 0x00781f000c067f89 */ /* 0x00221800000e0000 */
[----:B-1----:R-:W-:Y:S05]  /*bb80*/  @P0 BRA `(.L_x_177) ;  /* 0x0000000000300947 */ /* 0x002fea0003800000 */
[----:B------:R-:W-:Y:S02]  /*bb90*/  ULDC UR4, c[0x0][0xac8] ;  /* 0x0002b20000047ab9 */ /* 0x000fe40000000800 */
[----:B------:R-:W-:Y:S02]  /*bba0*/  ISETP.GE.AND P3, PT, R19, UR4, PT ;  /* 0x0000000413007c0c */ /* 0x000fe4000bf66270 */
[----:B------:R-:W-:Y:S02]  /*bbb0*/  ISETP.GE.AND P4, PT, R18, UR4, PT ;  /* 0x0000000412007c0c */ /* 0x000fe4000bf86270 */
[----:B------:R-:W-:-:S09]  /*bbc0*/  ISETP.GE.AND P2, PT, R17, UR4, PT ;  /* 0x0000000411007c0c */ /* 0x000fd2000bf46270 */
[-C--:B0--3--:R-:W-:Y:S02]  /*bbd0*/  @!P3 LEA R8, P0, R19, R6.reuse, 0x1 ;  /* 0x000000061308b211 */ /* 0x089fe400078008ff */
[C---:B------:R-:W-:Y:S02]  /*bbe0*/  @!P4 LEA R10, P1, R18.reuse, R6, 0x1 ;  /* 0x00000006120ac211 */ /* 0x040fe400078208ff */
[----:B------:R-:W-:Y:S01]  /*bbf0*/  @!P2 IMAD.WIDE R4, R17, 0x2, R6 ;  /* 0x000000021104a825 */ /* 0x000fe200078e0206 */
[-C--:B------:R-:W-:Y:S02]  /*bc00*/  @!P3 LEA.HI.X R9, R19, R7.reuse, R227, 0x1, P0 ;  /* 0x000000071309b211 */ /* 0x080fe400000f0ce3 */
[----:B------:R-:W-:Y:S02]  /*bc10*/  @!P4 LEA.HI.X R11, R18, R7, R226, 0x1, P1 ;  /* 0x00000007120bc211 */ /* 0x000fe400008f0ce2 */
[----:B-----5:R1:W-:Y:S04]  /*bc20*/  @!P2 ST.E.128 desc[UR48][R4.64], R36 ;  /* 0x000000240400a985 */ /* 0x0203e8000c101d30 */
[----:B------:R1:W-:Y:S04]  /*bc30*/  @!P3 ST.E.128 desc[UR48][R8.64], R40 ;  /* 0x000000280800b985 */ /* 0x0003e8000c101d30 */
[----:B------:R1:W-:Y:S02]  /*bc40*/  @!P4 ST.E.128 desc[UR48][R10.64], R60 ;  /* 0x0000003c0a00c985 */ /* 0x0003e4000c101d30 */
.L_x_177:
[----:B------:R-:W-:Y:S05]  /*bc50*/  BSYNC B0 ;  /* 0x0000000000007941 */ /* 0x000fea0003800000 */
.L_x_176:
[----:B------:R-:W2:Y:S02]  /*bc60*/  LDC R0, c[0x0][0xc34] ;  /* 0x00030d00ff007b82 */ /* 0x000ea40000000800 */
[----:B--2---:R-:W-:-:S13]  /*bc70*/  ISETP.LE.AND P0, PT, R0, UR41, PT ;  /* 0x0000002900007c0c */ /* 0x004fda000bf03270 */
[----:B------:R-:W-:Y:S05]  /*bc80*/  @!P0 BRA `(.L_x_178) ;  /* 0xffffff5400948947 */ /* 0x000fea000383ffff */
[----:B------:R-:W-:Y:S05]  /*bc90*/  EXIT ;  /* 0x000000000000794d */ /* 0x000fea0003800000 */
.L_x_144:
[----:B------:R-:W-:-:S08]  /*bca0*/  NOP ;  /* 0x0000000000007918 */ /* 0x000fd00000000000 */
[----:B-1----:R-:W0:-:S00]  /*bcb0*/  USETMAXREG.DEALLOC.CTAPOOL 0x18 ;  /* 0x00000018000079c8 */ /* 0x002e0000080e0500 */
[----:B0-----:R-:W0:Y:S01]  /*bcc0*/  LDC R2, c[0x0][0xc34] ;  /* 0x00030d00ff027b82 */ /* 0x001e220000000800 */
[----:B------:R-:W-:Y:S01]  /*bcd0*/  UMOV UR46, 0x1 ;  /* 0x00000001002e7882 */ /* 0x000fe20000000000 */
[----:B------:R-:W-:Y:S02]  /*bce0*/  IMAD.MOV.U32 R18, RZ, RZ, RZ ;  /* 0x000000ffff127224 */ /* 0x000fe400078e00ff */
[----:B------:R-:W-:Y:S01]  /*bcf0*/  IMAD.MOV.U32 R19, RZ, RZ, 0x1 ;  /* 0x00000001ff137424 */ /* 0x000fe200078e00ff */
[----:B0-----:R-:W-:-:S13]  /*bd00*/  ISETP.LE.AND P0, PT, R2, UR50, PT ;  /* 0x0000003202007c0c */ /* 0x001fda000bf03270 */
[----:B------:R-:W-:Y:S05]  /*bd10*/  @P0 BRA `(.L_x_179) ;  /* 0x0000003800780947 */ /* 0x000fea0003800000 */
[----:B------:R-:W0:Y:S01]  /*bd20*/  S2R R7, SR_TID.X ;  /* 0x0000000000077919 */ /* 0x000e220000002100 */
[----:B------:R-:W1:Y:S01]  /*bd30*/  S2UR UR4, SR_CgaCtaId ;  /* 0x00000000000479c3 */ /* 0x000e620000008800 */
[----:B------:R-:W-:Y:S01]  /*bd40*/  UMOV UR41, 0x400 ;  /* 0x0000040000297882 */ /* 0x000fe20000000000 */
[----:B------:R-:W-:Y:S01]  /*bd50*/  LOP3.LUT R17, R17, 0xfffffffe, RZ, 0xc0, !PT ;  /* 0xfffffffe11117812 */ /* 0x000fe200078ec0ff */
[----:B------:R-:W-:Y:S01]  /*bd60*/  IMAD.MOV.U32 R18, RZ, RZ, RZ ;  /* 0x000000ffff127224 */ /* 0x000fe200078e00ff */
[----:B------:R-:W-:Y:S01]  /*bd70*/  ULDC.64 UR52, c[0x0][0x198] ;  /* 0x0000660000347ab9 */ /* 0x000fe20000000a00 */
[----:B------:R-:W-:Y:S01]  /*bd80*/  IMAD.MOV.U32 R19, RZ, RZ, 0x1 ;  /* 0x00000001ff137424 */ /* 0x000fe200078e00ff */
        /* <DEDUP_REMOVED lines=9> */
[C---:B------:R-:W-:Y:S01]  /*be20*/  IMAD.SHL.U32 R6, R7.reuse, 0x4, RZ ;  /* 0x0000000407067824 */ /* 0x040fe200078e00ff */
[----:B------:R-:W-:Y:S01]  /*be30*/  LOP3.LUT R0, R2, 0x180, RZ, 0xc0, !PT ;  /* 0x0000018002007812 */ /* 0x000fe200078ec0ff */
[C---:B------:R-:W-:Y:S01]  /*be40*/  IMAD.SHL.U32 R8, R7.reuse, 0x2, RZ ;  /* 0x0000000207087824 */ /* 0x040fe200078e00ff */
[----:B------:R-:W-:Y:S01]  /*be50*/  LOP3.LUT P0, RZ, R7, 0x1f, RZ, 0xc0, !PT ;  /* 0x0000001f07ff7812 */ /* 0x000fe2000780c0ff */
[----:B------:R-:W-:Y:S01]  /*be60*/  IMAD.SHL.U32 R4, R10, 0x10, RZ ;  /* 0x000000100a047824 */ /* 0x000fe200078e00ff */
[----:B------:R-:W-:-:S02]  /*be70*/  LOP3.LUT R0, R0, 0x30, R3, 0xf8, !PT ;  /* 0x0000003000007812 */ /* 0x000fc400078ef803 */
[----:B------:R-:W-:Y:S02]  /*be80*/  ISETP.NE.AND P1, PT, R10, RZ, PT ;  /* 0x000000ff0a00720c */ /* 0x000fe40003f25270 */
[----:B------:R-:W-:Y:S01]  /*be90*/  LOP3.LUT R5, R0, 0x30, R5, 0x78, !PT ;  /* 0x0000003000057812 */ /* 0x000fe200078e7805 */
[----:B------:R-:W-:Y:S01]  /*bea0*/  IMAD.SHL.U32 R0, R7, 0x20, RZ ;  /* 0x0000002007007824 */ /* 0x000fe200078e00ff */
[----:B------:R-:W-:Y:S02]  /*beb0*/  LOP3.LUT R4, R4, 0x600, RZ, 0xc0, !PT ;  /* 0x0000060004047812 */ /* 0x000fe400078ec0ff */
[----:B------:R-:W-:Y:S02]  /*bec0*/  ISETP.NE.OR P0, PT, R10, RZ, !P0 ;  /* 0x000000ff0a00720c */ /* 0x000fe40004705670 */
[----:B------:R-:W-:-:S04]  /*bed0*/  LOP3.LUT R3, R0, 0x80, RZ, 0xc0, !PT ;  /* 0x0000008000037812 */ /* 0x000fc800078ec0ff */
[----:B------:R-:W-:Y:S02]  /*bee0*/  LOP3.LUT R3, R3, 0x10, R7, 0xf8, !PT ;  /* 0x0000001003037812 */ /* 0x000fe400078ef807 */
[----:B------:R-:W-:Y:S02]  /*bef0*/  @P1 LOP3.LUT R17, R17, 0x1, RZ, 0xfc, !PT ;  /* 0x0000000111111812 */ /* 0x000fe400078efcff */
[----:B------:R-:W-:Y:S01]  /*bf00*/  LOP3.LUT R6, R3, 0x10, R6, 0x78, !PT ;  /* 0x0000001003067812 */ /* 0x000fe200078e7806 */
[----:B------:R-:W-:Y:S01]  /*bf10*/  IMAD.SHL.U32 R3, R7, 0x10, RZ ;  /* 0x0000001007037824 */ /* 0x000fe200078e00ff */
[----:B------:R-:W-:-:S04]  /*bf20*/  LOP3.LUT R17, R17, 0xfffffffd, RZ, 0xc0, !PT ;  /* 0xfffffffd11117812 */ /* 0x000fc800078ec0ff */
[----:B------:R-:W-:Y:S02]  /*bf30*/  LOP3.LUT R7, R3, 0x1b0, RZ, 0xc0, !PT ;  /* 0x000001b003077812 */ /* 0x000fe400078ec0ff */
[C---:B------:R-:W-:Y:S02]  /*bf40*/  LOP3.LUT R9, R4.reuse, 0x40, R3, 0xf8, !PT ;  /* 0x0000004004097812 */ /* 0x040fe400078ef803 */
[----:B------:R-:W-:Y:S02]  /*bf50*/  LOP3.LUT R8, R7, 0x30, R8, 0x78, !PT ;  /* 0x0000003007087812 */ /* 0x000fe400078e7808 */
[----:B------:R-:W-:Y:S02]  /*bf60*/  LOP3.LUT R7, R4, 0x60, R0, 0xf8, !PT ;  /* 0x0000006004077812 */ /* 0x000fe400078ef800 */
[----:B------:R-:W-:Y:S02]  /*bf70*/  LOP3.LUT R4, R5, 0x640, R2, 0xf8, !PT ;  /* 0x0000064005047812 */ /* 0x000fe400078ef802 */
[----:B------:R-:W-:-:S02]  /*bf80*/  LOP3.LUT R7, R7, 0x100, R0, 0xf8, !PT ;  /* 0x0000010007077812 */ /* 0x000fc400078ef800 */
[----:B------:R-:W-:Y:S01]  /*bf90*/  LOP3.LUT R8, R9, R8, RZ, 0xfc, !PT ;  /* 0x0000000809087212 */ /* 0x000fe200078efcff */
[----:B------:R0:W-:Y:S01]  /*bfa0*/  STL [R1+0x14], R4 ;  /* 0x0000140401007387 */ /* 0x0001e20000100800 */
[----:B------:R-:W-:Y:S02]  /*bfb0*/  LOP3.LUT R2, R7, R6, RZ, 0xfc, !PT ;  /* 0x0000000607027212 */ /* 0x000fe400078efcff */
[----:B------:R-:W-:-:S03]  /*bfc0*/  @P0 LOP3.LUT R17, R17, 0x2, RZ, 0xfc, !PT ;  /* 0x0000000211110812 */ /* 0x000fc600078efcff */
[----:B------:R1:W-:Y:S01]  /*bfd0*/  STL [R1+0x10], R2 ;  /* 0x0000100201007387 */ /* 0x0003e20000100800 */
[----:B0-----:R-:W-:Y:S02]  /*bfe0*/  SHF.R.U32.HI R4, RZ, 0x2, R10 ;  /* 0x00000002ff047819 */ /* 0x001fe4000001160a */
[----:B-1----:R-:W-:Y:S02]  /*bff0*/  LOP3.LUT R2, R3, 0x30, RZ, 0xc0, !PT ;  /* 0x0000003003027812 */ /* 0x002fe400078ec0ff */
[----:B------:R-:W-:Y:S01]  /*c000*/  LOP3.LUT R3, R4, 0x60, R0, 0xf8, !PT ;  /* 0x0000006004037812 */ /* 0x000fe200078ef800 */
[----:B------:R-:W-:Y:S01]  /*c010*/  VIADD R0, R8, UR41 ;  /* 0x0000002908007c36 */ /* 0x000fe20008000000 */
[----:B------:R-:W-:-:S04]  /*c020*/  LOP3.LUT R3, R2, 0x40, RZ, 0xfc, !PT ;  /* 0x0000004002037812 */ /* 0x000fc800078efcff */
[----:B------:R0:W-:Y:S02]  /*c030*/  STL [R1+0x18], R0 ;  /* 0x0000180001007387 */ /* 0x0001e40000100800 */
[----:B0-----:R-:W-:-:S07]  /*c040*/  LOP3.LUT R0, R2, 0x80, RZ, 0xfc, !PT ;  /* 0x0000008002007812 */ /* 0x001fce00078efcff */
.L_x_234:
        /* <DEDUP_REMOVED lines=29> */
[----:B0-----:R-:W-:Y:S11]  /*c220*/  @!P0 BRA `(.L_x_180) ;  /* 0x0000000000408947 */ /* 0x001ff60003800000 */
        /* <DEDUP_REMOVED lines=16> */
.L_x_180:
[----:B------:R-:W-:Y:S01]  /*c330*/  UIADD3 UR4, UR41, 0xf200, URZ ;  /* 0x0000f20029047890 */ /* 0x000fe2000fffe03f */
[----:B------:R-:W-:-:S05]  /*c340*/  LOP3.LUT R17, R17, 0xfffffffb, RZ, 0xc0, !PT ;  /* 0xfffffffb11117812 */ /* 0x000fca00078ec0ff */
[----:B------:R-:W-:-:S05]  /*c350*/  IMAD.U32 R16, RZ, RZ, UR4 ;  /* 0x00000004ff107e24 */ /* 0x000fca000f8e00ff */
[----:B------:R-:W-:-:S13]  /*c360*/  LOP3.LUT P0, RZ, R16, 0x1bf, RZ, 0xc0, !PT ;  /* 0x000001bf10ff7812 */ /* 0x000fda000780c0ff */
[----:B------:R-:W-:Y:S01]  /*c370*/  @P0 LOP3.LUT R17, R17, 0x4, RZ, 0xfc, !PT ;  /* 0x0000000411110812 */ /* 0x000fe200078efcff */
[----:B------:R-:W-:Y:S06]  /*c380*/  @!P0 BRA `(.L_x_181) ;  /* 0x0000000000408947 */ /* 0x000fec0003800000 */
        /* <DEDUP_REMOVED lines=16> */
.L_x_181:
        /* <DEDUP_REMOVED lines=20> */
.L_x_182:
        /* <DEDUP_REMOVED lines=18> */
.L_x_183:
[----:B------:R-:W-:Y:S01]  /*c6f0*/  ULDC.64 UR4, c[0x0][0x9f8] ;  /* 0x00027e0000047ab9 */ /* 0x000fe20000000a00 */
[----:B------:R-:W-:Y:S01]  /*c700*/  IMAD.U32 R0, RZ, RZ, UR44 ;  /* 0x0000002cff007e24 */ /* 0x000fe2000f8e00ff */
[----:B------:R-:W-:-:S04]  /*c710*/  UISETP.NE.U32.AND UP0, UPT, UR4, URZ, UPT ;  /* 0x0000003f0400728c */ /* 0x000fc8000bf05070 */
[----:B------:R-:W-:-:S06]  /*c720*/  UISETP.NE.AND.EX UP0, UPT, UR5, URZ, UPT, UP0 ;  /* 0x0000003f0500728c */ /* 0x000fcc000bf05300 */
[----:B------:R-:W-:-:S05]  /*c730*/  PLOP3.LUT P0, PT, PT, PT, UP0, 0x80, 0x0 ;  /* 0x000000000000781c */ /* 0x000fca0003f0f008 */
[----:B------:R-:W-:Y:S02]  /*c740*/  @UP0 ULDC.64 UR4, c[0x0][0x9f8] ;  /* 0x00027e0000040ab9 */ /* 0x000fe40000000a00 */
[----:B------:R-:W-:-:S06]  /*c750*/  @UP0 UIMAD.WIDE UR4, UR44, 0x4, UR4 ;  /* 0x000000042c0408a5 */ /* 0x000fcc000f8e0204 */
[----:B------:R-:W-:Y:S02]  /*c760*/  IMAD.U32 R2, RZ, RZ, UR4 ;  /* 0x00000004ff027e24 */ /* 0x000fe4000f8e00ff */
[----:B------:R-:W-:-:S05]  /*c770*/  IMAD.U32 R3, RZ, RZ, UR5 ;  /* 0x00000005ff037e24 */ /* 0x000fca000f8e00ff */
[----:B------:R0:W2:Y:S01]  /*c780*/  @P0 LDG.E R0, desc[UR48][R2.64] ;  /* 0x0000003002000981 */ /* 0x0000a2000c1e1900 */
[----:B------:R-:W-:Y:S01]  /*c790*/  UMOV UR4, 0xffffffff ;  /* 0xffffffff00047882 */ /* 0x000fe20000000000 */
[----:B------:R-:W-:Y:S01]  /*c7a0*/  LOP3.LUT R17, R17, 0xfffffffb, RZ, 0xc0, !PT ;  /* 0xfffffffb11117812 */ /* 0x000fe200078ec0ff */
[----:B------:R-:W1:Y:S01]  /*c7b0*/  S2R R16, SR_TID.X ;  /* 0x0000000000107919 */ /* 0x000e620000002100 */
[----:B0-----:R-:W0:Y:S02]  /*c7c0*/  LDC.64 R2, c[0x0][0x418] ;  /* 0x00010600ff027b82 */ /* 0x001e240000000a00 */
[----:B0-----:R-:W-:Y:S02]  /*c7d0*/  ISETP.NE.U32.AND P0, PT, R2, RZ, PT ;  /* 0x000000ff0200720c */ /* 0x001fe40003f05070 */
[----:B-1----:R-:W-:Y:S02]  /*c7e0*/  SHF.R.U32.HI R5, RZ, 0x5, R16 ;  /* 0x00000005ff057819 */ /* 0x002fe40000011610 */
[----:B------:R-:W-:-:S02]  /*c7f0*/  ISETP.NE.AND.EX P1, PT, R3, RZ, PT, P0 ;  /* 0x000000ff0300720c */ /* 0x000fc40003f25300 */
[----:B------:R-:W-:-:S11]  /*c800*/  LOP3.LUT R5, R5, 0x3, RZ, 0xc0, !PT ;  /* 0x0000000305057812 */ /* 0x000fd600078ec0ff */
[----:B------:R-:W-:Y:S02]  /*c810*/  @P1 LOP3.LUT R17, R17, 0x4, RZ, 0xfc, !PT ;  /* 0x0000000411111812 */ /* 0x000fe400078efcff */
[----:B--2---:R-:W-:Y:S01]  /*c820*/  SHF.R.S32.HI R9, RZ, 0x1f, R0 ;  /* 0x0000001fff097819 */ /* 0x004fe20000011400 */
[----:B------:R0:W-:Y:S01]  /*c830*/  STL [R1], R0 ;  /* 0x0000000001007387 */ /* 0x0001e20000100800 */
[----:B------:R-:W-:-:S03]  /*c840*/  SEL R16, R0, RZ, !P1 ;  /* 0x000000ff00107207 */ /* 0x000fc60004800000 */
[----:B------:R0:W-:Y:S01]  /*c850*/  STL [R1+0x4], R9 ;  /* 0x0000040901007387 */ /* 0x0001e20000100800 */
[----:B------:R-:W-:Y:S05]  /*c860*/  BRA.DIV UR4, `(.L_x_184) ;  /* 0x0000003204f47947 */ /* 0x000fea000b800000 */
[----:B------:R1:W2:Y:S02]  /*c870*/  SHFL.IDX PT, R14, R5, RZ, 0x1f ;  /* 0x00001fff050e7589 */ /* 0x0002a400000e0000 */
.L_x_250:
[----:B--2---:R-:W-:Y:S02]  /*c880*/  ISETP.NE.AND P0, PT, R14, RZ, PT ;  /* 0x000000ff0e00720c */ /* 0x004fe40003f05270 */
[----:B------:R-:W-:Y:S02]  /*c890*/  PLOP3.LUT P2, PT, PT, PT, PT, 0x8, 0x0 ;  /* 0x000000000000781c */ /* 0x000fe40003f4e170 */
[----:B------:R-:W-:-:S11]  /*c8a0*/  LOP3.LUT R17, R17, 0xfffffff7, RZ, 0xc0, !PT ;  /* 0xfffffff711117812 */ /* 0x000fd600078ec0ff */
[----:B------:R-:W-:Y:S01]  /*c8b0*/  @P2 LOP3.LUT R17, R17, 0x8, RZ, 0xfc, !PT ;  /* 0x0000000811112812 */ /* 0x000fe200078efcff */
[----:B------:R-:W-:Y:S06]  /*c8c0*/  @P0 BRA `(.L_x_185) ;  /* 0x0000000400e80947 */ /* 0x000fec0003800000 */
[----:B------:R-:W-:-:S06]  /*c8d0*/  UIADD3 UR4, UR39, -0x1, URZ ;  /* 0xffffffff27047890 */ /* 0x000fcc000fffe03f */
[----:B------:R-:W-:Y:S01]  /*c8e0*/  IMAD.U32 R6, RZ, RZ, UR4 ;  /* 0x00000004ff067e24 */ /* 0x000fe2000f8e00ff */
[----:B------:R-:W-:-:S03]  /*c8f0*/  UMOV UR4, 0xffffffff ;  /* 0xffffffff00047882 */ /* 0x000fc60000000000 */
[----:B------:R-:W-:Y:S05]  /*c900*/  BRA.DIV UR4, `(.L_x_186) ;  /* 0x0000003204ec7947 */ /* 0x000fea000b800000 */
[----:B------:R-:W-:-:S13]  /*c910*/  ELECT P6, URZ, PT ;  /* 0x00000000003f782f */ /* 0x000fda00038c0000 */
.L_x_253:
[----:B------:R-:W-:Y:S05]  /*c920*/  @!P6 BRA `(.L_x_185) ;  /* 0x0000000400d0e947 */ /* 0x000fea0003800000 */
[----:B------:R-:W-:Y:S05]  /*c930*/  @!P1 BRA `(.L_x_187) ;  /* 0x0000000000449947 */ /* 0x000fea0003800000 */
[----:B------:R-:W2:Y:S01]  /*c940*/  LDC R8, c[0x0][0x43c] ;  /* 0x00010f00ff087b82 */ /* 0x000ea20000000800 */
[----:B------:R-:W-:Y:S01]  /*c950*/  ULDC.64 UR4, c[0x0][0x428] ;  /* 0x00010a0000047ab9 */ /* 0x000fe20000000a00 */
[----:B--2---:R-:W-:-:S13]  /*c960*/  ISETP.NE.AND P0, PT, R8, 0x1, PT ;  /* 0x000000010800780c */ /* 0x004fda0003f05270 */
[----:B-1----:R-:W1:Y:S02]  /*c970*/  @P0 LDC.64 R4, c[0x0][0x440] ;  /* 0x00011000ff040b82 */ /* 0x002e640000000a00 */
[----:B-1----:R-:W-:-:S04]  /*c980*/  @P0 IMAD.HI.U32 R7, R6, R4, RZ ;  /* 0x0000000406070227 */ /* 0x002fc800078e00ff */
[----:B------:R-:W-:Y:S01]  /*c990*/  IMAD.MOV.U32 R4, RZ, RZ, R6 ;  /* 0x000000ffff047224 */ /* 0x000fe200078e0006 */
[----:B------:R-:W-:Y:S01]  /*c9a0*/  @P0 SHF.R.U32.HI R4, RZ, R5, R7 ;  /* 0x00000005ff040219 */ /* 0x000fe20000011607 */
[----:B------:R-:W-:-:S04]  /*c9b0*/  IMAD R7, R9, UR4, RZ ;  /* 0x0000000409077c24 */ /* 0x000fc8000f8e02ff */
[----:B------:R-:W-:Y:S02]  /*c9c0*/  IMAD.MOV R5, RZ, RZ, -R4 ;  /* 0x000000ffff057224 */ /* 0x000fe400078e0a04 */
[----:B------:R-:W-:Y:S02]  /*c9d0*/  IMAD R7, R0, UR5, R7 ;  /* 0x0000000500077c24 */ /* 0x000fe4000f8e0207 */
[----:B------:R-:W-:Y:S01]  /*c9e0*/  IMAD R6, R8, R5, R6 ;  /* 0x0000000508067224 */ /* 0x000fe200078e0206 */
[----:B------:R-:W-:-:S03]  /*c9f0*/  SHF.R.S32.HI R5, RZ, 0x1f, R4 ;  /* 0x0000001fff057819 */ /* 0x000fc60000011404 */
[----:B------:R-:W-:-:S04]  /*ca00*/  IMAD.WIDE.U32 R4, R0, UR4, R4 ;  /* 0x0000000400047c25 */ /* 0x000fc8000f8e0004 */
[----:B------:R-:W-:Y:S01]  /*ca10*/  IMAD.IADD R7, R5, 0x1, R7 ;  /* 0x0000000105077824 */ /* 0x000fe200078e0207 */
[----:B------:R-:W-:-:S04]  /*ca20*/  LEA R2, P0, R4, R2, 0x2 ;  /* 0x0000000204027211 */ /* 0x000fc800078010ff */
[----:B------:R-:W-:-:S05]  /*ca30*/  LEA.HI.X R3, R4, R3, R7, 0x2, P0 ;  /* 0x0000000304037211 */ /* 0x000fca00000f1407 */
[----:B0-----:R2:W5:Y:S04]  /*ca40*/  LDG.E R0, desc[UR48][R2.64] ;  /* 0x0000003002007981 */ /* 0x001568000c1e1900 */
.L_x_187:
[----:B------:R-:W-:Y:S02]  /*ca50*/  LEA R4, R18, UR41, 0x3 ;  /* 0x0000002912047c11 */ /* 0x000fe4000f8e18ff */
[----:B--2---:R-:W-:-:S04]  /*ca60*/  SHF.L.U32 R3, R19, 0x1f, RZ ;  /* 0x0000001f13037819 */ /* 0x004fc800000006ff */
[----:B------:R-:W2:Y:S02]  /*ca70*/  SYNCS.PHASECHK.TRANS64.TRYWAIT P0, [R4+URZ+0x33480], R3 ;  /* 0x03348003040075a7 */ /* 0x000ea4000800017f */
[----:B--2---:R-:W-:Y:S05]  /*ca80*/  @!P0 BRA `(.L_x_188) ;  /* 0x0000003000ac8947 */ /* 0x004fea0003800000 */
.L_x_254:
[----:B------:R-:W3:Y:S01]  /*ca90*/  S2R R2, SR_TID.X ;  /* 0x0000000000027919 */ /* 0x000ee20000002100 */
[----:B------:R-:W-:Y:S01]  /*caa0*/  UPRMT UR4, UR47, 0x9910, URZ ;  /* 0x000099102f047896 */ /* 0x000fe2000800003f */
[----:B---3--:R-:W-:-:S04]  /*cab0*/  LOP3.LUT R2, R2, 0x7f, RZ, 0xc0, !PT ;  /* 0x0000007f02027812 */ /* 0x008fc800078ec0ff */
[----:B------:R-:W-:-:S13]  /*cac0*/  ISETP.NE.AND P0, PT, R2, RZ, PT ;  /* 0x000000ff0200720c */ /* 0x000fda0003f05270 */
[----:B------:R-:W-:-:S04]  /*cad0*/  @!P0 IMAD.MOV.U32 R2, RZ, RZ, 0x7800 ;  /* 0x00007800ff028424 */ /* 0x000fc800078e00ff */
[----:B------:R3:W-:Y:S02]  /*cae0*/  @!P0 SYNCS.ARRIVE.TRANS64 RZ, [R4+URZ+0x33470], R2 ;  /* 0x0334700204ff89a7 */ /* 0x0007e4000800003f */
[----:B---3--:R-:W-:-:S05]  /*caf0*/  IMAD.U32 R2, RZ, RZ, UR4 ;  /* 0x00000004ff027e24 */ /* 0x008fca000f8e00ff */
[----:B------:R-:W-:-:S13]  /*cb00*/  ISETP.NE.AND P1, PT, R2, 0x2, PT ;  /* 0x000000020200780c */ /* 0x000fda0003f25270 */
[----:B------:R-:W-:Y:S05]  /*cb10*/  @P1 BRA `(.L_x_189) ;  /* 0x0000000000041947 */ /* 0x000fea0003800000 */
[----:B------:R-:W-:Y:S01]  /*cb20*/  BPT.TRAP 0x1 ;  /* 0x000000040000795c */ /* 0x000fe20000300000 */
.L_x_189:
[----:B------:R-:W-:-:S13]  /*cb30*/  LOP3.LUT P0, RZ, R17, 0x2, RZ, 0xc0, !PT ;  /* 0x0000000211ff7812 */ /* 0x000fda000780c0ff */
[----:B------:R-:W-:Y:S05]  /*cb40*/  @P0 BRA `(.L_x_190) ;  /* 0x0000000000040947 */ /* 0x000fea0003800000 */
[----:B------:R-:W-:Y:S01]  /*cb50*/  BPT.TRAP 0x1 ;  /* 0x000000040000795c */ /* 0x000fe20000300000 */
.L_x_190:
[----:B------:R-:W3:Y:S01]  /*cb60*/  S2R R2, SR_CgaCtaId ;  /* 0x0000000000027919 */ /* 0x000ee20000008800 */
[----:B------:R-:W-:Y:S01]  /*cb70*/  R2UR UR33, R4 ;  /* 0x00000000042172ca */ /* 0x000fe200000e0000 */
[----:B------:R-:W-:Y:S01]  /*cb80*/  UIADD3 UR4, UP0, UR52, 0x470, URZ ;  /* 0x0000047034047890 */ /* 0x000fe2000ff1e03f */
[----:B-----5:R-:W-:Y:S01]  /*cb90*/  R2UR UR37, R0 ;  /* 0x00000000002572ca */ /* 0x020fe200000e0000 */
[----:B-1----:R-:W1:Y:S01]  /*cba0*/  S2R R5, SR_CgaCtaId ;  /* 0x0000000000057919 */ /* 0x002e620000008800 */
[----:B------:R-:W-:Y:S01]  /*cbb0*/  UMOV UR6, 0x30000 ;  /* 0x0003000000067882 */ /* 0x000fe20000000000 */
[----:B------:R-:W-:Y:S01]  /*cbc0*/  UIADD3.X UR5, URZ, UR53, URZ, UP0, !UPT ;  /* 0x000000353f057290 */ /* 0x000fe200087fe43f */
[----:B------:R-:W-:Y:S01]  /*cbd0*/  UMOV UR14, 0x0 ;  /* 0x00000000000e7882 */ /* 0x000fe20000000000 */
[----:B------:R-:W-:Y:S01]  /*cbe0*/  UMOV UR15, 0x14f00000 ;  /* 0x14f00000000f7882 */ /* 0x000fe20000000000 */
[----:B------:R-:W-:Y:S01]  /*cbf0*/  UMOV UR34, URZ ;  /* 0x0000003f00227c82 */ /* 0x000fe20008000000 */
[----:B------:R-:W-:Y:S01]  /*cc00*/  UMOV UR18, 0x40 ;  /* 0x0000004000127882 */ /* 0x000fe20000000000 */
[----:B------:R-:W-:Y:S01]  /*cc10*/  UMOV UR20, UR36 ;  /* 0x0000002400147c82 */ /* 0x000fe20008000000 */
[----:B------:R-:W-:-:S02]  /*cc20*/  UMOV UR10, 0x80 ;  /* 0x00000080000a7882 */ /* 0x000fc40000000000 */
[----:B------:R-:W-:Y:S02]  /*cc30*/  UIADD3 UR33, UR33, 0x33470, URZ ;  /* 0x0003347021217890 */ /* 0x000fe4000fffe03f */
[----:B------:R-:W-:Y:S01]  /*cc40*/  UMOV UR21, UR37 ;  /* 0x0000002500157c82 */ /* 0x000fe20008000000 */
[----:B------:R-:W-:Y:S01]  /*cc50*/  UMOV UR12, UR36 ;  /* 0x00000024000c7c82 */ /* 0x000fe20008000000 */
[----:B------:R-:W-:-:S03]  /*cc60*/  UMOV UR13, UR37 ;  /* 0x00000025000d7c82 */ /* 0x000fc60008000000 */
[----:B------:R-:W-:Y:S01]  /*cc70*/  UMOV UR17, UR33 ;  /* 0x0000002100117c82 */ /* 0x000fe20008000000 */
[----:B------:R-:W-:Y:S01]  /*cc80*/  UMOV UR9, UR33 ;  /* 0x0000002100097c82 */ /* 0x000fe20008000000 */
[----:B---3--:R-:W-:Y:S02]  /*cc90*/  LOP3.LUT R2, R2, 0x1, RZ, 0xc0, !PT ;  /* 0x0000000102027812 */ /* 0x008fe400078ec0ff */
[----:B-1----:R-:W-:-:S03]  /*cca0*/  LOP3.LUT R5, R5, 0x1, RZ, 0xc0, !PT ;  /* 0x0000000105057812 */ /* 0x002fc600078ec0ff */
[----:B------:R-:W-:-:S04]  /*ccb0*/  IMAD R2, R2, 0x1400, RZ ;  /* 0x0000140002027824 */ /* 0x000fc800078e02ff */
[----:B------:R-:W-:Y:S02]  /*ccc0*/  IMAD R2, R18, 0x7800, R2 ;  /* 0x0000780012027824 */ /* 0x000fe400078e0202 */
[----:B------:R-:W-:Y:S02]  /*ccd0*/  IMAD R5, R5, 0x50, RZ ;  /* 0x0000005005057824 */ /* 0x000fe400078e02ff */
[----:B------:R-:W-:Y:S02]  /*cce0*/  VIADD R2, R2, UR41 ;  /* 0x0000002902027c36 */ /* 0x000fe40008000000 */
[----:B------:R-:W-:-:S03]  /*ccf0*/  IMAD R6, R6, 0xa0, R5 ;  /* 0x000000a006067824 */ /* 0x000fc600078e0205 */
[----:B------:R-:W-:Y:S02]  /*cd00*/  R2UR UR8, R2 ;  /* 0x00000000020872ca */ /* 0x000fe400000e0000 */
[----:B------:R-:W-:-:S11]  /*cd10*/  R2UR UR35, R6 ;  /* 0x00000000062372ca */ /* 0x000fd600000e0000 */
[----:B------:R-:W-:Y:S02]  /*cd20*/  UIADD3 UR32, UR8, 0xf200, URZ ;  /* 0x0000f20008207890 */ /* 0x000fe4000fffe03f */
[----:B------:R-:W-:Y:S02]  /*cd30*/  UIADD3 UR16, UR8, 0x11a00, URZ ;  /* 0x00011a0008107890 */ /* 0x000fe4000fffe03f */
[----:B------:R-:W-:Y:S01]  /*cd40*/  UIADD3 UR8, UR8, 0x14200, URZ ;  /* 0x0001420008087890 */ /* 0x000fe2000fffe03f */
[----:B------:R-:W-:Y:S01]  /*cd50*/  UMOV UR19, UR35 ;  /* 0x0000002300137c82 */ /* 0x000fe20008000000 */
[----:B------:R-:W-:-:S03]  /*cd60*/  UMOV UR11, UR35 ;  /* 0x00000023000b7c82 */ /* 0x000fc60008000000 */
[----:B------:R1:W-:Y:S02]  /*cd70*/  UTMALDG.4D.MULTICAST [UR32], [UR4], UR6, desc[UR14] ;  /* 0x00000e20040073b4 */ /* 0x0003e40008019806 */
[----:B------:R1:W-:Y:S02]  /*cd80*/  UTMALDG.4D.MULTICAST [UR16], [UR4], UR6, desc[UR14] ;  /* 0x00000e10040073b4 */ /* 0x0003e40008019806 */
[----:B------:R1:W-:Y:S01]  /*cd90*/  UTMALDG.4D.MULTICAST [UR8], [UR4], UR6, desc[UR14] ;  /* 0x00000e08040073b4 */ /* 0x0003e20008019806 */
[----:B------:R-:W3:Y:S02]  /*cda0*/  SYNCS.PHASECHK.TRANS64.TRYWAIT P0, [R4+URZ+0x33440], R3 ;  /* 0x03344003040075a7 */ /* 0x000ee4000800017f */
[----:B-1-3--:R-:W-:Y:S05]  /*cdb0*/  @!P0 BRA `(.L_x_191) ;  /* 0x0000002c00f48947 */ /* 0x00afea0003800000 */
.L_x_255:
[----:B------:R-:W3:Y:S02]  /*cdc0*/  S2R R5, SR_TID.X ;  /* 0x0000000000057919 */ /* 0x000ee40000002100 */
[----:B---3--:R-:W-:-:S04]  /*cdd0*/  LOP3.LUT R5, R5, 0x7f, RZ, 0xc0, !PT ;  /* 0x0000007f05057812 */ /* 0x008fc800078ec0ff */
[----:B------:R-:W-:-:S13]  /*cde0*/  ISETP.NE.AND P0, PT, R5, RZ, PT ;  /* 0x000000ff0500720c */ /* 0x000fda0003f05270 */
[----:B-12---:R-:W-:-:S04]  /*cdf0*/  @!P0 IMAD.MOV.U32 R3, RZ, RZ, 0x7800 ;  /* 0x00007800ff038424 */ /* 0x006fc800078e00ff */
[----:B------:R1:W-:Y:S01]  /*ce00*/  @!P0 SYNCS.ARRIVE.TRANS64 RZ, [R4+URZ+0x33430], R3 ;  /* 0x0334300304ff89a7 */ /* 0x0003e2000800003f */
[----:B------:R-:W-:Y:S05]  /*ce10*/  @P1 BRA `(.L_x_192) ;  /* 0x0000000000041947 */ /* 0x000fea0003800000 */
[----:B------:R-:W-:Y:S01]  /*ce20*/  BPT.TRAP 0x1 ;  /* 0x000000040000795c */ /* 0x000fe20000300000 */
.L_x_192:
[----:B------:R-:W-:-:S13]  /*ce30*/  LOP3.LUT P0, RZ, R17, 0x2, RZ, 0xc0, !PT ;  /* 0x0000000211ff7812 */ /* 0x000fda000780c0ff */
[----:B------:R-:W-:Y:S05]  /*ce40*/  @P0 BRA `(.L_x_193) ;  /* 0x0000000000040947 */ /* 0x000fea0003800000 */
[----:B------:R-:W-:Y:S01]  /*ce50*/  BPT.TRAP 0x1 ;  /* 0x000000040000795c */ /* 0x000fe20000300000 */
.L_x_193:
[----:B------:R-:W-:Y:S01]  /*ce60*/  R2UR UR8, R2 ;  /* 0x00000000020872ca */ /* 0x000fe200000e0000 */
[----:B------:R-:W-:Y:S01]  /*ce70*/  UIADD3 UR4, UP0, UR52, 0x370, URZ ;  /* 0x0000037034047890 */ /* 0x000fe2000ff1e03f */
[----:B------:R-:W-:Y:S01]  /*ce80*/  R2UR UR25, R4 ;  /* 0x00000000041972ca */ /* 0x000fe200000e0000 */
[----:B------:R-:W-:Y:S01]  /*ce90*/  UMOV UR14, 0x30000 ;  /* 0x00030000000e7882 */ /* 0x000fe20000000000 */
[----:B------:R-:W-:Y:S01]  /*cea0*/  R2UR UR27, R6 ;  /* 0x00000000061b72ca */ /* 0x000fe200000e0000 */
[----:B------:R-:W-:Y:S01]  /*ceb0*/  UIADD3.X UR5, URZ, UR53, URZ, UP0, !UPT ;  /* 0x000000353f057290 */ /* 0x000fe200087fe43f */
[----:B------:R-:W-:Y:S01]  /*cec0*/  R2UR UR29, R0 ;  /* 0x00000000001d72ca */ /* 0x000fe200000e0000 */
[----:B------:R-:W-:Y:S01]  /*ced0*/  UMOV UR6, 0x0 ;  /* 0x0000000000067882 */ /* 0x000fe20000000000 */
[----:B------:R-:W-:Y:S01]  /*cee0*/  UMOV UR7, 0x14f00000 ;  /* 0x14f0000000077882 */ /* 0x000fe20000000000 */
[----:B------:R-:W-:Y:S01]  /*cef0*/  UMOV UR26, URZ ;  /* 0x0000003f001a7c82 */ /* 0x000fe20008000000 */
[----:B------:R-:W-:Y:S01]  /*cf00*/  UMOV UR28, UR36 ;  /* 0x00000024001c7c82 */ /* 0x000fe20008000000 */
[----:B------:R-:W-:Y:S01]  /*cf10*/  UMOV UR18, 0x40 ;  /* 0x0000004000127882 */ /* 0x000fe20000000000 */
[----:B------:R-:W-:Y:S01]  /*cf20*/  UMOV UR20, UR36 ;  /* 0x0000002400147c82 */ /* 0x000fe20008000000 */
[----:B------:R-:W-:Y:S01]  /*cf30*/  UIADD3 UR24, UR8, 0x24200, URZ ;  /* 0x0002420008187890 */ /* 0x000fe2000fffe03f */
[----:B------:R-:W-:Y:S01]  /*cf40*/  PLOP3.LUT P0, PT, PT, PT, PT, 0x80, 0x0 ;  /* 0x000000000000781c */ /* 0x000fe20003f0f070 */
[----:B------:R-:W-:Y:S01]  /*cf50*/  UIADD3 UR25, UR25, 0x33430, URZ ;  /* 0x0003343019197890 */ /* 0x000fe2000fffe03f */
[----:B------:R-:W-:Y:S01]  /*cf60*/  LOP3.LUT R17, R17, 0xfffffff7, RZ, 0xc0, !PT ;  /* 0xfffffff711117812 */ /* 0x000fe200078ec0ff */
[----:B------:R-:W-:Y:S01]  /*cf70*/  UIADD3 UR16, UR8, 0x26a00, URZ ;  /* 0x00026a0008107890 */ /* 0x000fe2000fffe03f */
[----:B------:R-:W-:Y:S01]  /*cf80*/  IMAD.MOV.U32 R16, RZ, RZ, R0 ;  /* 0x000000ffff107224 */ /* 0x000fe200078e0000 */
        /* <DEDUP_REMOVED lines=8> */
[----:B------:R2:W-:Y:S01]  /*d010*/  UTMALDG.4D.MULTICAST [UR24], [UR4], UR14, desc[UR6] ;  /* 0x00000618040073b4 */ /* 0x0005e2000801980e */
[----:B------:R-:W-:Y:S01]  /*d020*/  UMOV UR9, UR25 ;  /* 0x0000001900097c82 */ /* 0x000fe20008000000 */
[----:B------:R-:W-:Y:S01]  /*d030*/  @P0 LOP3.LUT R17, R17, 0x8, RZ, 0xfc, !PT ;  /* 0x0000000811110812 */ /* 0x000fe200078efcff */
[----:B------:R2:W-:Y:S01]  /*d040*/  UTMALDG.4D.MULTICAST [UR16], [UR4], UR14, desc[UR6] ;  /* 0x00000610040073b4 */ /* 0x0005e2000801980e */
[----:B------:R2:W-:Y:S02]  /*d050*/  UTMALDG.4D.MULTICAST [UR8], [UR4], UR14, desc[UR6] ;  /* 0x00000608040073b4 */ /* 0x0005e4000801980e */
[----:B--2---:R-:W-:-:S03]  /*d060*/  NOP ;  /* 0x0000000000007918 */ /* 0x004fc60000000000 */
.L_x_185:
[----:B------:R-:W-:Y:S05]  /*d070*/  WARPSYNC.ALL ;  /* 0x0000000000007948 */ /* 0x000fea0003800000 */
[----:B------:R-:W-:Y:S01]  /*d080*/  UIADD3 UR4, UR41, 0x1e200, URZ ;  /* 0x0001e20029047890 */ /* 0x000fe2000fffe03f */
        /* <DEDUP_REMOVED lines=8> */
[----:B-1----:R-:W-:Y:S02]  /*d110*/  IMAD.U32 R4, RZ, RZ, UR6 ;  /* 0x00000006ff047e24 */ /* 0x002fe4000f8e00ff */
[----:B------:R-:W1:Y:S01]  /*d120*/  LDC.64 R2, c[0x4][R2] ;  /* 0x0100000002027b82 */ /* 0x000e620000000a00 */
        /* <DEDUP_REMOVED lines=9> */
[----:B01----:R-:W-:Y:S05]  /*d1c0*/  CALL.ABS.NOINC R2 ;  /* 0x0000000002007343 */ /* 0x003fea0003c00000 */
.L_x_194:
[----:B------:R-:W2:Y:S01]  /*d1d0*/  S2R R2, SR_TID.X ;  /* 0x0000000000027919 */ /* 0x000ea20000002100 */
[----:B------:R-:W3:Y:S01]  /*d1e0*/  LDC R7, c[0x0][0x448] ;  /* 0x00011200ff077b82 */ /* 0x000ee20000000800 */
[----:B0-----:R-:W-:Y:S01]  /*d1f0*/  IMAD R0, RZ, RZ, -UR45 ;  /* 0x8000002dff007e24 */ /* 0x001fe2000f8e02ff */
[----:B------:R-:W-:Y:S01]  /*d200*/  USHF.R.S32.HI UR4, URZ, 0x1f, UR36 ;  /* 0x0000001f3f047899 */ /* 0x000fe20008011424 */
[----:B-1----:R-:W0:Y:S01]  /*d210*/  S2R R5, SR_TID.X ;  /* 0x0000000000057919 */ /* 0x002e220000002100 */
[----:B------:R-:W-:Y:S01]  /*d220*/  ULDC.64 UR8, c[0x0][0x2d8] ;  /* 0x0000b60000087ab9 */ /* 0x000fe20000000a00 */
[----:B------:R-:W-:Y:S01]  /*d230*/  USHF.R.S32.HI UR7, URZ, 0x1f, UR44 ;  /* 0x0000001f3f077899 */ /* 0x000fe2000801142c */
[----:B------:R-:W1:Y:S02]  /*d240*/  S2R R10, SR_TID.X ;  /* 0x00000000000a7919 */ /* 0x000e640000002100 */
[----:B------:R-:W4:Y:S01]  /*d250*/  LDC R3, c[0x0][0xc38] ;  /* 0x00030e00ff037b82 */ /* 0x000f220000000800 */
[----:B------:R-:W-:-:S02]  /*d260*/  UIMAD UR6, UR4, UR8, URZ ;  /* 0x00000008040672a4 */ /* 0x000fc4000f8e023f */
[----:B------:R-:W-:Y:S01]  /*d270*/  UIMAD.WIDE.U32 UR4, UR36, UR8, URZ ;  /* 0x00000008240472a5 */ /* 0x000fe2000f8e003f */
[----:B------:R-:W1:Y:S01]  /*d280*/  S2R R8, SR_TID.X ;  /* 0x0000000000087919 */ /* 0x000e620000002100 */
[----:B------:R-:W-:-:S03]  /*d290*/  UIMAD UR6, UR36, UR9, UR6 ;  /* 0x00000009240672a4 */ /* 0x000fc6000f8e0206 */
[----:B------:R-:W-:Y:S01]  /*d2a0*/  ULDC.64 UR8, c[0x0][0x2e0] ;  /* 0x0000b80000087ab9 */ /* 0x000fe20000000a00 */
[----:B------:R-:W-:Y:S02]  /*d2b0*/  UIADD3 UR5, UR5, UR6, URZ ;  /* 0x0000000605057290 */ /* 0x000fe4000fffe03f */
[----:B------:R-:W-:Y:S02]  /*d2c0*/  UIMAD UR6, UR7, UR8, URZ ;  /* 0x00000008070672a4 */ /* 0x000fe4000f8e023f */
[----:B------:R-:W-:Y:S02]  /*d2d0*/  UIMAD.WIDE.U32 UR4, UR44, UR8, UR4 ;  /* 0x000000082c0472a5 */ /* 0x000fe4000f8e0004 */
[----:B------:R-:W-:Y:S01]  /*d2e0*/  UIMAD UR6, UR44, UR9, UR6 ;  /* 0x000000092c0672a4 */ /* 0x000fe2000f8e0206 */
[----:B---3--:R-:W-:-:S03]  /*d2f0*/  ISETP.NE.AND P0, PT, R7, 0x1, PT ;  /* 0x000000010700780c */ /* 0x008fc60003f05270 */
[----:B------:R-:W-:Y:S01]  /*d300*/  UIADD3 UR5, UR5, UR6, URZ ;  /* 0x0000000605057290 */ /* 0x000fe2000fffe03f */
[----:B--2---:R-:W-:Y:S01]  /*d310*/  LOP3.LUT R2, R2, 0x7f, RZ, 0xc0, !PT ;  /* 0x0000007f02027812 */ /* 0x004fe200078ec0ff */
[----:B----4-:R-:W-:-:S03]  /*d320*/  IMAD R0, R3, R0, UR50 ;  /* 0x0000003203007e24 */ /* 0x010fc6000f8e0200 */
[----:B------:R-:W-:Y:S01]  /*d330*/  SHF.R.U32.HI R2, RZ, 0x2, R2 ;  /* 0x00000002ff027819 */ /* 0x000fe20000011602 */
[----:B0-----:R-:W-:-:S04]  /*d340*/  IMAD.SHL.U32 R5, R5, 0x20, RZ ;  /* 0x0000002005057824 */ /* 0x001fc800078e00ff */
[----:B------:R-:W0:Y:S01]  /*d350*/  @P0 LDC R4, c[0x0][0x44c] ;  /* 0x00011300ff040b82 */ /* 0x000e220000000800 */
[----:B------:R-:W-:Y:S02]  /*d360*/  IMAD.SHL.U32 R0, R0, 0x80, RZ ;  /* 0x0000008000007824 */ /* 0x000fe400078e00ff */
[----:B-1----:R-:W-:Y:S01]  /*d370*/  IMAD.SHL.U32 R10, R10, 0x10, RZ ;  /* 0x000000100a0a7824 */ /* 0x002fe200078e00ff */
[----:B------:R-:W-:Y:S01]  /*d380*/  LOP3.LUT R5, R2, 0x60, R5, 0xf8, !PT ;  /* 0x0000006002057812 */ /* 0x000fe200078ef805 */
[----:B------:R-:W-:-:S03]  /*d390*/  IMAD.SHL.U32 R9, R8, 0x10, RZ ;  /* 0x0000001008097824 */ /* 0x000fc600078e00ff */
[----:B------:R-:W1:Y:S01]  /*d3a0*/  @P0 LDC R2, c[0x0][0x450] ;  /* 0x00011400ff020b82 */ /* 0x000e620000000800 */
[----:B------:R-:W-:Y:S02]  /*d3b0*/  LOP3.LUT R3, R5, R0, RZ, 0xfc, !PT ;  /* 0x0000000005037212 */ /* 0x000fe400078efcff */
[----:B------:R-:W-:Y:S02]  /*d3c0*/  LOP3.LUT R10, R10, 0x30, RZ, 0xc0, !PT ;  /* 0x000000300a0a7812 */ /* 0x000fe400078ec0ff */
[----:B------:R-:W-:Y:S01]  /*d3d0*/  LOP3.LUT R9, R9, 0x30, RZ, 0xc0, !PT ;  /* 0x0000003009097812 */ /* 0x000fe200078ec0ff */
        /* <DEDUP_REMOVED lines=8> */
[----:B------:R-:W0:Y:S02]  /*d460*/  LDC.64 R2, c[0x0][0x2d0] ;  /* 0x0000b400ff027b82 */ /* 0x000e240000000a00 */
[----:B0-----:R-:W-:-:S04]  /*d470*/  IMAD R5, R5, R2, RZ ;  /* 0x0000000205057224 */ /* 0x001fc800078e02ff */
[C---:B------:R-:W-:Y:S02]  /*d480*/  IMAD R5, R6.reuse, R3, R5 ;  /* 0x0000000306057224 */ /* 0x040fe400078e0205 */
[----:B------:R-:W-:Y:S01]  /*d490*/  IMAD.WIDE.U32 R2, R6, R2, UR4 ;  /* 0x0000000406027e25 */ /* 0x000fe2000f8e0002 */
[----:B------:R-:W-:-:S03]  /*d4a0*/  ULDC.64 UR4, c[0x0][0x2c8] ;  /* 0x0000b20000047ab9 */ /* 0x000fc60000000a00 */
[----:B------:R-:W-:Y:S01]  /*d4b0*/  IMAD.IADD R3, R3, 0x1, R5 ;  /* 0x0000000103037824 */ /* 0x000fe200078e0205 */
[----:B------:R-:W-:Y:S01]  /*d4c0*/  SHF.R.S32.HI R5, RZ, 0x1f, R4 ;  /* 0x0000001fff057819 */ /* 0x000fe20000011404 */
[----:B------:R-:W-:-:S04]  /*d4d0*/  IMAD.WIDE.U32 R2, R4, UR4, R2 ;  /* 0x0000000404027c25 */ /* 0x000fc8000f8e0002 */
[----:B------:R-:W-:-:S04]  /*d4e0*/  IMAD R5, R5, UR4, RZ ;  /* 0x0000000405057c24 */ /* 0x000fc8000f8e02ff */
[----:B------:R-:W-:Y:S01]  /*d4f0*/  IMAD R5, R4, UR5, R5 ;  /* 0x0000000504057c24 */ /* 0x000fe2000f8e0205 */
[----:B------:R-:W-:Y:S02]  /*d500*/  ULDC.64 UR4, c[0x0][0x280] ;  /* 0x0000a00000047ab9 */ /* 0x000fe40000000a00 */
[----:B------:R-:W-:Y:S01]  /*d510*/  IADD3 R4, P0, R2, UR4, RZ ;  /* 0x0000000402047c10 */ /* 0x000fe2000ff1e0ff */
[----:B------:R-:W-:Y:S02]  /*d520*/  ULDC UR4, c[0x0][0x2b8] ;  /* 0x0000ae0000047ab9 */ /* 0x000fe40000000800 */
[----:B------:R-:W-:Y:S02]  /*d530*/  ISETP.GE.AND P1, PT, R10, UR4, PT ;  /* 0x000000040a007c0c */ /* 0x000fe4000bf26270 */
[----:B------:R-:W-:Y:S02]  /*d540*/  LOP3.LUT R10, R8, 0x7f, RZ, 0xc0, !PT ;  /* 0x0000007f080a7812 */ /* 0x000fe400078ec0ff */
[----:B------:R0:W5:Y:S01]  /*d550*/  LDL R8, [R1+0x18] ;  /* 0x0000180001087983 */ /* 0x0001620000100800 */
[----:B------:R-:W-:-:S02]  /*d560*/  IADD3.X R3, R3, UR5, R5, P0, !PT ;  /* 0x0000000503037c10 */ /* 0x000fc400087fe405 */
[----:B------:R-:W-:Y:S02]  /*d570*/  ISETP.GE.AND P3, PT, R9, UR4, PT ;  /* 0x0000000409007c0c */ /* 0x000fe4000bf66270 */
[----:B------:R-:W-:Y:S01]  /*d580*/  ISETP.GE.AND P0, PT, R11, UR4, PT ;  /* 0x000000040b007c0c */ /* 0x000fe2000bf06270 */
[----:B------:R-:W-:Y:S01]  /*d590*/  UMOV UR4, 0xffffffff ;  /* 0xffffffff00047882 */ /* 0x000fe20000000000 */
[----:B------:R-:W-:Y:S02]  /*d5a0*/  SHF.R.U32.HI R10, RZ, 0x2, R10 ;  /* 0x00000002ff0a7819 */ /* 0x000fe4000001160a */
[----:B0-----:R-:W-:Y:S09]  /*d5b0*/  BRA.DIV UR4, `(.L_x_195) ;  /* 0x0000002a04087947 */ /* 0x001ff2000b800000 */
[----:B------:R-:W0:Y:S01]  /*d5c0*/  SHFL.IDX PT, R6, R4, RZ, 0x1c1f ;  /* 0x001c1fff04067589 */ /* 0x000e2200000e0000 */
[----:B------:R-:W-:Y:S01]  /*d5d0*/  ULDC UR4, c[0x0][0x288] ;  /* 0x0000a20000047ab9 */ /* 0x000fe20000000800 */
[----:B------:R-:W-:Y:S02]  /*d5e0*/  IMAD.IADD R0, R10, 0x1, R0 ;  /* 0x000000010a007824 */ /* 0x000fe400078e0200 */
[----:B------:R-:W1:Y:S01]  /*d5f0*/  SHFL.IDX PT, R5, R3, RZ, 0x1c1f ;  /* 0x001c1fff03057589 */ /* 0x000e6200000e0000 */
[----:B------:R-:W-:-:S05]  /*d600*/  IMAD R2, R7, UR4, RZ ;  /* 0x0000000407027c24 */ /* 0x000fca000f8e02ff */
[----:B------:R-:W-:-:S13]  /*d610*/  ISETP.GE.AND P2, PT, R0, R2, PT ;  /* 0x000000020000720c */ /* 0x000fda0003f46270 */
[----:B0-----:R-:W-:-:S05]  /*d620*/  @!P2 IADD3 R6, P4, R9, R6, RZ ;  /* 0x000000060906a210 */ /* 0x001fca0007f9e0ff */
[----:B-1----:R-:W-:-:S04]  /*d630*/  @!P2 IMAD.X R5, RZ, RZ, R5, P4 ;  /* 0x000000ffff05a224 */ /* 0x002fc800020e0605 */
[----:B------:R-:W-:Y:S02]  /*d640*/  @!P2 IMAD.MOV.U32 R7, RZ, RZ, R5 ;  /* 0x000000ffff07a224 */ /* 0x000fe400078e0005 */
[----:B------:R-:W-:-:S03]  /*d650*/  VIADD R5, R0, 0x20 ;  /* 0x0000002000057836 */ /* 0x000fc60000000000 */
[----:B------:R-:W-:Y:S01]  /*d660*/  @!PT LDS RZ, [RZ] ;  /* 0x00000000fffff984 */ /* 0x000fe20000000800 */
[----:B-----5:R-:W-:Y:S04]  /*d670*/  @!P2 LDGSTS.E.BYPASS.LTC128B.128 [R8+0x1e200], desc[UR48][R6.64], !P3 ;  /* 0x1e2000000608afae */ /* 0x020fe8000d901d70 */
[----:B------:R-:W-:Y:S04]  /*d680*/  @!P2 LDGSTS.E.BYPASS.LTC128B.128 [R8+0x20200], desc[UR48][R6.64+0x40], !P0 ;  /* 0x202000400608afae */ /* 0x000fe8000c101d70 */
[----:B------:R0:W-:Y:S01]  /*d690*/  @!P2 LDGSTS.E.BYPASS.LTC128B.128 [R8+0x22200], desc[UR48][R6.64+0x80], !P1 ;  /* 0x222000800608afae */ /* 0x0001e2000c901d70 */
[----:B------:R-:W-:-:S03]  /*d6a0*/  ISETP.GE.AND P2, PT, R5, R2, PT ;  /* 0x000000020500720c */ /* 0x000fc60003f46270 */
[----:B------:R-:W-:Y:S04]  /*d6b0*/  SHFL.IDX PT, R5, R3, 0x1, 0x1c1f ;  /* 0x003c1f0003057f89 */ /* 0x000fe800000e0000 */
[----:B0-----:R-:W0:Y:S06]  /*d6c0*/  SHFL.IDX PT, R6, R4, 0x1, 0x1c1f ;  /* 0x003c1f0004067f89 */ /* 0x001e2c00000e0000 */
[----:B0-----:R-:W-:-:S05]  /*d6d0*/  @!P2 IADD3 R6, P4, R9, R6, RZ ;  /* 0x000000060906a210 */ /* 0x001fca0007f9e0ff */
[----:B------:R-:W-:-:S04]  /*d6e0*/  @!P2 IMAD.X R5, RZ, RZ, R5, P4 ;  /* 0x000000ffff05a224 */ /* 0x000fc800020e0605 */
[----:B------:R-:W-:Y:S02]  /*d6f0*/  @!P2 IMAD.MOV.U32 R7, RZ, RZ, R5 ;  /* 0x000000ffff07a224 */ /* 0x000fe400078e0005 */
[----:B------:R-:W-:-:S03]  /*d700*/  VIADD R5, R0, 0x40 ;  /* 0x0000004000057836 */ /* 0x000fc60000000000 */
[----:B------:R-:W-:Y:S04]  /*d710*/  @!P2 LDGSTS.E.BYPASS.LTC128B.128 [R8+0x1ea00], desc[UR48][R6.64], !P3 ;  /* 0x1ea000000608afae */ /* 0x000fe8000d901d70 */
[----:B------:R-:W-:Y:S04]  /*d720*/  @!P2 LDGSTS.E.BYPASS.LTC128B.128 [R8+0x20a00], desc[UR48][R6.64+0x40], !P0 ;  /* 0x20a000400608afae */ /* 0x000fe8000c101d70 */
[----:B------:R0:W-:Y:S01]  /*d730*/  @!P2 LDGSTS.E.BYPASS.LTC128B.128 [R8+0x22a00], desc[UR48][R6.64+0x80], !P1 ;  /* 0x22a000800608afae */ /* 0x0001e2000c901d70 */
[----:B------:R-:W-:-:S03]  /*d740*/  ISETP.GE.AND P2, PT, R5, R2, PT ;  /* 0x000000020500720c */ /* 0x000fc60003f46270 */
[----:B------:R-:W-:Y:S04]  /*d750*/  SHFL.IDX PT, R5, R3, 0x2, 0x1c1f ;  /* 0x005c1f0003057f89 */ /* 0x000fe800000e0000 */
[----:B------:R-:W-:Y:S04]  /*d760*/  SHFL.IDX PT, R3, R3, 0x3, 0x1c1f ;  /* 0x007c1f0003037f89 */ /* 0x000fe800000e0000 */
[----:B0-----:R-:W0:Y:S04]  /*d770*/  SHFL.IDX PT, R6, R4, 0x2, 0x1c1f ;  /* 0x005c1f0004067f89 */ /* 0x001e2800000e0000 */
[----:B------:R-:W1:Y:S01]  /*d780*/  SHFL.IDX PT, R4, R4, 0x3, 0x1c1f ;  /* 0x007c1f0004047f89 */ /* 0x000e6200000e0000 */
[----:B0-----:R-:W-:-:S05]  /*d790*/  @!P2 IADD3 R6, P4, R9, R6, RZ ;  /* 0x000000060906a210 */ /* 0x001fca0007f9e0ff */
[----:B------:R-:W-:-:S04]  /*d7a0*/  @!P2 IMAD.X R5, RZ, RZ, R5, P4 ;  /* 0x000000ffff05a224 */ /* 0x000fc800020e0605 */
[----:B------:R-:W-:-:S05]  /*d7b0*/  @!P2 IMAD.MOV.U32 R7, RZ, RZ, R5 ;  /* 0x000000ffff07a224 */ /* 0x000fca00078e0005 */
[----:B------:R0:W-:Y:S04]  /*d7c0*/  @!P2 LDGSTS.E.BYPASS.LTC128B.128 [R8+0x1f200], desc[UR48][R6.64], !P3 ;  /* 0x1f2000000608afae */ /* 0x0001e8000d901d70 */
[----:B------:R0:W-:Y:S04]  /*d7d0*/  @!P2 LDGSTS.E.BYPASS.LTC128B.128 [R8+0x21200], desc[UR48][R6.64+0x40], !P0 ;  /* 0x212000400608afae */ /* 0x0001e8000c101d70 */
[----:B-1----:R0:W-:Y:S02]  /*d7e0*/  @!P2 LDGSTS.E.BYPASS.LTC128B.128 [R8+0x23200], desc[UR48][R6.64+0x80], !P1 ;  /* 0x232000800608afae */ /* 0x0021e4000c901d70 */
.L_x_264:
[----:B------:R-:W-:Y:S01]  /*d7f0*/  VIADD R0, R0, 0x60 ;  /* 0x0000006000007836 */ /* 0x000fe20000000000 */
[----:B------:R-:W-:Y:S04]  /*d800*/  BSSY B0, `(.L_x_196) ;  /* 0x000000b000007945 */ /* 0x000fe80003800000 */
[----:B------:R-:W-:-:S13]  /*d810*/  ISETP.GE.AND P2, PT, R0, R2, PT ;  /* 0x000000020000720c */ /* 0x000fda0003f46270 */
[----:B------:R-:W-:Y:S05]  /*d820*/  @P2 BRA `(.L_x_197) ;  /* 0x0000000000202947 */ /* 0x000fea0003800000 */
[----:B------:R-:W-:-:S05]  /*d830*/  IADD3 R2, P2, R9, R4, RZ ;  /* 0x0000000409027210 */ /* 0x000fca0007f5e0ff */
[----:B------:R-:W-:-:S05]  /*d840*/  IMAD.X R3, RZ, RZ, R3, P2 ;  /* 0x000000ffff037224 */ /* 0x000fca00010e0603 */
[----:B------:R-:W-:Y:S01]  /*d850*/  @!PT LDS RZ, [RZ] ;  /* 0x00000000fffff984 */ /* 0x000fe20000000800 */
[----:B------:R-:W-:Y:S01]  /*d860*/  @!PT LDS RZ, [RZ] ;  /* 0x00000000fffff984 */ /* 0x000fe20000000800 */
[----:B------:R-:W-:Y:S01]  /*d870*/  @!PT LDS RZ, [RZ] ;  /* 0x00000000fffff984 */ /* 0x000fe20000000800 */
[----:B------:R1:W-:Y:S04]  /*d880*/  LDGSTS.E.BYPASS.LTC128B.128 [R8+0x1fa00], desc[UR48][R2.64], !P3 ;  /* 0x1fa0000002087fae */ /* 0x0003e8000d901d70 */
[----:B------:R1:W-:Y:S04]  /*d890*/  LDGSTS.E.BYPASS.LTC128B.128 [R8+0x21a00], desc[UR48][R2.64+0x40], !P0 ;  /* 0x21a0004002087fae */ /* 0x0003e8000c101d70 */
[----:B------:R1:W-:Y:S02]  /*d8a0*/  LDGSTS.E.BYPASS.LTC128B.128 [R8+0x23a00], desc[UR48][R2.64+0x80], !P1 ;  /* 0x23a0008002087fae */ /* 0x0003e4000c901d70 */
.L_x_197:
[----:B------:R-:W-:Y:S05]  /*d8b0*/  BSYNC B0 ;  /* 0x0000000000007941 */ /* 0x000fea0003800000 */
.L_x_196:
        /* <DEDUP_REMOVED lines=8> */
[----:B------:R-:W2:Y:S02]  /*d940*/  SYNCS.PHASECHK.TRANS64.TRYWAIT P0, [UR41+0x33420], R0 ;  /* 0x03342000ff0075a7 */ /* 0x000ea40008000169 */
[----:B--2---:R-:W-:Y:S05]  /*d950*/  @!P0 BRA `(.L_x_198) ;  /* 0x0000002800688947 */ /* 0x004fea0003800000 */
.L_x_265:
[----:B------:R-:W-:-:S06]  /*d960*/  UISETP.GE.AND UP0, UPT, UR40, 0xa1, UPT ;  /* 0x000000a12800788c */ /* 0x000fcc000bf06270 */
[----:B------:R-:W-:-:S13]  /*d970*/  PLOP3.LUT P0, PT, PT, PT, UP0, 0x80, 0x0 ;  /* 0x000000000000781c */ /* 0x000fda0003f0f008 */
[----:B------:R-:W-:Y:S05]  /*d980*/  @!P0 BRA `(.L_x_199) ;  /* 0x0000001400188947 */ /* 0x000fea0003800000 */
[----:B------:R-:W-:Y:S01]  /*d990*/  UIADD3 UR4, UR39, -0x2, URZ ;  /* 0xfffffffe27047890 */ /* 0x000fe2000fffe03f */
[----:B-1----:R-:W-:Y:S02]  /*d9a0*/  IMAD.MOV.U32 R0, RZ, RZ, R19 ;  /* 0x000000ffff007224 */ /* 0x002fe400078e0013 */
[----:B------:R-:W-:-:S03]  /*d9b0*/  IMAD.MOV.U32 R3, RZ, RZ, R18 ;  /* 0x000000ffff037224 */ /* 0x000fc600078e0012 */
[----:B------:R-:W-:-:S07]  /*d9c0*/  IMAD.U32 R2, RZ, RZ, UR4 ;  /* 0x00000004ff027e24 */ /* 0x000fce000f8e00ff */
.L_x_226:
[----:B------:R-:W-:Y:S01]  /*d9d0*/  LOP3.LUT P1, RZ, R17, 0x8, RZ, 0xc0, !PT ;  /* 0x0000000811ff7812 */ /* 0x000fe2000782c0ff */
[----:B------:R-:W-:Y:S01]  /*d9e0*/  VIADD R18, R3, 0x1 ;  /* 0x0000000103127836 */ /* 0x000fe20000000000 */
[----:B------:R-:W-:Y:S04]  /*d9f0*/  BSSY B0, `(.L_x_200) ;  /* 0x00000b4000007945 */ /* 0x000fe80003800000 */
[----:B------:R-:W-:-:S04]  /*da00*/  ISETP.NE.AND P0, PT, R18, 0x2, PT ;  /* 0x000000021200780c */ /* 0x000fc80003f05270 */
[----:B------:R-:W-:Y:S02]  /*da10*/  SEL R19, RZ, 0x1, P0 ;  /* 0x00000001ff137807 */ /* 0x000fe40000000000 */
[----:B------:R-:W-:Y:S02]  /*da20*/  SEL R18, R18, RZ, P0 ;  /* 0x000000ff12127207 */ /* 0x000fe40000000000 */
[----:B------:R-:W-:Y:S01]  /*da30*/  LOP3.LUT R19, R0, R19, RZ, 0x3c, !PT ;  /* 0x0000001300137212 */ /* 0x000fe200078e3cff */
[----:B0-----:R-:W-:Y:S06]  /*da40*/  @!P1 BRA `(.L_x_201) ;  /* 0x0000000800b89947 */ /* 0x001fec0003800000 */
        /* <DEDUP_REMOVED lines=23> */
.L_x_202:
[----:B0-----:R-:W-:Y:S01]  /*dbc0*/  LEA R6, R18, UR41, 0x3 ;  /* 0x0000002912067c11 */ /* 0x001fe2000f8e18ff */
[----:B------:R-:W-:Y:S01]  /*dbd0*/  BSSY B1, `(.L_x_203) ;  /* 0x0000004000017945 */ /* 0x000fe20003800000 */
[----:B------:R-:W-:-:S04]  /*dbe0*/  SHF.L.U32 R5, R19, 0x1f, RZ ;  /* 0x0000001f13057819 */ /* 0x000fc800000006ff */
[----:B------:R-:W0:Y:S02]  /*dbf0*/  SYNCS.PHASECHK.TRANS64.TRYWAIT P0, [R6+URZ+0x33480], R5 ;  /* 0x03348005060075a7 */ /* 0x000e24000800017f */
[----:B0-----:R-:W-:Y:S05]  /*dc00*/  @!P0 BRA `(.L_x_204) ;  /* 0x0000002400d48947 */ /* 0x001fea0003800000 */
.L_x_266:
[----:B------:R-:W-:Y:S05]  /*dc10*/  BSYNC B1 ;  /* 0x0000000000017941 */ /* 0x000fea0003800000 */
.L_x_203:
[----:B------:R-:W1:Y:S01]  /*dc20*/  S2R R4, SR_TID.X ;  /* 0x0000000000047919 */ /* 0x000e620000002100 */
[----:B------:R-:W-:Y:S01]  /*dc30*/  UPRMT UR4, UR47, 0x9910, URZ ;  /* 0x000099102f047896 */ /* 0x000fe2000800003f */
[----:B-1----:R-:W-:-:S04]  /*dc40*/  LOP3.LUT R4, R4, 0x7f, RZ, 0xc0, !PT ;  /* 0x0000007f04047812 */ /* 0x002fc800078ec0ff */
[----:B------:R-:W-:-:S13]  /*dc50*/  ISETP.NE.AND P0, PT, R4, RZ, PT ;  /* 0x000000ff0400720c */ /* 0x000fda0003f05270 */
[----:B------:R-:W-:-:S04]  /*dc60*/  @!P0 IMAD.MOV.U32 R4, RZ, RZ, 0x7800 ;  /* 0x00007800ff048424 */ /* 0x000fc800078e00ff */
[----:B------:R1:W-:Y:S02]  /*dc70*/  @!P0 SYNCS.ARRIVE.TRANS64 RZ, [R6+URZ+0x33470], R4 ;  /* 0x0334700406ff89a7 */ /* 0x0003e4000800003f */
[----:B-1----:R-:W-:-:S05]  /*dc80*/  IMAD.U32 R4, RZ, RZ, UR4 ;  /* 0x00000004ff047e24 */ /* 0x002fca000f8e00ff */
[----:B------:R-:W-:-:S13]  /*dc90*/  ISETP.NE.AND P1, PT, R4, 0x2, PT ;  /* 0x000000020400780c */ /* 0x000fda0003f25270 */
[----:B------:R-:W-:Y:S05]  /*dca0*/  @P1 BRA `(.L_x_205) ;  /* 0x0000000000041947 */ /* 0x000fea0003800000 */
[----:B------:R-:W-:Y:S01]  /*dcb0*/  BPT.TRAP 0x1 ;  /* 0x000000040000795c */ /* 0x000fe20000300000 */
.L_x_205:
[----:B------:R-:W-:Y:S01]  /*dcc0*/  LOP3.LUT P0, RZ, R17, 0x2, RZ, 0xc0, !PT ;  /* 0x0000000211ff7812 */ /* 0x000fe2000780c0ff */
[----:B------:R-:W-:-:S12]  /*dcd0*/  BSSY B1, `(.L_x_206) ;  /* 0x0000003000017945 */ /* 0x000fd80003800000 */
[----:B------:R-:W-:Y:S05]  /*dce0*/  @P0 BRA `(.L_x_207) ;  /* 0x0000000000040947 */ /* 0x000fea0003800000 */
[----:B------:R-:W-:Y:S01]  /*dcf0*/  BPT.TRAP 0x1 ;  /* 0x000000040000795c */ /* 0x000fe20000300000 */
.L_x_207:
[----:B------:R-:W-:Y:S05]  /*dd00*/  BSYNC B1 ;  /* 0x0000000000017941 */ /* 0x000fea0003800000 */
.L_x_206:
[----:B------:R-:W1:Y:S01]  /*dd10*/  S2R R4, SR_CgaCtaId ;  /* 0x0000000000047919 */ /* 0x000e620000008800 */
[----:B------:R-:W-:Y:S01]  /*dd20*/  IMAD.MOV.U32 R12, RZ, RZ, RZ ;  /* 0x000000ffff0c7224 */ /* 0x000fe200078e00ff */
[----:B------:R-:W-:Y:S01]  /*dd30*/  UIADD3 UR4, UP0, UR52, 0x470, URZ ;  /* 0x0000047034047890 */ /* 0x000fe2000ff1e03f */
[----:B------:R-:W-:Y:S01]  /*dd40*/  PLOP3.LUT P0, PT, PT, PT, PT, 0x80, 0x0 ;  /* 0x000000000000781c */ /* 0x000fe20003f0f070 */
[----:B------:R-:W2:Y:S01]  /*dd50*/  S2R R7, SR_CgaCtaId ;  /* 0x0000000000077919 */ /* 0x000ea20000008800 */
[----:B------:R-:W-:Y:S01]  /*dd60*/  UMOV UR6, 0x30000 ;  /* 0x0003000000067882 */ /* 0x000fe20000000000 */
[----:B------:R-:W-:Y:S01]  /*dd70*/  R2UR UR10, R12 ;  /* 0x000000000c0a72ca */ /* 0x000fe200000e0000 */
[----:B------:R-:W-:Y:S01]  /*dd80*/  UIADD3.X UR5, URZ, UR53, URZ, UP0, !UPT ;  /* 0x000000353f057290 */ /* 0x000fe200087fe43f */
[----:B------:R-:W-:Y:S01]  /*dd90*/  UMOV UR14, 0x0 ;  /* 0x00000000000e7882 */ /* 0x000fe20000000000 */
[----:B------:R-:W-:Y:S01]  /*dda0*/  UMOV UR15, 0x14f00000 ;  /* 0x14f00000000f7882 */ /* 0x000fe20000000000 */
[----:B-1----:R-:W-:-:S02]  /*ddb0*/  LOP3.LUT R4, R4, 0x1, RZ, 0xc0, !PT ;  /* 0x0000000104047812 */ /* 0x002fc400078ec0ff */
[----:B--2---:R-:W-:-:S03]  /*ddc0*/  LOP3.LUT R7, R7, 0x1, RZ, 0xc0, !PT ;  /* 0x0000000107077812 */ /* 0x004fc600078ec0ff */
[----:B------:R-:W-:-:S04]  /*ddd0*/  IMAD R4, R4, 0x1400, RZ ;  /* 0x0000140004047824 */ /* 0x000fc800078e02ff */
[----:B------:R-:W-:Y:S02]  /*dde0*/  IMAD R4, R18, 0x7800, R4 ;  /* 0x0000780012047824 */ /* 0x000fe400078e0204 */
[----:B------:R-:W-:Y:S02]  /*ddf0*/  IMAD R7, R7, 0x50, RZ ;  /* 0x0000005007077824 */ /* 0x000fe400078e02ff */
[----:B------:R-:W-:Y:S02]  /*de00*/  VIADD R4, R4, UR41 ;  /* 0x0000002904047c36 */ /* 0x000fe40008000000 */
[----:B------:R-:W-:Y:S02]  /*de10*/  IMAD R8, R8, 0xa0, R7 ;  /* 0x000000a008087824 */ /* 0x000fe400078e0207 */
[----:B------:R-:W-:Y:S02]  /*de20*/  VIADD R7, R6, 0x33470 ;  /* 0x0003347006077836 */ /* 0x000fe40000000000 */
[----:B------:R-:W-:-:S07]  /*de30*/  VIADD R9, R4, 0xf200 ;  /* 0x0000f20004097836 */ /* 0x000fce0000000000 */
.L_x_208:
        /* <DEDUP_REMOVED lines=8> */
[----:B------:R1:W-:Y:S02]  /*dec0*/  UTMALDG.4D.MULTICAST [UR8], [UR4], UR6, desc[UR14] ;  /* 0x00000e08040073b4 */ /* 0x0003e40008019806 */
[----:B-1----:R-:W-:Y:S05]  /*ded0*/  @P0 BRA.U.ANY `(.L_x_208) ;  /* 0xfffffffd00d80947 */ /* 0x002fea000393ffff */
[----:B------:R-:W-:Y:S01]  /*dee0*/  IMAD.MOV.U32 R11, RZ, RZ, 0x40 ;  /* 0x00000040ff0b7424 */ /* 0x000fe200078e00ff */
[----:B------:R-:W-:Y:S01]  /*def0*/  PLOP3.LUT P0, PT, PT, PT, PT, 0x80, 0x0 ;  /* 0x000000000000781c */ /* 0x000fe20003f0f070 */
[----:B------:R-:W-:Y:S01]  /*df00*/  VIADD R9, R4, 0x11a00 ;  /* 0x00011a0004097836 */ /* 0x000fe20000000000 */
[----:B------:R-:W-:Y:S01]  /*df10*/  UMOV UR6, 0x30000 ;  /* 0x0003000000067882 */ /* 0x000fe20000000000 */
[----:B------:R-:W-:Y:S01]  /*df20*/  UMOV UR14, 0x0 ;  /* 0x00000000000e7882 */ /* 0x000fe20000000000 */
[----:B------:R-:W-:Y:S01]  /*df30*/  R2UR UR10, R11 ;  /* 0x000000000b0a72ca */ /* 0x000fe200000e0000 */
[----:B------:R-:W-:-:S14]  /*df40*/  UMOV UR15, 0x14f00000 ;  /* 0x14f00000000f7882 */ /* 0x000fdc0000000000 */
.L_x_209:
        /* <DEDUP_REMOVED lines=17> */
.L_x_210:
        /* <DEDUP_REMOVED lines=10> */
[----:B------:R-:W1:Y:S01]  /*e100*/  SYNCS.PHASECHK.TRANS64.TRYWAIT P0, [R6+URZ+0x33440], R5 ;  /* 0x03344005060075a7 */ /* 0x000e62000800017f */
[----:B------:R-:W-:Y:S04]  /*e110*/  BSSY B1, `(.L_x_211) ;  /* 0x0000002000017945 */ /* 0x000fe80003800000 */
[----:B-1----:R-:W-:Y:S05]  /*e120*/  @!P0 BRA `(.L_x_212) ;  /* 0x0000002000a08947 */ /* 0x002fea0003800000 */
.L_x_267:
[----:B------:R-:W-:Y:S05]  /*e130*/  BSYNC B1 ;  /* 0x0000000000017941 */ /* 0x000fea0003800000 */
.L_x_211:
[----:B------:R-:W2:Y:S02]  /*e140*/  S2R R7, SR_TID.X ;  /* 0x0000000000077919 */ /* 0x000ea40000002100 */
[----:B--2---:R-:W-:-:S04]  /*e150*/  LOP3.LUT R7, R7, 0x7f, RZ, 0xc0, !PT ;  /* 0x0000007f07077812 */ /* 0x004fc800078ec0ff */
[----:B------:R-:W-:-:S13]  /*e160*/  ISETP.NE.AND P0, PT, R7, RZ, PT ;  /* 0x000000ff0700720c */ /* 0x000fda0003f05270 */
[----:B01----:R-:W-:-:S04]  /*e170*/  @!P0 IMAD.MOV.U32 R5, RZ, RZ, 0x7800 ;  /* 0x00007800ff058424 */ /* 0x003fc800078e00ff */
[----:B------:R0:W-:Y:S01]  /*e180*/  @!P0 SYNCS.ARRIVE.TRANS64 RZ, [R6+URZ+0x33430], R5 ;  /* 0x0334300506ff89a7 */ /* 0x0001e2000800003f */
[----:B------:R-:W-:Y:S05]  /*e190*/  @P1 BRA `(.L_x_213) ;  /* 0x0000000000041947 */ /* 0x000fea0003800000 */
[----:B------:R-:W-:Y:S01]  /*e1a0*/  BPT.TRAP 0x1 ;  /* 0x000000040000795c */ /* 0x000fe20000300000 */
.L_x_213:
[----:B------:R-:W-:Y:S01]  /*e1b0*/  LOP3.LUT P0, RZ, R17, 0x2, RZ, 0xc0, !PT ;  /* 0x0000000211ff7812 */ /* 0x000fe2000780c0ff */
[----:B------:R-:W-:-:S12]  /*e1c0*/  BSSY B1, `(.L_x_214) ;  /* 0x0000003000017945 */ /* 0x000fd80003800000 */
[----:B------:R-:W-:Y:S05]  /*e1d0*/  @P0 BRA `(.L_x_215) ;  /* 0x0000000000040947 */ /* 0x000fea0003800000 */
[----:B------:R-:W-:Y:S01]  /*e1e0*/  BPT.TRAP 0x1 ;  /* 0x000000040000795c */ /* 0x000fe20000300000 */
.L_x_215:
[----:B------:R-:W-:Y:S05]  /*e1f0*/  BSYNC B1 ;  /* 0x0000000000017941 */ /* 0x000fea0003800000 */
.L_x_214:
[----:B------:R-:W-:Y:S01]  /*e200*/  R2UR UR10, R12 ;  /* 0x000000000c0a72ca */ /* 0x000fe200000e0000 */
[----:B------:R-:W-:Y:S01]  /*e210*/  UIADD3 UR4, UP0, UR52, 0x370, URZ ;  /* 0x0000037034047890 */ /* 0x000fe2000ff1e03f */
[----:B------:R-:W-:Y:S01]  /*e220*/  PLOP3.LUT P0, PT, PT, PT, PT, 0x80, 0x0 ;  /* 0x000000000000781c */ /* 0x000fe20003f0f070 */
[----:B0-----:R-:W-:Y:S01]  /*e230*/  VIADD R6, R6, 0x33430 ;  /* 0x0003343006067836 */ /* 0x001fe20000000000 */
[----:B------:R-:W-:Y:S01]  /*e240*/  UMOV UR6, 0x30000 ;  /* 0x0003000000067882 */ /* 0x000fe20000000000 */
[----:B------:R-:W-:Y:S01]  /*e250*/  VIADD R5, R4, 0x24200 ;  /* 0x0002420004057836 */ /* 0x000fe20000000000 */
[----:B------:R-:W-:Y:S01]  /*e260*/  UIADD3.X UR5, URZ, UR53, URZ, UP0, !UPT ;  /* 0x000000353f057290 */ /* 0x000fe200087fe43f */
[----:B------:R-:W-:Y:S01]  /*e270*/  UMOV UR14, 0x0 ;  /* 0x00000000000e7882 */ /* 0x000fe20000000000 */
[----:B------:R-:W-:-:S10]  /*e280*/  UMOV UR15, 0x14f00000 ;  /* 0x14f00000000f7882 */ /* 0x000fd40000000000 */
.L_x_216:
        /* <DEDUP_REMOVED lines=9> */
[----:B0-----:R-:W-:Y:S05]  /*e320*/  @P0 BRA.U.ANY `(.L_x_216) ;  /* 0xfffffffd00d80947 */ /* 0x001fea000393ffff */
[----:B------:R-:W-:Y:S01]  /*e330*/  R2UR UR10, R11 ;  /* 0x000000000b0a72ca */ /* 0x000fe200000e0000 */
[----:B------:R-:W-:Y:S01]  /*e340*/  VIADD R5, R4, 0x26a00 ;  /* 0x00026a0004057836 */ /* 0x000fe20000000000 */
[----:B------:R-:W-:Y:S01]  /*e350*/  PLOP3.LUT P0, PT, PT, PT, PT, 0x80, 0x0 ;  /* 0x000000000000781c */ /* 0x000fe20003f0f070 */
[----:B------:R-:W-:Y:S01]  /*e360*/  UMOV UR6, 0x30000 ;  /* 0x0003000000067882 */ /* 0x000fe20000000000 */
[----:B------:R-:W-:Y:S01]  /*e370*/  UMOV UR14, 0x0 ;  /* 0x00000000000e7882 */ /* 0x000fe20000000000 */
[----:B------:R-:W-:-:S10]  /*e380*/  UMOV UR15, 0x14f00000 ;  /* 0x14f00000000f7882 */ /* 0x000fd40000000000 */
.L_x_217:
        /* <DEDUP_REMOVED lines=16> */
.L_x_218:
        /* <DEDUP_REMOVED lines=10> */
.L_x_201:
[----:B------:R-:W-:Y:S05]  /*e530*/  BSYNC B0 ;  /* 0x0000000000007941 */ /* 0x000fea0003800000 */
.L_x_200:
[----:B------:R-:W-:-:S05]  /*e540*/  IMAD.U32 R4, RZ, RZ, UR42 ;  /* 0x0000002aff047e24 */ /* 0x000fca000f8e00ff */
[----:B------:R-:W-:-:S13]  /*e550*/  ISETP.NE.AND P0, PT, R4, 0x3, PT ;  /* 0x000000030400780c */ /* 0x000fda0003f05270 */
[----:B------:R-:W-:Y:S05]  /*e560*/  @!P0 BRA `(.L_x_219) ;  /* 0x0000000000048947 */ /* 0x000fea0003800000 */
[----:B------:R-:W-:Y:S01]  /*e570*/  BPT.TRAP 0x1 ;  /* 0x000000040000795c */ /* 0x000fe20000300000 */
.L_x_219:
        /* <DEDUP_REMOVED lines=8> */
.L_x_268:
[----:B------:R-:W-:Y:S05]  /*e600*/  BSYNC B0 ;  /* 0x0000000000007941 */ /* 0x000fea0003800000 */
.L_x_220:
[----:B------:R-:W-:Y:S05]  /*e610*/  @!P1 BRA `(.L_x_222) ;  /* 0x0000000000049947 */ /* 0x000fea0003800000 */
[----:B------:R-:W-:Y:S01]  /*e620*/  BPT.TRAP 0x1 ;  /* 0x000000040000795c */ /* 0x000fe20000300000 */
.L_x_222:
[----:B------:R-:W-:Y:S01]  /*e630*/  SHF.L.U32 R0, R0, 0x1f, RZ ;  /* 0x0000001f00007819 */ /* 0x000fe200000006ff */
[----:B------:R-:W-:-:S03]  /*e640*/  IMAD R3, R3, 0x7800, RZ ;  /* 0x0000780003037824 */ /* 0x000fc600078e02ff */
[----:B------:R-:W2:Y:S02]  /*e650*/  SYNCS.PHASECHK.TRANS64.TRYWAIT P2, [R12+URZ+0x33460], R0 ;  /* 0x033460000c0075a7 */ /* 0x000ea4000804017f */
[----:B--2---:R-:W-:Y:S05]  /*e660*/  @!P2 BRA `(.L_x_223) ;  /* 0x0000001c0078a947 */ /* 0x004fea0003800000 */
.L_x_269:
[----:B-1----:R-:W2:Y:S04]  /*e670*/  LDL R4, [R1+0x14] ;  /* 0x0000140001047983 */ /* 0x002ea80000100800 */
[----:B------:R-:W3:Y:S01]  /*e680*/  LDL R10, [R1+0x10] ;  /* 0x00001000010a7983 */ /* 0x000ee20000100800 */
        /* <DEDUP_REMOVED lines=102> */
.L_x_224:
[----:B-1----:R1:W-:Y:S01]  /*ecf0*/  SYNCS.ARRIVE.TRANS64.A1T0 RZ, [R12+URZ+0x33450], RZ ;  /* 0x033450ff0cff79a7 */ /* 0x0023e2000810003f */
[----:B------:R-:W-:Y:S06]  /*ed00*/  BAR.SYNC.DEFER_BLOCKING 0x2, 0x80 ;  /* 0x0082000000007b1d */ /* 0x000fec0000010000 */
[----:B------:R-:W-:Y:S05]  /*ed10*/  @!P0 BRA `(.L_x_225) ;  /* 0x0000000000048947 */ /* 0x000fea0003800000 */
[----:B------:R-:W-:Y:S01]  /*ed20*/  BPT.TRAP 0x1 ;  /* 0x000000040000795c */ /* 0x000fe20000300000 */
.L_x_225:
[----:B0-----:R-:W2:Y:S04]  /*ed30*/  LDL R3, [R1+0x8] ;  /* 0x0000080001037983 */ /* 0x001ea80000100800 */
[----:B------:R-:W3:Y:S01]  /*ed40*/  LDL R0, [R1+0xc] ;  /* 0x00000c0001007983 */ /* 0x000ee20000100800 */
[----:B--2---:R-:W-:-:S13]  /*ed50*/  ISETP.NE.AND P0, PT, R3, RZ, PT ;  /* 0x000000ff0300720c */ /* 0x004fda0003f05270 */
[----:B-1----:R-:W-:-:S05]  /*ed60*/  @P0 VIADD R12, R12, 0x33480 ;  /* 0x000334800c0c0836 */ /* 0x002fca0000000000 */
[----:B---3--:R-:W-:-:S04]  /*ed70*/  @P0 PRMT R12, R0, 0x654, R12 ;  /* 0x00000654000c0816 */ /* 0x008fc8000000000c */
[----:B------:R0:W-:Y:S01]  /*ed80*/  @P0 SYNCS.ARRIVE.TRANS64.RED.A1T0 RZ, [R12+URZ], RZ ;  /* 0x000000ff0cff09a7 */ /* 0x0001e2000810043f */
[----:B------:R-:W-:Y:S02]  /*ed90*/  BPT.TRAP 0x1 ;  /* 0x000000040000795c */ /* 0x000fe40000300000 */
[C---:B------:R-:W-:Y:S01]  /*eda0*/  ISETP.GT.AND P0, PT, R2.reuse, RZ, PT ;  /* 0x000000ff0200720c */ /* 0x040fe20003f04270 */
[----:B------:R-:W-:Y:S02]  /*edb0*/  VIADD R2, R2, 0xffffffff ;  /* 0xffffffff02027836 */ /* 0x000fe40000000000 */
[----:B------:R-:W-:Y:S02]  /*edc0*/  IMAD.MOV.U32 R0, RZ, RZ, R19 ;  /* 0x000000ffff007224 */ /* 0x000fe400078e0013 */
[----:B------:R-:W-:-:S08]  /*edd0*/  IMAD.MOV.U32 R3, RZ, RZ, R18 ;  /* 0x000000ffff037224 */ /* 0x000fd000078e0012 */
[----:B------:R-:W-:Y:S05]  /*ede0*/  @P0 BRA `(.L_x_226) ;  /* 0xffffffe800f80947 */ /* 0x000fea000383ffff */
.L_x_199:
[----:B-1----:R-:W-:-:S05]  /*edf0*/  IMAD.U32 R0, RZ, RZ, UR42 ;  /* 0x0000002aff007e24 */ /* 0x002fca000f8e00ff */
[----:B------:R-:W-:-:S13]  /*ee00*/  ISETP.NE.AND P0, PT, R0, 0x3, PT ;  /* 0x000000030000780c */ /* 0x000fda0003f05270 */
[----:B------:R-:W-:Y:S05]  /*ee10*/  @!P0 BRA `(.L_x_227) ;  /* 0x0000000000048947 */ /* 0x000fea0003800000 */
[----:B------:R-:W-:Y:S01]  /*ee20*/  BPT.TRAP 0x1 ;  /* 0x000000040000795c */ /* 0x000fe20000300000 */
.L_x_227:
[----:B------:R-:W-:Y:S01]  /*ee30*/  LOP3.LUT R0, R19, 0x1, RZ, 0x3c, !PT ;  /* 0x0000000113007812 */ /* 0x000fe200078e3cff */
[----:B------:R-:W-:Y:S01]  /*ee40*/  IMAD.U32 R2, RZ, RZ, UR47 ;  /* 0x0000002fff027e24 */ /* 0x000fe2000f8e00ff */
[----:B------:R-:W-:Y:S01]  /*ee50*/  LEA R3, R18, UR41, 0x3 ;  /* 0x0000002912037c11 */ /* 0x000fe2000f8e18ff */
[----:B------:R-:W-:Y:S01]  /*ee60*/  BSSY B0, `(.L_x_228) ;  /* 0x0000005000007945 */ /* 0x000fe20003800000 */
[----:B------:R-:W-:Y:S02]  /*ee70*/  SHF.L.U32 R0, R0, 0x1f, RZ ;  /* 0x0000001f00007819 */ /* 0x000fe400000006ff */
[----:B------:R-:W-:Y:S02]  /*ee80*/  ISETP.NE.AND P1, PT, R2, 0x3, PT ;  /* 0x000000030200780c */ /* 0x000fe40003f25270 */
[----:B------:R-:W1:Y:S02]  /*ee90*/  SYNCS.PHASECHK.TRANS64.TRYWAIT P2, [R3+URZ+0x33470], R0 ;  /* 0x03347000030075a7 */ /* 0x000e64000804017f */
[----:B-1----:R-:W-:Y:S09]  /*eea0*/  @!P2 BRA `(.L_x_229) ;  /* 0x00000014007ca947 */ /* 0x002ff20003800000 */
.L_x_270:
[----:B------:R-:W-:Y:S05]  /*eeb0*/  BSYNC B0 ;  /* 0x0000000000007941 */ /* 0x000fea0003800000 */
.L_x_228:
[----:B------:R-:W-:Y:S05]  /*eec0*/  @!P1 BRA `(.L_x_230) ;  /* 0x0000000000049947 */ /* 0x000fea0003800000 */
[----:B------:R-:W-:Y:S01]  /*eed0*/  BPT.TRAP 0x1 ;  /* 0x000000040000795c */ /* 0x000fe20000300000 */
.L_x_230:
[----:B-1----:R-:W-:-:S04]  /*eee0*/  SHF.L.U32 R0, R19, 0x1f, RZ ;  /* 0x0000001f13007819 */ /* 0x002fc800000006ff */
[----:B------:R-:W1:Y:S02]  /*eef0*/  SYNCS.PHASECHK.TRANS64.TRYWAIT P2, [R3+URZ+0x33460], R0 ;  /* 0x03346000030075a7 */ /* 0x000e64000804017f */
[----:B-1----:R-:W-:Y:S05]  /*ef00*/  @!P2 BRA `(.L_x_231) ;  /* 0x000000140078a947 */ /* 0x002fea0003800000 */
.L_x_271:
[----:B------:R-:W2:Y:S04]  /*ef10*/  LDL R2, [R1+0x14] ;  /* 0x0000140001027983 */ /* 0x000ea80000100800 */
[----:B0-----:R-:W3:Y:S01]  /*ef20*/  LDL R8, [R1+0x10] ;  /* 0x0000100001087983 */ /* 0x001ee20000100800 */
[----:B-1----:R-:W-:Y:S01]  /*ef30*/  IMAD R0, R18, 0x7800, RZ ;  /* 0x0000780012007824 */ /* 0x002fe200078e02ff */
[----:B------:R-:W-:Y:S05]  /*ef40*/  WARPSYNC.ALL ;  /* 0x0000000000007948 */ /* 0x000fea0003800000 */
[----:B--2---:R-:W-:-:S02]  /*ef50*/  LOP3.LUT R2, R0, R2, RZ, 0xfc, !PT ;  /* 0x0000000200027212 */ /* 0x004fc400078efcff */
[----:B---3--:R-:W-:-:S03]  /*ef60*/  LOP3.LUT R0, R0, R8, RZ, 0xfc, !PT ;  /* 0x0000000800007212 */ /* 0x008fc600078efcff */
[----:B------:R-:W0:Y:S02]  /*ef70*/  LDSM.16.MT88.4 R4, [R2+UR41+0xf200] ;  /* 0x00f200290204783b */ /* 0x000e240008004200 */
        /* <DEDUP_REMOVED lines=98> */
.L_x_232:
[----:B-1----:R1:W-:Y:S01]  /*f5a0*/  SYNCS.ARRIVE.TRANS64.A1T0 RZ, [R3+URZ+0x33450], RZ ;  /* 0x033450ff03ff79a7 */ /* 0x0023e2000810003f */
[----:B------:R-:W-:Y:S06]  /*f5b0*/  BAR.SYNC.DEFER_BLOCKING 0x2, 0x80 ;  /* 0x0082000000007b1d */ /* 0x000fec0000010000 */
[----:B------:R-:W-:Y:S05]  /*f5c0*/  @!P0 BRA `(.L_x_233) ;  /* 0x0000000000048947 */ /* 0x000fea0003800000 */
[----:B------:R-:W-:Y:S01]  /*f5d0*/  BPT.TRAP 0x1 ;  /* 0x000000040000795c */ /* 0x000fe20000300000 */
.L_x_233:
[----:B------:R-:W2:Y:S04]  /*f5e0*/  LDL R2, [R1+0x8] ;  /* 0x0000080001027983 */ /* 0x000ea80000100800 */
[----:B0-----:R-:W3:Y:S01]  /*f5f0*/  LDL R0, [R1+0xc] ;  /* 0x00000c0001007983 */ /* 0x001ee20000100800 */
[----:B--2---:R-:W-:-:S13]  /*f600*/  ISETP.NE.AND P0, PT, R2, RZ, PT ;  /* 0x000000ff0200720c */ /* 0x004fda0003f05270 */
[----:B-1----:R-:W-:-:S05]  /*f610*/  @P0 VIADD R3, R3, 0x33480 ;  /* 0x0003348003030836 */ /* 0x002fca0000000000 */
[----:B---3--:R-:W-:-:S04]  /*f620*/  @P0 PRMT R3, R0, 0x654, R3 ;  /* 0x0000065400030816 */ /* 0x008fc80000000003 */
[----:B------:R0:W-:Y:S01]  /*f630*/  @P0 SYNCS.ARRIVE.TRANS64.RED.A1T0 RZ, [R3+URZ], RZ ;  /* 0x000000ff03ff09a7 */ /* 0x0001e2000810043f */
[----:B------:R-:W-:Y:S02]  /*f640*/  BPT.TRAP 0x1 ;  /* 0x000000040000795c */ /* 0x000fe40000300000 */
[----:B------:R-:W1:Y:S01]  /*f650*/  LDC R0, c[0x0][0xc34] ;  /* 0x00030d00ff007b82 */ /* 0x000e620000000800 */
[----:B------:R-:W-:Y:S01]  /*f660*/  UIADD3 UR50, UR43, UR50, URZ ;  /* 0x000000322b327290 */ /* 0x000fe2000fffe03f */
[----:B------:R-:W-:Y:S01]  /*f670*/  VIADD R18, R18, 0x1 ;  /* 0x0000000112127836 */ /* 0x000fe20000000000 */
[----:B------:R-:W-:-:S04]  /*f680*/  UIADD3 UR46, UR46, 0x1, URZ ;  /* 0x000000012e2e7890 */ /* 0x000fc8000fffe03f */
[----:B------:R-:W-:-:S04]  /*f690*/  ISETP.NE.AND P0, PT, R18, 0x2, PT ;  /* 0x000000021200780c */ /* 0x000fc80003f05270 */
[----:B------:R-:W-:Y:S02]  /*f6a0*/  SEL R18, R18, RZ, P0 ;  /* 0x000000ff12127207 */ /* 0x000fe40000000000 */
[----:B-1----:R-:W-:Y:S02]  /*f6b0*/  ISETP.LE.AND P1, PT, R0, UR50, PT ;  /* 0x0000003200007c0c */ /* 0x002fe4000bf23270 */
[----:B------:R-:W-:-:S04]  /*f6c0*/  SEL R0, RZ, 0x1, P0 ;  /* 0x00000001ff007807 */ /* 0x000fc80000000000 */
[----:B------:R-:W-:-:S07]  /*f6d0*/  LOP3.LUT R19, R19, R0, RZ, 0x3c, !PT ;  /* 0x0000000013137212 */ /* 0x000fce00078e3cff */
[----:B------:R-:W-:Y:S05]  /*f6e0*/  @!P1 BRA `(.L_x_234) ;  /* 0xffffffc800589947 */ /* 0x000fea000383ffff */
[----:B------:R-:W-:-:S12]  /*f6f0*/  ULOP3.LUT UR46, UR46, 0x1, URZ, 0xc, !UPT ;  /* 0x000000012e2e7892 */ /* 0x000fd8000f8e0c3f */
.L_x_179:
[----:B0-----:R-:W0:Y:S01]  /*f700*/  S2R R3, SR_CgaCtaId ;  /* 0x0000000000037919 */ /* 0x001e220000008800 */
[----:B------:R-:W-:-:S04]  /*f710*/  MOV R0, 0x400 ;  /* 0x0000040000007802 */ /* 0x000fc80000000f00 */
[----:B0-----:R-:W-:Y:S01]  /*f720*/  LEA R7, R3, R0, 0x18 ;  /* 0x0000000003077211 */ /* 0x001fe200078ec0ff */
[----:B------:R-:W-:-:S05]  /*f730*/  IMAD.U32 R0, RZ, RZ, UR46 ;  /* 0x0000002eff007e24 */ /* 0x000fca000f8e00ff */
[----:B------:R-:W-:-:S04]  /*f740*/  SHF.L.U32 R0, R0, 0x1f, RZ ;  /* 0x0000001f00007819 */ /* 0x000fc800000006ff */
[----:B------:R-:W0:Y:S02]  /*f750*/  SYNCS.PHASECHK.TRANS64.TRYWAIT P0, [R7+URZ+0x33420], R0 ;  /* 0x03342000070075a7 */ /* 0x000e24000800017f */
[----:B0-----:R-:W-:Y:S05]  /*f760*/  @!P0 BRA `(.L_x_235) ;  /* 0x0000000c00748947 */ /* 0x001fea0003800000 */
.L_x_272:
        /* <DEDUP_REMOVED lines=14> */
.L_x_238:
        /* <DEDUP_REMOVED lines=12> */
.L_x_273:
[----:B------:R-:W1:Y:S02]  /*f910*/  SYNCS.PHASECHK.TRANS64.TRYWAIT P1, [R3+URZ], R0 ;  /* 0x00000000030075a7 */ /* 0x000e64000802017f */
[----:B-1----:R-:W-:Y:S05]  /*f920*/  @!P1 BRA `(.L_x_240) ;  /* 0x0000000c002c9947 */ /* 0x002fea0003800000 */
.L_x_274:
[----:B------:R-:W-:Y:S05]  /*f930*/  @!P0 BRA `(.L_x_241) ;  /* 0x0000000000048947 */ /* 0x000fea0003800000 */
[----:B------:R-:W-:Y:S01]  /*f940*/  BPT.TRAP 0x1 ;  /* 0x000000040000795c */ /* 0x000fe20000300000 */
.L_x_241:
[----:B-1----:R-:W-:-:S04]  /*f950*/  IMAD R3, R18, 0x8, R7 ;  /* 0x0000000812037824 */ /* 0x002fc800078e0207 */
[----:B------:R-:W1:Y:S02]  /*f960*/  SYNCS.PHASECHK.TRANS64.TRYWAIT P1, [R3+URZ+0x33460], R4 ;  /* 0x03346004030075a7 */ /* 0x000e64000802017f */
[----:B-1----:R-:W-:Y:S05]  /*f970*/  @!P1 BRA `(.L_x_242) ;  /* 0x0000000c002c9947 */ /* 0x002fea0003800000 */
.L_x_275:
[----:B------:R-:W-:Y:S05]  /*f980*/  @!P0 BRA `(.L_x_243) ;  /* 0x0000000000048947 */ /* 0x000fea0003800000 */
[----:B------:R-:W-:Y:S01]  /*f990*/  BPT.TRAP 0x1 ;  /* 0x000000040000795c */ /* 0x000fe20000300000 */
.L_x_243:
[----:B0-----:R-:W-:-:S04]  /*f9a0*/  IMAD R5, R2, 0x8, R7 ;  /* 0x0000000802057824 */ /* 0x001fc800078e0207 */
[----:B------:R-:W0:Y:S02]  /*f9b0*/  SYNCS.PHASECHK.TRANS64.TRYWAIT P1, [R5+URZ+0x33460], R0 ;  /* 0x03346000050075a7 */ /* 0x000e24000802017f */
[----:B0-----:R-:W-:Y:S05]  /*f9c0*/  @!P1 BRA `(.L_x_244) ;  /* 0x0000000c002c9947 */ /* 0x001fea0003800000 */
.L_x_276:
[----:B------:R-:W-:Y:S05]  /*f9d0*/  @!P0 BRA `(.L_x_245) ;  /* 0x0000000000048947 */ /* 0x000fea0003800000 */
[----:B------:R-:W-:Y:S01]  /*f9e0*/  BPT.TRAP 0x1 ;  /* 0x000000040000795c */ /* 0x000fe20000300000 */
.L_x_245:
[----:B------:R-:W2:Y:S02]  /*f9f0*/  SYNCS.PHASECHK.TRANS64.TRYWAIT P0, [R3+URZ+0x33480], R4 ;  /* 0x03348004030075a7 */ /* 0x000ea4000800017f */
[----:B--2---:R-:W-:Y:S05]  /*fa00*/  @!P0 BRA `(.L_x_246) ;  /* 0x0000000c00308947 */ /* 0x004fea0003800000 */
.L_x_247:
[----:B---3--:R3:W4:Y:S02]  /*fa10*/  SYNCS.PHASECHK.TRANS64.TRYWAIT P0, [R5+URZ+0x33480], R0 ;  /* 0x03348000050075a7 */ /* 0x008724000800017f */
[----:B----4-:R-:W-:Y:S05]  /*fa20*/  @!P0 NANOSLEEP.SYNCS 0x989680 ;  /* 0x009896800000895d */ /* 0x010fea0003900000 */
[----:B------:R-:W4:Y:S02]  /*fa30*/  @!P0 SYNCS.PHASECHK.TRANS64 P0, [R5+URZ+0x33480], R0 ;  /* 0x03348000050085a7 */ /* 0x000f24000800007f */
[----:B----4-:R-:W-:Y:S05]  /*fa40*/  @!P0 BRA `(.L_x_247) ;  /* 0xfffffffc00f08947 */ /* 0x010fea000383ffff */
.L_x_237:
[----:B------:R-:W-:Y:S05]  /*fa50*/  BSYNC B0 ;  /* 0x0000000000007941 */ /* 0x000fea0003800000 */
.L_x_236:
[----:B------:R-:W-:Y:S05]  /*fa60*/  EXIT ;  /* 0x000000000000794d */ /* 0x000fea0003800000 */
.L_x_147:
[----:B0-----:R-:W-:-:S04]  /*fa70*/  IMAD.U32 R3, RZ, RZ, UR39 ;  /* 0x00000027ff037e24 */ /* 0x001fc8000f8e00ff */
[----:B------:R0:W1:Y:S03]  /*fa80*/  SYNCS.PHASECHK.TRANS64.TRYWAIT P1, [R3+URZ+0x33400], R8 ;  /* 0x03340008030075a7 */ /* 0x000066000802017f */
[----:B-1----:R-:W-:Y:S05]  /*fa90*/  @!P1 NANOSLEEP.SYNCS 0x989680 ;  /* 0x009896800000995d */ /* 0x002fea0003900000 */
[----:B------:R-:W1:Y:S02]  /*faa0*/  @!P1 SYNCS.PHASECHK.TRANS64 P1, [R3+URZ+0x33400], R8 ;  /* 0x03340008030095a7 */ /* 0x000e64000802007f */
[----:B-1----:R-:W-:Y:S05]  /*fab0*/  @!P1 BRA `(.L_x_147) ;  /* 0xfffffffc00ec9947 */ /* 0x002fea000383ffff */
[----:B------:R-:W-:Y:S05]  /*fac0*/  BRA `(.L_x_248) ;  /* 0xffffff1c00d07947 */ /* 0x000fea000383ffff */
.L_x_151:
[----:B-1----:R1:W2:Y:S02]  /*fad0*/  SYNCS.PHASECHK.TRANS64.TRYWAIT P1, [R3+URZ+0x33430], R4 ;  /* 0x03343004030075a7 */ /* 0x0022a4000802017f */
[----:B--2---:R-:W-:Y:S05]  /*fae0*/  @!P1 NANOSLEEP.SYNCS 0x989680 ;  /* 0x009896800000995d */ /* 0x004fea0003900000 */
[----:B------:R-:W2:Y:S02]  /*faf0*/  @!P1 SYNCS.PHASECHK.TRANS64 P1, [R3+URZ+0x33430], R4 ;  /* 0x03343004030095a7 */ /* 0x000ea4000802007f */
[----:B--2---:R-:W-:Y:S05]  /*fb00*/  @!P1 BRA `(.L_x_151) ;  /* 0xfffffffc00f09947 */ /* 0x004fea000383ffff */
[----:B------:R-:W-:Y:S05]  /*fb10*/  BRA `(.L_x_150) ;  /* 0xffffff1c00ec7947 */ /* 0x000fea000383ffff */
.L_x_157:
[----:B-1----:R-:W-:-:S04]  /*fb20*/  IMAD.U32 R8, RZ, RZ, UR6 ;  /* 0x00000006ff087e24 */ /* 0x002fc8000f8e00ff */
[----:B------:R1:W2:Y:S03]  /*fb30*/  SYNCS.PHASECHK.TRANS64.TRYWAIT P1, [R8+URZ+0x33430], R7 ;  /* 0x03343007080075a7 */ /* 0x0002a6000802017f */
[----:B--2---:R-:W-:Y:S05]  /*fb40*/  @!P1 NANOSLEEP.SYNCS 0x989680 ;  /* 0x009896800000995d */ /* 0x004fea0003900000 */
[----:B------:R-:W2:Y:S02]  /*fb50*/  @!P1 SYNCS.PHASECHK.TRANS64 P1, [R8+URZ+0x33430], R7 ;  /* 0x03343007080095a7 */ /* 0x000ea4000802007f */
[----:B--2---:R-:W-:Y:S05]  /*fb60*/  @!P1 BRA `(.L_x_157) ;  /* 0xfffffffc00ec9947 */ /* 0x004fea000383ffff */
[----:B------:R-:W-:Y:S05]  /*fb70*/  BRA `(.L_x_154) ;  /* 0xffffff5800907947 */ /* 0x000fea000383ffff */
.L_x_161:
[----:B-1----:R-:W-:-:S04]  /*fb80*/  IMAD.U32 R8, RZ, RZ, UR6 ;  /* 0x00000006ff087e24 */ /* 0x002fc8000f8e00ff */
[----:B------:R1:W2:Y:S03]  /*fb90*/  SYNCS.PHASECHK.TRANS64.TRYWAIT P1, [R8+URZ+0x33450], R7 ;  /* 0x03345007080075a7 */ /* 0x0002a6000802017f */
[----:B--2---:R-:W-:Y:S05]  /*fba0*/  @!P1 NANOSLEEP.SYNCS 0x989680 ;  /* 0x009896800000995d */ /* 0x004fea0003900000 */
[----:B------:R-:W2:Y:S02]  /*fbb0*/  @!P1 SYNCS.PHASECHK.TRANS64 P1, [R8+URZ+0x33450], R7 ;  /* 0x03345007080095a7 */ /* 0x000ea4000802007f */
[----:B--2---:R-:W-:Y:S05]  /*fbc0*/  @!P1 BRA `(.L_x_161) ;  /* 0xfffffffc00ec9947 */ /* 0x004fea000383ffff */
[----:B------:R-:W-:Y:S05]  /*fbd0*/  BRA `(.L_x_158) ;  /* 0xffffff6400987947 */ /* 0x000fea000383ffff */
.L_x_168:
[----:B-1----:R-:W-:-:S04]  /*fbe0*/  IMAD.U32 R5, RZ, RZ, UR4 ;  /* 0x00000004ff057e24 */ /* 0x002fc8000f8e00ff */
[----:B------:R1:W2:Y:S03]  /*fbf0*/  SYNCS.PHASECHK.TRANS64.TRYWAIT P1, [R5+URZ+0x33450], R0 ;  /* 0x03345000050075a7 */ /* 0x0002a6000802017f */
[----:B--2---:R-:W-:Y:S05]  /*fc00*/  @!P1 NANOSLEEP.SYNCS 0x989680 ;  /* 0x009896800000995d */ /* 0x004fea0003900000 */
[----:B------:R-:W2:Y:S02]  /*fc10*/  @!P1 SYNCS.PHASECHK.TRANS64 P1, [R5+URZ+0x33450], R0 ;  /* 0x03345000050095a7 */ /* 0x000ea4000802007f */
[----:B--2---:R-:W-:Y:S05]  /*fc20*/  @!P1 BRA `(.L_x_168) ;  /* 0xfffffffc00ec9947 */ /* 0x004fea000383ffff */
[----:B------:R-:W-:Y:S05]  /*fc30*/  BRA `(.L_x_167) ;  /* 0xffffff90007c7947 */ /* 0x000fea000383ffff */
.L_x_184:
[----:B------:R-:W-:Y:S02]  /*fc40*/  IMAD.MOV.U32 R13, RZ, RZ, R5 ;  /* 0x000000ffff0d7224 */ /* 0x000fe400078e0005 */
[----:B------:R-:W-:Y:S02]  /*fc50*/  IMAD.MOV.U32 R12, RZ, RZ, RZ ;  /* 0x000000ffff0c7224 */ /* 0x000fe400078e00ff */
[----:B------:R-:W-:Y:S02]  /*fc60*/  IMAD.MOV.U32 R11, RZ, RZ, 0x1f ;  /* 0x0000001fff0b7424 */ /* 0x000fe400078e00ff */
[----:B------:R-:W-:-:S07]  /*fc70*/  IMAD.MOV.U32 R15, RZ, RZ, -0x1 ;  /* 0xffffffffff0f7424 */ /* 0x000fce00078e00ff */
[----:B0-----:R-:W-:Y:S05]  /*fc80*/  WARPSYNC.COLLECTIVE R15, `(.L_x_249) ;  /* 0x000000000f087348 */ /* 0x001fea0003c00000 */
[----:B------:R1:W2:Y:S02]  /*fc90*/  SHFL.IDX P6, R14, R13, R12, R11 ;  /* 0x0000000c0d0e7389 */ /* 0x0002a400000c000b */
[----:B012---:R-:W-:Y:S01]  /*fca0*/  ENDCOLLECTIVE ;  /* 0x000000000000791b */ /* 0x007fe20003800000 */
.L_x_249:
[----:B------:R-:W-:Y:S05]  /*fcb0*/  BRA `(.L_x_250) ;  /* 0xffffffc800f07947 */ /* 0x000fea000383ffff */
.L_x_186:
[----:B------:R-:W-:Y:S01]  /*fcc0*/  BSSY B0, `(.L_x_251) ;  /* 0x0000006000007945 */ /* 0x000fe20003800000 */
[----:B------:R-:W-:-:S07]  /*fcd0*/  IMAD.MOV.U32 R15, RZ, RZ, -0x1 ;  /* 0xffffffffff0f7424 */ /* 0x000fce00078e00ff */
[----:B01----:R-:W-:Y:S05]  /*fce0*/  WARPSYNC.COLLECTIVE R15, `(.L_x_252) ;  /* 0x000000000f0c7348 */ /* 0x003fea0003c00000 */
[----:B------:R-:W-:Y:S02]  /*fcf0*/  ELECT P6, UR62, PT ;  /* 0x00000000003e782f */ /* 0x000fe400038c0000 */
[----:B------:R-:W-:Y:S01]  /*fd00*/  MOV R14, UR62 ;  /* 0x0000003e000e7c02 */ /* 0x000fe20008000f00 */
[----:B01----:R-:W-:Y:S10]  /*fd10*/  ENDCOLLECTIVE ;  /* 0x000000000000791b */ /* 0x003ff40003800000 */
.L_x_252:
[----:B------:R-:W-:Y:S05]  /*fd20*/  BSYNC B0 ;  /* 0x0000000000007941 */ /* 0x000fea0003800000 */
.L_x_251:
[----:B------:R-:W-:Y:S05]  /*fd30*/  BRA `(.L_x_253) ;  /* 0xffffffc800f87947 */ /* 0x000fea000383ffff */
.L_x_188:
[----:B--2---:R2:W3:Y:S02]  /*fd40*/  SYNCS.PHASECHK.TRANS64.TRYWAIT P0, [R4+URZ+0x33480], R3 ;  /* 0x03348003040075a7 */ /* 0x0044e4000800017f */
[----:B---3--:R-:W-:Y:S05]  /*fd50*/  @!P0 NANOSLEEP.SYNCS 0x989680 ;  /* 0x009896800000895d */ /* 0x008fea0003900000 */
[----:B------:R-:W3:Y:S02]  /*fd60*/  @!P0 SYNCS.PHASECHK.TRANS64 P0, [R4+URZ+0x33480], R3 ;  /* 0x03348003040085a7 */ /* 0x000ee4000800007f */
[----:B---3--:R-:W-:Y:S05]  /*fd70*/  @!P0 BRA `(.L_x_188) ;  /* 0xfffffffc00f08947 */ /* 0x008fea000383ffff */
[----:B------:R-:W-:Y:S05]  /*fd80*/  BRA `(.L_x_254) ;  /* 0xffffffcc00407947 */ /* 0x000fea000383ffff */
.L_x_191:
[----:B-1----:R1:W3:Y:S02]  /*fd90*/  SYNCS.PHASECHK.TRANS64.TRYWAIT P0, [R4+URZ+0x33440], R3 ;  /* 0x03344003040075a7 */ /* 0x0022e4000800017f */
[----:B---3--:R-:W-:Y:S05]  /*fda0*/  @!P0 NANOSLEEP.SYNCS 0x989680 ;  /* 0x009896800000895d */ /* 0x008fea0003900000 */
[----:B------:R-:W3:Y:S02]  /*fdb0*/  @!P0 SYNCS.PHASECHK.TRANS64 P0, [R4+URZ+0x33440], R3 ;  /* 0x03344003040085a7 */ /* 0x000ee4000800007f */
[----:B---3--:R-:W-:Y:S05]  /*fdc0*/  @!P0 BRA `(.L_x_191) ;  /* 0xfffffffc00f08947 */ /* 0x008fea000383ffff */
[----:B------:R-:W-:Y:S05]  /*fdd0*/  BRA `(.L_x_255) ;  /* 0xffffffcc00f87947 */ /* 0x000fea000383ffff */
.L_x_195:
        /* <DEDUP_REMOVED lines=8> */
.L_x_256:
[----:B------:R-:W-:Y:S02]  /*fe60*/  IMAD.MOV.U32 R13, RZ, RZ, R4 ;  /* 0x000000ffff0d7224 */ /* 0x000fe400078e0004 */
[----:B------:R-:W-:-:S07]  /*fe70*/  IMAD.MOV.U32 R5, RZ, RZ, R14 ;  /* 0x000000ffff057224 */ /* 0x000fce00078e000e */
[----:B------:R-:W-:Y:S05]  /*fe80*/  WARPSYNC.COLLECTIVE R15, `(.L_x_257) ;  /* 0x000000000f087348 */ /* 0x000fea0003c00000 */
[----:B------:R0:W1:Y:S02]  /*fe90*/  SHFL.IDX P6, R14, R13, R12, R11 ;  /* 0x0000000c0d0e7389 */ /* 0x00006400000c000b */
[----:B01----:R-:W-:Y:S01]  /*fea0*/  ENDCOLLECTIVE ;  /* 0x000000000000791b */ /* 0x003fe20003800000 */
.L_x_257:
[----:B------:R-:W-:Y:S02]  /*feb0*/  ULDC UR4, c[0x0][0x288] ;  /* 0x0000a20000047ab9 */ /* 0x000fe40000000800 */
[----:B------:R-:W-:-:S05]  /*fec0*/  IMAD R2, R7, UR4, RZ ;  /* 0x0000000407027c24 */ /* 0x000fca000f8e02ff */
[----:B------:R-:W-:Y:S01]  /*fed0*/  ISETP.GE.AND P2, PT, R0, R2, PT ;  /* 0x000000020000720c */ /* 0x000fe20003f46270 */
[----:B------:R-:W-:Y:S02]  /*fee0*/  IMAD.MOV.U32 R13, RZ, RZ, R3 ;  /* 0x000000ffff0d7224 */ /* 0x000fe400078e0003 */
[----:B------:R-:W-:Y:S02]  /*fef0*/  IMAD.MOV.U32 R12, RZ, RZ, 0x1 ;  /* 0x00000001ff0c7424 */ /* 0x000fe400078e00ff */
[----:B------:R-:W-:-:S08]  /*ff00*/  IMAD.MOV.U32 R6, RZ, RZ, R14 ;  /* 0x000000ffff067224 */ /* 0x000fd000078e000e */
[----:B------:R-:W-:Y:S05]  /*ff10*/  WARPSYNC.COLLECTIVE R15, `(.L_x_258) ;  /* 0x000000000f087348 */ /* 0x000fea0003c00000 */
[----:B------:R0:W1:Y:S02]  /*ff20*/  SHFL.IDX P6, R14, R13, R12, R11 ;  /* 0x0000000c0d0e7389 */ /* 0x00006400000c000b */
[----:B01----:R-:W-:Y:S01]  /*ff30*/  ENDCOLLECTIVE ;  /* 0x000000000000791b */ /* 0x003fe20003800000 */
.L_x_258:
[----:B------:R-:W-:-:S05]  /*ff40*/  @!P2 IADD3 R6, P4, R9, R6, RZ ;  /* 0x000000060906a210 */ /* 0x000fca0007f9e0ff */
[----:B------:R-:W-:-:S04]  /*ff50*/  @!P2 IMAD.X R5, RZ, RZ, R5, P4 ;  /* 0x000000ffff05a224 */ /* 0x000fc800020e0605 */
[----:B------:R-:W-:Y:S02]  /*ff60*/  @!P2 IMAD.MOV.U32 R7, RZ, RZ, R5 ;  /* 0x000000ffff07a224 */ /* 0x000fe400078e0005 */
[----:B------:R-:W-:Y:S02]  /*ff70*/  VIADD R5, R0, 0x20 ;  /* 0x0000002000057836 */ /* 0x000fe40000000000 */
[----:B------:R-:W-:Y:S01]  /*ff80*/  IMAD.MOV.U32 R13, RZ, RZ, R4 ;  /* 0x000000ffff0d7224 */ /* 0x000fe200078e0004 */
[----:B------:R-:W-:Y:S01]  /*ff90*/  @!PT LDS RZ, [RZ] ;  /* 0x00000000fffff984 */ /* 0x000fe20000000800 */
[----:B------:R-:W-:Y:S01]  /*ffa0*/  @!PT LDS RZ, [RZ] ;  /* 0x00000000fffff984 */ /* 0x000fe20000000800 */
[----:B------:R-:W-:Y:S01]  /*ffb0*/  @!PT LDS RZ, [RZ] ;  /* 0x00000000fffff984 */ /* 0x000fe20000000800 */
[----:B------:R0:W-:Y:S04]  /*ffc0*/  @!P2 LDGSTS.E.BYPASS.LTC128B.128 [R8+0x1e200], desc[UR48][R6.64], !P3 ;  /* 0x1e2000000608afae */ /* 0x0001e8000d901d70 */
[----:B------:R0:W-:Y:S04]  /*ffd0*/  @!P2 LDGSTS.E.BYPASS.LTC128B.128 [R8+0x20200], desc[UR48][R6.64+0x40], !P0 ;  /* 0x202000400608afae */ /* 0x0001e8000c101d70 */
[----:B------:R0:W-:Y:S01]  /*ffe0*/  @!P2 LDGSTS.E.BYPASS.LTC128B.128 [R8+0x22200], desc[UR48][R6.64+0x80], !P1 ;  /* 0x222000800608afae */ /* 0x0001e2000c901d70 */
[----:B------:R-:W-:Y:S01]  /*fff0*/  ISETP.GE.AND P2, PT, R5, R2, PT ;  /* 0x000000020500720c */ /* 0x000fe20003f46270 */
[----:B------:R-:W-:-:S12]  /*10000*/  IMAD.MOV.U32 R5, RZ, RZ, R14 ;  /* 0x000000ffff057224 */ /* 0x000fd800078e000e */
[----:B0-----:R-:W-:Y:S05]  /*10010*/  WARPSYNC.COLLECTIVE R15, `(.L_x_259) ;  /* 0x000000000f087348 */ /* 0x001fea0003c00000 */
[----:B------:R1:W2:Y:S02]  /*10020*/  SHFL.IDX P6, R14, R13, R12, R11 ;  /* 0x0000000c0d0e7389 */ /* 0x0002a400000c000b */
[----:B012---:R-:W-:Y:S01]  /*10030*/  ENDCOLLECTIVE ;  /* 0x000000000000791b */ /* 0x007fe20003800000 */
.L_x_259:
[----:B------:R-:W-:Y:S02]  /*10040*/  IMAD.MOV.U32 R13, RZ, RZ, R3 ;  /* 0x000000ffff0d7224 */ /* 0x000fe400078e0003 */
[----:B------:R-:W-:Y:S02]  /*10050*/  IMAD.MOV.U32 R12, RZ, RZ, 0x2 ;  /* 0x00000002ff0c7424 */ /* 0x000fe400078e00ff */
[----:B------:R-:W-:-:S07]  /*10060*/  IMAD.MOV.U32 R6, RZ, RZ, R14 ;  /* 0x000000ffff067224 */ /* 0x000fce00078e000e */
[----:B------:R-:W-:Y:S05]  /*10070*/  WARPSYNC.COLLECTIVE R15, `(.L_x_260) ;  /* 0x000000000f087348 */ /* 0x000fea0003c00000 */
[----:B------:R0:W1:Y:S02]  /*10080*/  SHFL.IDX P6, R14, R13, R12, R11 ;  /* 0x0000000c0d0e7389 */ /* 0x00006400000c000b */
[----:B01----:R-:W-:Y:S01]  /*10090*/  ENDCOLLECTIVE ;  /* 0x000000000000791b */ /* 0x003fe20003800000 */
.L_x_260:
        /* <DEDUP_REMOVED lines=16> */
.L_x_261:
[----:B------:R-:W-:Y:S02]  /*101a0*/  IMAD.MOV.U32 R13, RZ, RZ, R3 ;  /* 0x000000ffff0d7224 */ /* 0x000fe400078e0003 */
[----:B------:R-:W-:Y:S02]  /*101b0*/  IMAD.MOV.U32 R12, RZ, RZ, 0x3 ;  /* 0x00000003ff0c7424 */ /* 0x000fe400078e00ff */
[----:B------:R-:W-:-:S07]  /*101c0*/  IMAD.MOV.U32 R6, RZ, RZ, R14 ;  /* 0x000000ffff067224 */ /* 0x000fce00078e000e */
[----:B------:R-:W-:Y:S05]  /*101d0*/  WARPSYNC.COLLECTIVE R15, `(.L_x_262) ;  /* 0x000000000f087348 */ /* 0x000fea0003c00000 */
[----:B------:R0:W1:Y:S02]  /*101e0*/  SHFL.IDX P6, R14, R13, R12, R11 ;  /* 0x0000000c0d0e7389 */ /* 0x00006400000c000b */
[----:B01----:R-:W-:Y:S01]  /*101f0*/  ENDCOLLECTIVE ;  /* 0x000000000000791b */ /* 0x003fe20003800000 */
.L_x_262:
[----:B------:R-:W-:-:S05]  /*10200*/  @!P2 IADD3 R6, P4, R9, R6, RZ ;  /* 0x000000060906a210 */ /* 0x000fca0007f9e0ff */
[----:B------:R-:W-:-:S04]  /*10210*/  @!P2 IMAD.X R5, RZ, RZ, R5, P4 ;  /* 0x000000ffff05a224 */ /* 0x000fc800020e0605 */
[----:B------:R-:W-:Y:S02]  /*10220*/  @!P2 IMAD.MOV.U32 R7, RZ, RZ, R5 ;  /* 0x000000ffff07a224 */ /* 0x000fe400078e0005 */
[----:B------:R-:W-:-:S03]  /*10230*/  IMAD.MOV.U32 R13, RZ, RZ, R4 ;  /* 0x000000ffff0d7224 */ /* 0x000fc600078e0004 */
[----:B------:R-:W-:Y:S01]  /*10240*/  @!PT LDS RZ, [RZ] ;  /* 0x00000000fffff984 */ /* 0x000fe20000000800 */
[----:B------:R-:W-:Y:S01]  /*10250*/  @!PT LDS RZ, [RZ] ;  /* 0x00000000fffff984 */ /* 0x000fe20000000800 */
[----:B------:R-:W-:Y:S01]  /*10260*/  @!PT LDS RZ, [RZ] ;  /* 0x00000000fffff984 */ /* 0x000fe20000000800 */
[----:B------:R0:W-:Y:S04]  /*10270*/  @!P2 LDGSTS.E.BYPASS.LTC128B.128 [R8+0x1f200], desc[UR48][R6.64], !P3 ;  /* 0x1f2000000608afae */ /* 0x0001e8000d901d70 */
[----:B------:R0:W-:Y:S01]  /*10280*/  @!P2 LDGSTS.E.BYPASS.LTC128B.128 [R8+0x21200], desc[UR48][R6.64+0x40], !P0 ;  /* 0x212000400608afae */ /* 0x0001e2000c101d70 */
[----:B------:R-:W-:-:S03]  /*10290*/  IMAD.MOV.U32 R3, RZ, RZ, R14 ;  /* 0x000000ffff037224 */ /* 0x000fc600078e000e */
[----:B------:R0:W-:Y:S04]  /*102a0*/  @!P2 LDGSTS.E.BYPASS.LTC128B.128 [R8+0x23200], desc[UR48][R6.64+0x80], !P1 ;  /* 0x232000800608afae */ /* 0x0001e8000c901d70 */
[----:B0-----:R-:W-:Y:S05]  /*102b0*/  WARPSYNC.COLLECTIVE R15, `(.L_x_263) ;  /* 0x000000000f087348 */ /* 0x001fea0003c00000 */
[----:B------:R1:W2:Y:S02]  /*102c0*/  SHFL.IDX P6, R14, R13, R12, R11 ;  /* 0x0000000c0d0e7389 */ /* 0x0002a400000c000b */
[----:B012---:R-:W-:Y:S01]  /*102d0*/  ENDCOLLECTIVE ;  /* 0x000000000000791b */ /* 0x007fe20003800000 */
.L_x_263:
[----:B------:R-:W-:Y:S01]  /*102e0*/  IMAD.MOV.U32 R4, RZ, RZ, R14 ;  /* 0x000000ffff047224 */ /* 0x000fe200078e000e */
[----:B------:R-:W-:Y:S06]  /*102f0*/  BRA `(.L_x_264) ;  /* 0xffffffd4003c7947 */ /* 0x000fec000383ffff */
.L_x_198:
[----:B-1----:R-:W-:-:S04]  /*10300*/  IMAD.U32 R2, RZ, RZ, UR41 ;  /* 0x00000029ff027e24 */ /* 0x002fc8000f8e00ff */
[----:B------:R1:W2:Y:S03]  /*10310*/  SYNCS.PHASECHK.TRANS64.TRYWAIT P0, [R2+URZ+0x33420], R0 ;  /* 0x03342000020075a7 */ /* 0x0002a6000800017f */
[----:B--2---:R-:W-:Y:S05]  /*10320*/  @!P0 NANOSLEEP.SYNCS 0x989680 ;  /* 0x009896800000895d */ /* 0x004fea0003900000 */
[----:B------:R-:W2:Y:S02]  /*10330*/  @!P0 SYNCS.PHASECHK.TRANS64 P0, [R2+URZ+0x33420], R0 ;  /* 0x03342000020085a7 */ /* 0x000ea4000800007f */
[----:B--2---:R-:W-:Y:S05]  /*10340*/  @!P0 BRA `(.L_x_198) ;  /* 0xfffffffc00ec8947 */ /* 0x004fea000383ffff */
[----:B------:R-:W-:Y:S05]  /*10350*/  BRA `(.L_x_265) ;  /* 0xffffffd400807947 */ /* 0x000fea000383ffff */
.L_x_204:
[----:B0-----:R0:W1:Y:S02]  /*10360*/  SYNCS.PHASECHK.TRANS64.TRYWAIT P0, [R6+URZ+0x33480], R5 ;  /* 0x03348005060075a7 */ /* 0x001064000800017f */
[----:B-1----:R-:W-:Y:S05]  /*10370*/  @!P0 NANOSLEEP.SYNCS 0x989680 ;  /* 0x009896800000895d */ /* 0x002fea0003900000 */
[----:B------:R-:W1:Y:S02]  /*10380*/  @!P0 SYNCS.PHASECHK.TRANS64 P0, [R6+URZ+0x33480], R5 ;  /* 0x03348005060085a7 */ /* 0x000e64000800007f */
[----:B-1----:R-:W-:Y:S05]  /*10390*/  @!P0 BRA `(.L_x_204) ;  /* 0xfffffffc00f08947 */ /* 0x002fea000383ffff */
[----:B------:R-:W-:Y:S05]  /*103a0*/  BRA `(.L_x_266) ;  /* 0xffffffd800187947 */ /* 0x000fea000383ffff */
.L_x_212:
[----:B-1----:R1:W2:Y:S02]  /*103b0*/  SYNCS.PHASECHK.TRANS64.TRYWAIT P0, [R6+URZ+0x33440], R5 ;  /* 0x03344005060075a7 */ /* 0x0022a4000800017f */
[----:B--2---:R-:W-:Y:S05]  /*103c0*/  @!P0 NANOSLEEP.SYNCS 0x989680 ;  /* 0x009896800000895d */ /* 0x004fea0003900000 */
[----:B------:R-:W2:Y:S02]  /*103d0*/  @!P0 SYNCS.PHASECHK.TRANS64 P0, [R6+URZ+0x33440], R5 ;  /* 0x03344005060085a7 */ /* 0x000ea4000800007f */
[----:B--2---:R-:W-:Y:S05]  /*103e0*/  @!P0 BRA `(.L_x_212) ;  /* 0xfffffffc00f08947 */ /* 0x004fea000383ffff */
[----:B------:R-:W-:Y:S05]  /*103f0*/  BRA `(.L_x_267) ;  /* 0xffffffdc004c7947 */ /* 0x000fea000383ffff */
.L_x_221:
[----:B-1----:R1:W2:Y:S02]  /*10400*/  SYNCS.PHASECHK.TRANS64.TRYWAIT P2, [R12+URZ+0x33470], R4 ;  /* 0x033470040c0075a7 */ /* 0x0022a4000804017f */
[----:B--2---:R-:W-:Y:S05]  /*10410*/  @!P2 NANOSLEEP.SYNCS 0x989680 ;  /* 0x009896800000a95d */ /* 0x004fea0003900000 */
[----:B------:R-:W2:Y:S02]  /*10420*/  @!P2 SYNCS.PHASECHK.TRANS64 P2, [R12+URZ+0x33470], R4 ;  /* 0x033470040c00a5a7 */ /* 0x000ea4000804007f */
[----:B--2---:R-:W-:Y:S05]  /*10430*/  @!P2 BRA `(.L_x_221) ;  /* 0xfffffffc00f0a947 */ /* 0x004fea000383ffff */
[----:B------:R-:W-:Y:S05]  /*10440*/  BRA `(.L_x_268) ;  /* 0xffffffe0006c7947 */ /* 0x000fea000383ffff */
.L_x_223:
[----:B--2---:R2:W3:Y:S02]  /*10450*/  SYNCS.PHASECHK.TRANS64.TRYWAIT P2, [R12+URZ+0x33460], R0 ;  /* 0x033460000c0075a7 */ /* 0x0044e4000804017f */
[----:B---3--:R-:W-:Y:S05]  /*10460*/  @!P2 NANOSLEEP.SYNCS 0x989680 ;  /* 0x009896800000a95d */ /* 0x008fea0003900000 */
[----:B------:R-:W3:Y:S02]  /*10470*/  @!P2 SYNCS.PHASECHK.TRANS64 P2, [R12+URZ+0x33460], R0 ;  /* 0x033460000c00a5a7 */ /* 0x000ee4000804007f */
[----:B---3--:R-:W-:Y:S05]  /*10480*/  @!P2 BRA `(.L_x_223) ;  /* 0xfffffffc00f0a947 */ /* 0x008fea000383ffff */
[----:B------:R-:W-:Y:S05]  /*10490*/  BRA `(.L_x_269) ;  /* 0xffffffe000747947 */ /* 0x000fea000383ffff */
.L_x_229:
[----:B-1----:R1:W2:Y:S02]  /*104a0*/  SYNCS.PHASECHK.TRANS64.TRYWAIT P2, [R3+URZ+0x33470], R0 ;  /* 0x03347000030075a7 */ /* 0x0022a4000804017f */
[----:B--2---:R-:W-:Y:S05]  /*104b0*/  @!P2 NANOSLEEP.SYNCS 0x989680 ;  /* 0x009896800000a95d */ /* 0x004fea0003900000 */
[----:B------:R-:W2:Y:S02]  /*104c0*/  @!P2 SYNCS.PHASECHK.TRANS64 P2, [R3+URZ+0x33470], R0 ;  /* 0x033470000300a5a7 */ /* 0x000ea4000804007f */
[----:B--2---:R-:W-:Y:S05]  /*104d0*/  @!P2 BRA `(.L_x_229) ;  /* 0xfffffffc00f0a947 */ /* 0x004fea000383ffff */
[----:B------:R-:W-:Y:S05]  /*104e0*/  BRA `(.L_x_270) ;  /* 0xffffffe800707947 */ /* 0x000fea000383ffff */
.L_x_231:
[----:B-1----:R1:W2:Y:S02]  /*104f0*/  SYNCS.PHASECHK.TRANS64.TRYWAIT P2, [R3+URZ+0x33460], R0 ;  /* 0x03346000030075a7 */ /* 0x0022a4000804017f */
[----:B--2---:R-:W-:Y:S05]  /*10500*/  @!P2 NANOSLEEP.SYNCS 0x989680 ;  /* 0x009896800000a95d */ /* 0x004fea0003900000 */
[----:B------:R-:W2:Y:S02]  /*10510*/  @!P2 SYNCS.PHASECHK.TRANS64 P2, [R3+URZ+0x33460], R0 ;  /* 0x033460000300a5a7 */ /* 0x000ea4000804007f */
[----:B--2---:R-:W-:Y:S05]  /*10520*/  @!P2 BRA `(.L_x_231) ;  /* 0xfffffffc00f0a947 */ /* 0x004fea000383ffff */
[----:B------:R-:W-:Y:S05]  /*10530*/  BRA `(.L_x_271) ;  /* 0xffffffe800747947 */ /* 0x000fea000383ffff */
.L_x_235:
[----:B0-----:R0:W1:Y:S02]  /*10540*/  SYNCS.PHASECHK.TRANS64.TRYWAIT P0, [R7+URZ+0x33420], R0 ;  /* 0x03342000070075a7 */ /* 0x001064000800017f */
[----:B-1----:R-:W-:Y:S05]  /*10550*/  @!P0 NANOSLEEP.SYNCS 0x989680 ;  /* 0x009896800000895d */ /* 0x002fea0003900000 */
[----:B------:R-:W1:Y:S02]  /*10560*/  @!P0 SYNCS.PHASECHK.TRANS64 P0, [R7+URZ+0x33420], R0 ;  /* 0x03342000070085a7 */ /* 0x000e64000800007f */
[----:B-1----:R-:W-:Y:S05]  /*10570*/  @!P0 BRA `(.L_x_235) ;  /* 0xfffffffc00f08947 */ /* 0x002fea000383ffff */
[----:B------:R-:W-:Y:S05]  /*10580*/  BRA `(.L_x_272) ;  /* 0xfffffff000787947 */ /* 0x000fea000383ffff */
.L_x_239:
[----:B0-----:R0:W1:Y:S02]  /*10590*/  SYNCS.PHASECHK.TRANS64.TRYWAIT P1, [R5+URZ], R4 ;  /* 0x00000004050075a7 */ /* 0x001064000802017f */
[----:B-1----:R-:W-:Y:S05]  /*105a0*/  @!P1 NANOSLEEP.SYNCS 0x989680 ;  /* 0x009896800000995d */ /* 0x002fea0003900000 */
[----:B------:R-:W1:Y:S02]  /*105b0*/  @!P1 SYNCS.PHASECHK.TRANS64 P1, [R5+URZ], R4 ;  /* 0x00000004050095a7 */ /* 0x000e64000802007f */
[----:B-1----:R-:W-:Y:S05]  /*105c0*/  @!P1 BRA `(.L_x_239) ;  /* 0xfffffffc00f09947 */ /* 0x002fea000383ffff */
[----:B------:R-:W-:Y:S05]  /*105d0*/  BRA `(.L_x_273) ;  /* 0xfffffff000cc7947 */ /* 0x000fea000383ffff */
.L_x_240:
[----:B-1----:R1:W2:Y:S02]  /*105e0*/  SYNCS.PHASECHK.TRANS64.TRYWAIT P1, [R3+URZ], R0 ;  /* 0x00000000030075a7 */ /* 0x0022a4000802017f */
[----:B--2---:R-:W-:Y:S05]  /*105f0*/  @!P1 NANOSLEEP.SYNCS 0x989680 ;  /* 0x009896800000995d */ /* 0x004fea0003900000 */
[----:B------:R-:W2:Y:S02]  /*10600*/  @!P1 SYNCS.PHASECHK.TRANS64 P1, [R3+URZ], R0 ;  /* 0x00000000030095a7 */ /* 0x000ea4000802007f */
[----:B--2---:R-:W-:Y:S05]  /*10610*/  @!P1 BRA `(.L_x_240) ;  /* 0xfffffffc00f09947 */ /* 0x004fea000383ffff */
[----:B------:R-:W-:Y:S05]  /*10620*/  BRA `(.L_x_274) ;  /* 0xfffffff000c07947 */ /* 0x000fea000383ffff */
.L_x_242:
[----:B-1----:R1:W2:Y:S02]  /*10630*/  SYNCS.PHASECHK.TRANS64.TRYWAIT P1, [R3+URZ+0x33460], R4 ;  /* 0x03346004030075a7 */ /* 0x0022a4000802017f */
[----:B--2---:R-:W-:Y:S05]  /*10640*/  @!P1 NANOSLEEP.SYNCS 0x989680 ;  /* 0x009896800000995d */ /* 0x004fea0003900000 */
[----:B------:R-:W2:Y:S02]  /*10650*/  @!P1 SYNCS.PHASECHK.TRANS64 P1, [R3+URZ+0x33460], R4 ;  /* 0x03346004030095a7 */ /* 0x000ea4000802007f */
[----:B--2---:R-:W-:Y:S05]  /*10660*/  @!P1 BRA `(.L_x_242) ;  /* 0xfffffffc00f09947 */ /* 0x004fea000383ffff */
[----:B------:R-:W-:Y:S05]  /*10670*/  BRA `(.L_x_275) ;  /* 0xfffffff000c07947 */ /* 0x000fea000383ffff */
.L_x_244:
[----:B0-----:R0:W2:Y:S02]  /*10680*/  SYNCS.PHASECHK.TRANS64.TRYWAIT P1, [R5+URZ+0x33460], R0 ;  /* 0x03346000050075a7 */ /* 0x0010a4000802017f */
[----:B--2---:R-:W-:Y:S05]  /*10690*/  @!P1 NANOSLEEP.SYNCS 0x989680 ;  /* 0x009896800000995d */ /* 0x004fea0003900000 */
[----:B------:R-:W2:Y:S02]  /*106a0*/  @!P1 SYNCS.PHASECHK.TRANS64 P1, [R5+URZ+0x33460], R0 ;  /* 0x03346000050095a7 */ /* 0x000ea4000802007f */
[----:B--2---:R-:W-:Y:S05]  /*106b0*/  @!P1 BRA `(.L_x_244) ;  /* 0xfffffffc00f09947 */ /* 0x004fea000383ffff */
[----:B------:R-:W-:Y:S05]  /*106c0*/  BRA `(.L_x_276) ;  /* 0xfffffff000c07947 */ /* 0x000fea000383ffff */
.L_x_246:
[----:B--2---:R2:W3:Y:S02]  /*106d0*/  SYNCS.PHASECHK.TRANS64.TRYWAIT P0, [R3+URZ+0x33480], R4 ;  /* 0x03348004030075a7 */ /* 0x0044e4000800017f */
[----:B---3--:R-:W-:Y:S05]  /*106e0*/  @!P0 NANOSLEEP.SYNCS 0x989680 ;  /* 0x009896800000895d */ /* 0x008fea0003900000 */
[----:B------:R-:W3:Y:S02]  /*106f0*/  @!P0 SYNCS.PHASECHK.TRANS64 P0, [R3+URZ+0x33480], R4 ;  /* 0x03348004030085a7 */ /* 0x000ee4000800007f */
[----:B---3--:R-:W-:Y:S05]  /*10700*/  @!P0 BRA `(.L_x_246) ;  /* 0xfffffffc00f08947 */ /* 0x008fea000383ffff */
[----:B------:R-:W-:Y:S05]  /*10710*/  BRA `(.L_x_247) ;  /* 0xfffffff000bc7947 */ /* 0x000fea000383ffff */
.L_x_277:
        /* <DEDUP_REMOVED lines=14> */
.L_x_2885:


//--------------------- .text._ZN7cutlass13device_kernelIN5flash11enable_sm90INS1_16FlashAttnFwdSm90INS1_25CollectiveMainloopFwdSm90ILi2EN4cute5tupleIJNS5_1CILi1EEES8_S8_EEENS6_IJNS7_ILi128EEENS7_ILi160EEENS7_ILi192EEEEEELi192ENS_12float_e4m3_tEfNS_4arch4Sm90ELb0ELb0ELb1ELb1ELb0ELb0ELb0ELb1ELb1ELb1ELb0ELb0EEENS1_21CollectiveEpilogueFwdINS6_IJSA_SC_SB_EEES9_NS_10bfloat16_tESG_Li256ELb1ELb1ELb0ELb1EEENS1_36VarlenDynamicPersistentTileSchedulerILi128ELi160ELi256ELi128ELb0ELb1ELb1ELb0ELb1ELb1EEEEEEEEEvNT_6ParamsE --------------------------
	.section	.text._ZN7cutlass13device_kernelIN5flash11enable_sm90INS1_16FlashAttnFwdSm90INS1_25CollectiveMainloopFwdSm90ILi2EN4cute5tupleIJNS5_1CILi1EEES8_S8_EEENS6_IJNS7_ILi128EEENS7_ILi160EEENS7_ILi192EEEEEELi192ENS_12float_e4m3_tEfNS_4arch4Sm90ELb0ELb0ELb1ELb1ELb0ELb0ELb0ELb1ELb1ELb1ELb0ELb0EEENS1_21CollectiveEpilogueFwdINS6_IJSA_SC_SB_EEES9_NS_10bfloat16_tESG_Li256ELb1ELb1ELb0ELb1EEENS1_36VarlenDynamicPersistentTileSchedulerILi128ELi160ELi256ELi128ELb0ELb1ELb1ELb0ELb1ELb1EEEEEEEEEvNT_6ParamsE,"ax",@progbits
	.align	128
.text._ZN7cutlass13device_kernelIN5flash11enable_sm90INS1_16FlashAttnFwdSm90INS1_25CollectiveMainloopFwdSm90ILi2EN4cute5tupleIJNS5_1CILi1EEES8_S8_EEENS6_IJNS7_ILi128EEENS7_ILi160EEENS7_ILi192EEEEEELi192ENS_12float_e4m3_tEfNS_4arch4Sm90ELb0ELb0ELb1ELb1ELb0ELb0ELb0ELb1ELb1ELb1ELb0ELb0EEENS1_21CollectiveEpilogueFwdINS6_IJSA_SC_SB_EEES9_NS_10bfloat16_tESG_Li256ELb1ELb1ELb0ELb1EEENS1_36VarlenDynamicPersistentTileSchedulerILi128ELi160ELi256ELi128ELb0ELb1ELb1ELb0ELb1ELb1EEEEEEEEEvNT_6ParamsE:
        .type           _ZN7cutlass13device_kernelIN5flash11enable_sm90INS1_16FlashAttnFwdSm90INS1_25CollectiveMainloopFwdSm90ILi2EN4cute5tupleIJNS5_1CILi1EEES8_S8_EEENS6_IJNS7_ILi128EEENS7_ILi160EEENS7_ILi192EEEEEELi192ENS_12float_e4m3_tEfNS_4arch4Sm90ELb0ELb0ELb1ELb1ELb0ELb0ELb0ELb1ELb1ELb1ELb0ELb0EEENS1_21CollectiveEpilogueFwdINS6_IJSA_SC_SB_EEES9_NS_10bfloat16_tESG_Li256ELb1ELb1ELb0ELb1EEENS1_36VarlenDynamicPersistentTileSchedulerILi128ELi160ELi256ELi128ELb0ELb1ELb1ELb0ELb1ELb1EEEEEEEEEvNT_6ParamsE,@function
        .size           _ZN7cutlass13device_kernelIN5flash11enable_sm90INS1_16FlashAttnFwdSm90INS1_25CollectiveMainloopFwdSm90ILi2EN4cute5tupleIJNS5_1CILi1EEES8_S8_EEENS6_IJNS7_ILi128EEENS7_ILi160EEENS7_ILi192EEEEEELi192ENS_12float_e4m3_tEfNS_4arch4Sm90ELb0ELb0ELb1ELb1ELb0ELb0ELb0ELb1ELb1ELb1ELb0ELb0EEENS1_21CollectiveEpilogueFwdINS6_IJSA_SC_SB_EEES9_NS_10bfloat16_tESG_Li256ELb1ELb1ELb0ELb1EEENS1_36VarlenDynamicPersistentTileSchedulerILi128ELi160ELi256ELi128ELb0ELb1ELb1ELb0ELb1ELb1EEEEEEEEEvNT_6ParamsE,(.L_x_2886 - _ZN7cutlass13device_kernelIN5flash11enable_sm90INS1_16FlashAttnFwdSm90INS1_25CollectiveMainloopFwdSm90ILi2EN4cute5tupleIJNS5_1CILi1EEES8_S8_EEENS6_IJNS7_ILi128EEENS7_ILi160EEENS7_ILi192EEEEEELi192ENS_12float_e4m3_tEfNS_4arch4Sm90ELb0ELb0ELb1ELb1ELb0ELb0ELb0ELb1ELb1ELb1ELb0ELb0EEENS1_21CollectiveEpilogueFwdINS6_IJSA_SC_SB_EEES9_NS_10bfloat16_tESG_Li256ELb1ELb1ELb0ELb1EEENS1_36VarlenDynamicPersistentTileSchedulerILi128ELi160ELi256ELi128ELb0ELb1ELb1ELb0ELb1ELb1EEEEEEEEEvNT_6ParamsE)
        .other          _ZN7cutlass13device_kernelIN5flash11enable_sm90INS1_16FlashAttnFwdSm90INS1_25CollectiveMainloopFwdSm90ILi2EN4cute5tupleIJNS5_1CILi1EEES8_S8_EEENS6_IJNS7_ILi128EEENS7_ILi160EEENS7_ILi192EEEEEELi192ENS_12float_e4m3_tEfNS_4arch4Sm90ELb0ELb0ELb1ELb1ELb0ELb0ELb0ELb1ELb1ELb1ELb0ELb0EEENS1_21CollectiveEpilogueFwdINS6_IJSA_SC_SB_EEES9_NS_10bfloat16_tESG_Li256ELb1ELb1ELb0ELb1EEENS1_36VarlenDynamicPersistentTileSchedulerILi128ELi160ELi256ELi128ELb0ELb1ELb1ELb0ELb1ELb1EEEEEEEEEvNT_6ParamsE,@"STO_CUDA_ENTRY STV_DEFAULT"
_ZN7cutlass13device_kernelIN5flash11enable_sm90INS1_16FlashAttnFwdSm90INS1_25CollectiveMainloopFwdSm90ILi2EN4cute5tupleIJNS5_1CILi1EEES8_S8_EEENS6_IJNS7_ILi128EEENS7_ILi160EEENS7_ILi192EEEEEELi192ENS_12float_e4m3_tEfNS_4arch4Sm90ELb0ELb0ELb1ELb1ELb0ELb0ELb0ELb1ELb1ELb1ELb0ELb0EEENS1_21CollectiveEpilogueFwdINS6_IJSA_SC_SB_EEES9_NS_10bfloat16_tESG_Li256ELb1ELb1ELb0ELb1EEENS1_36VarlenDynamicPersistentTileSchedulerILi128ELi160ELi256ELi128ELb0ELb1ELb1ELb0ELb1ELb1EEEEEEEEEvNT_6ParamsE:
        /* <DEDUP_REMOVED lines=18> */
.L_x_279:
[----:B------:R-:W-:Y:S05]  /*0120*/  BSYNC B0 ;  /* 0x0000000000007941 */ /* 0x000fea0003800000 */
.L_x_278:
        /* <DEDUP_REMOVED lines=41> */
.L_x_280:
        /* <DEDUP_REMOVED lines=22> */
.L_x_281:
        /* <DEDUP_REMOVED lines=18> */
.L_x_282:
        /* <DEDUP_REMOVED lines=22> */
.L_x_283:
        /* <DEDUP_REMOVED lines=22> */
.L_x_284:
[----:B------:R-:W-:Y:S01]  /*0900*/  PLOP3.LUT P0, PT, PT, PT, UP0, 0x80, 0x0 ;  /* 0x000000000000781c */ /* 0x000fe20003f0f008 */
[----:B------:R-:W-:Y:S01]  /*0910*/  UMOV UR38, 0x1 ;  /* 0x0000000100267882 */ /* 0x000fe20000000000 */
[----:B------:R-:W-:Y:S01]  /*0920*/  NOP ;  /* 0x0000000000007918 */ /* 0x000fe20000000000 */
[----:B------:R-:W-:Y:S01]  /*0930*/  USEL UR38, UR38, 0x2, !UP0 ;  /* 0x0000000226267887 */ /* 0x000fe2000c000000 */
[----:B------:R-:W-:Y:S01]  /*0940*/  ULDC.64 UR48, c[0x0][0x208] ;  /* 0x0000820000307ab9 */ /* 0x000fe20000000a00 */
[----:B012-4-:R-:W-:Y:S08]  /*0950*/  BAR.SYNC.DEFER_BLOCKING 0x0 ;  /* 0x0000000000007b1d */ /* 0x017ff00000010000 */
[----:B------:R-:W-:Y:S05]  /*0960*/  @!P0 BRA `(.L_x_285) ;  /* 0x000000c800688947 */ /* 0x000fea0003800000 */
.L_x_286:
[----:B------:R-:W-:-:S08]  /*0970*/  NOP ;  /* 0x0000000000007918 */ /* 0x000fd00000000000 */
[----:B------:R-:W0:Y:S02]  /*0980*/  USETMAXREG.TRY_ALLOC.CTAPOOL UP0, 0xf0 ;  /* 0x000000f0000079c8 */ /* 0x000e240008000600 */
[----:B0-----:R-:W-:-:S13]  /*0990*/  PLOP3.LUT P0, PT, PT, PT, UP0, 0x80, 0x0 ;  /* 0x000000000000781c */ /* 0x001fda0003f0f008 */
[----:B------:R-:W-:Y:S05]  /*09a0*/  @!P0 BRA `(.L_x_286) ;  /* 0xfffffffc00f08947 */ /* 0x000fea000383ffff */
[----:B------:R-:W0:Y:S01]  /*09b0*/  S2R R2, SR_TID.X ;  /* 0x0000000000027919 */ /* 0x000e220000002100 */
[----:B------:R-:W1:Y:S01]  /*09c0*/  S2UR UR5, SR_CgaCtaId ;  /* 0x00000000000579c3 */ /* 0x000e620000008800 */
[----:B------:R-:W-:-:S07]  /*09d0*/  UMOV UR4, 0x400 ;  /* 0x0000040000047882 */ /* 0x000fce0000000000 */
[----:B------:R-:W-:Y:S06]  /*09e0*/  BAR.ARV 0x8, 0x180 ;  /* 0x0206000000007b1d */ /* 0x000fec0000002000 */
[----:B-1----:R-:W-:Y:S01]  /*09f0*/  ULEA UR4, UR5, UR4, 0x18 ;  /* 0x0000000405047291 */ /* 0x002fe2000f8ec03f */
[----:B0-----:R-:W-:-:S04]  /*0a00*/  LOP3.LUT R0, R2, 0xffffff80, RZ, 0xc0, !PT ;  /* 0xffffff8002007812 */ /* 0x001fc800078ec0ff */
[----:B------:R-:W-:-:S13]  /*0a10*/  ISETP.NE.AND P0, PT, R0, 0x80, PT ;  /* 0x000000800000780c */ /* 0x000fda0003f05270 */
[----:B------:R-:W-:Y:S08]  /*0a20*/  @!P0 BAR.ARV 0x9, 0x100 ;  /* 0x0244000000008b1d */ /* 0x000ff00000002000 */
[----:B------:R-:W-:Y:S06]  /*0a30*/  BAR.SYNC.DEFER_BLOCKING 0x5, 0x180 ;  /* 0x0146000000007b1d */ /* 0x000fec0000010000 */
[----:B------:R-:W0:Y:S01]  /*0a40*/  LDS.128 R60, [UR4+0x334d0] ;  /* 0x0334d004ff3c7984 */ /* 0x000e220008000c00 */
[----:B------:R-:W-:Y:S01]  /*0a50*/  ULDC UR4, c[0x0][0xc3c] ;  /* 0x00030f0000047ab9 */ /* 0x000fe20000000800 */
[----:B------:R-:W-:Y:S06]  /*0a60*/  BAR.ARV 0x4, 0x180 ;  /* 0x0106000000007b1d */ /* 0x000fec0000002000 */
[----:B0-----:R-:W-:-:S13]  /*0a70*/  ISETP.GE.AND P0, PT, R63, UR4, PT ;  /* 0x000000043f007c0c */ /* 0x001fda000bf06270 */
[----:B------:R-:W-:Y:S05]  /*0a80*/  @P0 EXIT ;  /* 0x000000000000094d */ /* 0x000fea0003800000 */
[----:B------:R-:W-:Y:S01]  /*0a90*/  VIADD R228, R2, 0xffffff80 ;  /* 0xffffff8002e47836 */ /* 0x000fe20000000000 */
[----:B------:R-:W-:Y:S01]  /*0aa0*/  R2UR UR5, R61 ;  /* 0x000000003d0572ca */ /* 0x000fe200000e0000 */
[----:B------:R-:W-:Y:S01]  /*0ab0*/  IMAD.MOV.U32 R222, RZ, RZ, -0x2 ;  /* 0xfffffffeffde7424 */ /* 0x000fe200078e00ff */
[----:B------:R-:W-:Y:S01]  /*0ac0*/  R2UR UR45, R62 ;  /* 0x000000003e2d72ca */ /* 0x000fe200000e0000 */
[----:B------:R-:W-:Y:S01]  /*0ad0*/  ULOP3.LUT UR44, UR38, 0x1, URZ, 0xfc, !UPT ;  /* 0x00000001262c7892 */ /* 0x000fe2000f8efc3f */
[----:B------:R-:W-:Y:S01]  /*0ae0*/  SHF.R.S32.HI R3, RZ, 0x1f, R228 ;  /* 0x0000001fff037819 */ /* 0x000fe200000114e4 */
[----:B------:R-:W-:Y:S01]  /*0af0*/  UMOV UR43, URZ ;  /* 0x0000003f002b7c82 */ /* 0x000fe20008000000 */
[----:B------:R-:W-:Y:S01]  /*0b00*/  UMOV UR42, URZ ;  /* 0x0000003f002a7c82 */ /* 0x000fe20008000000 */
[----:B------:R-:W-:Y:S01]  /*0b10*/  UMOV UR51, URZ ;  /* 0x0000003f00337c82 */ /* 0x000fe20008000000 */
[CC--:B------:R-:W-:Y:S02]  /*0b20*/  LEA.HI R5, R3.reuse, R228.reuse, RZ, 0x7 ;  /* 0x000000e403057211 */ /* 0x0c0fe400078f38ff */
[----:B------:R-:W-:-:S02]  /*0b30*/  LEA.HI R0, R3, R228, RZ, 0x4 ;  /* 0x000000e403007211 */ /* 0x000fc400078f20ff */
[----:B------:R-:W-:Y:S02]  /*0b40*/  LOP3.LUT R7, R5, 0xffffff80, RZ, 0xc0, !PT ;  /* 0xffffff8005077812 */ /* 0x000fe400078ec0ff */
[----:B------:R-:W-:Y:S02]  /*0b50*/  LEA.HI R2, R3, R228, RZ, 0x5 ;  /* 0x000000e403027211 */ /* 0x000fe400078f28ff */
[----:B------:R-:W-:Y:S01]  /*0b60*/  SHF.R.S32.HI R9, RZ, 0x4, R0 ;  /* 0x00000004ff097819 */ /* 0x000fe20000011400 */
[----:B------:R-:W-:Y:S01]  /*0b70*/  IMAD.IADD R22, R228, 0x1, -R7 ;  /* 0x00000001e4167824 */ /* 0x000fe200078e0a07 */
[----:B------:R-:W-:Y:S01]  /*0b80*/  LOP3.LUT R7, R0, 0x3fffff0, RZ, 0xc0, !PT ;  /* 0x03fffff000077812 */ /* 0x000fe200078ec0ff */
[----:B------:R-:W-:Y:S01]  /*0b90*/  IMAD.SHL.U32 R2, R2, 0x20, RZ ;  /* 0x0000002002027824 */ /* 0x000fe200078e00ff */
[----:B------:R-:W-:Y:S02]  /*0ba0*/  LEA.HI R0, R0, R9, RZ, 0x1 ;  /* 0x0000000900007211 */ /* 0x000fe400078f08ff */
[----:B------:R-:W-:Y:S01]  /*0bb0*/  SHF.R.S32.HI R11, RZ, 0x1f, R22 ;  /* 0x0000001fff0b7819 */ /* 0x000fe20000011416 */
[----:B------:R-:W-:Y:S01]  /*0bc0*/  IMAD.IADD R7, R228, 0x1, -R7 ;  /* 0x00000001e4077824 */ /* 0x000fe200078e0a07 */
[----:B------:R-:W-:-:S02]  /*0bd0*/  LOP3.LUT R2, R2, 0xfffffc00, RZ, 0xc0, !PT ;  /* 0xfffffc0002027812 */ /* 0x000fc400078ec0ff */
[----:B------:R-:W-:Y:S02]  /*0be0*/  LOP3.LUT R0, R0, 0x1ffffffe, RZ, 0xc0, !PT ;  /* 0x1ffffffe00007812 */ /* 0x000fe400078ec0ff */
[----:B------:R-:W-:Y:S01]  /*0bf0*/  LEA.HI R4, R11, R22, RZ, 0x2 ;  /* 0x000000160b047211 */ /* 0x000fe200078f10ff */
[----:B------:R-:W-:Y:S01]  /*0c00*/  IMAD R7, R7, 0x40, R2 ;  /* 0x0000004007077824 */ /* 0x000fe200078e0202 */
[----:B------:R-:W-:Y:S01]  /*0c10*/  LEA.HI R2, R3, R228, RZ, 0x2 ;  /* 0x000000e403027211 */ /* 0x000fe200078f10ff */
[----:B------:R-:W-:Y:S01]  /*0c20*/  IMAD.IADD R0, R9, 0x1, -R0 ;  /* 0x0000000109007824 */ /* 0x000fe200078e0a00 */
[--C-:B------:R-:W-:Y:S02]  /*0c30*/  SHF.R.S32.HI R6, RZ, 0x2, R4.reuse ;  /* 0x00000002ff067819 */ /* 0x100fe40000011404 */
[----:B------:R-:W-:Y:S01]  /*0c40*/  SHF.R.S32.HI R13, RZ, 0x1f, R4 ;  /* 0x0000001fff0d7819 */ /* 0x000fe20000011404 */
[----:B------:R-:W-:Y:S01]  /*0c50*/  IMAD R224, R0, 0x8, R7 ;  /* 0x0000000800e07824 */ /* 0x000fe200078e0207 */
[----:B------:R-:W-:-:S02]  /*0c60*/  LOP3.LUT R7, R2, 0xfffffffc, RZ, 0xc0, !PT ;  /* 0xfffffffc02077812 */ /* 0x000fc400078ec0ff */
[----:B------:R-:W-:Y:S02]  /*0c70*/  LEA.HI R3, R3, R228, RZ, 0x3 ;  /* 0x000000e403037211 */ /* 0x000fe400078f18ff */
[----:B------:R-:W-:Y:S01]  /*0c80*/  LEA.HI R13, R13, R6, RZ, 0x3 ;  /* 0x000000060d0d7211 */ /* 0x000fe200078f18ff */
[C---:B------:R-:W-:Y:S01]  /*0c90*/  IMAD.IADD R0, R228.reuse, 0x1, -R7 ;  /* 0x00000001e4007824 */ /* 0x040fe200078e0a07 */
[----:B------:R-:W-:Y:S02]  /*0ca0*/  SHF.R.S32.HI R220, RZ, 0x7, R5 ;  /* 0x00000007ffdc7819 */ /* 0x000fe40000011405 */
[----:B------:R-:W-:Y:S02]  /*0cb0*/  LOP3.LUT R7, R3, 0xfffffff8, RZ, 0xc0, !PT ;  /* 0xfffffff803077812 */ /* 0x000fe400078ec0ff */
[----:B------:R-:W-:Y:S02]  /*0cc0*/  LOP3.LUT R13, R13, 0xfffffff8, RZ, 0xc0, !PT ;  /* 0xfffffff80d0d7812 */ /* 0x000fe400078ec0ff */
[----:B------:R-:W-:Y:S01]  /*0cd0*/  LEA.HI R11, R11, R22, RZ, 0x5 ;  /* 0x000000160b0b7211 */ /* 0x000fe200078f28ff */
[----:B------:R-:W-:Y:S01]  /*0ce0*/  IMAD.IADD R18, R228, 0x1, -R7 ;  /* 0x00000001e4127824 */ /* 0x000fe200078e0a07 */
[----:B------:R-:W-:Y:S01]  /*0cf0*/  LEA.HI R5, R5, R220, RZ, 0x1 ;  /* 0x000000dc05057211 */ /* 0x000fe200078f08ff */
[----:B------:R-:W-:Y:S01]  /*0d00*/  IMAD.IADD R6, R6, 0x1, -R13 ;  /* 0x0000000106067824 */ /* 0x000fe200078e0a0d */
[----:B------:R-:W-:-:S02]  /*0d10*/  LEA.HI R2, R0, R0, RZ, 0x1 ;  /* 0x0000000000027211 */ /* 0x000fc400078f08ff */
[----:B------:R-:W-:Y:S02]  /*0d20*/  SHF.R.S32.HI R11, RZ, 0x5, R11 ;  /* 0x00000005ff0b7819 */ /* 0x000fe4000001140b */
[----:B------:R-:W-:Y:S02]  /*0d30*/  LOP3.LUT R5, R5, 0x3fffffe, RZ, 0xc0, !PT ;  /* 0x03fffffe05057812 */ /* 0x000fe400078ec0ff */
[----:B------:R-:W-:Y:S01]  /*0d40*/  LOP3.LUT R9, R2, 0x1ffffffe, RZ, 0xc0, !PT ;  /* 0x1ffffffe02097812 */ /* 0x000fe200078ec0ff */
[----:B------:R-:W-:Y:S01]  /*0d50*/  IMAD.SHL.U32 R2, R18, 0x8, RZ ;  /* 0x0000000812027824 */ /* 0x000fe200078e00ff */
[----:B------:R-:W-:Y:S01]  /*0d60*/  LOP3.LUT R13, R4, 0x7ffffffc, RZ, 0xc0, !PT ;  /* 0x7ffffffc040d7812 */ /* 0x000fe200078ec0ff */
[----:B------:R-:W-:Y:S01]  /*0d70*/  IMAD R6, R11, 0x10, R6 ;  /* 0x000000100b067824 */ /* 0x000fe200078e0206 */
[----:B------:R-:W-:Y:S01]  /*0d80*/  SHF.R.S32.HI R19, RZ, 0x3, R3 ;  /* 0x00000003ff137819 */ /* 0x000fe20000011403 */
[----:B------:R-:W-:Y:S01]  /*0d90*/  IMAD.IADD R5, R220, 0x1, -R5 ;  /* 0x00000001dc057824 */ /* 0x000fe200078e0a05 */
[----:B------:R-:W-:Y:S01]  /*0da0*/  SHF.R.S32.HI R227, RZ, 0x1f, R2 ;  /* 0x0000001fffe37819 */ /* 0x000fe20000011402 */
[----:B------:R-:W-:-:S02]  /*0db0*/  VIADD R16, R2, 0x40 ;  /* 0x0000004002107836 */ /* 0x000fc40000000000 */
[----:B------:R-:W-:Y:S02]  /*0dc0*/  VIADD R17, R2, 0x80 ;  /* 0x0000008002117836 */ /* 0x000fe40000000000 */
[----:B------:R-:W-:Y:S01]  /*0dd0*/  IMAD.IADD R13, R22, 0x1, -R13 ;  /* 0x00000001160d7824 */ /* 0x000fe200078e0a0d */
[----:B------:R-:W-:Y:S01]  /*0de0*/  SHF.R.S32.HI R226, RZ, 0x1f, R16 ;  /* 0x0000001fffe27819 */ /* 0x000fe20000011410 */
[----:B------:R-:W-:Y:S01]  /*0df0*/  IMAD.IADD R0, R0, 0x1, -R9 ;  /* 0x0000000100007824 */ /* 0x000fe200078e0a09 */
[----:B------:R-:W-:Y:S01]  /*0e00*/  SHF.R.S32.HI R225, RZ, 0x1f, R17 ;  /* 0x0000001fffe17819 */ /* 0x000fe20000011411 */
[----:B------:R-:W-:Y:S02]  /*0e10*/  IMAD R221, R5, 0x40, R6 ;  /* 0x0000004005dd7824 */ /* 0x000fe400078e0206 */
[----:B------:R-:W-:Y:S02]  /*0e20*/  IMAD R222, R13, R222, 0xa0 ;  /* 0x000000a00dde7424 */ /* 0x000fe400078e02de */
[----:B------:R-:W-:-:S07]  /*0e30*/  IMAD R223, R0, 0x8, R221 ;  /* 0x0000000800df7824 */ /* 0x000fce00078e02dd */
.L_x_330:
[----:B012---:R-:W0:Y:S01]  /*0e40*/  LDC.64 R4, c[0x0][0xc88] ;  /* 0x00032200ff047b82 */ /* 0x007e220000000a00 */
[----:B------:R-:W-:Y:S01]  /*0e50*/  ULDC.64 UR6, c[0x0][0xa28] ;  /* 0x00028a0000067ab9 */ /* 0x000fe20000000a00 */
[----:B------:R-:W-:Y:S01]  /*0e60*/  ULDC.64 UR8, c[0x0][0xa20] ;  /* 0x0002880000087ab9 */ /* 0x000fe20000000a00 */
[----:B------:R-:W-:Y:S01]  /*0e70*/  ULDC UR4, c[0x0][0x424] ;  /* 0x0001090000047ab9 */ /* 0x000fe20000000800 */
[----:B0-----:R-:W-:-:S06]  /*0e80*/  IMAD.WIDE R4, R63, 0x4, R4 ;  /* 0x000000043f047825 */ /* 0x001fcc00078e0204 */
[----:B------:R-:W2:Y:S01]  /*0e90*/  LDG.E R4, desc[UR48][R4.64] ;  /* 0x0000003004047981 */ /* 0x000ea2000c1e1900 */
[----:B------:R-:W-:Y:S02]  /*0ea0*/  UISETP.NE.U32.AND UP0, UPT, UR6, URZ, UPT ;  /* 0x0000003f0600728c */ /* 0x000fe4000bf05070 */
[----:B------:R-:W-:Y:S02]  /*0eb0*/  UISETP.NE.U32.AND UP1, UPT, UR8, URZ, UPT ;  /* 0x0000003f0800728c */ /* 0x000fe4000bf25070 */
[----:B------:R-:W-:Y:S02]  /*0ec0*/  UISETP.NE.AND.EX UP0, UPT, UR7, URZ, UPT, UP0 ;  /* 0x0000003f0700728c */ /* 0x000fe4000bf05300 */
[----:B------:R-:W-:-:S04]  /*0ed0*/  UISETP.NE.AND.EX UP1, UPT, UR9, URZ, UPT, UP1 ;  /* 0x0000003f0900728c */ /* 0x000fc8000bf25310 */
[----:B------:R-:W-:Y:S02]  /*0ee0*/  PLOP3.LUT P0, PT, PT, PT, UP0, 0x80, 0x0 ;  /* 0x000000000000781c */ /* 0x000fe40003f0f008 */
[----:B------:R-:W-:Y:S02]  /*0ef0*/  PLOP3.LUT P1, PT, PT, PT, UP1, 0x80, 0x0 ;  /* 0x000000000000781c */ /* 0x000fe40003f2f018 */
[----:B--2---:R-:W-:-:S13]  /*0f00*/  R2UR UR36, R4 ;  /* 0x00000000042472ca */ /* 0x004fda00000e0000 */
[----:B------:R-:W-:Y:S02]  /*0f10*/  USHF.R.S32.HI UR37, URZ, 0x1f, UR36 ;  /* 0x0000001f3f257899 */ /* 0x000fe40008011424 */
[----:B------:R-:W-:Y:S02]  /*0f20*/  @UP0 ULEA UR6, UP2, UR36, UR6, 0x2 ;  /* 0x0000000624060291 */ /* 0x000fe4000f84103f */
[----:B------:R-:W-:Y:S02]  /*0f30*/  @UP1 ULEA UR8, UP3, UR36, UR8, 0x2 ;  /* 0x0000000824081291 */ /* 0x000fe4000f86103f */
[----:B------:R-:W-:Y:S02]  /*0f40*/  @UP0 ULEA.HI.X UR7, UR36, UR7, UR37, 0x2, UP2 ;  /* 0x0000000724070291 */ /* 0x000fe400090f1425 */
[----:B------:R-:W-:Y:S01]  /*0f50*/  @UP1 ULEA.HI.X UR9, UR36, UR9, UR37, 0x2, UP3 ;  /* 0x0000000924091291 */ /* 0x000fe200098f1425 */
[----:B------:R-:W-:Y:S02]  /*0f60*/  IMAD.U32 R4, RZ, RZ, UR6 ;  /* 0x00000006ff047e24 */ /* 0x000fe4000f8e00ff */
[----:B------:R-:W-:-:S02]  /*0f70*/  IMAD.U32 R6, RZ, RZ, UR8 ;  /* 0x00000008ff067e24 */ /* 0x000fc4000f8e00ff */
[----:B------:R-:W-:Y:S01]  /*0f80*/  IMAD.U32 R5, RZ, RZ, UR7 ;  /* 0x00000007ff057e24 */ /* 0x000fe2000f8e00ff */
[----:B------:R-:W-:Y:S01]  /*0f90*/  ULDC.64 UR6, c[0x0][0x418] ;  /* 0x0001060000067ab9 */ /* 0x000fe20000000a00 */
[----:B------:R-:W-:-:S03]  /*0fa0*/  IMAD.U32 R7, RZ, RZ, UR9 ;  /* 0x00000009ff077e24 */ /* 0x000fc6000f8e00ff */
[----:B------:R-:W2:Y:S04]  /*0fb0*/  @P0 LDG.E R4, desc[UR48][R4.64] ;  /* 0x0000003004040981 */ /* 0x000ea8000c1e1900 */
[----:B---3--:R-:W3:Y:S01]  /*0fc0*/  @P1 LDG.E R6, desc[UR48][R6.64] ;  /* 0x0000003006061981 */ /* 0x008ee2000c1e1900 */
[----:B------:R-:W-:Y:S01]  /*0fd0*/  UISETP.NE.U32.AND UP0, UPT, UR6, URZ, UPT ;  /* 0x0000003f0600728c */ /* 0x000fe2000bf05070 */
[----:B------:R-:W-:Y:S01]  /*0fe0*/  IMAD.MOV.U32 R0, RZ, RZ, RZ ;  /* 0x000000ffff007224 */ /* 0x000fe200078e00ff */
[----:B------:R-:W-:Y:S01]  /*0ff0*/  UMOV UR50, URZ ;  /* 0x0000003f00327c82 */ /* 0x000fe20008000000 */
[----:B------:R-:W-:Y:S01]  /*1000*/  ULDC UR6, c[0x0][0x2f0] ;  /* 0x0000bc0000067ab9 */ /* 0x000fe20000000800 */
[----:B------:R-:W-:Y:S01]  /*1010*/  UISETP.NE.AND.EX UP0, UPT, UR7, URZ, UPT, UP0 ;  /* 0x0000003f0700728c */ /* 0x000fe2000bf05300 */
[----:B------:R-:W-:Y:S01]  /*1020*/  IMAD.MOV.U32 R119, RZ, RZ, RZ ;  /* 0x000000ffff777224 */ /* 0x000fe200078e00ff */
[----:B------:R-:W-:Y:S01]  /*1030*/  UMOV UR39, UR5 ;  /* 0x0000000500277c82 */ /* 0x000fe20008000000 */
[----:B------:R-:W-:Y:S01]  /*1040*/  CS2R R8, SRZ ;  /* 0x0000000000087805 */ /* 0x000fe2000001ff00 */
[----:B------:R-:W-:Y:S01]  /*1050*/  USEL UR4, UR4, 0x1, UP0 ;  /* 0x0000000104047887 */ /* 0x000fe20008000000 */
[----:B------:R-:W-:-:S02]  /*1060*/  CS2R R10, SRZ ;  /* 0x00000000000a7805 */ /* 0x000fc4000001ff00 */
[----:B------:R-:W-:Y:S02]  /*1070*/  CS2R R12, SRZ ;  /* 0x00000000000c7805 */ /* 0x000fe4000001ff00 */
[----:B------:R-:W-:Y:S01]  /*1080*/  CS2R R14, SRZ ;  /* 0x00000000000e7805 */ /* 0x000fe2000001ff00 */
[----:B------:R-:W-:Y:S01]  /*1090*/  UIMAD UR4, UR4, UR6, URZ ;  /* 0x00000006040472a4 */ /* 0x000fe2000f8e023f */
        /* <DEDUP_REMOVED lines=20> */
[----:B----4-:R-:W-:Y:S02]  /*11e0*/  CS2R R66, SRZ ;  /* 0x0000000000427805 */ /* 0x010fe4000001ff00 */
        /* <DEDUP_REMOVED lines=11> */
[----:B------:R-:W-:Y:S01]  /*12a0*/  CS2R R130, SRZ ;  /* 0x0000000000827805 */ /* 0x000fe2000001ff00 */
[----:B------:R-:W-:Y:S01]  /*12b0*/  IMAD.MOV.U32 R92, RZ, RZ, RZ ;  /* 0x000000ffff5c7224 */ /* 0x000fe200078e00ff */
[----:B------:R-:W-:Y:S01]  /*12c0*/  CS2R R132, SRZ ;  /* 0x0000000000847805 */ /* 0x000fe2000001ff00 */
[----:B------:R-:W-:Y:S01]  /*12d0*/  IMAD.MOV.U32 R96, RZ, RZ, RZ ;  /* 0x000000ffff607224 */ /* 0x000fe200078e00ff */
[----:B--2---:R-:W-:Y:S01]  /*12e0*/  @P0 R2UR UR50, R4 ;  /* 0x00000000043202ca */ /* 0x004fe200000e0000 */
[----:B------:R-:W-:Y:S01]  /*12f0*/  IMAD.MOV.U32 R4, RZ, RZ, RZ ;  /* 0x000000ffff047224 */ /* 0x000fe200078e00ff */
[----:B------:R-:W-:-:S02]  /*1300*/  PLOP3.LUT P0, PT, PT, PT, PT, 0x80, 0x0 ;  /* 0x000000000000781c */ /* 0x000fc40003f0f070 */
[----:B---3--:R-:W-:Y:S01]  /*1310*/  @P1 R2UR UR4, R6 ;  /* 0x00000000060412ca */ /* 0x008fe200000e0000 */
[----:B------:R-:W-:-:S14]  /*1320*/  @P1 BRA `(.L_x_287) ;  /* 0x0000000000341947 */ /* 0x000fdc0003800000 */
[----:B------:R-:W-:Y:S02]  /*1330*/  ULDC.64 UR6, c[0x0][0xa08] ;  /* 0x0002820000067ab9 */ /* 0x000fe40000000a00 */
[----:B------:R-:W-:-:S04]  /*1340*/  ISETP.NE.U32.AND P1, PT, RZ, UR6, PT ;  /* 0x00000006ff007c0c */ /* 0x000fc8000bf25070 */
[----:B------:R-:W-:-:S13]  /*1350*/  ISETP.NE.AND.EX P1, PT, RZ, UR7, PT, P1 ;  /* 0x00000007ff007c0c */ /* 0x000fda000bf25310 */
[----:B------:R-:W-:Y:S05]  /*1360*/  @!P1 BRA `(.L_x_287) ;  /* 0x0000000000249947 */ /* 0x000fea0003800000 */
[----:B------:R-:W-:Y:S02]  /*1370*/  ULDC.64 UR4, c[0x0][0xa08] ;  /* 0x0002820000047ab9 */ /* 0x000fe40000000a00 */
[----:B------:R-:W-:-:S06]  /*1380*/  UIMAD.WIDE UR4, UR36, 0x4, UR4 ;  /* 0x00000004240478a5 */ /* 0x000fcc000f8e0204 */
[----:B------:R-:W-:Y:S02]  /*1390*/  IMAD.U32 R6, RZ, RZ, UR4 ;  /* 0x00000004ff067e24 */ /* 0x000fe4000f8e00ff */
[----:B------:R-:W-:-:S05]  /*13a0*/  IMAD.U32 R7, RZ, RZ, UR5 ;  /* 0x00000005ff077e24 */ /* 0x000fca000f8e00ff */
[----:B------:R-:W2:Y:S04]  /*13b0*/  LDG.E R5, desc[UR48][R6.64] ;  /* 0x0000003006057981 */ /* 0x000ea8000c1e1900 */
[----:B------:R-:W3:Y:S01]  /*13c0*/  LDG.E R3, desc[UR48][R6.64+0x4] ;  /* 0x0000043006037981 */ /* 0x000ee2000c1e1900 */
[----:B--2---:R-:W-:Y:S02]  /*13d0*/  R2UR UR4, R5 ;  /* 0x00000000050472ca */ /* 0x004fe400000e0000 */
[----:B---3--:R-:W-:-:S13]  /*13e0*/  R2UR UR5, R3 ;  /* 0x00000000030572ca */ /* 0x008fda00000e0000 */
[----:B------:R-:W-:-:S12]  /*13f0*/  UIADD3 UR4, -UR4, UR5, URZ ;  /* 0x0000000504047290 */ /* 0x000fd8000fffe13f */
.L_x_287:
[----:B------:R-:W-:Y:S01]  /*1400*/  UIADD3 UR50, -UR50, UR4, URZ ;  /* 0x0000000432327290 */ /* 0x000fe2000fffe13f */
[----:B------:R-:W-:Y:S01]  /*1410*/  CS2R R134, SRZ ;  /* 0x0000000000867805 */ /* 0x000fe2000001ff00 */
[----:B------:R-:W-:Y:S01]  /*1420*/  UMOV UR40, UR45 ;  /* 0x0000002d00287c82 */ /* 0x000fe20008000000 */
[----:B------:R-:W-:Y:S01]  /*1430*/  IMAD.MOV.U32 R93, RZ, RZ, RZ ;  /* 0x000000ffff5d7224 */ /* 0x000fe200078e00ff */
[----:B------:R-:W-:Y:S01]  /*1440*/  UISETP.GE.AND UP0, UPT, UR50, 0x1, UPT ;  /* 0x000000013200788c */ /* 0x000fe2000bf06270 */
[----:B------:R-:W-:Y:S01]  /*1450*/  CS2R R100, SRZ ;  /* 0x0000000000647805 */ /* 0x000fe2000001ff00 */
[----:B------:R-:W-:Y:S01]  /*1460*/  UIADD3 UR4, UR50, 0x9f, URZ ;  /* 0x0000009f32047890 */ /* 0x000fe2000fffe03f */
[----:B------:R-:W-:Y:S01]  /*1470*/  CS2R R136, SRZ ;  /* 0x0000000000887805 */ /* 0x000fe2000001ff00 */
[----:B------:R-:W-:Y:S01]  /*1480*/  IMAD.MOV.U32 R97, RZ, RZ, RZ ;  /* 0x000000ffff617224 */ /* 0x000fe200078e00ff */
[----:B------:R-:W-:Y:S02]  /*1490*/  CS2R R104, SRZ ;  /* 0x0000000000687805 */ /* 0x000fe4000001ff00 */
[----:B------:R-:W-:Y:S01]  /*14a0*/  PLOP3.LUT P1, PT, PT, PT, UP0, 0x80, 0x0 ;  /* 0x000000000000781c */ /* 0x000fe20003f2f008 */
[----:B------:R-:W-:Y:S01]  /*14b0*/  UIMAD.WIDE UR4, UR4, 0x66666667, URZ ;  /* 0x66666667040478a5 */ /* 0x000fe2000f8e023f */
[----:B------:R-:W-:Y:S01]  /*14c0*/  CS2R R138, SRZ ;  /* 0x00000000008a7805 */ /* 0x000fe2000001ff00 */
[----:B------:R-:W-:Y:S01]  /*14d0*/  IMAD.MOV.U32 R108, RZ, RZ, RZ ;  /* 0x000000ffff6c7224 */ /* 0x000fe200078e00ff */
[----:B------:R-:W-:Y:S01]  /*14e0*/  CS2R R140, SRZ ;  /* 0x00000000008c7805 */ /* 0x000fe2000001ff00 */
[----:B------:R-:W-:Y:S01]  /*14f0*/  USHF.R.U32.HI UR47, URZ, 0x1f, UR5 ;  /* 0x0000001f3f2f7899 */ /* 0x000fe20008011605 */
[----:B------:R-:W-:-:S02]  /*1500*/  IMAD.MOV.U32 R112, RZ, RZ, RZ ;  /* 0x000000ffff707224 */ /* 0x000fc400078e00ff */
[----:B------:R-:W-:Y:S01]  /*1510*/  IMAD.MOV.U32 R143, RZ, RZ, RZ ;  /* 0x000000ffff8f7224 */ /* 0x000fe200078e00ff */
[----:B------:R-:W-:-:S04]  /*1520*/  ULEA.HI.SX32 UR47, UR5, UR47, 0x1a ;  /* 0x0000002f052f7291 */ /* 0x000fc8000f8fd23f */
[----:B------:R-:W-:Y:S08]  /*1530*/  @!P1 BRA `(.L_x_288) ;  /* 0x0000008c00149947 */ /* 0x000ff00003800000 */
[----:B------:R-:W0:Y:S01]  /*1540*/  SHFL.IDX PT, R0, R220, RZ, 0x1f ;  /* 0x00001fffdc007589 */ /* 0x000e2200000e0000 */
[----:B------:R-:W1:Y:S01]  /*1550*/  S2UR UR6, SR_CgaCtaId ;  /* 0x00000000000679c3 */ /* 0x000e620000008800 */
[----:B------:R-:W-:Y:S01]  /*1560*/  UMOV UR5, 0x400 ;  /* 0x0000040000057882 */ /* 0x000fe20000000000 */
[----:B0-----:R-:W-:Y:S01]  /*1570*/  R2UR UR41, R0 ;  /* 0x00000000002972ca */ /* 0x001fe200000e0000 */
[----:B-1----:R-:W-:-:S04]  /*1580*/  ULEA UR5, UR6, UR5, 0x18 ;  /* 0x0000000506057291 */ /* 0x002fc8000f8ec03f */
[----:B------:R-:W-:-:S04]  /*1590*/  UIADD3 UR5, UR5, 0x1e200, URZ ;  /* 0x0001e20005057890 */ /* 0x000fc8000fffe03f */
[----:B------:R-:W-:-:S04]  /*15a0*/  ULOP3.LUT UP0, URZ, UR5, 0x9f, URZ, 0xc0, !UPT ;  /* 0x0000009f053f7892 */ /* 0x000fc8000f80c03f */
[----:B------:R-:W-:Y:S02]  /*15b0*/  ULEA.HI UR4, UR41, UR41, URZ, 0x1 ;  /* 0x0000002929047291 */ /* 0x000fe4000f8f083f */
[----:B------:R-:W-:Y:S02]  /*15c0*/  PLOP3.LUT P0, PT, PT, PT, UP0, 0x80, 0x0 ;  /* 0x000000000000781c */ /* 0x000fe40003f0f008 */
[----:B------:R-:W-:-:S04]  /*15d0*/  ULOP3.LUT UR4, UR4, 0x3e, URZ, 0xc0, !UPT ;  /* 0x0000003e04047892 */ /* 0x000fc8000f8ec03f */
[----:B------:R-:W-:-:S04]  /*15e0*/  UIADD3 UR4, UR41, -UR4, URZ ;  /* 0x8000000429047290 */ /* 0x000fc8000fffe03f */
[----:B------:R-:W-:-:S04]  /*15f0*/  ULEA UR4, UR4, UR5, 0xc ;  /* 0x0000000504047291 */ /* 0x000fc8000f8e603f */
[----:B------:R-:W-:-:S04]  /*1600*/  USHF.R.U32.HI UR4, URZ, 0x4, UR4 ;  /* 0x000000043f047899 */ /* 0x000fc80008011604 */
[----:B------:R-:W-:Y:S01]  /*1610*/  ULOP3.LUT UR52, UR4, 0x3fff, URZ, 0xc0, !UPT ;  /* 0x00003fff04347892 */ /* 0x000fe2000f8ec03f */
[----:B------:R-:W-:Y:S11]  /*1620*/  @!P0 BRA `(.L_x_289) ;  /* 0x0000000000408947 */ /* 0x000ff60003800000 */
        /* <DEDUP_REMOVED lines=16> */
.L_x_289:
        /* <DEDUP_REMOVED lines=10> */
[----:B------:R-:W-:Y:S02]  /*17d0*/  @UP0 ULDC.64 UR16, c[0x0][0x9a8] ;  /* 0x00026a0000100ab9 */ /* 0x000fe40000000a00 */
[----:B------:R-:W-:Y:S01]  /*17e0*/  @UP1 ULDC.64 UR14, c[0x0][0x9b8] ;  /* 0x00026e00000e1ab9 */ /* 0x000fe20000000a00 */
[----:B------:R-:W-:Y:S02]  /*17f0*/  @UP0 UIMAD UR8, UR37, UR16, URZ ;  /* 0x00000010250802a4 */ /* 0x000fe4000f8e023f */
[----:B------:R-:W-:Y:S02]  /*1800*/  @UP1 UIMAD UR10, UR37, UR14, URZ ;  /* 0x0000000e250a12a4 */ /* 0x000fe4000f8e023f */
        /* <DEDUP_REMOVED lines=26> */
[----:B------:R0:W2:Y:S04]  /*19b0*/  @P0 LDG.E R5, desc[UR48][R6.64] ;  /* 0x0000003006050981 */ /* 0x0000a8000c1e1900 */
[----:B------:R-:W2:Y:S01]  /*19c0*/  @P1 LDG.E R0, desc[UR48][R8.64] ;  /* 0x0000003008001981 */ /* 0x000ea2000c1e1900 */
[----:B------:R-:W1:Y:S01]  /*19d0*/  S2UR UR5, SR_CgaCtaId ;  /* 0x00000000000579c3 */ /* 0x000e620000008800 */
[----:B------:R-:W-:Y:S01]  /*19e0*/  ULEA.HI UR4, UR43, UR43, URZ, 0x1 ;  /* 0x0000002b2b047291 */ /* 0x000fe2000f8f083f */
[----:B------:R-:W-:-:S03]  /*19f0*/  MOV R4, 0x400 ;  /* 0x0000040000047802 */ /* 0x000fc60000000f00 */
[----:B------:R-:W-:Y:S01]  /*1a00*/  ULOP3.LUT UR4, UR4, 0xfffffffe, URZ, 0xc0, !UPT ;  /* 0xfffffffe04047892 */ /* 0x000fe2000f8ec03f */
[----:B0-----:R-:W-:-:S03]  /*1a10*/  IMAD.U32 R6, RZ, RZ, UR44 ;  /* 0x0000002cff067e24 */ /* 0x001fc6000f8e00ff */
[----:B------:R-:W-:Y:S02]  /*1a20*/  UIADD3 UR4, UR43, -UR4, URZ ;  /* 0x800000042b047290 */ /* 0x000fe4000fffe03f */
[----:B------:R-:W-:-:S04]  /*1a30*/  ISETP.NE.AND P0, PT, R6, 0x3, PT ;  /* 0x000000030600780c */ /* 0x000fc80003f05270 */
[----:B------:R-:W-:Y:S01]  /*1a40*/  IMAD.U32 R11, RZ, RZ, UR4 ;  /* 0x00000004ff0b7e24 */ /* 0x000fe2000f8e00ff */
[----:B------:R-:W-:-:S04]  /*1a50*/  ULDC UR4, c[0x0][0x9d8] ;  /* 0x0002760000047ab9 */ /* 0x000fc80000000800 */
[----:B------:R-:W-:Y:S01]  /*1a60*/  SHF.L.U32 R11, R11, 0x1f, RZ ;  /* 0x0000001f0b0b7819 */ /* 0x000fe200000006ff */
[----:B-1----:R-:W-:-:S05]  /*1a70*/  IMAD.U32 R3, RZ, RZ, UR5 ;  /* 0x00000005ff037e24 */ /* 0x002fca000f8e00ff */
[----:B------:R-:W-:-:S04]  /*1a80*/  LEA R4, R3, R4, 0x18 ;  /* 0x0000000403047211 */ /* 0x000fc800078ec0ff */
[----:B------:R-:W0:Y:S01]  /*1a90*/  SYNCS.PHASECHK.TRANS64.TRYWAIT P1, [R4+URZ+0x33400], R11 ;  /* 0x0334000b040075a7 */ /* 0x000e22000802017f */
[----:B--2---:R-:W-:-:S04]  /*1aa0*/  FMUL.FTZ R0, R5, R0 ;  /* 0x0000000005007220 */ /* 0x004fc80000410000 */
[----:B------:R-:W-:Y:S01]  /*1ab0*/  FMUL.FTZ R0, R0, UR4 ;  /* 0x0000000400007c20 */ /* 0x000fe20008410000 */
[----:B0-----:R-:W-:Y:S06]  /*1ac0*/  @!P1 BRA `(.L_x_290) ;  /* 0x0000011000309947 */ /* 0x001fec0003800000 */
.L_x_430:
[----:B------:R-:W-:Y:S05]  /*1ad0*/  @!P0 BRA `(.L_x_291) ;  /* 0x0000000000048947 */ /* 0x000fea0003800000 */
[----:B------:R-:W-:Y:S01]  /*1ae0*/  BPT.TRAP 0x1 ;  /* 0x000000040000795c */ /* 0x000fe20000300000 */
.L_x_291:
[----:B------:R-:W-:Y:S02]  /*1af0*/  IMAD.U32 R6, RZ, RZ, UR42 ;  /* 0x0000002aff067e24 */ /* 0x000fe4000f8e00ff */
[----:B------:R-:W-:-:S03]  /*1b00*/  IMAD.U32 R5, RZ, RZ, UR51 ;  /* 0x00000033ff057e24 */ /* 0x000fc6000f8e00ff */
[----:B------:R-:W-:Y:S01]  /*1b10*/  SHF.L.U32 R6, R6, 0x1f, RZ ;  /* 0x0000001f06067819 */ /* 0x000fe200000006ff */
[----:B------:R-:W-:-:S04]  /*1b20*/  IMAD R5, R5, 0x8, R4 ;  /* 0x0000000805057824 */ /* 0x000fc800078e0204 */
[----:B------:R1:W2:Y:S01]  /*1b30*/  SYNCS.PHASECHK.TRANS64.TRYWAIT P1, [R5+URZ+0x33430], R6 ;  /* 0x03343006050075a7 */ /* 0x0002a2000802017f */
[----:B------:R-:W-:Y:S05]  /*1b40*/  @!P0 BRA `(.L_x_292) ;  /* 0x0000000000048947 */ /* 0x000fea0003800000 */
[----:B------:R-:W-:Y:S01]  /*1b50*/  BPT.TRAP 0x1 ;  /* 0x000000040000795c */ /* 0x000fe20000300000 */
.L_x_292:
[----:B------:R-:W3:Y:S01]  /*1b60*/  S2R R7, SR_TID.X ;  /* 0x0000000000077919 */ /* 0x000ee20000002100 */
[----:B------:R-:W-:Y:S01]  /*1b70*/  IMAD.MOV.U32 R119, RZ, RZ, RZ ;  /* 0x000000ffff777224 */ /* 0x000fe200078e00ff */
[----:B---3--:R-:W-:Y:S01]  /*1b80*/  LOP3.LUT P2, RZ, R7, 0x7f, RZ, 0xc0, !PT ;  /* 0x0000007f07ff7812 */ /* 0x008fe2000784c0ff */
[----:B--2---:R-:W-:-:S12]  /*1b90*/  @P1 BRA `(.L_x_293) ;  /* 0x0000000000081947 */ /* 0x004fd80003800000 */
[----:B------:R-:W2:Y:S02]  /*1ba0*/  SYNCS.PHASECHK.TRANS64.TRYWAIT P1, [R5+URZ+0x33430], R6 ;  /* 0x03343006050075a7 */ /* 0x000ea4000802017f */
[----:B--2---:R-:W-:Y:S05]  /*1bb0*/  @!P1 BRA `(.L_x_294) ;  /* 0x0000011000089947 */ /* 0x004fea0003800000 */
.L_x_293:
[----:B------:R-:W-:Y:S05]  /*1bc0*/  WARPSYNC.ALL ;  /* 0x0000000000007948 */ /* 0x000fea0003800000 */
[----:B------:R-:W-:Y:S01]  /*1bd0*/  R2UR UR4, R4 ;  /* 0x00000000040472ca */ /* 0x000fe200000e0000 */
[----:B------:R-:W-:Y:S01]  /*1be0*/  ULOP3.LUT UR28, UR52, 0x10000, URZ, 0xfc, !UPT ;  /* 0x00010000341c7892 */ /* 0x000fe2000f8efc3f */
[----:B------:R-:W-:Y:S01]  /*1bf0*/  WARPGROUP.ARRIVE ;  /* 0x00000000000079c5 */ /* 0x000fe20000000000 */
[----:B------:R-:W-:Y:S01]  /*1c00*/  UMOV UR25, 0x80000020 ;  /* 0x8000002000197882 */ /* 0x000fe20000000000 */
[----:B------:R-:W-:Y:S01]  /*1c10*/  UMOV UR27, 0x80000020 ;  /* 0x80000020001b7882 */ /* 0x000fe20000000000 */
[----:B------:R-:W-:Y:S01]  /*1c20*/  UMOV UR5, UR25 ;  /* 0x0000001900057c82 */ /* 0x000fe20008000000 */
[----:B------:R-:W-:Y:S01]  /*1c30*/  UMOV UR7, 0x80000020 ;  /* 0x8000002000077882 */ /* 0x000fe20000000000 */
[----:B------:R-:W-:Y:S01]  /*1c40*/  UMOV UR9, UR25 ;  /* 0x0000001900097c82 */ /* 0x000fe20008000000 */
[----:B------:R-:W-:Y:S01]  /*1c50*/  UMOV UR24, UR28 ;  /* 0x0000001c00187c82 */ /* 0x000fe20008000000 */
[----:B------:R-:W-:Y:S01]  /*1c60*/  UMOV UR11, 0x80000020 ;  /* 0x80000020000b7882 */ /* 0x000fe20000000000 */
[----:B------:R-:W-:Y:S01]  /*1c70*/  UMOV UR8, UR24 ;  /* 0x0000001800087c82 */ /* 0x000fe20008000000 */
[----:B------:R-:W-:Y:S01]  /*1c80*/  UIADD3 UR12, UR28, 0x2, URZ ;  /* 0x000000021c0c7890 */ /* 0x000fe2000fffe03f */
[----:B------:R-:W3:Y:S01]  /*1c90*/  S2R R112, SR_TID.X ;  /* 0x0000000000707919 */ /* 0x000ee20000002100 */
[----:B------:R-:W-:Y:S01]  /*1ca0*/  UIADD3 UR4, UR4, 0x24200, URZ ;  /* 0x0002420004047890 */ /* 0x000fe2000fffe03f */
[--C-:B------:R-:W-:Y:S01]  /*1cb0*/  IMAD.MOV.U32 R118, RZ, RZ, R119.reuse ;  /* 0x000000ffff767224 */ /* 0x100fe200078e0077 */
[----:B------:R-:W-:Y:S01]  /*1cc0*/  UMOV UR15, 0x80000020 ;  /* 0x80000020000f7882 */ /* 0x000fe20000000000 */
[----:B------:R-:W-:Y:S01]  /*1cd0*/  UIADD3 UR16, UR28, 0x200, URZ ;  /* 0x000002001c107890 */ /* 0x000fe2000fffe03f */
[--C-:B------:R-:W-:Y:S01]  /*1ce0*/  IMAD.MOV.U32 R117, RZ, RZ, R119.reuse ;  /* 0x000000ffff757224 */ /* 0x100fe200078e0077 */
[----:B------:R-:W-:Y:S01]  /*1cf0*/  USHF.R.U32.HI UR4, URZ, 0x4, UR4 ;  /* 0x000000043f047899 */ /* 0x000fe20008011604 */
[--C-:B------:R-:W-:Y:S01]  /*1d00*/  IMAD.MOV.U32 R116, RZ, RZ, R119.reuse ;  /* 0x000000ffff747224 */ /* 0x100fe200078e0077 */
[----:B------:R-:W-:Y:S01]  /*1d10*/  UMOV UR19, 0x80000020 ;  /* 0x8000002000137882 */ /* 0x000fe20000000000 */
[----:B------:R-:W-:Y:S01]  /*1d20*/  UMOV UR23, 0x80000020 ;  /* 0x8000002000177882 */ /* 0x000fe20000000000 */
[----:B------:R-:W-:Y:S01]  /*1d30*/  ULOP3.LUT UR4, UR4, 0x3fff, URZ, 0xc0, !UPT ;  /* 0x00003fff04047892 */ /* 0x000fe2000f8ec03f */
[--C-:B------:R-:W-:Y:S01]  /*1d40*/  IMAD.MOV.U32 R115, RZ, RZ, R119.reuse ;  /* 0x000000ffff737224 */ /* 0x100fe200078e0077 */
[----:B------:R-:W-:Y:S01]  /*1d50*/  UMOV UR31, 0x80000020 ;  /* 0x80000020001f7882 */ /* 0x000fe20000000000 */
[----:B------:R-:W-:Y:S01]  /*1d60*/  UISETP.GE.AND UP0, UPT, UR50, 0xa1, UPT ;  /* 0x000000a13200788c */ /* 0x000fe2000bf06270 */
[--C-:B------:R-:W-:Y:S01]  /*1d70*/  IMAD.MOV.U32 R114, RZ, RZ, R119.reuse ;  /* 0x000000ffff727224 */ /* 0x100fe200078e0077 */
[----:B------:R-:W-:Y:S01]  /*1d80*/  ULOP3.LUT UR46, UR4, 0x10000, URZ, 0xfc, !UPT ;  /* 0x00010000042e7892 */ /* 0x000fe2000f8efc3f */
[----:B------:R-:W-:-:S02]  /*1d90*/  IMAD.MOV.U32 R113, RZ, RZ, R119 ;  /* 0x000000ffff717224 */ /* 0x000fc400078e0077 */
[----:B------:R-:W-:Y:S01]  /*1da0*/  UMOV UR4, UR24 ;  /* 0x0000001800047c82 */ /* 0x000fe20008000000 */
[----:B------:R-:W-:-:S04]  /*1db0*/  UIMAD UR32, UR51, 0x780, UR46 ;  /* 0x00000780332078a4 */ /* 0x000fc8000f8e022e */
[----:B------:R-:W-:Y:S02]  /*1dc0*/  UIADD3 UR6, UR32, 0x100, URZ ;  /* 0x0000010020067890 */ /* 0x000fe4000fffe03f */
[----:B------:R-:W-:Y:S02]  /*1dd0*/  UIADD3 UR10, UR32, 0x180, URZ ;  /* 0x00000180200a7890 */ /* 0x000fe4000fffe03f */
[----:B------:R-:W-:Y:S01]  /*1de0*/  UMOV UR26, UR32 ;  /* 0x00000020001a7c82 */ /* 0x000fe20008000000 */
[----:B------:R-:W-:Y:S01]  /*1df0*/  UIADD3 UR14, UR32, 0x182, URZ ;  /* 0x00000182200e7890 */ /* 0x000fe2000fffe03f */
[----:B------:R-:W-:Y:S01]  /*1e00*/  QGMMA.64x32x32.F32.E4M3.E4M3 R88, gdesc[UR24], RZ, !UPT, gsb0 ;  /* 0x00600000185879f3 */ /* 0x000fe2000c0008ff */
[----:B------:R-:W-:Y:S01]  /*1e10*/  UIADD3 UR26, UR32, 0x80, URZ ;  /* 0x00000080201a7890 */ /* 0x000fe2000fffe03f */
[----:B------:R-:W-:Y:S01]  /*1e20*/  UMOV UR27, 0x80000020 ;  /* 0x80000020001b7882 */ /* 0x000fe20000000000 */
[----:B------:R-:W-:Y:S02]  /*1e30*/  UIADD3 UR18, UR32, 0x400, URZ ;  /* 0x0000040020127890 */ /* 0x000fe4000fffe03f */
[----:B------:R-:W-:-:S02]  /*1e40*/  UIADD3 UR22, UR32, 0x402, URZ ;  /* 0x0000040220167890 */ /* 0x000fc4000fffe03f */
[----:B------:R-:W-:Y:S01]  /*1e50*/  UIADD3 UR30, UR32, 0x680, URZ ;  /* 0x00000680201e7890 */ /* 0x000fe2000fffe03f */
        /* <DEDUP_REMOVED lines=168> */
[----:B-12---:R-:W1:Y:S08]  /*28e0*/  MUFU.TANH R6, R90 ;  /* 0x0000005a00067308 */ /* 0x006e700000002400 */
[----:B------:R-:W-:Y:S08]  /*28f0*/  MUFU.TANH R96, R96 ;  /* 0x0000006000607308 */ /* 0x000ff00000002400 */
[----:B------:R-:W2:Y:S08]  /*2900*/  MUFU.TANH R7, R91 ;  /* 0x0000005b00077308 */ /* 0x000eb00000002400 */
[----:B------:R-:W-:Y:S01]  /*2910*/  MUFU.TANH R97, R97 ;  /* 0x0000006100617308 */ /* 0x000fe20000002400 */
[----:B------:R-:W-:-:S02]  /*2920*/  WARPGROUP.DEPBAR.LE gsb0, 0x0 ;  /* 0x00008000000079c5 */ /* 0x000fc40000010000 */
[----:B------:R-:W-:Y:S01]  /*2930*/  WARPGROUP.ARRIVE ;  /* 0x00000000000079c5 */ /* 0x000fe20000000000 */
[C---:B------:R-:W-:Y:S01]  /*2940*/  FMUL.FTZ R74, R0.reuse, R74 ;  /* 0x0000004a004a7220 */ /* 0x040fe20000410000 */
[C---:B------:R-:W-:Y:S01]  /*2950*/  FMUL.FTZ R75, R0.reuse, R75 ;  /* 0x0000004b004b7220 */ /* 0x040fe20000410000 */
[C---:B------:R-:W-:Y:S02]  /*2960*/  FMUL.FTZ R72, R0.reuse, R72 ;  /* 0x0000004800487220 */ /* 0x040fe40000410000 */
[----:B------:R-:W4:Y:S01]  /*2970*/  MUFU.TANH R8, R94 ;  /* 0x0000005e00087308 */ /* 0x000f220000002400 */
        /* <DEDUP_REMOVED lines=19> */
[----:B------:R-:W5:Y:S08]  /*2ab0*/  MUFU.TANH R9, R95 ;  /* 0x0000005f00097308 */ /* 0x000f700000002400 */
[----:B------:R-:W-:Y:S08]  /*2ac0*/  MUFU.TANH R101, R101 ;  /* 0x0000006500657308 */ /* 0x000ff00000002400 */
[----:B------:R-:W3:Y:S08]  /*2ad0*/  MUFU.TANH R10, R98 ;  /* 0x00000062000a7308 */ /* 0x000ef00000002400 */
[----:B------:R-:W-:Y:S01]  /*2ae0*/  MUFU.TANH R72, R72 ;  /* 0x0000004800487308 */ /* 0x000fe20000002400 */
[----:B------:R-:W-:-:S02]  /*2af0*/  WARPGROUP.DEPBAR.LE gsb0, 0x0 ;  /* 0x00008000000079c5 */ /* 0x000fc40000010000 */
[----:B------:R-:W-:Y:S01]  /*2b00*/  WARPGROUP.ARRIVE ;  /* 0x00000000000079c5 */ /* 0x000fe20000000000 */
[C---:B------:R-:W-:Y:S01]  /*2b10*/  FMUL.FTZ R56, R0.reuse, R56 ;  /* 0x0000003800387220 */ /* 0x040fe20000410000 */
[C---:B------:R-:W-:Y:S01]  /*2b20*/  FMUL.FTZ R57, R0.reuse, R57 ;  /* 0x0000003900397220 */ /* 0x040fe20000410000 */
[C---:B------:R-:W-:Y:S01]  /*2b30*/  FMUL.FTZ R60, R0.reuse, R60 ;  /* 0x0000003c003c7220 */ /* 0x040fe20000410000 */
[C---:B------:R-:W-:Y:S01]  /*2b40*/  FMUL.FTZ R61, R0.reuse, R61 ;  /* 0x0000003d003d7220 */ /* 0x040fe20000410000 */
[----:B------:R0:W-:Y:S01]  /*2b50*/  MUFU.TANH R74, R56 ;  /* 0x00000038004a7308 */ /* 0x0001e20000002400 */
[----:B------:R-:W-:Y:S01]  /*2b60*/  QGMMA.64x32x32.F32.E4M3.E4M3 R40, gdesc[UR20], R40, gsb0 ;  /* 0x00600000142879f3 */ /* 0x000fe20008000828 */
[----:B------:R-:W-:Y:S01]  /*2b70*/  UIADD3 UR22, UR32, 0x702, URZ ;  /* 0x0000070220167890 */ /* 0x000fe2000fffe03f */
[C---:B------:R-:W-:Y:S01]  /*2b80*/  FMUL.FTZ R65, R0.reuse, R65 ;  /* 0x0000004100417220 */ /* 0x040fe20000410000 */
[----:B------:R-:W-:Y:S01]  /*2b90*/  UMOV UR23, 0x80000020 ;  /* 0x8000002000177882 */ /* 0x000fe20000000000 */
[C---:B------:R-:W-:Y:S01]  /*2ba0*/  FMUL.FTZ R59, R0.reuse, R59 ;  /* 0x0000003b003b7220 */ /* 0x040fe20000410000 */
[C---:B------:R-:W-:Y:S01]  /*2bb0*/  FMUL.FTZ R70, R0.reuse, R70 ;  /* 0x0000004600467220 */ /* 0x040fe20000410000 */
[----:B------:R-:W-:Y:S01]  /*2bc0*/  FMUL.FTZ R68, R0, R68 ;  /* 0x0000004400447220 */ /* 0x000fe20000410000 */
[----:B------:R1:W-:Y:S01]  /*2bd0*/  MUFU.TANH R75, R57 ;  /* 0x00000039004b7308 */ /* 0x0003e20000002400 */
[----:B0-----:R-:W-:-:S02]  /*2be0*/  VIADD R56, R222, UR50 ;  /* 0x00000032de387c36 */ /* 0x001fc40008000000 */
[C---:B------:R-:W-:Y:S01]  /*2bf0*/  FMUL.FTZ R58, R0.reuse, R58 ;  /* 0x0000003a003a7220 */ /* 0x040fe20000410000 */
[C---:B------:R-:W-:Y:S01]  /*2c00*/  FMUL.FTZ R62, R0.reuse, R62 ;  /* 0x0000003e003e7220 */ /* 0x040fe20000410000 */
[C---:B------:R-:W-:Y:S01]  /*2c10*/  FMUL.FTZ R69, R0.reuse, R69 ;  /* 0x0000004500457220 */ /* 0x040fe20000410000 */
[C---:B------:R-:W-:Y:S01]  /*2c20*/  FMUL.FTZ R64, R0.reuse, R64 ;  /* 0x0000004000407220 */ /* 0x040fe20000410000 */
[C---:B------:R-:W-:Y:S01]  /*2c30*/  FMUL.FTZ R71, R0.reuse, R71 ;  /* 0x0000004700477220 */ /* 0x040fe20000410000 */
[C---:B------:R-:W-:Y:S01]  /*2c40*/  FMUL.FTZ R67, R0.reuse, R67 ;  /* 0x0000004300437220 */ /* 0x040fe20000410000 */
[----:B------:R0:W-:Y:S01]  /*2c50*/  MUFU.TANH R90, R60 ;  /* 0x0000003c005a7308 */ /* 0x0001e20000002400 */
[----:B-1----:R-:W-:Y:S02]  /*2c60*/  IMAD.U32 R57, RZ, RZ, UR47 ;  /* 0x0000002fff397e24 */ /* 0x002fe4000f8e00ff */
[C---:B------:R-:W-:Y:S01]  /*2c70*/  FMUL.FTZ R66, R0.reuse, R66 ;  /* 0x0000004200427220 */ /* 0x040fe20000410000 */
[----:B------:R-:W-:Y:S01]  /*2c80*/  FMUL.FTZ R63, R0, R63 ;  /* 0x0000003f003f7220 */ /* 0x000fe20000410000 */
[----:B------:R-:W-:-:S03]  /*2c90*/  IMAD R56, R57, -0xa0, R56 ;  /* 0xffffff6039387824 */ /* 0x000fc600078e0238 */
[----:B------:R1:W-:Y:S02]  /*2ca0*/  MUFU.TANH R91, R61 ;  /* 0x0000003d005b7308 */ /* 0x0003e40000002400 */
[C---:B------:R-:W-:Y:S02]  /*2cb0*/  ISETP.GT.AND P1, PT, R56.reuse, RZ, PT ;  /* 0x000000ff3800720c */ /* 0x040fe40003f24270 */
[C---:B------:R-:W-:Y:S02]  /*2cc0*/  ISETP.GT.AND P2, PT, R56.reuse, 0x1, PT ;  /* 0x000000013800780c */ /* 0x040fe40003f44270 */
[C---:B------:R-:W-:Y:S02]  /*2cd0*/  ISETP.GT.AND P3, PT, R56.reuse, 0x8, PT ;  /* 0x000000083800780c */ /* 0x040fe40003f64270 */
[C---:B------:R-:W-:Y:S01]  /*2ce0*/  ISETP.GT.AND P4, PT, R56.reuse, 0x9, PT ;  /* 0x000000093800780c */ /* 0x040fe20003f84270 */
[----:B------:R-:W1:Y:S01]  /*2cf0*/  MUFU.TANH R11, R99 ;  /* 0x00000063000b7308 */ /* 0x000e620000002400 */
[----:B------:R-:W-:-:S02]  /*2d00*/  ISETP.GT.AND P5, PT, R56, 0x10, PT ;  /* 0x000000103800780c */ /* 0x000fc40003fa4270 */
[----:B------:R-:W-:Y:S02]  /*2d10*/  FSEL R6, R6, -INF , P1 ;  /* 0xff80000006067808 */ /* 0x000fe40000800000 */
[----:B--2---:R-:W-:Y:S02]  /*2d20*/  FSEL R7, R7, -INF , P2 ;  /* 0xff80000007077808 */ /* 0x004fe40001000000 */
[----:B----4-:R-:W-:Y:S01]  /*2d30*/  FSEL R8, R8, -INF , P3 ;  /* 0xff80000008087808 */ /* 0x010fe20001800000 */
[----:B------:R2:W-:Y:S01]  /*2d40*/  MUFU.TANH R98, R65 ;  /* 0x0000004100627308 */ /* 0x0005e20000002400 */
[----:B-----5:R-:W-:Y:S02]  /*2d50*/  FSEL R9, R9, -INF , P4 ;  /* 0xff80000009097808 */ /* 0x020fe40002000000 */
[----:B---3--:R-:W-:-:S05]  /*2d60*/  FSEL R10, R10, -INF , P5 ;  /* 0xff8000000a0a7808 */ /* 0x008fca0002800000 */
[----:B------:R-:W-:Y:S08]  /*2d70*/  MUFU.TANH R73, R73 ;  /* 0x0000004900497308 */ /* 0x000ff00000002400 */
[----:B------:R-:W3:Y:S01]  /*2d80*/  MUFU.TANH R12, R102 ;  /* 0x00000066000c7308 */ /* 0x000ee20000002400 */
[----:B------:R-:W-:Y:S02]  /*2d90*/  WARPGROUP.DEPBAR.LE gsb0, 0x0 ;  /* 0x00008000000079c5 */ /* 0x000fe40000010000 */
[----:B------:R-:W-:Y:S01]  /*2da0*/  WARPGROUP.ARRIVE ;  /* 0x00000000000079c5 */ /* 0x000fe20000000000 */
[C---:B------:R-:W-:Y:S01]  /*2db0*/  FMUL.FTZ R40, R0.reuse, R40 ;  /* 0x0000002800287220 */ /* 0x040fe20000410000 */
[C---:B------:R-:W-:Y:S01]  /*2dc0*/  FMUL.FTZ R41, R0.reuse, R41 ;  /* 0x0000002900297220 */ /* 0x040fe20000410000 */
[C---:B------:R-:W-:Y:S01]  /*2dd0*/  FMUL.FTZ R42, R0.reuse, R42 ;  /* 0x0000002a002a7220 */ /* 0x040fe20000410000 */
[C---:B0-----:R-:W-:Y:S01]  /*2de0*/  FMUL.FTZ R60, R0.reuse, R50 ;  /* 0x00000032003c7220 */ /* 0x041fe20000410000 */
[----:B------:R0:W-:Y:S01]  /*2df0*/  MUFU.TANH R106, R40 ;  /* 0x00000028006a7308 */ /* 0x0001e20000002400 */
[----:B------:R-:W-:Y:S01]  /*2e00*/  QGMMA.64x32x32.F32.E4M3.E4M3 R24, gdesc[UR20], R24, gsb0 ;  /* 0x00600000141879f3 */ /* 0x000fe20008000818 */
[----:B------:R-:W-:Y:S01]  /*2e10*/  FSEL R50, R93, -INF , P4 ;  /* 0xff8000005d327808 */ /* 0x000fe20002000000 */
[----:B-1----:R-:W-:Y:S01]  /*2e20*/  FMUL.FTZ R61, R0, R51 ;  /* 0x00000033003d7220 */ /* 0x002fe20000410000 */
[----:B------:R-:W-:Y:S01]  /*2e30*/  FSEL R51, R96, -INF , P5 ;  /* 0xff80000060337808 */ /* 0x000fe20002800000 */
[C---:B--2---:R-:W-:Y:S01]  /*2e40*/  FMUL.FTZ R65, R0.reuse, R53 ;  /* 0x0000003500417220 */ /* 0x044fe20000410000 */
[----:B------:R-:W-:Y:S01]  /*2e50*/  FMUL.FTZ R44, R0, R44 ;  /* 0x0000002c002c7220 */ /* 0x000fe20000410000 */
[----:B------:R-:W-:Y:S01]  /*2e60*/  ISETP.GT.AND P4, PT, R56, 0x20, PT ;  /* 0x000000203800780c */ /* 0x000fe20003f84270 */
[----:B------:R1:W-:Y:S01]  /*2e70*/  MUFU.TANH R107, R41 ;  /* 0x00000029006b7308 */ /* 0x0003e20000002400 */
[----:B0-----:R-:W-:Y:S01]  /*2e80*/  FMUL.FTZ R40, R0, R46 ;  /* 0x0000002e00287220 */ /* 0x001fe20000410000 */
[----:B------:R-:W-:Y:S01]  /*2e90*/  FSEL R46, R88, -INF , P1 ;  /* 0xff800000582e7808 */ /* 0x000fe20000800000 */
[----:B------:R-:W-:Y:S01]  /*2ea0*/  FMUL.FTZ R45, R0, R45 ;  /* 0x0000002d002d7220 */ /* 0x000fe20000410000 */
[----:B------:R-:W-:Y:S01]  /*2eb0*/  ISETP.GT.AND P1, PT, R56, 0x11, PT ;  /* 0x000000113800780c */ /* 0x000fe20003f24270 */
[----:B------:R-:W-:Y:S01]  /*2ec0*/  FMUL.FTZ R52, R0, R52 ;  /* 0x0000003400347220 */ /* 0x000fe20000410000 */
[----:B------:R-:W-:Y:S01]  /*2ed0*/  ISETP.GT.AND P5, PT, R56, 0x21, PT ;  /* 0x000000213800780c */ /* 0x000fe20003fa4270 */
[C---:B------:R-:W-:Y:S01]  /*2ee0*/  FMUL.FTZ R47, R0.reuse, R47 ;  /* 0x0000002f002f7220 */ /* 0x040fe20000410000 */
[----:B------:R0:W-:Y:S01]  /*2ef0*/  MUFU.TANH R108, R42 ;  /* 0x0000002a006c7308 */ /* 0x0001e20000002400 */
[----:B-1----:R-:W-:Y:S01]  /*2f00*/  FMUL.FTZ R41, R0, R48 ;  /* 0x0000003000297220 */ /* 0x002fe20000410000 */
[----:B------:R-:W-:Y:S01]  /*2f10*/  FSEL R48, R92, -INF , P3 ;  /* 0xff8000005c307808 */ /* 0x000fe20001800000 */
[----:B------:R-:W-:Y:S01]  /*2f20*/  FMUL.FTZ R43, R0, R43 ;  /* 0x0000002b002b7220 */ /* 0x000fe20000410000 */
[----:B------:R-:W-:-:S02]  /*2f30*/  FSEL R53, R97, -INF , P1 ;  /* 0xff80000061357808 */ /* 0x000fc40000800000 */
[----:B------:R-:W-:Y:S02]  /*2f40*/  ISETP.GT.AND P3, PT, R56, 0x19, PT ;  /* 0x000000193800780c */ /* 0x000fe40003f64270 */
[----:B------:R1:W-:Y:S01]  /*2f50*/  MUFU.TANH R92, R41 ;  /* 0x00000029005c7308 */ /* 0x0003e20000002400 */
[----:B0-----:R-:W-:Y:S01]  /*2f60*/  FMUL.FTZ R42, R0, R49 ;  /* 0x00000031002a7220 */ /* 0x001fe20000410000 */
[----:B------:R-:W-:Y:S02]  /*2f70*/  FSEL R49, R89, -INF , P2 ;  /* 0xff80000059317808 */ /* 0x000fe40001000000 */
[----:B------:R-:W-:Y:S02]  /*2f80*/  ISETP.GT.AND P2, PT, R56, 0x18, PT ;  /* 0x000000183800780c */ /* 0x000fe40003f44270 */
[----:B------:R-:W-:Y:S01]  /*2f90*/  FSEL R57, R101, -INF , P3 ;  /* 0xff80000065397808 */ /* 0x000fe20001800000 */
[----:B------:R-:W-:Y:S01]  /*2fa0*/  IMAD.MOV.U32 R101, RZ, RZ, R119 ;  /* 0x000000ffff657224 */ /* 0x000fe200078e0077 */
[----:B------:R0:W-:Y:S01]  /*2fb0*/  MUFU.TANH R88, R40 ;  /* 0x0000002800587308 */ /* 0x0001e20000002400 */
[----:B-1----:R-:W-:-:S02]  /*2fc0*/  FMNMX.FTZ R41, R46, R49, !PT ;  /* 0x000000312e297209 */ /* 0x002fc40007810000 */
[----:B------:R-:W-:Y:S02]  /*2fd0*/  FSEL R11, R11, -INF , P1 ;  /* 0xff8000000b0b7808 */ /* 0x000fe40000800000 */
[----:B------:R-:W-:Y:S02]  /*2fe0*/  FMNMX.FTZ R41, R48, R41, !PT ;  /* 0x0000002930297209 */ /* 0x000fe40007810000 */
[----:B------:R-:W-:Y:S01]  /*2ff0*/  ISETP.GT.AND P1, PT, R56, 0x28, PT ;  /* 0x000000283800780c */ /* 0x000fe20003f24270 */
[----:B------:R1:W-:Y:S01]  /*3000*/  MUFU.TANH R93, R42 ;  /* 0x0000002a005d7308 */ /* 0x0003e20000002400 */
[----:B0-----:R-:W-:Y:S02]  /*3010*/  FMNMX.FTZ R40, R50, R41, !PT ;  /* 0x0000002932287209 */ /* 0x001fe40007810000 */
[----:B---3--:R-:W-:Y:S02]  /*3020*/  FSEL R12, R12, -INF , P2 ;  /* 0xff8000000c0c7808 */ /* 0x008fe40001000000 */
[----:B------:R-:W-:-:S02]  /*3030*/  FSEL R14, R14, -INF , P4 ;  /* 0xff8000000e0e7808 */ /* 0x000fc40002000000 */
[----:B------:R-:W-:Y:S01]  /*3040*/  FSEL R15, R15, -INF , P5 ;  /* 0xff8000000f0f7808 */ /* 0x000fe20002800000 */
[----:B------:R-:W0:Y:S01]  /*3050*/  MUFU.TANH R21, R79 ;  /* 0x0000004f00157308 */ /* 0x000e220000002400 */
[----:B-1----:R-:W-:-:S04]  /*3060*/  FMNMX.FTZ R42, R51, R40, !PT ;  /* 0x00000028332a7209 */ /* 0x002fc80007810000 */
[----:B------:R-:W-:-:S03]  /*3070*/  FMNMX.FTZ R42, R53, R42, !PT ;  /* 0x0000002a352a7209 */ /* 0x000fc60007810000 */
[----:B------:R-:W-:Y:S01]  /*3080*/  MUFU.TANH R76, R76 ;  /* 0x0000004c004c7308 */ /* 0x000fe20000002400 */
[----:B------:R-:W-:-:S07]  /*3090*/  WARPGROUP.DEPBAR.LE gsb0, 0x0 ;  /* 0x00008000000079c5 */ /* 0x000fce0000010000 */
[----:B------:R1:W-:Y:S08]  /*30a0*/  MUFU.TANH R79, R59 ;  /* 0x0000003b004f7308 */ /* 0x0003f00000002400 */
[----:B------:R-:W2:Y:S01]  /*30b0*/  MUFU.TANH R13, R103 ;  /* 0x00000067000d7308 */ /* 0x000ea20000002400 */
[----:B-1----:R-:W-:Y:S02]  /*30c0*/  FSEL R59, R100, -INF , P2 ;  /* 0xff800000643b7808 */ /* 0x002fe40001000000 */
[----:B------:R-:W-:-:S04]  /*30d0*/  ISETP.GT.AND P2, PT, R56, 0x29, PT ;  /* 0x000000293800780c */ /* 0x000fc80003f44270 */
[----:B0-----:R-:W-:Y:S01]  /*30e0*/  FSEL R21, R21, -INF , P2 ;  /* 0xff80000015157808 */ /* 0x001fe20001000000 */
[----:B------:R-:W-:Y:S08]  /*30f0*/  MUFU.TANH R77, R77 ;  /* 0x0000004d004d7308 */ /* 0x000ff00000002400 */
[----:B------:R0:W-:Y:S01]  /*3100*/  MUFU.TANH R110, R44 ;  /* 0x0000002c006e7308 */ /* 0x0001e20000002400 */
[----:B--2---:R-:W-:-:S02]  /*3110*/  FSEL R13, R13, -INF , P3 ;  /* 0xff8000000d0d7808 */ /* 0x004fc40001800000 */
[----:B------:R-:W-:-:S05]  /*3120*/  ISETP.GT.AND P3, PT, R56, 0x30, PT ;  /* 0x000000303800780c */ /* 0x000fca0003f64270 */
[----:B------:R1:W-:Y:S01]  /*3130*/  MUFU.TANH R104, R70 ;  /* 0x0000004600687308 */ /* 0x0003e20000002400 */
[----:B0-----:R-:W-:-:S04]  /*3140*/  FMNMX.FTZ R44, R59, R42, !PT ;  /* 0x0000002a3b2c7209 */ /* 0x001fc80007810000 */
[----:B------:R-:W-:-:S03]  /*3150*/  FMNMX.FTZ R44, R57, R44, !PT ;  /* 0x0000002c392c7209 */ /* 0x000fc60007810000 */
[----:B------:R-:W-:Y:S01]  /*3160*/  MUFU.TANH R80, R80 ;  /* 0x0000005000507308 */ /* 0x000fe20000002400 */
[----:B-1----:R-:W-:Y:S01]  /*3170*/  FMUL.FTZ R70, R0, R55 ;  /* 0x0000003700467220 */ /* 0x002fe20000410000 */
[----:B------:R-:W-:Y:S02]  /*3180*/  FSEL R55, R72, -INF , P4 ;  /* 0xff80000048377808 */ /* 0x000fe40002000000 */
[----:B------:R-:W-:-:S04]  /*3190*/  ISETP.GT.AND P4, PT, R56, 0x31, PT ;  /* 0x000000313800780c */ /* 0x000fc80003f84270 */
[----:B------:R0:W-:Y:S08]  /*31a0*/  MUFU.TANH R102, R68 ;  /* 0x0000004400667308 */ /* 0x0001f00000002400 */
[----:B------:R-:W-:Y:S01]  /*31b0*/  MUFU.TANH R81, R81 ;  /* 0x0000005100517308 */ /* 0x000fe20000002400 */
[----:B0-----:R-:W-:Y:S01]  /*31c0*/  FMUL.FTZ R68, R0, R54 ;  /* 0x0000003600447220 */ /* 0x001fe20000410000 */
[----:B------:R-:W-:-:S02]  /*31d0*/  FSEL R54, R73, -INF , P5 ;  /* 0xff80000049367808 */ /* 0x000fc40002800000 */
[----:B------:R-:W-:-:S04]  /*31e0*/  ISETP.GT.AND P5, PT, R56, 0x38, PT ;  /* 0x000000383800780c */ /* 0x000fc80003fa4270 */
[----:B------:R0:W-:Y:S08]  /*31f0*/  MUFU.TANH R111, R45 ;  /* 0x0000002d006f7308 */ /* 0x0001f00000002400 */
[----:B------:R-:W1:Y:S01]  /*3200*/  MUFU.TANH R20, R78 ;  /* 0x0000004e00147308 */ /* 0x000e620000002400 */
[----:B0-----:R-:W-:-:S04]  /*3210*/  FMNMX.FTZ R45, R55, R44, !PT ;  /* 0x0000002c372d7209 */ /* 0x001fc80007810000 */
[----:B------:R-:W-:-:S03]  /*3220*/  FMNMX.FTZ R45, R54, R45, !PT ;  /* 0x0000002d362d7209 */ /* 0x000fc60007810000 */
[----:B------:R-:W-:Y:S08]  /*3230*/  MUFU.TANH R84, R84 ;  /* 0x0000005400547308 */ /* 0x000ff00000002400 */
[----:B------:R0:W2:Y:S01]  /*3240*/  MUFU.TANH R78, R58 ;  /* 0x0000003a004e7308 */ /* 0x0000a20000002400 */
[----:B-1----:R-:W-:-:S07]  /*3250*/  FSEL R20, R20, -INF , P1 ;  /* 0xff80000014147808 */ /* 0x002fce0000800000 */
[----:B------:R-:W-:Y:S01]  /*3260*/  MUFU.TANH R85, R85 ;  /* 0x0000005500557308 */ /* 0x000fe20000002400 */
[----:B0-----:R-:W-:Y:S02]  /*3270*/  FSEL R58, R76, -INF , P1 ;  /* 0xff8000004c3a7808 */ /* 0x001fe40000800000 */
[----:B------:R-:W-:Y:S02]  /*3280*/  ISETP.GT.AND P1, PT, R56, 0x39, PT ;  /* 0x000000393800780c */ /* 0x000fe40003f24270 */
[----:B------:R-:W-:-:S03]  /*3290*/  FMNMX.FTZ R45, R58, R45, !PT ;  /* 0x0000002d3a2d7209 */ /* 0x000fc60007810000 */
[----:B------:R0:W-:Y:S08]  /*32a0*/  MUFU.TANH R96, R60 ;  /* 0x0000003c00607308 */ /* 0x0001f00000002400 */
[----:B------:R-:W1:Y:S01]  /*32b0*/  MUFU.TANH R82, R82 ;  /* 0x0000005200527308 */ /* 0x000e620000002400 */
[----:B0-----:R-:W-:Y:S02]  /*32c0*/  FSEL R60, R77, -INF , P2 ;  /* 0xff8000004d3c7808 */ /* 0x001fe40001000000 */
[----:B------:R-:W-:-:S04]  /*32d0*/  ISETP.GT.AND P2, PT, R56, 0x40, PT ;  /* 0x000000403800780c */ /* 0x000fc80003f44270 */
[----:B--2---:R-:W-:Y:S01]  /*32e0*/  FSEL R44, R78, -INF , P2 ;  /* 0xff8000004e2c7808 */ /* 0x004fe20001000000 */
[----:B------:R0:W-:Y:S08]  /*32f0*/  MUFU.TANH R94, R62 ;  /* 0x0000003e005e7308 */ /* 0x0001f00000002400 */
[----:B------:R2:W-:Y:S01]  /*3300*/  MUFU.TANH R103, R69 ;  /* 0x0000004500677308 */ /* 0x0005e20000002400 */
[----:B0-----:R-:W-:-:S02]  /*3310*/  FSEL R62, R80, -INF , P3 ;  /* 0xff800000503e7808 */ /* 0x001fc40001800000 */
[----:B-1----:R-:W-:Y:S01]  /*3320*/  FSEL R40, R82, -INF , P3 ;  /* 0xff80000052287808 */ /* 0x002fe20001800000 */
[----:B------:R-:W-:Y:S01]  /*3330*/  FMUL.FTZ R82, R0, R30 ;  /* 0x0000001e00527220 */ /* 0x000fe20000410000 */
[----:B------:R-:W-:-:S03]  /*3340*/  ISETP.GT.AND P3, PT, R56, 0x41, PT ;  /* 0x000000413800780c */ /* 0x000fc60003f64270 */
[----:B------:R-:W0:Y:S01]  /*3350*/  MUFU.TANH R86, R86 ;  /* 0x0000005600567308 */ /* 0x000e220000002400 */
[----:B--2---:R-:W-:-:S07]  /*3360*/  FMNMX.FTZ R69, R60, R45, !PT ;  /* 0x0000002d3c457209 */ /* 0x004fce0007810000 */
[----:B------:R-:W1:Y:S08]  /*3370*/  MUFU.TANH R83, R83 ;  /* 0x0000005300537308 */ /* 0x000e700000002400 */
[----:B------:R2:W-:Y:S01]  /*3380*/  MUFU.TANH R97, R61 ;  /* 0x0000003d00617308 */ /* 0x0005e20000002400 */
[----:B0-----:R-:W-:-:S07]  /*3390*/  FSEL R42, R86, -INF , P5 ;  /* 0xff800000562a7808 */ /* 0x001fce0002800000 */
[----:B------:R0:W-:Y:S01]  /*33a0*/  MUFU.TANH R100, R52 ;  /* 0x0000003400647308 */ /* 0x0001e20000002400 */
[----:B--2---:R-:W-:Y:S02]  /*33b0*/  FSEL R61, R81, -INF , P4 ;  /* 0xff800000513d7808 */ /* 0x004fe40002000000 */
[----:B-1----:R-:W-:Y:S02]  /*33c0*/  FSEL R41, R83, -INF , P4 ;  /* 0xff80000053297808 */ /* 0x002fe40002000000 */
[----:B------:R-:W-:-:S03]  /*33d0*/  ISETP.GT.AND P4, PT, R56, 0x48, PT ;  /* 0x000000483800780c */ /* 0x000fc60003f84270 */
[----:B------:R1:W-:Y:S01]  /*33e0*/  MUFU.TANH R95, R64 ;  /* 0x00000040005f7308 */ /* 0x0003e20000002400 */
[----:B0-----:R-:W-:Y:S02]  /*33f0*/  FMNMX.FTZ R52, R62, R69, !PT ;  /* 0x000000453e347209 */ /* 0x001fe40007810000 */
[----:B------:R-:W-:Y:S02]  /*3400*/  FSEL R69, R90, -INF , P4 ;  /* 0xff8000005a457808 */ /* 0x000fe40002000000 */
[----:B------:R-:W-:Y:S02]  /*3410*/  FSEL R45, R94, -INF , P4 ;  /* 0xff8000005e2d7808 */ /* 0x000fe40002000000 */
[----:B------:R-:W-:Y:S01]  /*3420*/  ISETP.GT.AND P4, PT, R56, 0x59, PT ;  /* 0x000000593800780c */ /* 0x000fe20003f84270 */
[----:B------:R0:W-:Y:S01]  /*3430*/  MUFU.TANH R105, R71 ;  /* 0x0000004700697308 */ /* 0x0001e20000002400 */
[----:B-1----:R-:W-:Y:S02]  /*3440*/  FSEL R64, R84, -INF , P5 ;  /* 0xff80000054407808 */ /* 0x002fe40002800000 */
[----:B------:R-:W-:-:S02]  /*3450*/  ISETP.GT.AND P5, PT, R56, 0x49, PT ;  /* 0x000000493800780c */ /* 0x000fc40003fa4270 */
[----:B------:R-:W-:Y:S01]  /*3460*/  FSEL R73, R103, -INF , P4 ;  /* 0xff80000067497808 */ /* 0x000fe20002000000 */
[----:B------:R-:W-:Y:S02]  /*3470*/  IMAD.MOV.U32 R103, RZ, RZ, R119 ;  /* 0x000000ffff677224 */ /* 0x000fe400078e0077 */
[----:B------:R-:W-:Y:S01]  /*3480*/  MUFU.TANH R87, R87 ;  /* 0x0000005700577308 */ /* 0x000fe20000002400 */
[----:B0-----:R-:W-:Y:S01]  /*3490*/  FMNMX.FTZ R71, R61, R52, !PT ;  /* 0x000000343d477209 */ /* 0x001fe20007810000 */
[----:B------:R-:W-:-:S03]  /*34a0*/  FMUL.FTZ R52, R0, R25 ;  /* 0x0000001900347220 */ /* 0x000fc60000410000 */
[----:B------:R-:W-:-:S03]  /*34b0*/  FMNMX.FTZ R71, R64, R71, !PT ;  /* 0x0000004740477209 */ /* 0x000fc60007810000 */
[----:B------:R-:W0:Y:S08]  /*34c0*/  MUFU.TANH R67, R67 ;  /* 0x0000004300437308 */ /* 0x000e300000002400 */
[----:B------:R1:W-:Y:S08]  /*34d0*/  MUFU.TANH R99, R66 ;  /* 0x0000004200637308 */ /* 0x0003f00000002400 */
[----:B------:R2:W-:Y:S01]  /*34e0*/  MUFU.TANH R89, R47 ;  /* 0x0000002f00597308 */ /* 0x0005e20000002400 */
[----:B-1----:R-:W-:-:S04]  /*34f0*/  FSEL R66, R85, -INF , P1 ;  /* 0xff80000055427808 */ /* 0x002fc80000800000 */
[----:B------:R-:W-:-:S03]  /*3500*/  FMNMX.FTZ R72, R66, R71, !PT ;  /* 0x0000004742487209 */ /* 0x000fc60007810000 */
[----:B------:R1:W-:Y:S01]  /*3510*/  MUFU.TANH R81, R65 ;  /* 0x0000004100517308 */ /* 0x0003e20000002400 */
[----:B--2---:R-:W-:Y:S01]  /*3520*/  FMUL.FTZ R47, R0, R24 ;  /* 0x00000018002f7220 */ /* 0x004fe20000410000 */
[----:B------:R-:W-:-:S06]  /*3530*/  FSEL R24, R79, -INF , P3 ;  /* 0xff8000004f187808 */ /* 0x000fcc0001800000 */
[----:B------:R2:W-:Y:S01]  /*3540*/  MUFU.TANH R86, R68 ;  /* 0x0000004400567308 */ /* 0x0005e20000002400 */
[----:B-1----:R-:W-:Y:S02]  /*3550*/  FSEL R65, R74, -INF , P2 ;  /* 0xff8000004a417808 */ /* 0x002fe40001000000 */
[----:B------:R-:W-:-:S05]  /*3560*/  ISETP.GT.AND P2, PT, R56, 0x51, PT ;  /* 0x000000513800780c */ /* 0x000fca0003f44270 */
[----:B------:R1:W-:Y:S01]  /*3570*/  MUFU.TANH R85, R47 ;  /* 0x0000002f00557308 */ /* 0x0003e20000002400 */
[----:B--2---:R-:W-:Y:S01]  /*3580*/  FSEL R68, R75, -INF , P3 ;  /* 0xff8000004b447808 */ /* 0x004fe20001800000 */
[----:B------:R-:W-:Y:S01]  /*3590*/  FMUL.FTZ R75, R0, R27 ;  /* 0x0000001b004b7220 */ /* 0x000fe20000410000 */
[----:B0-----:R-:W-:Y:S02]  /*35a0*/  FSEL R27, R67, -INF , P2 ;  /* 0xff800000431b7808 */ /* 0x001fe40001000000 */
[----:B------:R-:W-:-:S03]  /*35b0*/  ISETP.GT.AND P3, PT, R56, 0x58, PT ;  /* 0x000000583800780c */ /* 0x000fc60003f64270 */
[----:B------:R-:W0:Y:S01]  /*35c0*/  MUFU.TANH R63, R63 ;  /* 0x0000003f003f7308 */ /* 0x000e220000002400 */
[----:B-1----:R-:W-:Y:S02]  /*35d0*/  FMNMX.FTZ R47, R65, R72, !PT ;  /* 0x00000048412f7209 */ /* 0x002fe40007810000 */
[----:B------:R-:W-:Y:S02]  /*35e0*/  FSEL R72, R98, -INF , P2 ;  /* 0xff80000062487808 */ /* 0x000fe40001000000 */
[----:B------:R-:W-:Y:S01]  /*35f0*/  FSEL R74, R102, -INF , P3 ;  /* 0xff800000664a7808 */ /* 0x000fe20001800000 */
[----:B------:R-:W-:Y:S01]  /*3600*/  IMAD.MOV.U32 R102, RZ, RZ, R119 ;  /* 0x000000ffff667224 */ /* 0x000fe200078e0077 */
[----:B------:R-:W-:Y:S01]  /*3610*/  ISETP.GT.AND P2, PT, R56, 0x68, PT ;  /* 0x000000683800780c */ /* 0x000fe20003f44270 */
[----:B------:R1:W-:Y:S03]  /*3620*/  MUFU.TANH R79, R52 ;  /* 0x00000034004f7308 */ /* 0x0003e60000002400 */
[----:B------:R-:W-:Y:S01]  /*3630*/  FSEL R30, R88, -INF , P2 ;  /* 0xff800000581e7808 */ /* 0x000fe20001000000 */
[----:B------:R-:W-:-:S04]  /*3640*/  FMUL.FTZ R88, R0, R32 ;  /* 0x0000002000587220 */ /* 0x000fc80000410000 */
[----:B------:R2:W3:Y:S01]  /*3650*/  MUFU.TANH R109, R43 ;  /* 0x0000002b006d7308 */ /* 0x0004e20000002400 */
[----:B-1----:R-:W-:Y:S02]  /*3660*/  FMNMX.FTZ R52, R68, R47, !PT ;  /* 0x0000002f44347209 */ /* 0x002fe40007810000 */
[----:B0-----:R-:W-:Y:S01]  /*3670*/  FSEL R25, R63, -INF , P5 ;  /* 0xff8000003f197808 */ /* 0x001fe20002800000 */
[----:B------:R-:W-:Y:S01]  /*3680*/  FMUL.FTZ R63, R0, R26 ;  /* 0x0000001a003f7220 */ /* 0x000fe20000410000 */
[----:B------:R-:W-:Y:S02]  /*3690*/  FMNMX.FTZ R67, R69, R52, !PT ;  /* 0x0000003445437209 */ /* 0x000fe40007810000 */
[----:B------:R-:W-:Y:S01]  /*36a0*/  FSEL R47, R104, -INF , P3 ;  /* 0xff800000682f7808 */ /* 0x000fe20001800000 */
[----:B------:R0:W-:Y:S01]  /*36b0*/  MUFU.TANH R90, R63 ;  /* 0x0000003f005a7308 */ /* 0x0001e20000002400 */
[----:B--2---:R-:W-:Y:S01]  /*36c0*/  FSEL R43, R87, -INF , P1 ;  /* 0xff800000572b7808 */ /* 0x004fe20000800000 */
[----:B------:R-:W-:Y:S01]  /*36d0*/  IMAD.MOV.U32 R104, RZ, RZ, R119 ;  /* 0x000000ffff687224 */ /* 0x000fe200078e0077 */
[----:B------:R-:W-:-:S02]  /*36e0*/  ISETP.GT.AND P1, PT, R56, 0x50, PT ;  /* 0x000000503800780c */ /* 0x000fc40003f24270 */
[----:B------:R-:W-:Y:S02]  /*36f0*/  ISETP.GT.AND P3, PT, R56, 0x69, PT ;  /* 0x000000693800780c */ /* 0x000fe40003f64270 */
[----:B------:R-:W-:Y:S01]  /*3700*/  FSEL R71, R95, -INF , P1 ;  /* 0xff8000005f477808 */ /* 0x000fe20000800000 */
[----:B------:R1:W2:Y:S01]  /*3710*/  MUFU.TANH R87, R70 ;  /* 0x0000004600577308 */ /* 0x0002a20000002400 */
[----:B0-----:R-:W-:Y:S01]  /*3720*/  FMUL.FTZ R63, R0, R28 ;  /* 0x0000001c003f7220 */ /* 0x001fe20000410000 */
[----:B------:R-:W-:Y:S01]  /*3730*/  FSEL R26, R99, -INF , P1 ;  /* 0xff800000631a7808 */ /* 0x000fe20000800000 */
[--C-:B------:R-:W-:Y:S01]  /*3740*/  IMAD.MOV.U32 R99, RZ, RZ, R119.reuse ;  /* 0x000000ffff637224 */ /* 0x100fe200078e0077 */
[----:B------:R-:W-:Y:S02]  /*3750*/  ISETP.GT.AND P1, PT, R56, 0x61, PT ;  /* 0x000000613800780c */ /* 0x000fe40003f24270 */
[----:B------:R-:W-:Y:S01]  /*3760*/  FSEL R28, R105, -INF , P4 ;  /* 0xff800000691c7808 */ /* 0x000fe20002000000 */
[----:B------:R-:W-:Y:S01]  /*3770*/  IMAD.MOV.U32 R105, RZ, RZ, R119 ;  /* 0x000000ffff697224 */ /* 0x000fe200078e0077 */
[----:B------:R-:W0:Y:S01]  /*3780*/  MUFU.TANH R94, R63 ;  /* 0x0000003f005e7308 */ /* 0x000e220000002400 */
[----:B-1----:R-:W-:-:S02]  /*3790*/  FSEL R70, R91, -INF , P5 ;  /* 0xff8000005b467808 */ /* 0x002fc40002800000 */
[----:B------:R-:W-:Y:S02]  /*37a0*/  ISETP.GT.AND P5, PT, R56, 0x60, PT ;  /* 0x000000603800780c */ /* 0x000fe40003fa4270 */
[----:B------:R-:W-:Y:S01]  /*37b0*/  FMNMX.FTZ R52, R70, R67, !PT ;  /* 0x0000004346347209 */ /* 0x000fe20007810000 */
[----:B------:R-:W-:Y:S01]  /*37c0*/  FMUL.FTZ R67, R0, R29 ;  /* 0x0000001d00437220 */ /* 0x000fe20000410000 */
[----:B------:R-:W-:Y:S01]  /*37d0*/  FSEL R76, R106, -INF , P5 ;  /* 0xff8000006a4c7808 */ /* 0x000fe20002800000 */
[----:B------:R1:W-:Y:S01]  /*37e0*/  MUFU.TANH R91, R75 ;  /* 0x0000004b005b7308 */ /* 0x0003e20000002400 */
[----:B------:R-:W-:Y:S01]  /*37f0*/  FMNMX.FTZ R77, R71, R52, !PT ;  /* 0x00000034474d7209 */ /* 0x000fe20007810000 */
[----:B------:R-:W-:Y:S01]  /*3800*/  IMAD.MOV.U32 R106, RZ, RZ, R119 ;  /* 0x000000ffff6a7224 */ /* 0x000fe200078e0077 */
[----:B------:R-:W-:Y:S02]  /*3810*/  ISETP.GT.AND P4, PT, R56, 0x70, PT ;  /* 0x000000703800780c */ /* 0x000fe40003f84270 */
[----:B------:R-:W-:-:S02]  /*3820*/  FMNMX.FTZ R77, R72, R77, !PT ;  /* 0x0000004d484d7209 */ /* 0x000fc40007810000 */
[----:B------:R-:W-:Y:S01]  /*3830*/  FSEL R29, R108, -INF , P5 ;  /* 0xff8000006c1d7808 */ /* 0x000fe20002800000 */
[----:B------:R4:W5:Y:S01]  /*3840*/  MUFU.TANH R95, R67 ;  /* 0x00000043005f7308 */ /* 0x0009620000002400 */
[----:B------:R-:W-:Y:S01]  /*3850*/  FMNMX.FTZ R78, R74, R77, !PT ;  /* 0x0000004d4a4e7209 */ /* 0x000fe20007810000 */
[--C-:B------:R-:W-:Y:S01]  /*3860*/  IMAD.MOV.U32 R108, RZ, RZ, R119.reuse ;  /* 0x000000ffff6c7224 */ /* 0x100fe200078e0077 */
[----:B-1----:R-:W-:Y:S01]  /*3870*/  FSEL R75, R107, -INF , P1 ;  /* 0xff8000006b4b7808 */ /* 0x002fe20000800000 */
[--C-:B------:R-:W-:Y:S01]  /*3880*/  IMAD.MOV.U32 R107, RZ, RZ, R119.reuse ;  /* 0x000000ffff6b7224 */ /* 0x100fe200078e0077 */
[----:B------:R-:W-:Y:S02]  /*3890*/  FMNMX.FTZ R63, R73, R78, !PT ;  /* 0x0000004e493f7209 */ /* 0x000fe40007810000 */
[----:B------:R-:W-:Y:S01]  /*38a0*/  FSEL R77, R110, -INF , P2 ;  /* 0xff8000006e4d7808 */ /* 0x000fe20001000000 */
[----:B------:R1:W-:Y:S01]  /*38b0*/  MUFU.TANH R98, R82 ;  /* 0x0000005200627308 */ /* 0x0003e20000002400 */
[----:B------:R-:W-:Y:S01]  /*38c0*/  FMNMX.FTZ R78, R76, R63, !PT ;  /* 0x0000003f4c4e7209 */ /* 0x000fe20007810000 */
[----:B------:R-:W-:Y:S01]  /*38d0*/  IMAD.MOV.U32 R110, RZ, RZ, R119 ;  /* 0x000000ffff6e7224 */ /* 0x000fe200078e0077 */
[----:B------:R-:W-:-:S02]  /*38e0*/  ISETP.GT.AND P5, PT, R56, 0x71, PT ;  /* 0x000000713800780c */ /* 0x000fc40003fa4270 */
[----:B------:R-:W-:Y:S02]  /*38f0*/  FMNMX.FTZ R80, R75, R78, !PT ;  /* 0x0000004e4b507209 */ /* 0x000fe40007810000 */
[----:B------:R-:W-:Y:S01]  /*3900*/  FSEL R78, R111, -INF , P3 ;  /* 0xff8000006f4e7808 */ /* 0x000fe20001800000 */
[--C-:B------:R-:W-:Y:S01]  /*3910*/  IMAD.MOV.U32 R111, RZ, RZ, R119.reuse ;  /* 0x000000ffff6f7224 */ /* 0x100fe200078e0077 */
[----:B----4-:R-:W-:Y:S02]  /*3920*/  FMNMX.FTZ R67, R77, R80, !PT ;  /* 0x000000504d437209 */ /* 0x010fe40007810000 */
[----:B------:R-:W-:Y:S01]  /*3930*/  FSEL R80, R92, -INF , P4 ;  /* 0xff8000005c507808 */ /* 0x000fe20002000000 */
[----:B------:R-:W-:Y:S01]  /*3940*/  FMUL.FTZ R92, R0, R33 ;  /* 0x00000021005c7220 */ /* 0x000fe20000410000 */
[----:B------:R-:W-:Y:S02]  /*3950*/  FMNMX.FTZ R83, R78, R67, !PT ;  /* 0x000000434e537209 */ /* 0x000fe40007810000 */
[----:B---3--:R-:W-:Y:S01]  /*3960*/  FSEL R52, R109, -INF , P1 ;  /* 0xff8000006d347808 */ /* 0x008fe20000800000 */
[----:B------:R-:W-:Y:S01]  /*3970*/  IMAD.MOV.U32 R109, RZ, RZ, R119 ;  /* 0x000000ffff6d7224 */ /* 0x000fe200078e0077 */
[----:B-1----:R-:W-:Y:S01]  /*3980*/  FSEL R82, R93, -INF , P5 ;  /* 0xff8000005d527808 */ /* 0x002fe20002800000 */
[----:B------:R-:W-:Y:S01]  /*3990*/  MUFU.TANH R92, R92 ;  /* 0x0000005c005c7308 */ /* 0x000fe20000002400 */
[----:B------:R-:W-:-:S02]  /*39a0*/  ISETP.GT.AND P1, PT, R56, 0x78, PT ;  /* 0x000000783800780c */ /* 0x000fc40003f24270 */
[----:B------:R-:W-:Y:S02]  /*39b0*/  FMNMX.FTZ R93, R80, R83, !PT ;  /* 0x00000053505d7209 */ /* 0x000fe40007810000 */
[----:B------:R-:W-:Y:S02]  /*39c0*/  FSEL R32, R96, -INF , P4 ;  /* 0xff80000060207808 */ /* 0x000fe40002000000 */
[----:B------:R-:W-:Y:S02]  /*39d0*/  ISETP.GT.AND P2, PT, R56, 0x79, PT ;  /* 0x000000793800780c */ /* 0x000fe40003f44270 */
[----:B------:R-:W-:Y:S01]  /*39e0*/  FSEL R83, R100, -INF , P1 ;  /* 0xff80000064537808 */ /* 0x000fe20000800000 */
[----:B------:R-:W-:Y:S01]  /*39f0*/  IMAD.MOV.U32 R100, RZ, RZ, R119 ;  /* 0x000000ffff647224 */ /* 0x000fe200078e0077 */
[----:B------:R-:W-:Y:S02]  /*3a00*/  FMNMX.FTZ R96, R82, R93, !PT ;  /* 0x0000005d52607209 */ /* 0x000fe40007810000 */
[----:B------:R-:W-:-:S02]  /*3a10*/  FSEL R63, R89, -INF , P3 ;  /* 0xff800000593f7808 */ /* 0x000fc40001800000 */
[----:B------:R-:W-:Y:S01]  /*3a20*/  ISETP.GT.AND P3, PT, R56, 0x80, PT ;  /* 0x000000803800780c */ /* 0x000fe20003f64270 */
[----:B------:R5:W1:Y:S01]  /*3a30*/  MUFU.TANH R89, R88 ;  /* 0x0000005800597308 */ /* 0x000a620000002400 */
[----:B------:R-:W-:Y:S01]  /*3a40*/  FSEL R84, R81, -INF , P2 ;  /* 0xff80000051547808 */ /* 0x000fe20001000000 */
[C---:B------:R-:W-:Y:S01]  /*3a50*/  FMUL.FTZ R81, R0.reuse, R36 ;  /* 0x0000002400517220 */ /* 0x040fe20000410000 */
[----:B------:R-:W-:Y:S01]  /*3a60*/  FMNMX.FTZ R93, R83, R96, !PT ;  /* 0x00000060535d7209 */ /* 0x000fe20007810000 */
[----:B------:R-:W-:Y:S01]  /*3a70*/  FMUL.FTZ R96, R0, R37 ;  /* 0x0000002500607220 */ /* 0x000fe20000410000 */
[----:B------:R-:W-:Y:S02]  /*3a80*/  ISETP.GT.AND P4, PT, R56, 0x81, PT ;  /* 0x000000813800780c */ /* 0x000fe40003f84270 */
[----:B------:R-:W-:Y:S02]  /*3a90*/  FSEL R85, R85, -INF , P3 ;  /* 0xff80000055557808 */ /* 0x000fe40001800000 */
[----:B------:R-:W-:Y:S01]  /*3aa0*/  FMNMX.FTZ R36, R84, R93, !PT ;  /* 0x0000005d54247209 */ /* 0x000fe20007810000 */
[----:B------:R-:W-:Y:S01]  /*3ab0*/  MUFU.TANH R96, R96 ;  /* 0x0000006000607308 */ /* 0x000fe20000002400 */
[----:B------:R-:W-:Y:S01]  /*3ac0*/  FSEL R67, R97, -INF , P5 ;  /* 0xff80000061437808 */ /* 0x000fe20002800000 */
[----:B------:R-:W-:Y:S01]  /*3ad0*/  FMUL.FTZ R97, R0, R39 ;  /* 0x0000002700617220 */ /* 0x000fe20000410000 */
[----:B------:R-:W-:-:S02]  /*3ae0*/  FSEL R33, R86, -INF , P1 ;  /* 0xff80000056217808 */ /* 0x000fc40000800000 */
[----:B------:R-:W-:Y:S02]  /*3af0*/  ISETP.GT.AND P5, PT, R56, 0x88, PT ;  /* 0x000000883800780c */ /* 0x000fe40003fa4270 */
[----:B------:R-:W-:Y:S01]  /*3b00*/  FSEL R86, R79, -INF , P4 ;  /* 0xff8000004f567808 */ /* 0x000fe20002000000 */
[----:B------:R3:W4:Y:S01]  /*3b10*/  MUFU.TANH R93, R81 ;  /* 0x00000051005d7308 */ /* 0x0007220000002400 */
[----:B------:R-:W-:Y:S02]  /*3b20*/  FMNMX.FTZ R79, R85, R36, !PT ;  /* 0x00000024554f7209 */ /* 0x000fe40007810000 */
[----:B--2---:R-:W-:Y:S02]  /*3b30*/  FSEL R36, R87, -INF , P2 ;  /* 0xff80000057247808 */ /* 0x004fe40001000000 */
[----:B0-----:R-:W-:Y:S02]  /*3b40*/  FSEL R87, R94, -INF , P5 ;  /* 0xff8000005e577808 */ /* 0x001fe40002800000 */
[----:B------:R-:W-:Y:S01]  /*3b50*/  ISETP.GT.AND P1, PT, R56, 0x89, PT ;  /* 0x000000893800780c */ /* 0x000fe20003f24270 */
[----:B------:R-:W-:Y:S01]  /*3b60*/  MUFU.TANH R97, R97 ;  /* 0x0000006100617308 */ /* 0x000fe20000002400 */
[----:B------:R-:W-:-:S02]  /*3b70*/  FMNMX.FTZ R94, R86, R79, !PT ;  /* 0x0000004f565e7209 */ /* 0x000fc40007810000 */
[----:B------:R-:W-:Y:S02]  /*3b80*/  ISETP.GT.AND P2, PT, R56, 0x90, PT ;  /* 0x000000903800780c */ /* 0x000fe40003f44270 */
[----:B-----5:R-:W-:Y:S02]  /*3b90*/  FSEL R88, R95, -INF , P1 ;  /* 0xff8000005f587808 */ /* 0x020fe40000800000 */
[----:B------:R-:W-:Y:S02]  /*3ba0*/  FMNMX.FTZ R79, R87, R94, !PT ;  /* 0x0000005e574f7209 */ /* 0x000fe40007810000 */
[----:B------:R-:W-:Y:S02]  /*3bb0*/  FSEL R37, R90, -INF , P3 ;  /* 0xff8000005a257808 */ /* 0x000fe40001800000 */
[----:B------:R-:W-:Y:S02]  /*3bc0*/  ISETP.GT.AND P3, PT, R56, 0x91, PT ;  /* 0x000000913800780c */ /* 0x000fe40003f64270 */
[----:B-1----:R-:W-:-:S02]  /*3bd0*/  FSEL R89, R89, -INF , P2 ;  /* 0xff80000059597808 */ /* 0x002fc40001000000 */
[----:B------:R-:W-:Y:S02]  /*3be0*/  FMNMX.FTZ R94, R88, R79, !PT ;  /* 0x0000004f585e7209 */ /* 0x000fe40007810000 */
[----:B------:R-:W-:Y:S02]  /*3bf0*/  FSEL R79, R91, -INF , P4 ;  /* 0xff8000005b4f7808 */ /* 0x000fe40002000000 */
[----:B------:R-:W-:Y:S02]  /*3c00*/  ISETP.GT.AND P4, PT, R56, 0x98, PT ;  /* 0x000000983800780c */ /* 0x000fe40003f84270 */
[----:B------:R-:W-:Y:S02]  /*3c10*/  FSEL R90, R92, -INF , P3 ;  /* 0xff8000005c5a7808 */ /* 0x000fe40001800000 */
[----:B------:R-:W-:Y:S02]  /*3c20*/  FMNMX.FTZ R91, R89, R94, !PT ;  /* 0x0000005e595b7209 */ /* 0x000fe40007810000 */
[----:B---3--:R-:W-:-:S02]  /*3c30*/  FSEL R81, R98, -INF , P5 ;  /* 0xff80000062517808 */ /* 0x008fc40002800000 */
[----:B------:R-:W-:Y:S02]  /*3c40*/  ISETP.GT.AND P5, PT, R56, 0x99, PT ;  /* 0x000000993800780c */ /* 0x000fe40003fa4270 */
[----:B----4-:R-:W-:Y:S02]  /*3c50*/  FSEL R56, R93, -INF , P4 ;  /* 0xff8000005d387808 */ /* 0x010fe40002000000 */
[----:B------:R-:W-:Y:S02]  /*3c60*/  FMNMX.FTZ R93, R90, R91, !PT ;  /* 0x0000005b5a5d7209 */ /* 0x000fe40007810000 */
[----:B------:R-:W-:Y:S01]  /*3c70*/  FSEL R91, R96, -INF , P5 ;  /* 0xff800000605b7808 */ /* 0x000fe20002800000 */
[----:B------:R-:W-:Y:S01]  /*3c80*/  FMUL.FTZ R96, R0, R38 ;  /* 0x0000002600607220 */ /* 0x000fe20000410000 */
[----:B------:R-:W-:-:S04]  /*3c90*/  FMNMX.FTZ R92, R56, R93, !PT ;  /* 0x0000005d385c7209 */ /* 0x000fc80007810000 */
[----:B------:R-:W-:Y:S01]  /*3ca0*/  FMNMX.FTZ R94, R91, R92, !PT ;  /* 0x0000005c5b5e7209 */ /* 0x000fe20007810000 */
[----:B------:R-:W-:Y:S01]  /*3cb0*/  FMUL.FTZ R92, R0, R31 ;  /* 0x0000001f005c7220 */ /* 0x000fe20000410000 */
[----:B------:R-:W-:Y:S03]  /*3cc0*/  MUFU.TANH R96, R96 ;  /* 0x0000006000607308 */ /* 0x000fe60000002400 */
[----:B------:R-:W0:Y:S05]  /*3cd0*/  SHFL.BFLY PT, R93, R94, 0x2, 0x1f ;  /* 0x0c401f005e5d7f89 */ /* 0x000e2a00000e0000 */
[----:B------:R-:W-:Y:S01]  /*3ce0*/  MUFU.TANH R92, R92 ;  /* 0x0000005c005c7308 */ /* 0x000fe20000002400 */
[----:B0-----:R-:W-:Y:S01]  /*3cf0*/  FMNMX.FTZ R95, R94, R93, !PT ;  /* 0x0000005d5e5f7209 */ /* 0x001fe20007810000 */
[----:B------:R-:W-:-:S02]  /*3d00*/  IMAD.U32 R93, RZ, RZ, UR10 ;  /* 0x0000000aff5d7e24 */ /* 0x000fc4000f8e00ff */
[C---:B------:R-:W-:Y:S02]  /*3d10*/  FMUL.FTZ R94, R0.reuse, R34 ;  /* 0x00000022005e7220 */ /* 0x040fe40000410000 */
[----:B------:R-:W0:Y:S04]  /*3d20*/  SHFL.BFLY PT, R126, R95, 0x1, 0x1f ;  /* 0x0c201f005f7e7f89 */ /* 0x000e2800000e0000 */
[----:B------:R-:W-:Y:S01]  /*3d30*/  MUFU.TANH R94, R94 ;  /* 0x0000005e005e7308 */ /* 0x000fe20000002400 */
[----:B0-----:R-:W-:Y:S01]  /*3d40*/  FMNMX.FTZ R126, R95, R126, !PT ;  /* 0x0000007e5f7e7209 */ /* 0x001fe20007810000 */
[----:B------:R-:W-:-:S03]  /*3d50*/  FMUL.FTZ R95, R0, R35 ;  /* 0x00000023005f7220 */ /* 0x000fc60000410000 */
[C---:B------:R-:W-:Y:S01]  /*3d60*/  FSETP.NEU.FTZ.AND P6, PT, R126.reuse, -INF , PT ;  /* 0xff8000007e00780b */ /* 0x040fe20003fdd000 */
[----:B------:R-:W-:-:S02]  /*3d70*/  FFMA.FTZ R93, R126, R93, -8 ;  /* 0xc10000007e5d7423 */ /* 0x000fc4000001005d */
[----:B------:R-:W-:Y:S03]  /*3d80*/  MUFU.TANH R95, R95 ;  /* 0x0000005f005f7308 */ /* 0x000fe60000002400 */
        /* <DEDUP_REMOVED lines=19> */
[----:B------:R-:W-:Y:S01]  /*3ec0*/  MUFU.EX2 R49, R57 ;  /* 0x0000003900317308 */ /* 0x000fe20000000800 */
        /* <DEDUP_REMOVED lines=9> */
[----:B------:R-:W-:-:S03]  /*3f60*/  FFMA.FTZ R91, R91, UR10, -R93 ;  /* 0x0000000a5b5b7c23 */ /* 0x000fc6000801085d */
[----:B------:R-:W-:-:S03]  /*3f70*/  FMNMX.FTZ R54, R14, R53, !PT ;  /* 0x000000350e367209 */ /* 0x000fc60007810000 */
[----:B------:R0:W-:Y:S01]  /*3f80*/  MUFU.EX2 R53, R98 ;  /* 0x0000006200357308 */ /* 0x0001e20000000800 */
[----:B------:R-:W-:Y:S01]  /*3f90*/  FMNMX.FTZ R55, R15, R54, !PT ;  /* 0x000000360f377209 */ /* 0x000fe20007810000 */
[----:B------:R-:W-:-:S03]  /*3fa0*/  FFMA.FTZ R54, R60, UR10, -R93 ;  /* 0x0000000a3c367c23 */ /* 0x000fc6000801085d */
[----:B------:R-:W-:-:S03]  /*3fb0*/  FMNMX.FTZ R58, R20, R55, !PT ;  /* 0x00000037143a7209 */ /* 0x000fc60007810000 */
[----:B------:R-:W-:Y:S01]  /*3fc0*/  MUFU.EX2 R31, R31 ;  /* 0x0000001f001f7308 */ /* 0x000fe20000000800 */
[----:B------:R-:W-:Y:S01]  /*3fd0*/  FMNMX.FTZ R55, R21, R58, !PT ;  /* 0x0000003a15377209 */ /* 0x000fe20007810000 */
[----:B0-----:R-:W-:-:S03]  /*3fe0*/  FFMA.FTZ R98, R65, UR10, -R93 ;  /* 0x0000000a41627c23 */ /* 0x001fc6000801085d */
[----:B------:R-:W-:-:S03]  /*3ff0*/  FMNMX.FTZ R58, R40, R55, !PT ;  /* 0x00000037283a7209 */ /* 0x000fc60007810000 */
[----:B------:R0:W-:Y:S01]  /*4000*/  MUFU.EX2 R55, R62 ;  /* 0x0000003e00377308 */ /* 0x0001e20000000800 */
[----:B------:R-:W-:Y:S01]  /*4010*/  FMNMX.FTZ R57, R41, R58, !PT ;  /* 0x0000003a29397209 */ /* 0x000fe20007810000 */
[----:B------:R-:W-:-:S03]  /*4020*/  FFMA.FTZ R58, R61, UR10, -R93 ;  /* 0x0000000a3d3a7c23 */ /* 0x000fc6000801085d */
[----:B------:R-:W-:-:S03]  /*4030*/  FMNMX.FTZ R60, R42, R57, !PT ;  /* 0x000000392a3c7209 */ /* 0x000fc60007810000 */
[----:B------:R-:W-:Y:S01]  /*4040*/  MUFU.EX2 R34, R34 ;  /* 0x0000002200227308 */ /* 0x000fe20000000800 */
[----:B------:R-:W-:-:S04]  /*4050*/  FMNMX.FTZ R57, R43, R60, !PT ;  /* 0x0000003c2b397209 */ /* 0x000fc80007810000 */
[----:B------:R-:W-:-:S03]  /*4060*/  FMNMX.FTZ R59, R44, R57, !PT ;  /* 0x000000392c3b7209 */ /* 0x000fc60007810000 */
[----:B------:R-:W-:Y:S01]  /*4070*/  MUFU.EX2 R57, R64 ;  /* 0x0000004000397308 */ /* 0x000fe20000000800 */
[----:B------:R-:W-:-:S04]  /*4080*/  FMNMX.FTZ R60, R24, R59, !PT ;  /* 0x0000003b183c7209 */ /* 0x000fc80007810000 */
[----:B0-----:R-:W-:-:S03]  /*4090*/  FMNMX.FTZ R62, R45, R60, !PT ;  /* 0x0000003c2d3e7209 */ /* 0x001fc60007810000 */
[----:B------:R0:W1:Y:S01]  /*40a0*/  MUFU.EX2 R60, R66 ;  /* 0x00000042003c7308 */ /* 0x0000620000000800 */
[----:B------:R-:W-:-:S04]  /*40b0*/  FMNMX.FTZ R59, R25, R62, !PT ;  /* 0x0000003e193b7209 */ /* 0x000fc80007810000 */
[----:B------:R-:W-:-:S03]  /*40c0*/  FMNMX.FTZ R62, R26, R59, !PT ;  /* 0x0000003b1a3e7209 */ /* 0x000fc60007810000 */
[----:B------:R-:W-:Y:S01]  /*40d0*/  MUFU.EX2 R35, R35 ;  /* 0x0000002300237308 */ /* 0x000fe20000000800 */
[----:B------:R-:W-:Y:S01]  /*40e0*/  FMNMX.FTZ R62, R27, R62, !PT ;  /* 0x0000003e1b3e7209 */ /* 0x000fe20007810000 */
[----:B0-----:R-:W-:-:S03]  /*40f0*/  FFMA.FTZ R66, R70, UR10, -R93 ;  /* 0x0000000a46427c23 */ /* 0x001fc6000801085d */
[----:B------:R-:W-:-:S03]  /*4100*/  FMNMX.FTZ R61, R47, R62, !PT ;  /* 0x0000003e2f3d7209 */ /* 0x000fc60007810000 */
[----:B------:R0:W-:Y:S01]  /*4110*/  MUFU.EX2 R62, R68 ;  /* 0x00000044003e7308 */ /* 0x0001e20000000800 */
[----:B------:R-:W-:Y:S01]  /*4120*/  FMNMX.FTZ R64, R28, R61, !PT ;  /* 0x0000003d1c407209 */ /* 0x000fe20007810000 */
[----:B------:R-:W-:Y:S01]  /*4130*/  FFMA.FTZ R61, R69, UR10, -R93 ;  /* 0x0000000a453d7c23 */ /* 0x000fe2000801085d */
[----:B-1----:R-:W-:Y:S02]  /*4140*/  F2FP.SATFINITE.E4M3.F32.PACK_AB_MERGE_C R206, R60, R57, RZ ;  /* 0x000000393cce723e */ /* 0x002fe400048070ff */
[----:B------:R-:W-:-:S03]  /*4150*/  FMNMX.FTZ R65, R29, R64, !PT ;  /* 0x000000401d417209 */ /* 0x000fc60007810000 */
[----:B------:R-:W1:Y:S01]  /*4160*/  MUFU.EX2 R38, R38 ;  /* 0x0000002600267308 */ /* 0x000e620000000800 */
[----:B------:R-:W-:-:S04]  /*4170*/  FMNMX.FTZ R65, R52, R65, !PT ;  /* 0x0000004134417209 */ /* 0x000fc80007810000 */
[----:B------:R-:W-:-:S03]  /*4180*/  FMNMX.FTZ R64, R30, R65, !PT ;  /* 0x000000411e407209 */ /* 0x000fc60007810000 */
[----:B------:R-:W-:Y:S01]  /*4190*/  MUFU.EX2 R39, R39 ;  /* 0x0000002700277308 */ /* 0x000fe20000000800 */
[----:B------:R-:W-:Y:S01]  /*41a0*/  FMNMX.FTZ R65, R63, R64, !PT ;  /* 0x000000403f417209 */ /* 0x000fe20007810000 */
[--C-:B------:R-:W-:Y:S01]  /*41b0*/  FFMA.FTZ R64, R71, UR10, -R93.reuse ;  /* 0x0000000a47407c23 */ /* 0x100fe2000801085d */
[----:B------:R-:W-:-:S01]  /*41c0*/  FFMA.FTZ R71, R73, UR10, -R93 ;  /* 0x0000000a49477c23 */ /* 0x000fc2000801085d */
[----:B------:R-:W-:Y:S02]  /*41d0*/  FSEL R73, R94, -INF , P2 ;  /* 0xff8000005e497808 */ /* 0x000fe40001000000 */
[----:B0-----:R-:W-:Y:S01]  /*41e0*/  FMNMX.FTZ R68, R32, R65, !PT ;  /* 0x0000004120447209 */ /* 0x001fe20007810000 */
[----:B------:R-:W-:Y:S01]  /*41f0*/  FFMA.FTZ R65, R72, UR10, -R93 ;  /* 0x0000000a48417c23 */ /* 0x000fe2000801085d */
[----:B------:R-:W-:Y:S01]  /*4200*/  FSEL R72, R92, -INF , P1 ;  /* 0xff8000005c487808 */ /* 0x000fe20000800000 */
[----:B------:R-:W-:Y:S01]  /*4210*/  MUFU.EX2 R59, R98 ;  /* 0x00000062003b7308 */ /* 0x000fe20000000800 */
[----:B------:R-:W-:-:S02]  /*4220*/  FMNMX.FTZ R68, R67, R68, !PT ;  /* 0x0000004443447209 */ /* 0x000fc40007810000 */
[----:B------:R-:W-:Y:S02]  /*4230*/  FSEL R92, R95, -INF , P3 ;  /* 0xff8000005f5c7808 */ /* 0x000fe40001800000 */
[----:B------:R-:W-:Y:S02]  /*4240*/  FMNMX.FTZ R69, R33, R68, !PT ;  /* 0x0000004421457209 */ /* 0x000fe40007810000 */
[----:B------:R-:W-:Y:S01]  /*4250*/  FSEL R94, R97, -INF , P5 ;  /* 0xff800000615e7808 */ /* 0x000fe20002800000 */
[----:B------:R-:W-:Y:S01]  /*4260*/  MUFU.EX2 R46, R46 ;  /* 0x0000002e002e7308 */ /* 0x000fe20000000800 */
[----:B------:R-:W-:Y:S02]  /*4270*/  FMNMX.FTZ R68, R36, R69, !PT ;  /* 0x0000004524447209 */ /* 0x000fe40007810000 */
[----:B-1----:R-:W-:Y:S02]  /*4280*/  F2FP.SATFINITE.E4M3.F32.PACK_AB_MERGE_C R200, R38, R35, RZ ;  /* 0x0000002326c8723e */ /* 0x002fe400048070ff */
[----:B------:R-:W-:-:S02]  /*4290*/  FMNMX.FTZ R70, R37, R68, !PT ;  /* 0x0000004425467209 */ /* 0x000fc40007810000 */
[----:B------:R-:W-:Y:S01]  /*42a0*/  F2FP.SATFINITE.E4M3.F32.PACK_AB_MERGE_C R200, R34, R31, R200 ;  /* 0x0000001f22c8723e */ /* 0x000fe200048070c8 */
[----:B------:R0:W-:Y:S01]  /*42b0*/  MUFU.EX2 R68, R74 ;  /* 0x0000004a00447308 */ /* 0x0001e20000000800 */
[----:B------:R-:W-:-:S04]  /*42c0*/  FMNMX.FTZ R70, R79, R70, !PT ;  /* 0x000000464f467209 */ /* 0x000fc80007810000 */
[----:B------:R-:W-:-:S03]  /*42d0*/  FMNMX.FTZ R69, R81, R70, !PT ;  /* 0x0000004651457209 */ /* 0x000fc60007810000 */
[----:B------:R-:W1:Y:S01]  /*42e0*/  MUFU.EX2 R48, R48 ;  /* 0x0000003000307308 */ /* 0x000e620000000800 */
[----:B------:R-:W-:Y:S01]  /*42f0*/  FMNMX.FTZ R70, R72, R69, !PT ;  /* 0x0000004548467209 */ /* 0x000fe20007810000 */
[--C-:B------:R-:W-:Y:S01]  /*4300*/  FFMA.FTZ R69, R76, UR10, -R93.reuse ;  /* 0x0000000a4c457c23 */ /* 0x100fe2000801085d */
[----:B------:R-:W-:Y:S01]  /*4310*/  FSEL R76, R96, -INF , P4 ;  /* 0xff800000604c7808 */ /* 0x000fe20002000000 */
[--C-:B0-----:R-:W-:Y:S01]  /*4320*/  FFMA.FTZ R74, R77, UR10, -R93.reuse ;  /* 0x0000000a4d4a7c23 */ /* 0x101fe2000801085d */
        /* <DEDUP_REMOVED lines=15> */
[----:B------:R-:W-:Y:S01]  /*4420*/  FFMA.FTZ R89, R90, UR10, -R93 ;  /* 0x0000000a5a597c23 */ /* 0x000fe2000801085d */
[----:B------:R-:W-:Y:S01]  /*4430*/  MUFU.EX2 R50, R50 ;  /* 0x0000003200327308 */ /* 0x000fe20000000800 */
[----:B------:R-:W0:Y:S01]  /*4440*/  SHFL.BFLY PT, R96, R95, 0x2, 0x1f ;  /* 0x0c401f005f607f89 */ /* 0x000e2200000e0000 */
[----:B-1----:R-:W-:-:S04]  /*4450*/  F2FP.SATFINITE.E4M3.F32.PACK_AB_MERGE_C R202, R49, R48, RZ ;  /* 0x0000003031ca723e */ /* 0x002fc800048070ff */
[----:B------:R-:W-:Y:S02]  /*4460*/  F2FP.SATFINITE.E4M3.F32.PACK_AB_MERGE_C R202, R46, R39, R202 ;  /* 0x000000272eca723e */ /* 0x000fe400048070ca */
[----:B------:R-:W1:Y:S08]  /*4470*/  MUFU.EX2 R54, R54 ;  /* 0x0000003600367308 */ /* 0x000e700000000800 */
[----:B------:R-:W2:Y:S08]  /*4480*/  MUFU.EX2 R58, R58 ;  /* 0x0000003a003a7308 */ /* 0x000eb00000000800 */
[----:B------:R-:W-:Y:S01]  /*4490*/  MUFU.EX2 R61, R61 ;  /* 0x0000003d003d7308 */ /* 0x000fe20000000800 */
[----:B0-----:R-:W-:-:S02]  /*44a0*/  FMNMX.FTZ R96, R95, R96, !PT ;  /* 0x000000605f607209 */ /* 0x001fc40007810000 */
[----:B-1----:R-:W-:-:S03]  /*44b0*/  F2FP.SATFINITE.E4M3.F32.PACK_AB_MERGE_C R204, R54, R53, RZ ;  /* 0x0000003536cc723e */ /* 0x002fc600048070ff */
[----:B------:R-:W0:Y:S01]  /*44c0*/  SHFL.BFLY PT, R95, R96, 0x1, 0x1f ;  /* 0x0c201f00605f7f89 */ /* 0x000e2200000e0000 */
[----:B------:R-:W-:Y:S01]  /*44d0*/  F2FP.SATFINITE.E4M3.F32.PACK_AB_MERGE_C R204, R51, R50, R204 ;  /* 0x0000003233cc723e */ /* 0x000fe200048070cc */
[----:B------:R-:W-:Y:S01]  /*44e0*/  MUFU.EX2 R66, R66 ;  /* 0x0000004200427308 */ /* 0x000fe20000000800 */
[----:B--2---:R-:W-:-:S07]  /*44f0*/  F2FP.SATFINITE.E4M3.F32.PACK_AB_MERGE_C R206, R58, R55, R206 ;  /* 0x000000373ace723e */ /* 0x004fce00048070ce */
[----:B------:R-:W-:Y:S08]  /*4500*/  MUFU.EX2 R64, R64 ;  /* 0x0000004000407308 */ /* 0x000ff00000000800 */
[----:B------:R-:W-:Y:S01]  /*4510*/  MUFU.EX2 R65, R65 ;  /* 0x0000004100417308 */ /* 0x000fe20000000800 */
[----:B0-----:R-:W-:Y:S01]  /*4520*/  FMNMX.FTZ R132, R96, R95, !PT ;  /* 0x0000005f60847209 */ /* 0x001fe20007810000 */
[----:B------:R-:W-:-:S06]  /*4530*/  IMAD.U32 R95, RZ, RZ, UR10 ;  /* 0x0000000aff5f7e24 */ /* 0x000fcc000f8e00ff */
[----:B------:R-:W-:Y:S01]  /*4540*/  MUFU.EX2 R71, R71 ;  /* 0x0000004700477308 */ /* 0x000fe20000000800 */
[C---:B------:R-:W-:Y:S01]  /*4550*/  FSETP.NEU.FTZ.AND P1, PT, R132.reuse, -INF , PT ;  /* 0xff8000008400780b */ /* 0x040fe20003f3d000 */
[----:B------:R-:W-:-:S05]  /*4560*/  FFMA.FTZ R88, R132, R95, -8 ;  /* 0xc100000084587423 */ /* 0x000fca000001005f */
[----:B------:R-:W-:Y:S01]  /*4570*/  FSEL R88, R88, RZ, P1 ;  /* 0x000000ff58587208 */ /* 0x000fe20000800000 */
[----:B------:R-:W-:Y:S01]  /*4580*/  MUFU.EX2 R69, R69 ;  /* 0x0000004500457308 */ /* 0x000fe20000000800 */
        /* <DEDUP_REMOVED lines=13> */
[----:B------:R-:W-:Y:S01]  /*4660*/  FFMA.FTZ R25, R25, UR10, -R88 ;  /* 0x0000000a19197c23 */ /* 0x000fe20008010858 */
[----:B------:R-:W-:-:S01]  /*4670*/  FADD.FTZ R24, R31, R34 ;  /* 0x000000221f187221 */ /* 0x000fc20000010000 */
        /* <DEDUP_REMOVED lines=28> */
[----:B------:R-:W-:-:S03]  /*4840*/  IMAD.MOV.U32 R31, RZ, RZ, R119 ;  /* 0x000000ffff1f7224 */ /* 0x000fc600078e0077 */
[----:B------:R4:W-:Y:S08]  /*4850*/  MUFU.EX2 R98, R21 ;  /* 0x0000001500627308 */ /* 0x0009f00000000800 */
[----:B------:R-:W5:Y:S01]  /*4860*/  MUFU.EX2 R9, R9 ;  /* 0x0000000900097308 */ /* 0x000f620000000800 */
[----:B----4-:R-:W-:-:S01]  /*4870*/  FFMA.FTZ R21, R27, UR10, -R88 ;  /* 0x0000000a1b157c23 */ /* 0x010fc20008010858 */
[----:B0-----:R-:W-:-:S06]  /*4880*/  FADD.FTZ R27, R6, R7 ;  /* 0x00000007061b7221 */ /* 0x001fcc0000010000 */
[----:B------:R0:W4:Y:S08]  /*4890*/  MUFU.EX2 R95, R12 ;  /* 0x0000000c005f7308 */ /* 0x0001300000000800 */
[----:B------:R1:W-:Y:S01]  /*48a0*/  MUFU.EX2 R97, R20 ;  /* 0x0000001400617308 */ /* 0x0003e20000000800 */
[----:B0-----:R-:W-:-:S07]  /*48b0*/  FFMA.FTZ R12, R40, UR10, -R88 ;  /* 0x0000000a280c7c23 */ /* 0x001fce0008010858 */
[----:B------:R0:W-:Y:S01]  /*48c0*/  MUFU.EX2 R40, R25 ;  /* 0x0000001900287308 */ /* 0x0001e20000000800 */
[----:B-1----:R-:W-:-:S01]  /*48d0*/  FFMA.FTZ R20, R26, UR10, -R88 ;  /* 0x0000000a1a147c23 */ /* 0x002fc20008010858 */
[----:B------:R-:W-:Y:S01]  /*48e0*/  FADD.FTZ R26, R90, R27 ;  /* 0x0000001b5a1a7221 */ /* 0x000fe20000010000 */
[----:B--2---:R-:W-:-:S04]  /*48f0*/  F2FP.SATFINITE.E4M3.F32.PACK_AB_MERGE_C R90, R93, R90, RZ ;  /* 0x0000005a5d5a723e */ /* 0x004fc800048070ff */
[----:B------:R-:W-:Y:S01]  /*4900*/  F2FP.SATFINITE.E4M3.F32.PACK_AB_MERGE_C R201, R7, R6, R90 ;  /* 0x0000000607c9723e */ /* 0x000fe2000480705a */
[----:B------:R1:W2:Y:S01]  /*4910*/  MUFU.EX2 R96, R13 ;  /* 0x0000000d00607308 */ /* 0x0002a20000000800 */
[----:B0-----:R-:W-:-:S01]  /*4920*/  FADD.FTZ R25, R35, R24 ;  /* 0x0000001823197221 */ /* 0x001fc20000010000 */
[----:B------:R-:W-:Y:S02]  /*4930*/  @!P6 VIADD R24, R5, 0x33440 ;  /* 0x000334400518e836 */ /* 0x000fe40000000000 */
[----:B------:R-:W-:Y:S02]  /*4940*/  IMAD.MOV.U32 R90, RZ, RZ, R119 ;  /* 0x000000ffff5a7224 */ /* 0x000fe400078e0077 */
[----:B------:R-:W-:Y:S01]  /*4950*/  FADD.FTZ R44, R38, R25 ;  /* 0x00000019262c7221 */ /* 0x000fe20000010000 */
[----:B------:R-:W-:-:S01]  /*4960*/  FADD.FTZ R25, R93, R26 ;  /* 0x0000001a5d197221 */ /* 0x000fc20000010000 */
[----:B------:R-:W-:Y:S01]  /*4970*/  @!P6 PRMT R24, RZ, 0x654, R24 ;  /* 0x00000654ff18e816 */ /* 0x000fe20000000018 */
[----:B------:R-:W0:Y:S01]  /*4980*/  MUFU.EX2 R10, R10 ;  /* 0x0000000a000a7308 */ /* 0x000e220000000800 */
[----:B------:R-:W-:-:S01]  /*4990*/  FADD.FTZ R27, R39, R44 ;  /* 0x0000002c271b7221 */ /* 0x000fc20000010000 */
[----:B---3--:R-:W-:Y:S01]  /*49a0*/  FADD.FTZ R26, R8, R25 ;  /* 0x00000019081a7221 */ /* 0x008fe20000010000 */
[----:B------:R3:W-:Y:S01]  /*49b0*/  @!P6 SYNCS.ARRIVE.TRANS64.RED.A1T0 RZ, [R24+URZ], RZ ;  /* 0x000000ff18ffe9a7 */ /* 0x0007e2000810043f */
[----:B-1----:R-:W-:-:S01]  /*49c0*/  FFMA.FTZ R13, R41, UR10, -R88 ;  /* 0x0000000a290d7c23 */ /* 0x002fc20008010858 */
[----:B------:R-:W-:Y:S01]  /*49d0*/  FADD.FTZ R27, R46, R27 ;  /* 0x0000001b2e1b7221 */ /* 0x000fe20000010000 */
[----:B-----5:R-:W-:-:S01]  /*49e0*/  FADD.FTZ R26, R9, R26 ;  /* 0x0000001a091a7221 */ /* 0x020fc20000010000 */
[----:B------:R-:W-:Y:S01]  /*49f0*/  FFMA.FTZ R88, R94, UR10, -R88 ;  /* 0x0000000a5e587c23 */ /* 0x000fe20008010858 */
[----:B------:R-:W1:Y:S01]  /*4a00*/  MUFU.EX2 R11, R11 ;  /* 0x0000000b000b7308 */ /* 0x000e620000000800 */
[----:B------:R-:W-:-:S02]  /*4a10*/  IMAD.MOV.U32 R94, RZ, RZ, R119 ;  /* 0x000000ffff5e7224 */ /* 0x000fc400078e0077 */
[----:B----4-:R-:W-:Y:S01]  /*4a20*/  FADD.FTZ R25, R95, R26 ;  /* 0x0000001a5f197221 */ /* 0x010fe20000010000 */
[----:B---3--:R-:W-:-:S01]  /*4a30*/  FADD.FTZ R24, R48, R27 ;  /* 0x0000001b30187221 */ /* 0x008fc20000010000 */
[C---:B--2---:R-:W-:Y:S01]  /*4a40*/  F2FP.SATFINITE.E4M3.F32.PACK_AB_MERGE_C R95, R96.reuse, R95, RZ ;  /* 0x0000005f605f723e */ /* 0x044fe200048070ff */
[----:B------:R-:W-:Y:S02]  /*4a50*/  IMAD.MOV.U32 R93, RZ, RZ, R119 ;  /* 0x000000ffff5d7224 */ /* 0x000fe400078e0077 */
[----:B------:R-:W-:Y:S01]  /*4a60*/  FADD.FTZ R25, R96, R25 ;  /* 0x0000001960197221 */ /* 0x000fe20000010000 */
[----:B------:R-:W-:-:S01]  /*4a70*/  FADD.FTZ R27, R49, R24 ;  /* 0x00000018311b7221 */ /* 0x000fc20000010000 */
[----:B------:R-:W2:Y:S01]  /*4a80*/  MUFU.EX2 R12, R12 ;  /* 0x0000000c000c7308 */ /* 0x000ea20000000800 */
[----:B------:R-:W-:Y:S01]  /*4a90*/  F2FP.SATFINITE.E4M3.F32.PACK_AB_MERGE_C R203, R9, R8, R95 ;  /* 0x0000000809cb723e */ /* 0x000fe2000480705f */
[----:B0-----:R-:W-:Y:S01]  /*4aa0*/  FADD.FTZ R26, R10, R25 ;  /* 0x000000190a1a7221 */ /* 0x001fe20000010000 */
[----:B------:R-:W-:-:S01]  /*4ab0*/  FADD.FTZ R24, R50, R27 ;  /* 0x0000001b32187221 */ /* 0x000fc20000010000 */
[----:B------:R-:W-:-:S02]  /*4ac0*/  IMAD.MOV.U32 R96, RZ, RZ, R119 ;  /* 0x000000ffff607224 */ /* 0x000fc400078e0077 */
[----:B------:R-:W-:Y:S02]  /*4ad0*/  IMAD.MOV.U32 R95, RZ, RZ, R119 ;  /* 0x000000ffff5f7224 */ /* 0x000fe400078e0077 */
[----:B------:R-:W-:Y:S01]  /*4ae0*/  FADD.FTZ R24, R51, R24 ;  /* 0x0000001833187221 */ /* 0x000fe20000010000 */
[----:B------:R-:W0:Y:S01]  /*4af0*/  MUFU.EX2 R13, R13 ;  /* 0x0000000d000d7308 */ /* 0x000e220000000800 */
[----:B-1----:R-:W-:-:S01]  /*4b00*/  FADD.FTZ R26, R11, R26 ;  /* 0x0000001a0b1a7221 */ /* 0x002fc20000010000 */
[----:B------:R-:W-:Y:S02]  /*4b10*/  IMAD.MOV.U32 R51, RZ, RZ, R119 ;  /* 0x000000ffff337224 */ /* 0x000fe400078e0077 */
[----:B------:R-:W-:-:S01]  /*4b20*/  FADD.FTZ R25, R53, R24 ;  /* 0x0000001835197221 */ /* 0x000fc20000010000 */
[----:B------:R-:W-:Y:S02]  /*4b30*/  IMAD.MOV.U32 R53, RZ, RZ, R119 ;  /* 0x000000ffff357224 */ /* 0x000fe400078e0077 */
[----:B------:R-:W-:-:S01]  /*4b40*/  FADD.FTZ R27, R97, R26 ;  /* 0x0000001a611b7221 */ /* 0x000fc20000010000 */
[----:B------:R-:W-:Y:S01]  /*4b50*/  F2FP.SATFINITE.E4M3.F32.PACK_AB_MERGE_C R97, R98, R97, RZ ;  /* 0x000000616261723e */ /* 0x000fe200048070ff */
[----:B------:R-:W-:-:S01]  /*4b60*/  FADD.FTZ R24, R54, R25 ;  /* 0x0000001936187221 */ /* 0x000fc20000010000 */
[----:B------:R-:W1:Y:S01]  /*4b70*/  MUFU.EX2 R42, R42 ;  /* 0x0000002a002a7308 */ /* 0x000e620000000800 */
[----:B------:R-:W-:-:S01]  /*4b80*/  FADD.FTZ R27, R98, R27 ;  /* 0x0000001b621b7221 */ /* 0x000fc20000010000 */
[----:B------:R-:W-:Y:S01]  /*4b90*/  F2FP.SATFINITE.E4M3.F32.PACK_AB_MERGE_C R205, R11, R10, R97 ;  /* 0x0000000a0bcd723e */ /* 0x000fe20004807061 */
[----:B------:R-:W-:-:S01]  /*4ba0*/  FADD.FTZ R25, R55, R24 ;  /* 0x0000001837197221 */ /* 0x000fc20000010000 */
[----:B------:R-:W-:-:S02]  /*4bb0*/  IMAD.MOV.U32 R98, RZ, RZ, R119 ;  /* 0x000000ffff627224 */ /* 0x000fc400078e0077 */
[----:B--2---:R-:W-:-:S01]  /*4bc0*/  FADD.FTZ R24, R12, R27 ;  /* 0x0000001b0c187221 */ /* 0x004fc20000010000 */
[----:B------:R-:W-:Y:S02]  /*4bd0*/  IMAD.MOV.U32 R97, RZ, RZ, R119 ;  /* 0x000000ffff617224 */ /* 0x000fe400078e0077 */
[----:B------:R-:W-:-:S01]  /*4be0*/  FADD.FTZ R26, R58, R25 ;  /* 0x000000193a1a7221 */ /* 0x000fc20000010000 */
[----:B------:R-:W2:Y:S01]  /*4bf0*/  MUFU.EX2 R43, R43 ;  /* 0x0000002b002b7308 */ /* 0x000ea20000000800 */
[----:B0-----:R-:W-:-:S01]  /*4c00*/  FADD.FTZ R25, R13, R24 ;  /* 0x000000180d197221 */ /* 0x001fc20000010000 */
[----:B------:R-:W-:Y:S02]  /*4c10*/  IMAD.MOV.U32 R58, RZ, RZ, R119 ;  /* 0x000000ffff3a7224 */ /* 0x000fe400078e0077 */
[----:B------:R-:W-:-:S01]  /*4c20*/  FADD.FTZ R27, R57, R26 ;  /* 0x0000001a391b7221 */ /* 0x000fc20000010000 */
[--C-:B------:R-:W-:Y:S02]  /*4c30*/  IMAD.MOV.U32 R57, RZ, RZ, R119.reuse ;  /* 0x000000ffff397224 */ /* 0x100fe400078e0077 */
[----:B------:R-:W-:-:S02]  /*4c40*/  IMAD.MOV.U32 R55, RZ, RZ, R119 ;  /* 0x000000ffff377224 */ /* 0x000fc400078e0077 */
[----:B------:R-:W-:Y:S01]  /*4c50*/  FADD.FTZ R26, R60, R27 ;  /* 0x0000001b3c1a7221 */ /* 0x000fe20000010000 */
[----:B------:R-:W0:Y:S01]  /*4c60*/  MUFU.EX2 R14, R14 ;  /* 0x0000000e000e7308 */ /* 0x000e220000000800 */
[----:B-1----:R-:W-:-:S01]  /*4c70*/  FADD.FTZ R24, R42, R25 ;  /* 0x000000192a187221 */ /* 0x002fc20000010000 */
[----:B------:R-:W-:Y:S02]  /*4c80*/  IMAD.MOV.U32 R60, RZ, RZ, R119 ;  /* 0x000000ffff3c7224 */ /* 0x000fe400078e0077 */
[----:B------:R-:W-:-:S01]  /*4c90*/  FADD.FTZ R27, R59, R26 ;  /* 0x0000001a3b1b7221 */ /* 0x000fc20000010000 */
[--C-:B------:R-:W-:Y:S02]  /*4ca0*/  IMAD.MOV.U32 R54, RZ, RZ, R119.reuse ;  /* 0x000000ffff367224 */ /* 0x100fe400078e0077 */
[----:B------:R-:W-:Y:S02]  /*4cb0*/  IMAD.MOV.U32 R50, RZ, RZ, R119 ;  /* 0x000000ffff327224 */ /* 0x000fe400078e0077 */
[----:B------:R-:W-:Y:S01]  /*4cc0*/  FADD.FTZ R26, R62, R27 ;  /* 0x0000001b3e1a7221 */ /* 0x000fe20000010000 */
[----:B------:R-:W1:Y:S01]  /*4cd0*/  MUFU.EX2 R15, R15 ;  /* 0x0000000f000f7308 */ /* 0x000e620000000800 */
[----:B--2---:R-:W-:-:S01]  /*4ce0*/  FADD.FTZ R25, R43, R24 ;  /* 0x000000182b197221 */ /* 0x004fc20000010000 */
[----:B------:R-:W-:Y:S01]  /*4cf0*/  F2FP.SATFINITE.E4M3.F32.PACK_AB_MERGE_C R42, R43, R42, RZ ;  /* 0x0000002a2b2a723e */ /* 0x000fe200048070ff */
[----:B------:R-:W-:-:S02]  /*4d00*/  IMAD.MOV.U32 R49, RZ, RZ, R119 ;  /* 0x000000ffff317224 */ /* 0x000fc400078e0077 */
[--C-:B------:R-:W-:Y:S01]  /*4d10*/  IMAD.MOV.U32 R48, RZ, RZ, R119.reuse ;  /* 0x000000ffff307224 */ /* 0x100fe200078e0077 */
[----:B------:R-:W-:Y:S01]  /*4d20*/  F2FP.SATFINITE.E4M3.F32.PACK_AB_MERGE_C R207, R13, R12, R42 ;  /* 0x0000000c0dcf723e */ /* 0x000fe2000480702a */
[----:B------:R-:W-:Y:S01]  /*4d30*/  IMAD.MOV.U32 R46, RZ, RZ, R119 ;  /* 0x000000ffff2e7224 */ /* 0x000fe200078e0077 */
[----:B------:R-:W2:Y:S01]  /*4d40*/  MUFU.EX2 R45, R45 ;  /* 0x0000002d002d7308 */ /* 0x000ea20000000800 */
[----:B0-----:R-:W-:-:S01]  /*4d50*/  FADD.FTZ R24, R14, R25 ;  /* 0x000000190e187221 */ /* 0x001fc20000010000 */
[----:B------:R-:W-:Y:S01]  /*4d60*/  FADD.FTZ R25, R61, R26 ;  /* 0x0000001a3d197221 */ /* 0x000fe20000010000 */
[C---:B------:R-:W-:Y:S01]  /*4d70*/  F2FP.SATFINITE.E4M3.F32.PACK_AB_MERGE_C R61, R66.reuse, R61, RZ ;  /* 0x0000003d423d723e */ /* 0x040fe200048070ff */
[----:B------:R-:W-:Y:S02]  /*4d80*/  IMAD.MOV.U32 R44, RZ, RZ, R119 ;  /* 0x000000ffff2c7224 */ /* 0x000fe400078e0077 */
[----:B------:R-:W-:-:S01]  /*4d90*/  FADD.FTZ R25, R66, R25 ;  /* 0x0000001942197221 */ /* 0x000fc20000010000 */
[----:B------:R-:W-:Y:S01]  /*4da0*/  F2FP.SATFINITE.E4M3.F32.PACK_AB_MERGE_C R208, R62, R59, R61 ;  /* 0x0000003b3ed0723e */ /* 0x000fe2000480703d */
[----:B------:R-:W0:Y:S01]  /*4db0*/  MUFU.EX2 R20, R20 ;  /* 0x0000001400147308 */ /* 0x000e220000000800 */
[----:B-1----:R-:W-:-:S01]  /*4dc0*/  FADD.FTZ R24, R15, R24 ;  /* 0x000000180f187221 */ /* 0x002fc20000010000 */
[----:B------:R-:W-:-:S02]  /*4dd0*/  IMAD.MOV.U32 R66, RZ, RZ, R119 ;  /* 0x000000ffff427224 */ /* 0x000fc400078e0077 */
[--C-:B------:R-:W-:Y:S02]  /*4de0*/  IMAD.MOV.U32 R62, RZ, RZ, R119.reuse ;  /* 0x000000ffff3e7224 */ /* 0x100fe400078e0077 */
[----:B------:R-:W-:Y:S02]  /*4df0*/  IMAD.MOV.U32 R61, RZ, RZ, R119 ;  /* 0x000000ffff3d7224 */ /* 0x000fe400078e0077 */
[----:B------:R-:W1:Y:S01]  /*4e00*/  MUFU.EX2 R21, R21 ;  /* 0x0000001500157308 */ /* 0x000e620000000800 */
[----:B--2---:R-:W-:-:S01]  /*4e10*/  FADD.FTZ R27, R45, R24 ;  /* 0x000000182d1b7221 */ /* 0x004fc20000010000 */
[----:B------:R-:W-:Y:S01]  /*4e20*/  FADD.FTZ R24, R64, R25 ;  /* 0x0000001940187221 */ /* 0x000fe20000010000 */
[----:B------:R-:W-:Y:S02]  /*4e30*/  IMAD.MOV.U32 R59, RZ, RZ, R119 ;  /* 0x000000ffff3b7224 */ /* 0x000fe400078e0077 */
[----:B------:R-:W-:Y:S01]  /*4e40*/  FADD.FTZ R27, R40, R27 ;  /* 0x0000001b281b7221 */ /* 0x000fe20000010000 */
[----:B------:R-:W-:-:S01]  /*4e50*/  FADD.FTZ R25, R65, R24 ;  /* 0x0000001841197221 */ /* 0x000fc20000010000 */
[----:B------:R-:W-:Y:S01]  /*4e60*/  F2FP.SATFINITE.E4M3.F32.PACK_AB_MERGE_C R40, R40, R45, RZ ;  /* 0x0000002d2828723e */ /* 0x000fe200048070ff */
[----:B------:R-:W2:Y:S01]  /*4e70*/  MUFU.EX2 R47, R47 ;  /* 0x0000002f002f7308 */ /* 0x000ea20000000800 */
[----:B0-----:R-:W-:-:S01]  /*4e80*/  FADD.FTZ R26, R20, R27 ;  /* 0x0000001b141a7221 */ /* 0x001fc20000010000 */
[----:B------:R-:W-:Y:S01]  /*4e90*/  FADD.FTZ R38, R68, R25 ;  /* 0x0000001944267221 */ /* 0x000fe20000010000 */
[----:B------:R-:W-:Y:S01]  /*4ea0*/  F2FP.SATFINITE.E4M3.F32.PACK_AB_MERGE_C R68, R71, R68, RZ ;  /* 0x000000444744723e */ /* 0x000fe200048070ff */
[----:B------:R-:W-:Y:S01]  /*4eb0*/  IMAD.MOV.U32 R45, RZ, RZ, R119 ;  /* 0x000000ffff2d7224 */ /* 0x000fe200078e0077 */
[----:B------:R-:W-:Y:S01]  /*4ec0*/  F2FP.SATFINITE.E4M3.F32.PACK_AB_MERGE_C R209, R15, R14, R40 ;  /* 0x0000000e0fd1723e */ /* 0x000fe20004807028 */
[----:B------:R-:W-:Y:S01]  /*4ed0*/  FADD.FTZ R38, R71, R38 ;  /* 0x0000002647267221 */ /* 0x000fe20000010000 */
        /* <DEDUP_REMOVED lines=8> */
[--C-:B------:R-:W-:Y:S02]  /*4f60*/  IMAD.MOV.U32 R64, RZ, RZ, R119.reuse ;  /* 0x000000ffff407224 */ /* 0x100fe400078e0077 */
[--C-:B------:R-:W-:Y:S02]  /*4f70*/  IMAD.MOV.U32 R43, RZ, RZ, R119.reuse ;  /* 0x000000ffff2b7224 */ /* 0x100fe400078e0077 */
[----:B------:R-:W-:-:S02]  /*4f80*/  IMAD.MOV.U32 R42, RZ, RZ, R119 ;  /* 0x000000ffff2a7224 */ /* 0x000fc400078e0077 */
[----:B------:R-:W2:Y:S01]  /*4f90*/  MUFU.EX2 R70, R70 ;  /* 0x0000004600467308 */ /* 0x000ea20000000800 */
[C---:B0-----:R-:W-:Y:S01]  /*4fa0*/  F2FP.SATFINITE.E4M3.F32.PACK_AB_MERGE_C R47, R28.reuse, R47, RZ ;  /* 0x0000002f1c2f723e */ /* 0x041fe200048070ff */
[----:B------:R-:W-:Y:S01]  /*4fb0*/  FADD.FTZ R28, R28, R25 ;  /* 0x000000191c1c7221 */ /* 0x000fe20000010000 */
[----:B------:R-:W-:-:S01]  /*4fc0*/  FADD.FTZ R25, R69, R38 ;  /* 0x0000002645197221 */ /* 0x000fc20000010000 */
[----:B------:R-:W-:Y:S01]  /*4fd0*/  IMAD.MOV.U32 R41, RZ, RZ, R119 ;  /* 0x000000ffff297224 */ /* 0x000fe200078e0077 */
[----:B------:R-:W-:Y:S01]  /*4fe0*/  F2FP.SATFINITE.E4M3.F32.PACK_AB_MERGE_C R211, R21, R20, R47 ;  /* 0x0000001415d3723e */ /* 0x000fe2000480702f */
[----:B------:R-:W-:Y:S02]  /*4ff0*/  IMAD.MOV.U32 R47, RZ, RZ, R119 ;  /* 0x000000ffff2f7224 */ /* 0x000fe400078e0077 */
        /* <DEDUP_REMOVED lines=8> */
[----:B------:R-:W-:-:S04]  /*5080*/  IMAD.MOV.U32 R29, RZ, RZ, R119 ;  /* 0x000000ffff1d7224 */ /* 0x000fc800078e0077 */
        /* <DEDUP_REMOVED lines=8> */
[----:B------:R-:W-:Y:S01]  /*5110*/  F2FP.SATFINITE.E4M3.F32.PACK_AB_MERGE_C R74, R77, R74, RZ ;  /* 0x0000004a4d4a723e */ /* 0x000fe200048070ff */
[----:B------:R-:W-:-:S03]  /*5120*/  IMAD.MOV.U32 R77, RZ, RZ, R119 ;  /* 0x000000ffff4d7224 */ /* 0x000fc600078e0077 */
[----:B------:R-:W-:Y:S01]  /*5130*/  F2FP.SATFINITE.E4M3.F32.PACK_AB_MERGE_C R212, R70, R69, R74 ;  /* 0x0000004546d4723e */ /* 0x000fe2000480704a */
[--C-:B------:R-:W-:Y:S01]  /*5140*/  IMAD.MOV.U32 R74, RZ, RZ, R119.reuse ;  /* 0x000000ffff4a7224 */ /* 0x100fe200078e0077 */
[----:B------:R-:W0:Y:S01]  /*5150*/  MUFU.EX2 R32, R32 ;  /* 0x0000002000207308 */ /* 0x000e220000000800 */
[C---:B-1----:R-:W-:Y:S01]  /*5160*/  F2FP.SATFINITE.E4M3.F32.PACK_AB_MERGE_C R30, R63.reuse, R30, RZ ;  /* 0x0000001e3f1e723e */ /* 0x042fe200048070ff */
[----:B------:R-:W-:Y:S01]  /*5170*/  FADD.FTZ R63, R63, R28 ;  /* 0x0000001c3f3f7221 */ /* 0x000fe20000010000 */
[--C-:B------:R-:W-:Y:S02]  /*5180*/  IMAD.MOV.U32 R70, RZ, RZ, R119.reuse ;  /* 0x000000ffff467224 */ /* 0x100fe400078e0077 */
[----:B------:R-:W-:Y:S01]  /*5190*/  F2FP.SATFINITE.E4M3.F32.PACK_AB_MERGE_C R213, R52, R5, R30 ;  /* 0x0000000534d5723e */ /* 0x000fe2000480701e */
[----:B------:R-:W-:Y:S02]  /*51a0*/  IMAD.MOV.U32 R69, RZ, RZ, R119 ;  /* 0x000000ffff457224 */ /* 0x000fe400078e0077 */
[----:B------:R-:W1:Y:S01]  /*51b0*/  MUFU.EX2 R78, R78 ;  /* 0x0000004e004e7308 */ /* 0x000e620000000800 */
[----:B--2---:R-:W-:-:S01]  /*51c0*/  FADD.FTZ R25, R75, R26 ;  /* 0x0000001a4b197221 */ /* 0x004fc20000010000 */
[----:B------:R-:W-:-:S02]  /*51d0*/  IMAD.MOV.U32 R52, RZ, RZ, R119 ;  /* 0x000000ffff347224 */ /* 0x000fc400078e0077 */
[--C-:B------:R-:W-:Y:S02]  /*51e0*/  IMAD.MOV.U32 R30, RZ, RZ, R119.reuse ;  /* 0x000000ffff1e7224 */ /* 0x100fe400078e0077 */
[----:B------:R-:W-:Y:S02]  /*51f0*/  IMAD.MOV.U32 R28, RZ, RZ, R119 ;  /* 0x000000ffff1c7224 */ /* 0x000fe400078e0077 */
[----:B------:R-:W2:Y:S01]  /*5200*/  MUFU.EX2 R67, R67 ;  /* 0x0000004300437308 */ /* 0x000ea20000000800 */
[----:B0-----:R-:W-:-:S01]  /*5210*/  FADD.FTZ R26, R32, R63 ;  /* 0x0000003f201a7221 */ /* 0x001fc20000010000 */
[----:B------:R-:W-:-:S06]  /*5220*/  IMAD.MOV.U32 R63, RZ, RZ, R119 ;  /* 0x000000ffff3f7224 */ /* 0x000fcc00078e0077 */
[----:B------:R-:W-:Y:S01]  /*5230*/  MUFU.EX2 R80, R80 ;  /* 0x0000005000507308 */ /* 0x000fe20000000800 */
[----:B-1----:R-:W-:-:S07]  /*5240*/  FADD.FTZ R25, R78, R25 ;  /* 0x000000194e197221 */ /* 0x002fce0000010000 */
[----:B------:R-:W0:Y:S01]  /*5250*/  MUFU.EX2 R83, R83 ;  /* 0x0000005300537308 */ /* 0x000e220000000800 */
[----:B--2---:R-:W-:-:S07]  /*5260*/  FADD.FTZ R26, R67, R26 ;  /* 0x0000001a431a7221 */ /* 0x004fce0000010000 */
[----:B------:R-:W1:Y:S08]  /*5270*/  MUFU.EX2 R33, R33 ;  /* 0x0000002100217308 */ /* 0x000e700000000800 */
[----:B------:R-:W2:Y:S01]  /*5280*/  MUFU.EX2 R36, R36 ;  /* 0x0000002400247308 */ /* 0x000ea20000000800 */
[----:B0-----:R-:W-:Y:S01]  /*5290*/  F2FP.SATFINITE.E4M3.F32.PACK_AB_MERGE_C R27, R83, R80, RZ ;  /* 0x00000050531b723e */ /* 0x001fe200048070ff */
[----:B------:R-:W-:-:S03]  /*52a0*/  FADD.FTZ R80, R80, R25 ;  /* 0x0000001950507221 */ /* 0x000fc60000010000 */
[----:B------:R-:W-:Y:S01]  /*52b0*/  F2FP.SATFINITE.E4M3.F32.PACK_AB_MERGE_C R214, R78, R75, R27 ;  /* 0x0000004b4ed6723e */ /* 0x000fe2000480701b */
[----:B------:R-:W-:-:S01]  /*52c0*/  FADD.FTZ R83, R83, R80 ;  /* 0x0000005053537221 */ /* 0x000fc20000010000 */
[----:B------:R-:W-:Y:S01]  /*52d0*/  IMAD.MOV.U32 R80, RZ, RZ, R119 ;  /* 0x000000ffff507224 */ /* 0x000fe200078e0077 */
[----:B------:R-:W-:Y:S01]  /*52e0*/  MUFU.EX2 R84, R84 ;  /* 0x0000005400547308 */ /* 0x000fe20000000800 */
[----:B-1----:R-:W-:-:S01]  /*52f0*/  FADD.FTZ R25, R33, R26 ;  /* 0x0000001a21197221 */ /* 0x002fc20000010000 */
[--C-:B------:R-:W-:Y:S02]  /*5300*/  IMAD.MOV.U32 R78, RZ, RZ, R119.reuse ;  /* 0x000000ffff4e7224 */ /* 0x100fe400078e0077 */
[--C-:B------:R-:W-:Y:S02]  /*5310*/  IMAD.MOV.U32 R75, RZ, RZ, R119.reuse ;  /* 0x000000ffff4b7224 */ /* 0x100fe400078e0077 */
[----:B------:R-:W-:Y:S02]  /*5320*/  IMAD.MOV.U32 R27, RZ, RZ, R119 ;  /* 0x000000ffff1b7224 */ /* 0x000fe400078e0077 */
[----:B------:R-:W0:Y:S01]  /*5330*/  MUFU.EX2 R87, R87 ;  /* 0x0000005700577308 */ /* 0x000e220000000800 */
[C---:B--2---:R-:W-:Y:S01]  /*5340*/  F2FP.SATFINITE.E4M3.F32.PACK_AB_MERGE_C R33, R36.reuse, R33, RZ ;  /* 0x000000212421723e */ /* 0x044fe200048070ff */
[----:B------:R-:W-:Y:S01]  /*5350*/  FADD.FTZ R36, R36, R25 ;  /* 0x0000001924247221 */ /* 0x000fe20000010000 */
[----:B------:R-:W-:-:S02]  /*5360*/  IMAD.MOV.U32 R26, RZ, RZ, R119 ;  /* 0x000000ffff1a7224 */ /* 0x000fc400078e0077 */
        /* <DEDUP_REMOVED lines=23> */
[----:B------:R-:W-:-:S02]  /*54e0*/  IMAD.MOV.U32 R84, RZ, RZ, R119 ;  /* 0x000000ffff547224 */ /* 0x000fc400078e0077 */
[----:B------:R-:W-:-:S03]  /*54f0*/  IMAD.MOV.U32 R25, RZ, RZ, R119 ;  /* 0x000000ffff197224 */ /* 0x000fc600078e0077 */
        /* <DEDUP_REMOVED lines=8> */
[--C-:B------:R-:W-:Y:S02]  /*5580*/  IMAD.MOV.U32 R37, RZ, RZ, R119.reuse ;  /* 0x000000ffff257224 */ /* 0x100fe400078e0077 */
[----:B------:R-:W-:-:S05]  /*5590*/  IMAD.MOV.U32 R24, RZ, RZ, R119 ;  /* 0x000000ffff187224 */ /* 0x000fca00078e0077 */
        /* <DEDUP_REMOVED lines=82> */
.L_x_305:
[----:B------:R-:W-:Y:S01]  /*5ac0*/  ISETP.NE.AND P2, PT, RZ, UR41, PT ;  /* 0x00000029ff007c0c */ /* 0x000fe2000bf45270 */
[----:B------:R-:W-:-:S04]  /*5ad0*/  UISETP.NE.AND UP0, UPT, UR52, 0x1, UPT ;  /* 0x000000013400788c */ /* 0x000fc8000bf05270 */
[----:B------:R-:W-:-:S04]  /*5ae0*/  USEL UR42, URZ, 0x1, UP0 ;  /* 0x000000013f2a7887 */ /* 0x000fc80008000000 */
[----:B------:R-:W-:-:S04]  /*5af0*/  ULOP3.LUT UR42, UR53, UR42, URZ, 0x3c, !UPT ;  /* 0x0000002a352a7292 */ /* 0x000fc8000f8e3c3f */
[----:B------:R-:W-:Y:S08]  /*5b00*/  @P2 BRA `(.L_x_296) ;  /* 0x0000000000442947 */ /* 0x000ff00003800000 */
[----:B------:R-:W-:Y:S05]  /*5b10*/  @!P0 BRA `(.L_x_297) ;  /* 0x0000000000048947 */ /* 0x000fea0003800000 */
[----:B------:R-:W-:Y:S01]  /*5b20*/  BPT.TRAP 0x1 ;  /* 0x000000040000795c */ /* 0x000fe20000300000 */
.L_x_297:
[----:B------:R-:W0:Y:S01]  /*5b30*/  S2UR UR10, SR_CgaCtaId ;  /* 0x00000000000a79c3 */ /* 0x000e220000008800 */
[----:B------:R-:W-:Y:S01]  /*5b40*/  UIADD3 UR6, UR52, 0x1, URZ ;  /* 0x0000000134067890 */ /* 0x000fe2000fffe03f */
[----:B------:R-:W-:Y:S01]  /*5b50*/  IMAD.U32 R3, RZ, RZ, UR42 ;  /* 0x0000002aff037e24 */ /* 0x000fe2000f8e00ff */
[----:B------:R-:W-:Y:S02]  /*5b60*/  UMOV UR7, 0x400 ;  /* 0x0000040000077882 */ /* 0x000fe40000000000 */
[----:B------:R-:W-:Y:S02]  /*5b70*/  UISETP.NE.AND UP0, UPT, UR6, 0x2, UPT ;  /* 0x000000020600788c */ /* 0x000fe4000bf05270 */
[----:B------:R-:W-:Y:S02]  /*5b80*/  SHF.L.U32 R3, R3, 0x1f, RZ ;  /* 0x0000001f03037819 */ /* 0x000fe400000006ff */
[----:B------:R-:W-:Y:S02]  /*5b90*/  USEL UR6, UR6, URZ, UP0 ;  /* 0x0000003f06067287 */ /* 0x000fe40008000000 */
[----:B0-----:R-:W-:-:S04]  /*5ba0*/  ULEA UR7, UR10, UR7, 0x18 ;  /* 0x000000070a077291 */ /* 0x001fc8000f8ec03f */
[----:B------:R-:W-:-:S09]  /*5bb0*/  ULEA UR6, UR6, UR7, 0x3 ;  /* 0x0000000706067291 */ /* 0x000fd2000f8e183f */
[----:B------:R0:W1:Y:S01]  /*5bc0*/  SYNCS.PHASECHK.TRANS64.TRYWAIT P1, [UR6+0x33430], R3 ;  /* 0x03343003ff0075a7 */ /* 0x0000620008020146 */
[----:B------:R-:W-:Y:S05]  /*5bd0*/  @!P0 BRA `(.L_x_298) ;  /* 0x0000000000048947 */ /* 0x000fea0003800000 */
[----:B------:R-:W-:Y:S01]  /*5be0*/  BPT.TRAP 0x1 ;  /* 0x000000040000795c */ /* 0x000fe20000300000 */
.L_x_298:
[----:B-1----:R-:W-:Y:S05]  /*5bf0*/  @P1 BRA `(.L_x_296) ;  /* 0x0000000000081947 */ /* 0x002fea0003800000 */
[----:B------:R-:W1:Y:S02]  /*5c00*/  SYNCS.PHASECHK.TRANS64.TRYWAIT P1, [UR6+0x33430], R3 ;  /* 0x03343003ff0075a7 */ /* 0x000e640008020146 */
[----:B-1----:R-:W-:Y:S05]  /*5c10*/  @!P1 BRA `(.L_x_299) ;  /* 0x000000d000049947 */ /* 0x002fea0003800000 */
.L_x_296:
        /* <DEDUP_REMOVED lines=189> */
.L_x_301:
[----:B------:R-:W0:Y:S01]  /*67f0*/  S2UR UR7, SR_CgaCtaId ;  /* 0x00000000000779c3 */ /* 0x000e220000008800 */
[----:B------:R-:W-:Y:S01]  /*6800*/  UMOV UR6, 0x400 ;  /* 0x0000040000067882 */ /* 0x000fe20000000000 */
[----:B------:R-:W-:-:S05]  /*6810*/  IMAD.U32 R3, RZ, RZ, UR53 ;  /* 0x00000035ff037e24 */ /* 0x000fca000f8e00ff */
[----:B------:R-:W-:Y:S01]  /*6820*/  SHF.L.U32 R3, R3, 0x1f, RZ ;  /* 0x0000001f03037819 */ /* 0x000fe200000006ff */
[----:B0-----:R-:W-:-:S04]  /*6830*/  ULEA UR6, UR7, UR6, 0x18 ;  /* 0x0000000607067291 */ /* 0x001fc8000f8ec03f */
[----:B------:R-:W-:-:S09]  /*6840*/  ULEA UR6, UR52, UR6, 0x3 ;  /* 0x0000000634067291 */ /* 0x000fd2000f8e183f */
[----:B------:R0:W1:Y:S01]  /*6850*/  SYNCS.PHASECHK.TRANS64.TRYWAIT P1, [UR6+0x33450], R3 ;  /* 0x03345003ff0075a7 */ /* 0x0000620008020146 */
[----:B------:R-:W-:Y:S05]  /*6860*/  @!P0 BRA `(.L_x_302) ;  /* 0x0000000000048947 */ /* 0x000fea0003800000 */
[----:B------:R-:W-:Y:S01]  /*6870*/  BPT.TRAP 0x1 ;  /* 0x000000040000795c */ /* 0x000fe20000300000 */
.L_x_302:
[----:B-1----:R-:W-:Y:S05]  /*6880*/  @P1 BRA `(.L_x_300) ;  /* 0x0000000000081947 */ /* 0x002fea0003800000 */
[----:B------:R-:W1:Y:S02]  /*6890*/  SYNCS.PHASECHK.TRANS64.TRYWAIT P1, [UR6+0x33450], R3 ;  /* 0x03345003ff0075a7 */ /* 0x000e640008020146 */
[----:B-1----:R-:W-:Y:S05]  /*68a0*/  @!P1 BRA `(.L_x_303) ;  /* 0x000000c000f89947 */ /* 0x002fea0003800000 */
.L_x_300:
[----:B------:R-:W0:Y:S01]  /*68b0*/  S2UR UR6, SR_CgaCtaId ;  /* 0x00000000000679c3 */ /* 0x000e220000008800 */
[----:B-1----:R-:W-:Y:S01]  /*68c0*/  MOV R4, 0x400 ;  /* 0x0000040000047802 */ /* 0x002fe20000000f00 */
[----:B------:R-:W-:Y:S01]  /*68d0*/  WARPGROUP.ARRIVE ;  /* 0x00000000000079c5 */ /* 0x000fe20000000000 */
[----:B------:R-:W-:Y:S01]  /*68e0*/  UMOV UR7, 0xc0000010 ;  /* 0xc000001000077882 */ /* 0x000fe20000000000 */
        /* <DEDUP_REMOVED lines=15> */
[C---:B------:R-:W-:Y:S01]  /*69e0*/  FMUL.FTZ R189, R0.reuse, R198 ;  /* 0x000000c600bd7220 */ /* 0x040fe20000410000 */
[C---:B------:R-:W-:Y:S01]  /*69f0*/  FMUL.FTZ R188, R0.reuse, R197 ;  /* 0x000000c500bc7220 */ /* 0x040fe20000410000 */
[C---:B------:R-:W-:Y:S01]  /*6a00*/  FMUL.FTZ R190, R0.reuse, R199 ;  /* 0x000000c700be7220 */ /* 0x040fe20000410000 */
[C---:B------:R-:W-:Y:S01]  /*6a10*/  FMUL.FTZ R168, R0.reuse, R168 ;  /* 0x000000a800a87220 */ /* 0x040fe20000410000 */
[----:B------:R-:W-:Y:S01]  /*6a20*/  FMUL.FTZ R170, R0, R170 ;  /* 0x000000aa00aa7220 */ /* 0x000fe20000410000 */
[----:B0-----:R-:W-:-:S02]  /*6a30*/  IMAD.U32 R3, RZ, RZ, UR6 ;  /* 0x00000006ff037e24 */ /* 0x001fc4000f8e00ff */
[----:B------:R-:W-:Y:S01]  /*6a40*/  FMUL.FTZ R169, R0, R169 ;  /* 0x000000a900a97220 */ /* 0x000fe20000410000 */
[----:B------:R-:W0:Y:S01]  /*6a50*/  MUFU.TANH R9, R9 ;  /* 0x0000000900097308 */ /* 0x000e220000002400 */
[----:B-1----:R-:W-:Y:S01]  /*6a60*/  FMNMX.FTZ R192, R10, R5, !PT ;  /* 0x000000050ac07209 */ /* 0x002fe20007810000 */
[C---:B------:R-:W-:Y:S01]  /*6a70*/  FMUL.FTZ R171, R0.reuse, R171 ;  /* 0x000000ab00ab7220 */ /* 0x040fe20000410000 */
[----:B------:R-:W-:Y:S01]  /*6a80*/  LEA R4, R3, R4, 0x18 ;  /* 0x0000000403047211 */ /* 0x000fe200078ec0ff */
[C---:B------:R-:W-:Y:S01]  /*6a90*/  FMUL.FTZ R172, R0.reuse, R172 ;  /* 0x000000ac00ac7220 */ /* 0x040fe20000410000 */
[C---:B------:R-:W-:Y:S01]  /*6aa0*/  FMUL.FTZ R174, R0.reuse, R174 ;  /* 0x000000ae00ae7220 */ /* 0x040fe20000410000 */
[----:B------:R-:W-:Y:S01]  /*6ab0*/  FMUL.FTZ R173, R0, R173 ;  /* 0x000000ad00ad7220 */ /* 0x000fe20000410000 */
[----:B------:R-:W-:Y:S01]  /*6ac0*/  R2UR UR6, R4 ;  /* 0x00000000040672ca */ /* 0x000fe200000e0000 */
        /* <DEDUP_REMOVED lines=12> */
[----:B------:R-:W-:Y:S01]  /*6b90*/  UIADD3 UR6, UR6, 0x200, URZ ;  /* 0x0000020006067890 */ /* 0x000fe2000fffe03f */
[C---:B------:R-:W-:Y:S01]  /*6ba0*/  FMUL.FTZ R183, R0.reuse, R183 ;  /* 0x000000b700b77220 */ /* 0x040fe20000410000 */
[C---:B------:R-:W-:Y:S01]  /*6bb0*/  FMUL.FTZ R152, R0.reuse, R152 ;  /* 0x0000009800987220 */ /* 0x040fe20000410000 */
[C---:B------:R-:W-:Y:S01]  /*6bc0*/  FMUL.FTZ R154, R0.reuse, R154 ;  /* 0x0000009a009a7220 */ /* 0x040fe20000410000 */
[----:B------:R-:W-:Y:S01]  /*6bd0*/  USHF.R.U32.HI UR6, URZ, 0x4, UR6 ;  /* 0x000000043f067899 */ /* 0x000fe20008011606 */
[----:B------:R-:W0:Y:S01]  /*6be0*/  MUFU.TANH R15, R15 ;  /* 0x0000000f000f7308 */ /* 0x000e220000002400 */
[----:B-1----:R-:W-:Y:S01]  /*6bf0*/  FMNMX.FTZ R194, R11, R194, !PT ;  /* 0x000000c20bc27209 */ /* 0x002fe20007810000 */
[C---:B------:R-:W-:Y:S01]  /*6c00*/  FMUL.FTZ R153, R0.reuse, R153 ;  /* 0x0000009900997220 */ /* 0x040fe20000410000 */
[----:B------:R-:W-:Y:S01]  /*6c10*/  ULOP3.LUT UR6, UR6, 0x3fff, URZ, 0xc0, !UPT ;  /* 0x00003fff06067892 */ /* 0x000fe2000f8ec03f */
[C---:B------:R-:W-:Y:S01]  /*6c20*/  FMUL.FTZ R155, R0.reuse, R155 ;  /* 0x0000009b009b7220 */ /* 0x040fe20000410000 */
[C---:B------:R-:W-:Y:S01]  /*6c30*/  FMUL.FTZ R156, R0.reuse, R156 ;  /* 0x0000009c009c7220 */ /* 0x040fe20000410000 */
[C---:B------:R-:W-:Y:S01]  /*6c40*/  FMUL.FTZ R157, R0.reuse, R157 ;  /* 0x0000009d009d7220 */ /* 0x040fe20000410000 */
[----:B------:R-:W-:Y:S01]  /*6c50*/  ULOP3.LUT UR6, UR6, 0x10000, URZ, 0xfc, !UPT ;  /* 0x0001000006067892 */ /* 0x000fe2000f8efc3f */
[----:B------:R-:W1:Y:S01]  /*6c60*/  MUFU.TANH R14, R14 ;  /* 0x0000000e000e7308 */ /* 0x000e620000002400 */
[----:B--2---:R-:W-:Y:S01]  /*6c70*/  FMNMX.FTZ R191, R13, R192, !PT ;  /* 0x000000c00dbf7209 */ /* 0x004fe20007810000 */
[C---:B------:R-:W-:Y:S01]  /*6c80*/  FMUL.FTZ R158, R0.reuse, R158 ;  /* 0x0000009e009e7220 */ /* 0x040fe20000410000 */
[----:B------:R-:W-:Y:S01]  /*6c90*/  UIMAD UR11, UR52, 0x780, UR6 ;  /* 0x00000780340b78a4 */ /* 0x000fe2000f8e0206 */
[C---:B------:R-:W-:Y:S01]  /*6ca0*/  FMUL.FTZ R160, R0.reuse, R160 ;  /* 0x000000a000a07220 */ /* 0x040fe20000410000 */
[C---:B------:R-:W-:Y:S01]  /*6cb0*/  FMUL.FTZ R159, R0.reuse, R159 ;  /* 0x0000009f009f7220 */ /* 0x040fe20000410000 */
[C---:B------:R-:W-:Y:S01]  /*6cc0*/  FMUL.FTZ R161, R0.reuse, R161 ;  /* 0x000000a100a17220 */ /* 0x040fe20000410000 */
[C---:B------:R-:W-:Y:S01]  /*6cd0*/  FMUL.FTZ R162, R0.reuse, R162 ;  /* 0x000000a200a27220 */ /* 0x040fe20000410000 */
[----:B------:R-:W2:Y:S01]  /*6ce0*/  MUFU.TANH R20, R20 ;  /* 0x0000001400147308 */ /* 0x000ea20000002400 */
[----:B0-----:R-:W-:Y:S01]  /*6cf0*/  FMNMX.FTZ R193, R15, R194, !PT ;  /* 0x000000c20fc17209 */ /* 0x001fe20007810000 */
[----:B------:R-:W-:Y:S01]  /*6d00*/  UMOV UR6, UR11 ;  /* 0x0000000b00067c82 */ /* 0x000fe20008000000 */
[C---:B------:R-:W-:Y:S01]  /*6d10*/  FMUL.FTZ R164, R0.reuse, R164 ;  /* 0x000000a400a47220 */ /* 0x040fe20000410000 */
[----:B------:R-:W-:Y:S01]  /*6d20*/  QGMMA.64x192x32.F32.E4M3.E4M3 R24, R200, gdesc[UR4], R24, gsb0 ;  /* 0x02e00004c8187df3 */ /* 0x000fe20008000818 */
[----:B------:R-:W-:Y:S01]  /*6d30*/  UIADD3 UR6, UR11, 0x180, URZ ;  /* 0x000001800b067890 */ /* 0x000fe2000fffe03f */
[----:B------:R-:W-:Y:S01]  /*6d40*/  FMUL.FTZ R163, R0, R163 ;  /* 0x000000a300a37220 */ /* 0x000fe20000410000 */
[----:B------:R-:W-:Y:S01]  /*6d50*/  UMOV UR7, 0xc0000010 ;  /* 0xc000001000077882 */ /* 0x000fe20000000000 */
        /* <DEDUP_REMOVED lines=44> */
[----:B------:R-:W-:Y:S01]  /*7020*/  FMUL.FTZ R135, R0, R135 ;  /* 0x0000008700877220 */ /* 0x000fe20000410000 */
[----:B------:R-:W-:Y:S01]  /*7030*/  UMOV UR10, UR50 ;  /* 0x00000032000a7c82 */ /* 0x000fe20008000000 */
[----:B------:R-:W0:Y:S02]  /*7040*/  S2R R229, SR_TID.X ;  /* 0x0000000000e57919 */ /* 0x000e240000002100 */
[----:B------:R-:W3:Y:S01]  /*7050*/  MUFU.TANH R188, R188 ;  /* 0x000000bc00bc7308 */ /* 0x000ee20000002400 */
[----:B-1----:R-:W-:-:S07]  /*7060*/  FMNMX.FTZ R191, R187, R192, !PT ;  /* 0x000000c0bbbf7209 */ /* 0x002fce0007810000 */
[----:B------:R-:W1:Y:S01]  /*7070*/  MUFU.TANH R190, R190 ;  /* 0x000000be00be7308 */ /* 0x000e620000002400 */
[----:B--2---:R-:W-:-:S07]  /*7080*/  FMNMX.FTZ R193, R189, R194, !PT ;  /* 0x000000c2bdc17209 */ /* 0x004fce0007810000 */
[----:B------:R-:W2:Y:S01]  /*7090*/  MUFU.TANH R168, R168 ;  /* 0x000000a800a87308 */ /* 0x000ea20000002400 */
[----:B---3--:R-:W-:-:S07]  /*70a0*/  FMNMX.FTZ R191, R188, R191, !PT ;  /* 0x000000bfbcbf7209 */ /* 0x008fce0007810000 */
[----:B------:R-:W3:Y:S01]  /*70b0*/  MUFU.TANH R170, R170 ;  /* 0x000000aa00aa7308 */ /* 0x000ee20000002400 */
[----:B-1----:R-:W-:Y:S02]  /*70c0*/  FMNMX.FTZ R193, R190, R193, !PT ;  /* 0x000000c1bec17209 */ /* 0x002fe40007810000 */
[----:B0-----:R-:W-:-:S05]  /*70d0*/  LOP3.LUT P1, RZ, R229, 0x7f, RZ, 0xc0, !PT ;  /* 0x0000007fe5ff7812 */ /* 0x001fca000782c0ff */
[----:B------:R-:W0:Y:S01]  /*70e0*/  MUFU.TANH R169, R169 ;  /* 0x000000a900a97308 */ /* 0x000e220000002400 */
[----:B--2---:R-:W-:-:S07]  /*70f0*/  FMNMX.FTZ R192, R168, R191, !PT ;  /* 0x000000bfa8c07209 */ /* 0x004fce0007810000 */
[----:B------:R-:W1:Y:S01]  /*7100*/  MUFU.TANH R171, R171 ;  /* 0x000000ab00ab7308 */ /* 0x000e620000002400 */
[----:B---3--:R-:W-:-:S07]  /*7110*/  FMNMX.FTZ R194, R170, R193, !PT ;  /* 0x000000c1aac27209 */ /* 0x008fce0007810000 */
        /* <DEDUP_REMOVED lines=27> */
[----:B-1----:R-:W-:Y:S01]  /*72d0*/  FMNMX.FTZ R193, R183, R194, !PT ;  /* 0x000000c2b7c17209 */ /* 0x002fe20007810000 */
[----:B------:R-:W-:Y:S02]  /*72e0*/  WARPGROUP.DEPBAR.LE gsb0, 0x0 ;  /* 0x00008000000079c5 */ /* 0x000fe40000010000 */
[----:B------:R-:W-:-:S04]  /*72f0*/  WARPGROUP.ARRIVE ;  /* 0x00000000000079c5 */ /* 0x000fc80000000000 */
[----:B------:R-:W1:Y:S01]  /*7300*/  MUFU.TANH R153, R153 ;  /* 0x0000009900997308 */ /* 0x000e620000002400 */
[----:B--2---:R-:W-:Y:S01]  /*7310*/  FMNMX.FTZ R192, R152, R191, !PT ;  /* 0x000000bf98c07209 */ /* 0x004fe20007810000 */
[----:B------:R-:W-:Y:S01]  /*7320*/  QGMMA.64x192x32.F32.E4M3.E4M3 R24, R204, gdesc[UR4], R24, gsb0 ;  /* 0x02e00004cc187df3 */ /* 0x000fe20008000818 */
[----:B------:R-:W-:Y:S01]  /*7330*/  UIADD3 UR6, UR11, 0x300, URZ ;  /* 0x000003000b067890 */ /* 0x000fe2000fffe03f */
[----:B------:R-:W-:Y:S01]  /*7340*/  FMUL.FTZ R191, R0, R126 ;  /* 0x0000007e00bf7220 */ /* 0x000fe20000410000 */
[----:B------:R-:W-:-:S03]  /*7350*/  UMOV UR7, 0xc0000010 ;  /* 0xc000001000077882 */ /* 0x000fc60000000000 */
        /* <DEDUP_REMOVED lines=47> */
[----:B--2---:R-:W-:Y:S01]  /*7650*/  FMNMX.FTZ R195, R143, R192, !PT ;  /* 0x000000c08fc37209 */ /* 0x004fe20007810000 */
[----:B------:R-:W-:-:S06]  /*7660*/  FMUL.FTZ R192, R0, R132 ;  /* 0x0000008400c07220 */ /* 0x000fcc0000410000 */
[----:B------:R-:W2:Y:S01]  /*7670*/  MUFU.TANH R148, R148 ;  /* 0x0000009400947308 */ /* 0x000ea20000002400 */
[----:B0-----:R-:W-:Y:S01]  /*7680*/  FMNMX.FTZ R193, R145, R126, !PT ;  /* 0x0000007e91c17209 */ /* 0x001fe20007810000 */
[----:B------:R-:W-:Y:S02]  /*7690*/  WARPGROUP.DEPBAR.LE gsb0, 0x0 ;  /* 0x00008000000079c5 */ /* 0x000fe40000010000 */
[----:B------:R-:W-:-:S04]  /*76a0*/  WARPGROUP.ARRIVE ;  /* 0x00000000000079c5 */ /* 0x000fc80000000000 */
[----:B------:R-:W0:Y:S01]  /*76b0*/  MUFU.TANH R147, R147 ;  /* 0x0000009300937308 */ /* 0x000e220000002400 */
[----:B-1----:R-:W-:Y:S01]  /*76c0*/  FMNMX.FTZ R132, R146, R195, !PT ;  /* 0x000000c392847209 */ /* 0x002fe20007810000 */
[----:B------:R-:W-:Y:S01]  /*76d0*/  QGMMA.64x192x32.F32.E4M3.E4M3 R24, R208, gdesc[UR4], R24, gsb0 ;  /* 0x02e00004d0187df3 */ /* 0x000fe20008000818 */
[----:B------:R-:W-:Y:S01]  /*76e0*/  UIADD3 UR6, UR11, 0x480, URZ ;  /* 0x000004800b067890 */ /* 0x000fe2000fffe03f */
[----:B--2---:R-:W-:-:S04]  /*76f0*/  FMNMX.FTZ R126, R148, R193, !PT ;  /* 0x000000c1947e7209 */ /* 0x004fc80007810000 */
[----:B------:R-:W1:Y:S01]  /*7700*/  MUFU.TANH R149, R149 ;  /* 0x0000009500957308 */ /* 0x000e620000002400 */
[----:B------:R-:W-:-:S07]  /*7710*/  UMOV UR7, 0xc0000010 ;  /* 0xc000001000077882 */ /* 0x000fce0000000000 */
        /* <DEDUP_REMOVED lines=35> */
[----:B--2---:R-:W-:-:S05]  /*7950*/  FMNMX.FTZ R193, R133, R126, !PT ;  /* 0x0000007e85c17209 */ /* 0x004fca0007810000 */
[----:B------:R-:W2:Y:S01]  /*7960*/  SHFL.BFLY PT, R126, R193, 0x2, 0x1f ;  /* 0x0c401f00c17e7f89 */ /* 0x000ea200000e0000 */
[----:B0-----:R-:W-:-:S04]  /*7970*/  FMNMX.FTZ R132, R134, R195, !PT ;  /* 0x000000c386847209 */ /* 0x001fc80007810000 */
[----:B-1----:R-:W-:-:S05]  /*7980*/  FMNMX.FTZ R194, R135, R132, !PT ;  /* 0x0000008487c27209 */ /* 0x002fca0007810000 */
[----:B------:R-:W0:Y:S01]  /*7990*/  SHFL.BFLY PT, R197, R194, 0x2, 0x1f ;  /* 0x0c401f00c2c57f89 */ /* 0x000e2200000e0000 */
[----:B--2---:R-:W-:Y:S01]  /*79a0*/  FMNMX.FTZ R195, R193, R126, !PT ;  /* 0x0000007ec1c37209 */ /* 0x004fe20007810000 */
[----:B------:R-:W-:-:S04]  /*79b0*/  IMAD.U32 R193, RZ, RZ, UR10 ;  /* 0x0000000affc17e24 */ /* 0x000fc8000f8e00ff */
[----:B------:R-:W1:Y:S01]  /*79c0*/  SHFL.BFLY PT, R126, R195, 0x1, 0x1f ;  /* 0x0c201f00c37e7f89 */ /* 0x000e6200000e0000 */
[----:B0-----:R-:W-:-:S05]  /*79d0*/  FMNMX.FTZ R197, R194, R197, !PT ;  /* 0x000000c5c2c57209 */ /* 0x001fca0007810000 */
[----:B------:R-:W0:Y:S01]  /*79e0*/  SHFL.BFLY PT, R132, R197, 0x1, 0x1f ;  /* 0x0c201f00c5847f89 */ /* 0x000e2200000e0000 */
[----:B------:R-:W-:Y:S02]  /*79f0*/  WARPGROUP.DEPBAR.LE gsb0, 0x0 ;  /* 0x00008000000079c5 */ /* 0x000fe40000010000 */
[----:B------:R-:W-:Y:S01]  /*7a00*/  WARPGROUP.ARRIVE ;  /* 0x00000000000079c5 */ /* 0x000fe20000000000 */
[----:B-1----:R-:W-:Y:S01]  /*7a10*/  FMNMX.FTZ R126, R195, R126, !PT ;  /* 0x0000007ec37e7209 */ /* 0x002fe20007810000 */
[----:B------:R-:W-:-:S04]  /*7a20*/  IMAD.U32 R195, RZ, RZ, UR10 ;  /* 0x0000000affc37e24 */ /* 0x000fc8000f8e00ff */
[----:B------:R-:W-:Y:S01]  /*7a30*/  QGMMA.64x192x32.F32.E4M3.E4M3 R24, R212, gdesc[UR4], R24, gsb0 ;  /* 0x02e00004d4187df3 */ /* 0x000fe20008000818 */
[----:B------:R-:W-:-:S01]  /*7a40*/  FADD.FTZ R5, -R126, R5 ;  /* 0x000000057e057221 */ /* 0x000fc20000010100 */
[----:B------:R-:W-:Y:S01]  /*7a50*/  FFMA.FTZ R193, R126, R193, -8 ;  /* 0xc10000007ec17423 */ /* 0x000fe200000100c1 */
[----:B------:R-:W-:Y:S02]  /*7a60*/  UIADD3 UR6, UR11, 0x600, URZ ;  /* 0x000006000b067890 */ /* 0x000fe4000fffe03f */
[----:B------:R-:W-:Y:S01]  /*7a70*/  FMUL.FTZ R194, R5, UR10 ;  /* 0x0000000a05c27c20 */ /* 0x000fe20008410000 */
[----:B------:R-:W-:-:S01]  /*7a80*/  FFMA.FTZ R10, R10, UR10, -R193 ;  /* 0x0000000a0a0a7c23 */ /* 0x000fc200080108c1 */
[--C-:B------:R-:W-:Y:S01]  /*7a90*/  FFMA.FTZ R9, R9, UR10, -R193.reuse ;  /* 0x0000000a09097c23 */ /* 0x100fe200080108c1 */
[----:B0-----:R-:W-:Y:S01]  /*7aa0*/  FMNMX.FTZ R132, R197, R132, !PT ;  /* 0x00000084c5847209 */ /* 0x001fe20007810000 */
[--C-:B------:R-:W-:Y:S01]  /*7ab0*/  FFMA.FTZ R13, R13, UR10, -R193.reuse ;  /* 0x0000000a0d0d7c23 */ /* 0x100fe200080108c1 */
[----:B------:R-:W-:-:S01]  /*7ac0*/  FFMA.FTZ R14, R14, UR10, -R193 ;  /* 0x0000000a0e0e7c23 */ /* 0x000fc200080108c1 */
[----:B------:R-:W-:Y:S01]  /*7ad0*/  FFMA.FTZ R21, R21, UR10, -R193 ;  /* 0x0000000a15157c23 */ /* 0x000fe200080108c1 */
[----:B------:R-:W-:Y:S01]  /*7ae0*/  MUFU.EX2 R10, R10 ;  /* 0x0000000a000a7308 */ /* 0x000fe20000000800 */
[----:B------:R-:W-:-:S01]  /*7af0*/  FADD.FTZ R5, -R132, R7 ;  /* 0x0000000784057221 */ /* 0x000fc20000010100 */
[--C-:B------:R-:W-:Y:S01]  /*7b00*/  FFMA.FTZ R184, R184, UR10, -R193.reuse ;  /* 0x0000000ab8b87c23 */ /* 0x100fe200080108c1 */
[----:B------:R-:W-:Y:S01]  /*7b10*/  UMOV UR7, 0xc0000010 ;  /* 0xc000001000077882 */ /* 0x000fe20000000000 */
[--C-:B------:R-:W-:Y:S01]  /*7b20*/  FFMA.FTZ R187, R187, UR10, -R193.reuse ;  /* 0x0000000abbbb7c23 */ /* 0x100fe200080108c1 */
[----:B------:R-:W-:Y:S01]  /*7b30*/  FMUL.FTZ R5, R5, UR10 ;  /* 0x0000000a05057c20 */ /* 0x000fe20008410000 */
        /* <DEDUP_REMOVED lines=18> */
[----:B------:R-:W0:Y:S01]  /*7c60*/  MUFU.EX2 R9, R9 ;  /* 0x0000000900097308 */ /* 0x000e220000000800 */
[----:B------:R-:W-:-:S01]  /*7c70*/  FFMA.FTZ R20, R20, UR10, -R194 ;  /* 0x0000000a14147c23 */ /* 0x000fc200080108c2 */
[--C-:B------:R-:W-:Y:S01]  /*7c80*/  FFMA.FTZ R185, R185, UR10, -R194.reuse ;  /* 0x0000000ab9b97c23 */ /* 0x100fe200080108c2 */
[----:B------:R-:W-:-:S01]  /*7c90*/  FFMA.FTZ R186, R186, UR10, -R194 ;  /* 0x0000000ababa7c23 */ /* 0x000fc200080108c2 */
[----:B-1----:R-:W-:Y:S01]  /*7ca0*/  FFMA.FTZ R6, R7, R6, R10 ;  /* 0x0000000607067223 */ /* 0x002fe2000001000a */
[----:B------:R-:W-:-:S01]  /*7cb0*/  FFMA.FTZ R189, R189, UR10, -R194 ;  /* 0x0000000abdbd7c23 */ /* 0x000fc200080108c2 */
[----:B------:R-:W-:Y:S01]  /*7cc0*/  FFMA.FTZ R190, R190, UR10, -R194 ;  /* 0x0000000abebe7c23 */ /* 0x000fe200080108c2 */
        /* <DEDUP_REMOVED lines=27> */
[----:B------:R-:W-:Y:S01]  /*7e80*/  FFMA.FTZ R133, R133, UR10, -R193 ;  /* 0x0000000a85857c23 */ /* 0x000fe200080108c1 */
        /* <DEDUP_REMOVED lines=39> */
[----:B------:R-:W-:-:S02]  /*8100*/  IMAD.U32 R197, RZ, RZ, UR51 ;  /* 0x00000033ffc57e24 */ /* 0x000fc4000f8e00ff */
[----:B------:R-:W-:-:S02]  /*8110*/  FFMA.FTZ R135, R135, UR10, -R194 ;  /* 0x0000000a87877c23 */ /* 0x000fc400080108c2 */
[----:B------:R-:W-:Y:S02]  /*8120*/  @!P1 IMAD R197, R197, 0x8, R4 ;  /* 0x00000008c5c59824 */ /* 0x000fe400078e0204 */
        /* <DEDUP_REMOVED lines=24> */
[----:B------:R-:W-:Y:S02]  /*82b0*/  WARPGROUP.DEPBAR.LE gsb0, 0x0 ;  /* 0x00008000000079c5 */ /* 0x000fe40000010000 */
[----:B------:R-:W-:-:S04]  /*82c0*/  WARPGROUP.ARRIVE ;  /* 0x00000000000079c5 */ /* 0x000fc80000000000 */
[----:B------:R-:W1:Y:S01]  /*82d0*/  MUFU.EX2 R175, R175 ;  /* 0x000000af00af7308 */ /* 0x000e620000000800 */
[----:B--2---:R-:W-:-:S01]  /*82e0*/  FADD.FTZ R8, R174, R195 ;  /* 0x000000c3ae087221 */ /* 0x004fc20000010000 */
[----:B------:R-:W-:Y:S06]  /*82f0*/  QGMMA.64x192x32.F32.E4M3.E4M3 R24, R216, gdesc[UR4], R24, gsb0 ;  /* 0x02e00004d8187df3 */ /* 0x000fec0008000818 */
        /* <DEDUP_REMOVED lines=52> */
[----:B------:R-:W-:-:S06]  /*8640*/  WARPGROUP.DEPBAR.LE gsb0, 0x0 ;  /* 0x00008000000079c5 */ /* 0x000fcc0000010000 */
        /* <DEDUP_REMOVED lines=13> */
[----:B--2---:R-:W-:-:S01]  /*8720*/  FADD.FTZ R193, R141, R6 ;  /* 0x000000068dc17221 */ /* 0x004fc20000010000 */
[----:B------:R-:W-:-:S05]  /*8730*/  IADD3 R6, -R23, 0xb, RZ ;  /* 0x0000000b17067810 */ /* 0x000fca0007ffe1ff */
[----:B------:R2:W-:Y:S06]  /*8740*/  BAR.ARV R6, 0x100 ;  /* 0x000400060000751d */ /* 0x0005ec0000002000 */
[----:B------:R-:W3:Y:S01]  /*8750*/  MUFU.EX2 R146, R146 ;  /* 0x0000009200927308 */ /* 0x000ee20000000800 */
[----:B0-----:R-:W-:-:S01]  /*8760*/  FADD.FTZ R195, R143, R8 ;  /* 0x000000088fc37221 */ /* 0x001fc20000010000 */
[----:B--2---:R-:W-:Y:S02]  /*8770*/  @!P1 VIADD R6, R197, 0x33440 ;  /* 0x00033440c5069836 */ /* 0x004fe40000000000 */
[----:B-1----:R-:W-:-:S03]  /*8780*/  FADD.FTZ R8, R144, R193 ;  /* 0x000000c190087221 */ /* 0x002fc60000010000 */
[----:B------:R-:W-:Y:S01]  /*8790*/  @!P1 PRMT R6, RZ, 0x654, R6 ;  /* 0x00000654ff069816 */ /* 0x000fe20000000006 */
[----:B------:R-:W0:Y:S03]  /*87a0*/  MUFU.EX2 R145, R145 ;  /* 0x0000009100917308 */ /* 0x000e260000000800 */
[----:B------:R1:W-:Y:S05]  /*87b0*/  @!P1 SYNCS.ARRIVE.TRANS64.RED.A1T0 RZ, [R6+URZ], RZ ;  /* 0x000000ff06ff99a7 */ /* 0x0003ea000810043f */
[----:B------:R-:W2:Y:S01]  /*87c0*/  MUFU.EX2 R147, R147 ;  /* 0x0000009300937308 */ /* 0x000ea20000000800 */
[----:B---3--:R-:W-:-:S07]  /*87d0*/  FADD.FTZ R130, R146, R195 ;  /* 0x000000c392827221 */ /* 0x008fce0000010000 */
[----:B------:R-:W3:Y:S01]  /*87e0*/  MUFU.EX2 R148, R148 ;  /* 0x0000009400947308 */ /* 0x000ee20000000800 */
[----:B0-----:R-:W-:-:S07]  /*87f0*/  FADD.FTZ R193, R145, R8 ;  /* 0x0000000891c17221 */ /* 0x001fce0000010000 */
[----:B------:R-:W0:Y:S01]  /*8800*/  MUFU.EX2 R150, R150 ;  /* 0x0000009600967308 */ /* 0x000e220000000800 */
[----:B--2---:R-:W-:-:S01]  /*8810*/  FADD.FTZ R195, R147, R130 ;  /* 0x0000008293c37221 */ /* 0x004fc20000010000 */
[--C-:B------:R-:W-:Y:S01]  /*8820*/  FFMA.FTZ R130, R131, UR10, -R194.reuse ;  /* 0x0000000a83827c23 */ /* 0x100fe200080108c2 */
[----:B------:R-:W-:-:S05]  /*8830*/  FFMA.FTZ R131, R134, UR10, -R194 ;  /* 0x0000000a86837c23 */ /* 0x000fca00080108c2 */
        /* <DEDUP_REMOVED lines=40> */
.L_x_304:
[----:B------:R-:W-:Y:S01]  /*8ac0*/  F2FP.SATFINITE.E4M3.F32.PACK_AB_MERGE_C R13, R14, R13, RZ ;  /* 0x0000000d0e0d723e */ /* 0x000fe200048070ff */
[----:B------:R-:W-:Y:S02]  /*8ad0*/  UIADD3 UR6, UR47, -0x1, URZ ;  /* 0xffffffff2f067890 */ /* 0x000fe4000fffe03f */
[----:B------:R-:W-:Y:S01]  /*8ae0*/  ISETP.LT.AND P1, PT, RZ, UR47, PT ;  /* 0x0000002fff007c0c */ /* 0x000fe2000bf21270 */
[----:B------:R-:W-:Y:S01]  /*8af0*/  UMOV UR53, UR42 ;  /* 0x0000002a00357c82 */ /* 0x000fe20008000000 */
[----:B------:R-:W-:Y:S01]  /*8b00*/  F2FP.SATFINITE.E4M3.F32.PACK_AB_MERGE_C R200, R9, R10, R13 ;  /* 0x0000000a09c8723e */ /* 0x000fe2000480700d */
[----:B------:R-:W-:Y:S01]  /*8b10*/  IMAD.U32 R9, RZ, RZ, UR52 ;  /* 0x00000034ff097e24 */ /* 0x000fe2000f8e00ff */
[----:B------:R-:W-:Y:S01]  /*8b20*/  F2FP.SATFINITE.E4M3.F32.PACK_AB_MERGE_C R15, R20, R15, RZ ;  /* 0x0000000f140f723e */ /* 0x000fe200048070ff */
[----:B------:R-:W-:Y:S01]  /*8b30*/  UMOV UR52, UR51 ;  /* 0x0000003300347c82 */ /* 0x000fe20008000000 */
[----:B------:R-:W-:Y:S01]  /*8b40*/  F2FP.SATFINITE.E4M3.F32.PACK_AB_MERGE_C R187, R188, R187, RZ ;  /* 0x000000bbbcbb723e */ /* 0x000fe200048070ff */
[----:B------:R-:W-:Y:S01]  /*8b50*/  IMAD R10, R9, 0x8, R4 ;  /* 0x00000008090a7824 */ /* 0x000fe200078e0204 */
[----:B------:R-:W-:Y:S01]  /*8b60*/  F2FP.SATFINITE.E4M3.F32.PACK_AB_MERGE_C R189, R190, R189, RZ ;  /* 0x000000bdbebd723e */ /* 0x000fe200048070ff */
[----:B------:R-:W-:Y:S01]  /*8b70*/  UMOV UR47, UR6 ;  /* 0x00000006002f7c82 */ /* 0x000fe20008000000 */
[----:B------:R-:W-:Y:S01]  /*8b80*/  F2FP.SATFINITE.E4M3.F32.PACK_AB_MERGE_C R172, R173, R172, RZ ;  /* 0x000000acadac723e */ /* 0x000fe200048070ff */
[----:B------:R-:W-:Y:S01]  /*8b90*/  VIADD R10, R10, 0x33460 ;  /* 0x000334600a0a7836 */ /* 0x000fe20000000000 */
[----:B------:R-:W-:Y:S01]  /*8ba0*/  F2FP.SATFINITE.E4M3.F32.PACK_AB_MERGE_C R174, R175, R174, RZ ;  /* 0x000000aeafae723e */ /* 0x000fe200048070ff */
[-C--:B------:R-:W-:Y:S01]  /*8bb0*/  FMUL.FTZ R24, R24, R7.reuse ;  /* 0x0000000718187220 */ /* 0x080fe20000410000 */
[----:B------:R-:W-:Y:S01]  /*8bc0*/  F2FP.SATFINITE.E4M3.F32.PACK_AB_MERGE_C R180, R181, R180, RZ ;  /* 0x000000b4b5b4723e */ /* 0x000fe200048070ff */
[-C--:B------:R-:W-:Y:S01]  /*8bd0*/  FMUL.FTZ R25, R25, R7.reuse ;  /* 0x0000000719197220 */ /* 0x080fe20000410000 */
[----:B------:R-:W-:Y:S01]  /*8be0*/  PRMT R10, R3, 0x654, R10 ;  /* 0x00000654030a7816 */ /* 0x000fe2000000000a */
[-C--:B------:R-:W-:Y:S01]  /*8bf0*/  FMUL.FTZ R28, R28, R7.reuse ;  /* 0x000000071c1c7220 */ /* 0x080fe20000410000 */
[----:B------:R-:W-:Y:S01]  /*8c00*/  F2FP.SATFINITE.E4M3.F32.PACK_AB_MERGE_C R182, R183, R182, RZ ;  /* 0x000000b6b7b6723e */ /* 0x000fe200048070ff */
[-C--:B------:R-:W-:Y:S01]  /*8c10*/  FMUL.FTZ R29, R29, R7.reuse ;  /* 0x000000071d1d7220 */ /* 0x080fe20000410000 */
[----:B------:R-:W-:Y:S01]  /*8c20*/  F2FP.SATFINITE.E4M3.F32.PACK_AB_MERGE_C R156, R157, R156, RZ ;  /* 0x0000009c9d9c723e */ /* 0x000fe200048070ff */
[----:B------:R0:W-:Y:S01]  /*8c30*/  SYNCS.ARRIVE.TRANS64.RED.A1T0 RZ, [R10+URZ], RZ ;  /* 0x000000ff0aff79a7 */ /* 0x0001e2000810043f */
        /* <DEDUP_REMOVED lines=123> */
[----:B------:R-:W-:Y:S01]  /*93f0*/  F2FP.SATFINITE.E4M3.F32.PACK_AB_MERGE_C R219, R130, R127, R131 ;  /* 0x0000007f82db723e */ /* 0x000fe20004807083 */
[----:B0-----:R-:W-:Y:S06]  /*9400*/  @P1 BRA `(.L_x_305) ;  /* 0xffffffc400ac1947 */ /* 0x001fec000383ffff */
.L_x_295:
[----:B------:R-:W-:Y:S06]  /*9410*/  BAR.ARV 0x8, 0x180 ;  /* 0x0206000000007b1d */ /* 0x000fec0000002000 */
[----:B------:R-:W-:Y:S05]  /*9420*/  @!P0 BRA `(.L_x_306) ;  /* 0x0000000000048947 */ /* 0x000fea0003800000 */
[----:B------:R-:W-:Y:S01]  /*9430*/  BPT.TRAP 0x1 ;  /* 0x000000040000795c */ /* 0x000fe20000300000 */
.L_x_306:
[----:B------:R-:W-:Y:S02]  /*9440*/  IMAD.U32 R0, RZ, RZ, UR42 ;  /* 0x0000002aff007e24 */ /* 0x000fe4000f8e00ff */
[----:B------:R-:W-:-:S03]  /*9450*/  IMAD.U32 R15, RZ, RZ, UR51 ;  /* 0x00000033ff0f7e24 */ /* 0x000fc6000f8e00ff */
[----:B------:R-:W-:Y:S01]  /*9460*/  SHF.L.U32 R0, R0, 0x1f, RZ ;  /* 0x0000001f00007819 */ /* 0x000fe200000006ff */
[----:B------:R-:W-:-:S04]  /*9470*/  IMAD R15, R15, 0x8, R4 ;  /* 0x000000080f0f7824 */ /* 0x000fc800078e0204 */
[----:B------:R0:W1:Y:S01]  /*9480*/  SYNCS.PHASECHK.TRANS64.TRYWAIT P1, [R15+URZ+0x33450], R0 ;  /* 0x033450000f0075a7 */ /* 0x000062000802017f */
[----:B------:R-:W-:Y:S05]  /*9490*/  @!P0 BRA `(.L_x_307) ;  /* 0x0000000000048947 */ /* 0x000fea0003800000 */
[----:B------:R-:W-:Y:S01]  /*94a0*/  BPT.TRAP 0x1 ;  /* 0x000000040000795c */ /* 0x000fe20000300000 */
.L_x_307:
[----:B------:R-:W-:Y:S02]  /*94b0*/  VIADD R4, R4, 0x200 ;  /* 0x0000020004047836 */ /* 0x000fe40000000000 */
[----:B------:R-:W-:-:S03]  /*94c0*/  IMAD.U32 R5, RZ, RZ, UR51 ;  /* 0x00000033ff057e24 */ /* 0x000fc6000f8e00ff */
[----:B------:R-:W-:-:S04]  /*94d0*/  SHF.R.U32.HI R4, RZ, 0x4, R4 ;  /* 0x00000004ff047819 */ /* 0x000fc80000011604 */
[----:B------:R-:W-:-:S04]  /*94e0*/  LOP3.LUT R4, R4, 0x3fff, RZ, 0xc0, !PT ;  /* 0x00003fff04047812 */ /* 0x000fc800078ec0ff */
[----:B------:R-:W-:Y:S01]  /*94f0*/  LOP3.LUT R4, R4, 0x10000, RZ, 0xfc, !PT ;  /* 0x0001000004047812 */ /* 0x000fe200078efcff */
[----:B-1----:R-:W-:Y:S06]  /*9500*/  @P1 BRA `(.L_x_308) ;  /* 0x0000000000081947 */ /* 0x002fec0003800000 */
[----:B------:R-:W1:Y:S02]  /*9510*/  SYNCS.PHASECHK.TRANS64.TRYWAIT P1, [R15+URZ+0x33450], R0 ;  /* 0x033450000f0075a7 */ /* 0x000e64000802017f */
[----:B-1----:R-:W-:Y:S05]  /*9520*/  @!P1 BRA `(.L_x_309) ;  /* 0x0000009400f09947 */ /* 0x002fea0003800000 */
.L_x_308:
[----:B------:R-:W-:Y:S01]  /*9530*/  IMAD R4, R5, 0x780, R4 ;  /* 0x0000078005047824 */ /* 0x000fe200078e0204 */
[----:B------:R-:W-:Y:S05]  /*9540*/  WARPSYNC.ALL ;  /* 0x0000000000007948 */ /* 0x000fea0003800000 */
[----:B------:R-:W-:Y:S01]  /*9550*/  IMAD.MOV.U32 R5, RZ, RZ, -0x3ffffff0 ;  /* 0xc0000010ff057424 */ /* 0x000fe200078e00ff */
[C---:B------:R-:W-:Y:S01]  /*9560*/  R2UR UR6, R4.reuse ;  /* 0x00000000040672ca */ /* 0x040fe200000e0000 */
[----:B------:R-:W-:Y:S01]  /*9570*/  WARPGROUP.ARRIVE ;  /* 0x00000000000079c5 */ /* 0x000fe20000000000 */
[----:B------:R-:W-:Y:S01]  /*9580*/  VIADD R10, R4, 0x180 ;  /* 0x00000180040a7836 */ /* 0x000fe20000000000 */
[----:B------:R-:W-:Y:S01]  /*9590*/  ULDC.64 UR8, c[0x0][0x9a0] ;  /* 0x0002680000087ab9 */ /* 0x000fe20000000a00 */
[----:B------:R-:W-:Y:S01]  /*95a0*/  R2UR UR7, R5 ;  /* 0x00000000050772ca */ /* 0x000fe200000e0000 */
[----:B------:R-:W-:Y:S01]  /*95b0*/  IMAD.MOV.U32 R11, RZ, RZ, -0x3ffffff0 ;  /* 0xc0000010ff0b7424 */ /* 0x000fe200078e00ff */
[----:B------:R-:W-:Y:S01]  /*95c0*/  UISETP.NE.U32.AND UP0, UPT, UR8, URZ, UPT ;  /* 0x0000003f0800728c */ /* 0x000fe2000bf05070 */
[----:B------:R-:W-:-:S03]  /*95d0*/  IMAD.MOV.U32 R7, RZ, RZ, 0x3f800000 ;  /* 0x3f800000ff077424 */ /* 0x000fc600078e00ff */
[----:B------:R-:W-:-:S06]  /*95e0*/  UISETP.NE.AND.EX UP0, UPT, UR9, URZ, UPT, UP0 ;  /* 0x0000003f0900728c */ /* 0x000fcc000bf05300 */
[----:B------:R-:W-:Y:S01]  /*95f0*/  PLOP3.LUT P1, PT, PT, PT, UP0, 0x80, 0x0 ;  /* 0x000000000000781c */ /* 0x000fe20003f2f008 */
[----:B------:R-:W-:Y:S01]  /*9600*/  QGMMA.64x192x32.F32.E4M3.E4M3 R24, R200, gdesc[UR4], R24, gsb0 ;  /* 0x02e00004c8187df3 */ /* 0x000fe20008000818 */
[----:B------:R-:W-:Y:S01]  /*9610*/  R2UR UR6, R10 ;  /* 0x000000000a0672ca */ /* 0x000fe200000e0000 */
[----:B------:R-:W-:Y:S01]  /*9620*/  VIADD R10, R4, 0x300 ;  /* 0x00000300040a7836 */ /* 0x000fe20000000000 */
[----:B------:R-:W-:Y:S01]  /*9630*/  R2UR UR7, R11 ;  /* 0x000000000b0772ca */ /* 0x000fe200000e0000 */
[----:B------:R-:W-:Y:S01]  /*9640*/  IMAD.MOV.U32 R11, RZ, RZ, -0x3ffffff0 ;  /* 0xc0000010ff0b7424 */ /* 0x000fe200078e00ff */
[----:B------:R-:W-:Y:S02]  /*9650*/  @UP0 ULDC.64 UR12, c[0x0][0x9c8] ;  /* 0x00027200000c0ab9 */ /* 0x000fe40000000a00 */
[----:B------:R-:W-:Y:S01]  /*9660*/  @UP0 UIMAD.WIDE.U32 UR4, UR36, UR12, URZ ;  /* 0x0000000c240402a5 */ /* 0x000fe2000f8e003f */
[----:B------:R-:W-:Y:S02]  /*9670*/  WARPGROUP.DEPBAR.LE gsb0, 0x0 ;  /* 0x00008000000079c5 */ /* 0x000fe40000010000 */
[----:B------:R-:W-:-:S10]  /*9680*/  WARPGROUP.ARRIVE ;  /* 0x00000000000079c5 */ /* 0x000fd40000000000 */
[----:B------:R-:W-:Y:S01]  /*9690*/  QGMMA.64x192x32.F32.E4M3.E4M3 R24, R204, gdesc[UR4], R24, gsb0 ;  /* 0x02e00004cc187df3 */ /* 0x000fe20008000818 */
[----:B------:R-:W-:Y:S02]  /*96a0*/  R2UR UR6, R10 ;  /* 0x000000000a0672ca */ /* 0x000fe400000e0000 */
[----:B------:R-:W-:Y:S01]  /*96b0*/  R2UR UR7, R11 ;  /* 0x000000000b0772ca */ /* 0x000fe200000e0000 */
[----:B------:R-:W-:Y:S02]  /*96c0*/  VIADD R10, R4, 0x480 ;  /* 0x00000480040a7836 */ /* 0x000fe40000000000 */
[----:B------:R-:W-:Y:S01]  /*96d0*/  IMAD.MOV.U32 R11, RZ, RZ, -0x3ffffff0 ;  /* 0xc0000010ff0b7424 */ /* 0x000fe200078e00ff */
[----:B------:R-:W-:Y:S02]  /*96e0*/  WARPGROUP.DEPBAR.LE gsb0, 0x0 ;  /* 0x00008000000079c5 */ /* 0x000fe40000010000 */
[----:B------:R-:W-:-:S11]  /*96f0*/  WARPGROUP.ARRIVE ;  /* 0x00000000000079c5 */ /* 0x000fd60000000000 */
[----:B------:R-:W-:Y:S01]  /*9700*/  QGMMA.64x192x32.F32.E4M3.E4M3 R24, R208, gdesc[UR4], R24, gsb0 ;  /* 0x02e00004d0187df3 */ /* 0x000fe20008000818 */
[----:B------:R-:W-:Y:S02]  /*9710*/  @UP0 UIMAD UR6, UR37, UR12, URZ ;  /* 0x0000000c250602a4 */ /* 0x000fe4000f8e023f */
[----:B------:R-:W-:Y:S02]  /*9720*/  @UP0 USHF.R.S32.HI UR7, URZ, 0x1f, UR45 ;  /* 0x0000001f3f070899 */ /* 0x000fe4000801142d */
[----:B------:R-:W-:-:S03]  /*9730*/  @UP0 UIMAD UR6, UR36, UR13, UR6 ;  /* 0x0000000d240602a4 */ /* 0x000fc6000f8e0206 */
[----:B------:R-:W-:Y:S01]  /*9740*/  @UP0 ULDC.64 UR12, c[0x0][0x9d0] ;  /* 0x00027400000c0ab9 */ /* 0x000fe20000000a00 */
[----:B------:R-:W-:Y:S02]  /*9750*/  @UP0 UIADD3 UR5, UR5, UR6, URZ ;  /* 0x0000000605050290 */ /* 0x000fe4000fffe03f */
[----:B------:R-:W-:Y:S02]  /*9760*/  @UP0 UIMAD UR6, UR7, UR12, URZ ;  /* 0x0000000c070602a4 */ /* 0x000fe4000f8e023f */
[----:B------:R-:W-:Y:S02]  /*9770*/  @UP0 UIMAD.WIDE.U32 UR4, UR45, UR12, UR4 ;  /* 0x0000000c2d0402a5 */ /* 0x000fe4000f8e0004 */
[----:B------:R-:W-:-:S04]  /*9780*/  @UP0 UIMAD UR6, UR45, UR13, UR6 ;  /* 0x0000000d2d0602a4 */ /* 0x000fc8000f8e0206 */
[----:B------:R-:W-:Y:S02]  /*9790*/  @UP0 UIADD3 UR5, UR5, UR6, URZ ;  /* 0x0000000605050290 */ /* 0x000fe4000fffe03f */
[----:B------:R-:W-:-:S04]  /*97a0*/  @UP0 ULEA UR6, UP1, UR4, UR8, 0x2 ;  /* 0x0000000804060291 */ /* 0x000fc8000f82103f */
[----:B------:R-:W-:-:S03]  /*97b0*/  @UP0 ULEA.HI.X UR5, UR4, UR9, UR5, 0x2, UP1 ;  /* 0x0000000904050291 */ /* 0x000fc600088f1405 */
[----:B------:R-:W-:Y:S02]  /*97c0*/  @UP0 UMOV UR4, UR6 ;  /* 0x0000000600040c82 */ /* 0x000fe40008000000 */
[----:B------:R-:W-:Y:S02]  /*97d0*/  IMAD.U32 R12, RZ, RZ, UR4 ;  /* 0x00000004ff0c7e24 */ /* 0x000fe4000f8e00ff */
[----:B------:R-:W-:-:S05]  /*97e0*/  IMAD.U32 R13, RZ, RZ, UR5 ;  /* 0x00000005ff0d7e24 */ /* 0x000fca000f8e00ff */
[----:B------:R2:W3:Y:S01]  /*97f0*/  @P1 LDG.E R7, desc[UR48][R12.64] ;  /* 0x000000300c071981 */ /* 0x0004e2000c1e1900 */
[----:B------:R-:W-:Y:S02]  /*9800*/  R2UR UR6, R10 ;  /* 0x000000000a0672ca */ /* 0x000fe400000e0000 */
[----:B------:R-:W-:Y:S01]  /*9810*/  R2UR UR7, R11 ;  /* 0x000000000b0772ca */ /* 0x000fe200000e0000 */
[----:B------:R-:W-:Y:S02]  /*9820*/  VIADD R4, R4, 0x600 ;  /* 0x0000060004047836 */ /* 0x000fe40000000000 */
[----:B------:R-:W-:Y:S01]  /*9830*/  IMAD.MOV.U32 R5, RZ, RZ, -0x3ffffff0 ;  /* 0xc0000010ff057424 */ /* 0x000fe200078e00ff */
[----:B------:R-:W-:Y:S02]  /*9840*/  WARPGROUP.DEPBAR.LE gsb0, 0x0 ;  /* 0x00008000000079c5 */ /* 0x000fe40000010000 */
[----:B------:R-:W-:-:S07]  /*9850*/  WARPGROUP.ARRIVE ;  /* 0x00000000000079c5 */ /* 0x000fce0000000000 */
[----:B------:R-:W-:Y:S01]  /*9860*/  QGMMA.64x192x32.F32.E4M3.E4M3 R24, R212, gdesc[UR4], R24, gsb0 ;  /* 0x02e00004d4187df3 */ /* 0x000fe20008000818 */
[----:B------:R-:W-:Y:S02]  /*9870*/  R2UR UR6, R4 ;  /* 0x00000000040672ca */ /* 0x000fe400000e0000 */
[----:B------:R-:W-:Y:S02]  /*9880*/  R2UR UR7, R5 ;  /* 0x00000000050772ca */ /* 0x000fe400000e0000 */
[----:B------:R-:W4:Y:S04]  /*9890*/  SHFL.BFLY PT, R5, R6, 0x2, 0x1f ;  /* 0x0c401f0006057f89 */ /* 0x000f2800000e0000 */
[----:B------:R-:W5:Y:S01]  /*98a0*/  SHFL.BFLY PT, R9, R8, 0x2, 0x1f ;  /* 0x0c401f0008097f89 */ /* 0x000f6200000e0000 */
[----:B----4-:R-:W-:-:S01]  /*98b0*/  FADD.FTZ R5, R5, R6 ;  /* 0x0000000605057221 */ /* 0x010fc20000010000 */
[----:B-----5:R-:W-:-:S04]  /*98c0*/  FADD.FTZ R9, R9, R8 ;  /* 0x0000000809097221 */ /* 0x020fc80000010000 */
[----:B01----:R-:W0:Y:S04]  /*98d0*/  SHFL.BFLY PT, R0, R5, 0x1, 0x1f ;  /* 0x0c201f0005007f89 */ /* 0x003e2800000e0000 */
[----:B------:R-:W2:Y:S01]  /*98e0*/  SHFL.BFLY PT, R4, R9, 0x1, 0x1f ;  /* 0x0c201f0009047f89 */ /* 0x000ea200000e0000 */
[----:B------:R-:W-:Y:S02]  /*98f0*/  IMAD.MOV.U32 R6, RZ, RZ, RZ ;  /* 0x000000ffff067224 */ /* 0x000fe400078e00ff */
[----:B0-----:R-:W-:Y:S01]  /*9900*/  FADD.FTZ R11, R5, R0 ;  /* 0x00000000050b7221 */ /* 0x001fe20000010000 */
[----:B--2---:R-:W-:-:S04]  /*9910*/  FADD.FTZ R12, R9, R4 ;  /* 0x00000004090c7221 */ /* 0x004fc80000010000 */
        /* <DEDUP_REMOVED lines=12> */
[----:B------:R-:W1:Y:S01]  /*99e0*/  @P2 MUFU.LG2 R8, R13 ;  /* 0x0000000d00082308 */ /* 0x000e620000000c00 */
[----:B------:R-:W-:-:S07]  /*99f0*/  IMAD.U32 R20, RZ, RZ, UR10 ;  /* 0x0000000aff147e24 */ /* 0x000fce000f8e00ff */
[----:B------:R-:W2:Y:S01]  /*9a00*/  @P1 MUFU.RCP R10, R12 ;  /* 0x0000000c000a1308 */ /* 0x000ea20000001000 */
[----:B------:R-:W-:Y:S02]  /*9a10*/  IMAD.U32 R5, RZ, RZ, UR10 ;  /* 0x0000000aff057e24 */ /* 0x000fe4000f8e00ff */
[----:B------:R-:W-:Y:S01]  /*9a20*/  @P3 FMUL.FTZ R20, R20, 0.69314718246459960938 ;  /* 0x3f31721814143820 */ /* 0x000fe20000410000 */
[----:B0-----:R-:W-:Y:S01]  /*9a30*/  @P3 FMUL.FTZ R9, R9, 0.69314718246459960938 ;  /* 0x3f31721809093820 */ /* 0x001fe20000410000 */
[----:B------:R-:W-:Y:S02]  /*9a40*/  IMAD.MOV.U32 R4, RZ, RZ, -0x800000 ;  /* 0xff800000ff047424 */ /* 0x000fe400078e00ff */
[----:B------:R-:W-:Y:S01]  /*9a50*/  @P2 FMUL.FTZ R5, R5, 0.69314718246459960938 ;  /* 0x3f31721805052820 */ /* 0x000fe20000410000 */
[----:B------:R-:W-:Y:S02]  /*9a60*/  IMAD.MOV.U32 R0, RZ, RZ, -0x800000 ;  /* 0xff800000ff007424 */ /* 0x000fe400078e00ff */
[----:B------:R-:W-:-:S01]  /*9a70*/  @P3 FFMA.FTZ R4, R20, R132, R9 ;  /* 0x0000008414043223 */ /* 0x000fc20000010009 */
[----:B-1----:R-:W-:Y:S01]  /*9a80*/  @P2 FMUL.FTZ R8, R8, 0.69314718246459960938 ;  /* 0x3f31721808082820 */ /* 0x002fe20000410000 */
[----:B---3--:R-:W-:-:S03]  /*9a90*/  FMUL.FTZ R9, R6, R7 ;  /* 0x0000000706097220 */ /* 0x008fc60000410000 */
[----:B------:R-:W-:Y:S01]  /*9aa0*/  @P2 FFMA.FTZ R0, R5, R126, R8 ;  /* 0x0000007e05002223 */ /* 0x000fe20000010008 */
[----:B--2---:R-:W-:Y:S01]  /*9ab0*/  FMUL.FTZ R7, R10, R7 ;  /* 0x000000070a077220 */ /* 0x004fe20000410000 */
[----:B------:R-:W-:Y:S02]  /*9ac0*/  WARPGROUP.DEPBAR.LE gsb0, 0x0 ;  /* 0x00008000000079c5 */ /* 0x000fe40000010000 */
[----:B------:R-:W-:Y:S05]  /*9ad0*/  @!P0 BRA `(.L_x_310) ;  /* 0x0000000000048947 */ /* 0x000fea0003800000 */
[----:B------:R-:W-:Y:S01]  /*9ae0*/  BPT.TRAP 0x1 ;  /* 0x000000040000795c */ /* 0x000fe20000300000 */
.L_x_310:
[----:B------:R-:W-:Y:S01]  /*9af0*/  VIADD R6, R15, 0x33460 ;  /* 0x000334600f067836 */ /* 0x000fe20000000000 */
[----:B------:R-:W-:Y:S01]  /*9b00*/  UIADD3 UR51, UR51, 0x1, URZ ;  /* 0x0000000133337890 */ /* 0x000fe2000fffe03f */
[-C--:B------:R-:W-:Y:S01]  /*9b10*/  FMUL.FTZ R121, R65, R9.reuse ;  /* 0x0000000941797220 */ /* 0x080fe20000410000 */
[-C--:B------:R-:W-:Y:S01]  /*9b20*/  FMUL.FTZ R143, R24, R9.reuse ;  /* 0x00000009188f7220 */ /* 0x080fe20000410000 */
[-C--:B------:R-:W-:Y:S01]  /*9b30*/  FMUL.FTZ R140, R28, R9.reuse ;  /* 0x000000091c8c7220 */ /* 0x080fe20000410000 */
[----:B------:R-:W-:Y:S01]  /*9b40*/  PRMT R6, R3, 0x654, R6 ;  /* 0x0000065403067816 */ /* 0x000fe20000000006 */
[----:B------:R-:W-:Y:S01]  /*9b50*/  UISETP.NE.AND UP0, UPT, UR51, 0x2, UPT ;  /* 0x000000023300788c */ /* 0x000fe2000bf05270 */
[-C--:B------:R-:W-:Y:S01]  /*9b60*/  FMUL.FTZ R138, R29, R9.reuse ;  /* 0x000000091d8a7220 */ /* 0x080fe20000410000 */
[-C--:B------:R-:W-:Y:S01]  /*9b70*/  FMUL.FTZ R139, R32, R9.reuse ;  /* 0x00000009208b7220 */ /* 0x080fe20000410000 */
[----:B------:R0:W-:Y:S01]  /*9b80*/  SYNCS.ARRIVE.TRANS64.RED.A1T0 RZ, [R6+URZ], RZ ;  /* 0x000000ff06ff79a7 */ /* 0x0001e2000810043f */
        /* <DEDUP_REMOVED lines=62> */
[----:B------:R-:W-:Y:S01]  /*9f70*/  USEL UR4, URZ, 0x1, UP0 ;  /* 0x000000013f047887 */ /* 0x000fe20008000000 */
        /* <DEDUP_REMOVED lines=24> */
[----:B------:R-:W-:Y:S01]  /*a100*/  PLOP3.LUT P0, PT, PT, PT, PT, 0x8, 0x0 ;  /* 0x000000000000781c */ /* 0x000fe20003f0e170 */
[-C--:B------:R-:W-:Y:S01]  /*a110*/  FMUL.FTZ R15, R111, R7.reuse ;  /* 0x000000076f0f7220 */ /* 0x080fe20000410000 */
[-C--:B------:R-:W-:Y:S01]  /*a120*/  FMUL.FTZ R12, R114, R7.reuse ;  /* 0x00000007720c7220 */ /* 0x080fe20000410000 */
[-C--:B------:R-:W-:Y:S01]  /*a130*/  FMUL.FTZ R8, R115, R7.reuse ;  /* 0x0000000773087220 */ /* 0x080fe20000410000 */
[-C--:B------:R-:W-:Y:S01]  /*a140*/  FMUL.FTZ R11, R118, R7.reuse ;  /* 0x00000007760b7220 */ /* 0x080fe20000410000 */
[----:B------:R-:W-:Y:S01]  /*a150*/  FMUL.FTZ R119, R119, R7 ;  /* 0x0000000777777220 */ /* 0x000fe20000410000 */
[----:B------:R-:W-:-:S02]  /*a160*/  UIADD3 UR43, UR43, 0x1, URZ ;  /* 0x000000012b2b7890 */ /* 0x000fc4000fffe03f */
[----:B------:R-:W-:Y:S02]  /*a170*/  USEL UR51, UR51, URZ, UP0 ;  /* 0x0000003f33337287 */ /* 0x000fe40008000000 */
[----:B0-----:R-:W-:-:S12]  /*a180*/  ULOP3.LUT UR42, UR42, UR4, URZ, 0x3c, !UPT ;  /* 0x000000042a2a7292 */ /* 0x001fd8000f8e3c3f */
.L_x_288:
[----:B------:R-:W0:Y:S01]  /*a190*/  S2R R6, SR_CgaCtaId ;  /* 0x0000000000067919 */ /* 0x000e220000008800 */
[----:B------:R-:W-:Y:S01]  /*a1a0*/  MOV R3, 0x400 ;  /* 0x0000040000037802 */ /* 0x000fe20000000f00 */
[----:B------:R-:W-:Y:S01]  /*a1b0*/  BSSY B0, `(.L_x_311) ;  /* 0x0000311000007945 */ /* 0x000fe20003800000 */
[----:B------:R-:W-:Y:S02]  /*a1c0*/  BAR.SYNC.DEFER_BLOCKING 0x5, 0x180 ;  /* 0x0146000000007b1d */ /* 0x000fe40000010000 */
[----:B0-----:R-:W-:-:S05]  /*a1d0*/  LEA R3, R6, R3, 0x18 ;  /* 0x0000000306037211 */ /* 0x001fca00078ec0ff */
[----:B------:R-:W0:Y:S02]  /*a1e0*/  LDS.128 R60, [R3+0x334d0] ;  /* 0x0334d000033c7984 */ /* 0x000e240000000c00 */
[----:B0-----:R-:W-:Y:S02]  /*a1f0*/  R2UR UR5, R61 ;  /* 0x000000003d0572ca */ /* 0x001fe400000e0000 */
[----:B------:R-:W-:Y:S01]  /*a200*/  R2UR UR45, R62 ;  /* 0x000000003e2d72ca */ /* 0x000fe200000e0000 */
[----:B------:R-:W-:Y:S06]  /*a210*/  BAR.ARV 0x4, 0x180 ;  /* 0x0106000000007b1d */ /* 0x000fec0000002000 */
[----:B------:R-:W-:Y:S08]  /*a220*/  @P0 BRA `(.L_x_312) ;  /* 0x0000002000fc0947 */ /* 0x000ff00003800000 */
[----:B------:R-:W0:Y:S01]  /*a230*/  S2R R70, SR_TID.X ;  /* 0x0000000000467919 */ /* 0x000e220000002100 */
[----:B------:R-:W-:Y:S01]  /*a240*/  ULDC.64 UR6, c[0x4][0x38] ;  /* 0x01000e0000067ab9 */ /* 0x000fe20000000a00 */
[----:B0-----:R-:W-:-:S05]  /*a250*/  IMAD.SHL.U32 R5, R70, 0x4, RZ ;  /* 0x0000000446057824 */ /* 0x001fca00078e00ff */
[----:B------:R-:W-:-:S04]  /*a260*/  LOP3.LUT R5, R5, 0xc, RZ, 0xc0, !PT ;  /* 0x0000000c05057812 */ /* 0x000fc800078ec0ff */
[----:B------:R-:W-:-:S05]  /*a270*/  IADD3 R6, P0, R5, UR6, RZ ;  /* 0x0000000605067c10 */ /* 0x000fca000ff1e0ff */
[----:B------:R-:W-:Y:S01]  /*a280*/  IMAD.X R7, RZ, RZ, UR7, P0 ;  /* 0x00000007ff077e24 */ /* 0x000fe200080e06ff */
[----:B------:R-:W-:Y:S01]  /*a290*/  F2FP.BF16.F32.PACK_AB R11, R11, R12 ;  /* 0x0000000c0b0b723e */ /* 0x000fe200000010ff */
[----:B------:R-:W-:-:S03]  /*a2a0*/  ULDC.64 UR6, c[0x0][0xc00] ;  /* 0x0003000000067ab9 */ /* 0x000fc60000000a00 */
[----:B------:R0:W2:Y:S01]  /*a2b0*/  LDG.E.CONSTANT R5, desc[UR48][R6.64] ;  /* 0x0000003006057981 */ /* 0x0000a2000c1e9900 */
[----:B------:R-:W-:Y:S01]  /*a2c0*/  F2FP.BF16.F32.PACK_AB R52, R52, R53 ;  /* 0x000000353434723e */ /* 0x000fe200000010ff */
[----:B------:R-:W-:Y:S01]  /*a2d0*/  UISETP.NE.U32.AND UP0, UPT, UR6, URZ, UPT ;  /* 0x0000003f0600728c */ /* 0x000fe2000bf05070 */
[----:B------:R-:W-:Y:S01]  /*a2e0*/  F2FP.BF16.F32.PACK_AB R49, R48, R49 ;  /* 0x000000313031723e */ /* 0x000fe200000010ff */
[----:B------:R-:W1:Y:S01]  /*a2f0*/  S2R R12, SR_SWINHI ;  /* 0x00000000000c7919 */ /* 0x000e620000002f00 */
[----:B------:R-:W-:Y:S01]  /*a300*/  F2FP.BF16.F32.PACK_AB R44, R44, R45 ;  /* 0x0000002d2c2c723e */ /* 0x000fe200000010ff */
[----:B------:R-:W-:Y:S01]  /*a310*/  USHF.L.U32 UR8, UR36, 0x2, URZ ;  /* 0x0000000224087899 */ /* 0x000fe2000800063f */
[----:B------:R-:W-:Y:S01]  /*a320*/  F2FP.BF16.F32.PACK_AB R41, R40, R41 ;  /* 0x000000292829723e */ /* 0x000fe200000010ff */
[----:B------:R-:W-:Y:S01]  /*a330*/  UISETP.NE.AND.EX UP0, UPT, UR7, URZ, UPT, UP0 ;  /* 0x0000003f0700728c */ /* 0x000fe2000bf05300 */
[----:B------:R-:W-:Y:S01]  /*a340*/  F2FP.BF16.F32.PACK_AB R36, R36, R37 ;  /* 0x000000252424723e */ /* 0x000fe200000010ff */
[----:B------:R-:W-:Y:S01]  /*a350*/  USHF.L.U64.HI UR9, UR36, 0x2, UR37 ;  /* 0x0000000224097899 */ /* 0x000fe20008010225 */
[----:B0-----:R-:W-:Y:S01]  /*a360*/  LOP3.LUT P0, R6, R70, 0x3, RZ, 0xc0, !PT ;  /* 0x0000000346067812 */ /* 0x001fe2000780c0ff */
[----:B------:R-:W-:Y:S01]  /*a370*/  UIADD3 UR4, UP1, UR8, UR6, URZ ;  /* 0x0000000608047290 */ /* 0x000fe2000ff3e03f */
[----:B------:R-:W-:-:S02]  /*a380*/  F2FP.BF16.F32.PACK_AB R33, R32, R33 ;  /* 0x000000212021723e */ /* 0x000fc400000010ff */
[----:B------:R-:W-:Y:S01]  /*a390*/  ISETP.EQ.OR P0, PT, R6, 0x3, !P0 ;  /* 0x000000030600780c */ /* 0x000fe20004702670 */
[----:B------:R-:W-:Y:S01]  /*a3a0*/  UIADD3.X UR6, UR9, UR7, URZ, UP1, !UPT ;  /* 0x0000000709067290 */ /* 0x000fe20008ffe43f */
[----:B------:R-:W-:Y:S02]  /*a3b0*/  F2FP.BF16.F32.PACK_AB R46, R43, R46 ;  /* 0x0000002e2b2e723e */ /* 0x000fe400000010ff */
[----:B------:R-:W-:Y:S02]  /*a3c0*/  SEL R62, R52, R49, P0 ;  /* 0x00000031343e7207 */ /* 0x000fe40000000000 */
[----:B------:R-:W-:Y:S02]  /*a3d0*/  SEL R49, R49, R52, P0 ;  /* 0x0000003431317207 */ /* 0x000fe40000000000 */
[----:B------:R-:W-:Y:S02]  /*a3e0*/  SEL R52, R44, R41, P0 ;  /* 0x000000292c347207 */ /* 0x000fe40000000000 */
[----:B------:R-:W-:-:S02]  /*a3f0*/  SEL R41, R41, R44, P0 ;  /* 0x0000002c29297207 */ /* 0x000fc40000000000 */
[----:B------:R-:W-:Y:S02]  /*a400*/  SEL R44, R36, R33, P0 ;  /* 0x00000021242c7207 */ /* 0x000fe40000000000 */
[----:B------:R-:W-:Y:S02]  /*a410*/  SEL R43, R33, R36, P0 ;  /* 0x00000024212b7207 */ /* 0x000fe40000000000 */
[----:B------:R-:W-:Y:S02]  /*a420*/  F2FP.BF16.F32.PACK_AB R13, R13, R14 ;  /* 0x0000000e0d0d723e */ /* 0x000fe400000010ff */
[----:B------:R-:W-:Y:S02]  /*a430*/  F2FP.BF16.F32.PACK_AB R10, R9, R10 ;  /* 0x0000000a090a723e */ /* 0x000fe400000010ff */
[----:B------:R-:W-:Y:S02]  /*a440*/  F2FP.BF16.F32.PACK_AB R73, R73, R80 ;  /* 0x000000504949723e */ /* 0x000fe400000010ff */
[----:B------:R-:W-:-:S02]  /*a450*/  MOV R6, R3 ;  /* 0x0000000300067202 */ /* 0x000fc40000000f00 */
[----:B-1----:R-:W-:Y:S02]  /*a460*/  MOV R7, R12 ;  /* 0x0000000c00077202 */ /* 0x002fe40000000f00 */
[----:B------:R-:W-:Y:S02]  /*a470*/  F2FP.BF16.F32.PACK_AB R76, R69, R76 ;  /* 0x0000004c454c723e */ /* 0x000fe400000010ff */
[----:B------:R-:W-:Y:S01]  /*a480*/  F2FP.BF16.F32.PACK_AB R121, R68, R121 ;  /* 0x000000794479723e */ /* 0x000fe200000010ff */
[----:B------:R-:W-:Y:S01]  /*a490*/  IMAD.WIDE R36, R224, 0x2, R6 ;  /* 0x00000002e0247825 */ /* 0x000fe200078e0206 */
[----:B------:R-:W-:Y:S02]  /*a4a0*/  F2FP.BF16.F32.PACK_AB R54, R51, R54 ;  /* 0x000000363336723e */ /* 0x000fe400000010ff */
[----:B------:R-:W-:Y:S02]  /*a4b0*/  SEL R68, R13, R10, P0 ;  /* 0x0000000a0d447207 */ /* 0x000fe40000000000 */
[----:B------:R-:W-:-:S02]  /*a4c0*/  IADD3 R61, P5, R36, 0x40, RZ ;  /* 0x00000040243d7810 */ /* 0x000fc40007fbe0ff */
[----:B------:R-:W-:Y:S02]  /*a4d0*/  SEL R51, R10, R13, P0 ;  /* 0x0000000d0a337207 */ /* 0x000fe40000000000 */
[----:B------:R-:W-:Y:S01]  /*a4e0*/  F2FP.BF16.F32.PACK_AB R67, R67, R72 ;  /* 0x000000484343723e */ /* 0x000fe200000010ff */
[----:B------:R-:W-:Y:S01]  /*a4f0*/  IMAD.X R33, RZ, RZ, R37, P5 ;  /* 0x000000ffff217224 */ /* 0x000fe200028e0625 */
[----:B------:R-:W-:Y:S02]  /*a500*/  F2FP.BF16.F32.PACK_AB R66, R59, R66 ;  /* 0x000000423b42723e */ /* 0x000fe400000010ff */
[----:B------:R-:W-:Y:S02]  /*a510*/  LOP3.LUT R10, R61, 0x380, RZ, 0xc0, !PT ;  /* 0x000003803d0a7812 */ /* 0x000fe400078ec0ff */
[----:B------:R-:W-:Y:S02]  /*a520*/  F2FP.BF16.F32.PACK_AB R55, R55, R58 ;  /* 0x0000003a3737723e */ /* 0x000fe400000010ff */
[----:B------:R-:W-:-:S02]  /*a530*/  SEL R80, R73, R76, P0 ;  /* 0x0000004c49507207 */ /* 0x000fc40000000000 */
[----:B------:R-:W-:Y:S02]  /*a540*/  SEL R73, R76, R73, P0 ;  /* 0x000000494c497207 */ /* 0x000fe40000000000 */
[----:B------:R-:W-:Y:S02]  /*a550*/  F2FP.BF16.F32.PACK_AB R84, R77, R84 ;  /* 0x000000544d54723e */ /* 0x000fe400000010ff */
[----:B------:R-:W-:Y:S02]  /*a560*/  F2FP.BF16.F32.PACK_AB R47, R47, R50 ;  /* 0x000000322f2f723e */ /* 0x000fe400000010ff */
[----:B------:R-:W-:Y:S02]  /*a570*/  SEL R76, R67, R66, P0 ;  /* 0x00000042434c7207 */ /* 0x000fe40000000000 */
[----:B------:R-:W-:Y:S02]  /*a580*/  IADD3 R69, P6, R36, 0x60, RZ ;  /* 0x0000006024457810 */ /* 0x000fe40007fde0ff */
[----:B------:R-:W-:-:S02]  /*a590*/  SHF.R.U64 R10, R10, 0x3, RZ ;  /* 0x000000030a0a7819 */ /* 0x000fc400000012ff */
[----:B------:R-:W-:Y:S02]  /*a5a0*/  SEL R67, R66, R67, P0 ;  /* 0x0000004342437207 */ /* 0x000fe40000000000 */
[C---:B------:R-:W-:Y:S02]  /*a5b0*/  IADD3 R53, P4, R36.reuse, 0x20, RZ ;  /* 0x0000002024357810 */ /* 0x040fe40007f9e0ff */
[----:B------:R-:W-:Y:S02]  /*a5c0*/  IADD3 R77, P2, R36, 0x4020, RZ ;  /* 0x00004020244d7810 */ /* 0x000fe40007f5e0ff */
[----:B------:R-:W-:Y:S02]  /*a5d0*/  F2FP.BF16.F32.PACK_AB R81, R81, R88 ;  /* 0x000000585151723e */ /* 0x000fe400000010ff */
[----:B------:R-:W-:Y:S02]  /*a5e0*/  F2FP.BF16.F32.PACK_AB R39, R39, R42 ;  /* 0x0000002a2727723e */ /* 0x000fe400000010ff */
[----:B------:R-:W-:Y:S01]  /*a5f0*/  F2FP.BF16.F32.PACK_AB R38, R35, R38 ;  /* 0x000000262326723e */ /* 0x000fe200000010ff */
[----:B------:R-:W-:Y:S01]  /*a600*/  IMAD.X R35, RZ, RZ, R37, P4 ;  /* 0x000000ffff237224 */ /* 0x000fe200020e0625 */
[----:B------:R-:W-:-:S02]  /*a610*/  SEL R66, R55, R54, P0 ;  /* 0x0000003637427207 */ /* 0x000fc40000000000 */
[----:B------:R-:W-:Y:S02]  /*a620*/  SEL R55, R54, R55, P0 ;  /* 0x0000003736377207 */ /* 0x000fe40000000000 */
[----:B------:R-:W-:Y:S02]  /*a630*/  F2FP.BF16.F32.PACK_AB R31, R31, R34 ;  /* 0x000000221f1f723e */ /* 0x000fe400000010ff */
[----:B------:R-:W-:Y:S01]  /*a640*/  F2FP.BF16.F32.PACK_AB R30, R27, R30 ;  /* 0x0000001e1b1e723e */ /* 0x000fe200000010ff */
[----:B------:R-:W-:Y:S01]  /*a650*/  IMAD.X R27, RZ, RZ, R37, P2 ;  /* 0x000000ffff1b7224 */ /* 0x000fe200010e0625 */
[----:B------:R-:W-:Y:S02]  /*a660*/  F2FP.BF16.F32.PACK_AB R8, R119, R8 ;  /* 0x000000087708723e */ /* 0x000fe400000010ff */
[----:B------:R-:W-:Y:S02]  /*a670*/  SEL R54, R47, R46, P0 ;  /* 0x0000002e2f367207 */ /* 0x000fe40000000000 */
[----:B------:R-:W-:-:S02]  /*a680*/  LOP3.LUT R12, R69, 0x380, RZ, 0xc0, !PT ;  /* 0x00000380450c7812 */ /* 0x000fc400078ec0ff */
[----:B------:R-:W-:Y:S02]  /*a690*/  LOP3.LUT R32, R10, R61, RZ, 0x3c, !PT ;  /* 0x0000003d0a207212 */ /* 0x000fe400078e3cff */
[----:B------:R-:W-:Y:S02]  /*a6a0*/  SEL R47, R46, R47, P0 ;  /* 0x0000002f2e2f7207 */ /* 0x000fe40000000000 */
[----:B------:R-:W-:Y:S02]  /*a6b0*/  LOP3.LUT R10, R77, 0x380, RZ, 0xc0, !PT ;  /* 0x000003804d0a7812 */ /* 0x000fe400078ec0ff */
[----:B------:R-:W-:Y:S02]  /*a6c0*/  SEL R78, R81, R84, P0 ;  /* 0x00000054514e7207 */ /* 0x000fe40000000000 */
[----:B------:R-:W-:Y:S02]  /*a6d0*/  SEL R46, R39, R38, P0 ;  /* 0x00000026272e7207 */ /* 0x000fe40000000000 */
[----:B------:R-:W-:-:S02]  /*a6e0*/  SEL R81, R84, R81, P0 ;  /* 0x0000005154517207 */ /* 0x000fc40000000000 */
[----:B------:R-:W-:Y:S02]  /*a6f0*/  SEL R39, R38, R39, P0 ;  /* 0x0000002726277207 */ /* 0x000fe40000000000 */
[----:B------:R-:W-:Y:S02]  /*a700*/  IADD3 R83, P4, R36, 0x4060, RZ ;  /* 0x0000406024537810 */ /* 0x000fe40007f9e0ff */
[----:B------:R-:W-:Y:S02]  /*a710*/  SEL R38, R31, R30, P0 ;  /* 0x0000001e1f267207 */ /* 0x000fe40000000000 */
[----:B------:R-:W-:Y:S01]  /*a720*/  SEL R59, R30, R31, P0 ;  /* 0x0000001f1e3b7207 */ /* 0x000fe20000000000 */
[----:B------:R-:W-:Y:S01]  /*a730*/  IMAD.X R31, RZ, RZ, R37, P6 ;  /* 0x000000ffff1f7224 */ /* 0x000fe200030e0625 */
[----:B------:R-:W-:Y:S02]  /*a740*/  SEL R84, R11, R8, P0 ;  /* 0x000000080b547207 */ /* 0x000fe40000000000 */
[----:B------:R-:W-:-:S02]  /*a750*/  SEL R71, R8, R11, P0 ;  /* 0x0000000b08477207 */ /* 0x000fc40000000000 */
[----:B------:R-:W-:Y:S02]  /*a760*/  SHF.R.U64 R12, R12, 0x3, RZ ;  /* 0x000000030c0c7819 */ /* 0x000fe400000012ff */
[----:B------:R-:W-:Y:S02]  /*a770*/  IADD3 R79, P3, R36, 0x4040, RZ ;  /* 0x00004040244f7810 */ /* 0x000fe40007f7e0ff */
[----:B------:R-:W-:Y:S02]  /*a780*/  LOP3.LUT R8, R53, 0x380, RZ, 0xc0, !PT ;  /* 0x0000038035087812 */ /* 0x000fe400078ec0ff */
[----:B------:R-:W-:Y:S02]  /*a790*/  SHF.R.U64 R10, R10, 0x3, RZ ;  /* 0x000000030a0a7819 */ /* 0x000fe400000012ff */
[----:B------:R-:W-:Y:S02]  /*a7a0*/  IADD3 R87, P6, R36, 0x8020, RZ ;  /* 0x0000802024577810 */ /* 0x000fe40007fde0ff */
[----:B------:R-:W-:-:S02]  /*a7b0*/  F2FP.BF16.F32.PACK_AB R64, R64, R65 ;  /* 0x000000414040723e */ /* 0x000fc400000010ff */
[----:B------:R-:W-:Y:S01]  /*a7c0*/  F2FP.BF16.F32.PACK_AB R57, R56, R57 ;  /* 0x000000393839723e */ /* 0x000fe200000010ff */
[----:B------:R-:W-:Y:S01]  /*a7d0*/  IMAD.X R13, RZ, RZ, R37, P6 ;  /* 0x000000ffff0d7224 */ /* 0x000fe200030e0625 */
[----:B------:R-:W-:Y:S02]  /*a7e0*/  LOP3.LUT R14, R83, 0x380, RZ, 0xc0, !PT ;  /* 0x00000380530e7812 */ /* 0x000fe400078ec0ff */
[----:B------:R-:W-:Y:S02]  /*a7f0*/  F2FP.BF16.F32.PACK_AB R25, R25, R26 ;  /* 0x0000001a1919723e */ /* 0x000fe400000010ff */
[----:B------:R-:W-:Y:S02]  /*a800*/  LOP3.LUT R30, R12, R69, RZ, 0x3c, !PT ;  /* 0x000000450c1e7212 */ /* 0x000fe400078e3cff */
[----:B------:R-:W-:Y:S02]  /*a810*/  F2FP.BF16.F32.PACK_AB R28, R28, R29 ;  /* 0x0000001d1c1c723e */ /* 0x000fe400000010ff */
[----:B------:R-:W-:-:S02]  /*a820*/  F2FP.BF16.F32.PACK_AB R21, R21, R24 ;  /* 0x000000181515723e */ /* 0x000fc400000010ff */
[----:B------:R-:W-:Y:S02]  /*a830*/  SHF.R.U64 R8, R8, 0x3, RZ ;  /* 0x0000000308087819 */ /* 0x000fe400000012ff */
[----:B------:R-:W-:Y:S02]  /*a840*/  LOP3.LUT R12, R79, 0x380, RZ, 0xc0, !PT ;  /* 0x000003804f0c7812 */ /* 0x000fe400078ec0ff */
[----:B------:R-:W-:Y:S02]  /*a850*/  LOP3.LUT R26, R10, R77, RZ, 0x3c, !PT ;  /* 0x0000004d0a1a7212 */ /* 0x000fe400078e3cff */
[----:B------:R-:W-:Y:S02]  /*a860*/  F2FP.BF16.F32.PACK_AB R20, R15, R20 ;  /* 0x000000140f14723e */ /* 0x000fe400000010ff */
[----:B------:R-:W-:Y:S02]  /*a870*/  IADD3 R75, P1, R36, 0x4000, RZ ;  /* 0x00004000244b7810 */ /* 0x000fe40007f3e0ff */
[----:B------:R-:W-:-:S02]  /*a880*/  LOP3.LUT R10, R87, 0x380, RZ, 0xc0, !PT ;  /* 0x00000380570a7812 */ /* 0x000fc400078ec0ff */
[----:B------:R-:W-:Y:S01]  /*a890*/  SEL R60, R64, R57, P0 ;  /* 0x00000039403c7207 */ /* 0x000fe20000000000 */
[--C-:B------:R-:W-:Y:S01]  /*a8a0*/  IMAD.X R29, RZ, RZ, R37.reuse, P1 ;  /* 0x000000ffff1d7224 */ /* 0x100fe200008e0625 */
[----:B------:R-:W-:Y:S02]  /*a8b0*/  SHF.R.U64 R14, R14, 0x3, RZ ;  /* 0x000000030e0e7819 */ /* 0x000fe400000012ff */
[----:B------:R-:W-:Y:S02]  /*a8c0*/  SEL R57, R57, R64, P0 ;  /* 0x0000004039397207 */ /* 0x000fe40000000000 */
[----:B------:R-:W-:Y:S02]  /*a8d0*/  SEL R64, R28, R21, P0 ;  /* 0x000000151c407207 */ /* 0x000fe40000000000 */
[----:B------:R-:W-:Y:S01]  /*a8e0*/  SEL R45, R21, R28, P0 ;  /* 0x0000001c152d7207 */ /* 0x000fe20000000000 */
[----:B------:R-:W-:Y:S01]  /*a8f0*/  IMAD.X R21, RZ, RZ, R37, P4 ;  /* 0x000000ffff157224 */ /* 0x000fe200020e0625 */
[----:B------:R-:W-:-:S02]  /*a900*/  LOP3.LUT R34, R8, R53, RZ, 0x3c, !PT ;  /* 0x0000003508227212 */ /* 0x000fc400078e3cff */
[----:B------:R-:W-:Y:S02]  /*a910*/  SHF.R.U64 R12, R12, 0x3, RZ ;  /* 0x000000030c0c7819 */ /* 0x000fe400000012ff */
[----:B------:R-:W-:Y:S02]  /*a920*/  F2FP.BF16.F32.PACK_AB R140, R140, R143 ;  /* 0x0000008f8c8c723e */ /* 0x000fe400000010ff */
[----:B------:R-:W-:Y:S02]  /*a930*/  F2FP.BF16.F32.PACK_AB R105, R105, R112 ;  /* 0x000000706969723e */ /* 0x000fe400000010ff */
[----:B------:R-:W-:Y:S02]  /*a940*/  F2FP.BF16.F32.PACK_AB R141, R138, R141 ;  /* 0x0000008d8a8d723e */ /* 0x000fe400000010ff */
[----:B------:R-:W-:Y:S02]  /*a950*/  F2FP.BF16.F32.PACK_AB R108, R101, R108 ;  /* 0x0000006c656c723e */ /* 0x000fe400000010ff */
[----:B------:R-:W-:-:S02]  /*a960*/  SEL R82, R25, R20, P0 ;  /* 0x0000001419527207 */ /* 0x000fc40000000000 */
[----:B------:R-:W-:Y:S01]  /*a970*/  SEL R65, R20, R25, P0 ;  /* 0x0000001914417207 */ /* 0x000fe20000000000 */
[----:B------:R-:W-:Y:S01]  /*a980*/  IMAD.X R25, RZ, RZ, R37, P3 ;  /* 0x000000ffff197224 */ /* 0x000fe200018e0625 */
[----:B------:R-:W-:Y:S02]  /*a990*/  LOP3.LUT R8, R75, 0x380, RZ, 0xc0, !PT ;  /* 0x000003804b087812 */ /* 0x000fe400078ec0ff */
[----:B------:R-:W-:Y:S02]  /*a9a0*/  SHF.R.U64 R10, R10, 0x3, RZ ;  /* 0x000000030a0a7819 */ /* 0x000fe400000012ff */
[----:B------:R-:W-:Y:S02]  /*a9b0*/  F2FP.BF16.F32.PACK_AB R136, R136, R139 ;  /* 0x0000008b8888723e */ /* 0x000fe400000010ff */
[----:B------:R-:W-:Y:S02]  /*a9c0*/  F2FP.BF16.F32.PACK_AB R97, R97, R104 ;  /* 0x000000686161723e */ /* 0x000fe400000010ff */
[----:B------:R-:W-:-:S02]  /*a9d0*/  F2FP.BF16.F32.PACK_AB R137, R134, R137 ;  /* 0x000000898689723e */ /* 0x000fc400000010ff */
[----:B------:R-:W-:Y:S02]  /*a9e0*/  F2FP.BF16.F32.PACK_AB R100, R93, R100 ;  /* 0x000000645d64723e */ /* 0x000fe400000010ff */
[----:B------:R-:W-:Y:S02]  /*a9f0*/  LOP3.LUT R20, R14, R83, RZ, 0x3c, !PT ;  /* 0x000000530e147212 */ /* 0x000fe400078e3cff */
[----:B------:R-:W-:Y:S02]  /*aa00*/  F2FP.BF16.F32.PACK_AB R132, R132, R135 ;  /* 0x000000878484723e */ /* 0x000fe400000010ff */
[----:B------:R-:W-:Y:S02]  /*aa10*/  F2FP.BF16.F32.PACK_AB R89, R89, R96 ;  /* 0x000000605959723e */ /* 0x000fe400000010ff */
[----:B------:R-:W-:Y:S02]  /*aa20*/  F2FP.BF16.F32.PACK_AB R133, R130, R133 ;  /* 0x000000858285723e */ /* 0x000fe400000010ff */
[----:B------:R-:W-:-:S02]  /*aa30*/  F2FP.BF16.F32.PACK_AB R92, R85, R92 ;  /* 0x0000005c555c723e */ /* 0x000fc400000010ff */
[----:B------:R-:W-:Y:S02]  /*aa40*/  F2FP.BF16.F32.PACK_AB R128, R128, R131 ;  /* 0x000000838080723e */ /* 0x000fe400000010ff */
[----:B------:R-:W-:Y:S02]  /*aa50*/  F2FP.BF16.F32.PACK_AB R129, R126, R129 ;  /* 0x000000817e81723e */ /* 0x000fe400000010ff */
[----:B------:R-:W-:Y:S02]  /*aa60*/  LOP3.LUT R24, R12, R79, RZ, 0x3c, !PT ;  /* 0x0000004f0c187212 */ /* 0x000fe400078e3cff */
[----:B------:R-:W-:Y:S02]  /*aa70*/  F2FP.BF16.F32.PACK_AB R124, R124, R127 ;  /* 0x0000007f7c7c723e */ /* 0x000fe400000010ff */
[----:B------:R-:W-:Y:S02]  /*aa80*/  F2FP.BF16.F32.PACK_AB R125, R122, R125 ;  /* 0x0000007d7a7d723e */ /* 0x000fe400000010ff */
[----:B------:R-:W-:-:S02]  /*aa90*/  SEL R40, R140, R141, P0 ;  /* 0x0000008d8c287207 */ /* 0x000fc40000000000 */
[----:B------:R-:W-:Y:S02]  /*aaa0*/  SEL R70, R105, R108, P0 ;  /* 0x0000006c69467207 */ /* 0x000fe40000000000 */
[----:B------:R-:W-:Y:S02]  /*aab0*/  IADD3 R88, P2, R36, 0x8060, RZ ;  /* 0x0000806024587810 */ /* 0x000fe40007f5e0ff */
[----:B------:R-:W-:Y:S02]  /*aac0*/  SHF.R.U64 R8, R8, 0x3, RZ ;  /* 0x0000000308087819 */ /* 0x000fe400000012ff */
[----:B------:R-:W-:Y:S02]  /*aad0*/  LOP3.LUT R12, R10, R87, RZ, 0x3c, !PT ;  /* 0x000000570a0c7212 */ /* 0x000fe400078e3cff */
[----:B------:R-:W-:Y:S02]  /*aae0*/  F2FP.BF16.F32.PACK_AB R120, R120, R123 ;  /* 0x0000007b7878723e */ /* 0x000fe400000010ff */
[----:B------:R-:W-:-:S02]  /*aaf0*/  SEL R141, R141, R140, P0 ;  /* 0x0000008c8d8d7207 */ /* 0x000fc40000000000 */
[----:B------:R-:W-:Y:S02]  /*ab00*/  SEL R42, R136, R137, P0 ;  /* 0x00000089882a7207 */ /* 0x000fe40000000000 */
[----:B------:R-:W-:Y:S02]  /*ab10*/  SEL R105, R108, R105, P0 ;  /* 0x000000696c697207 */ /* 0x000fe40000000000 */
[----:B------:R-:W-:Y:S02]  /*ab20*/  SEL R72, R97, R100, P0 ;  /* 0x0000006461487207 */ /* 0x000fe40000000000 */
[C---:B------:R-:W-:Y:S02]  /*ab30*/  IADD3 R85, P5, R36.reuse, 0x8000, RZ ;  /* 0x0000800024557810 */ /* 0x040fe40007fbe0ff */
[----:B------:R-:W-:Y:S02]  /*ab40*/  IADD3 R86, P1, R36, 0x8040, RZ ;  /* 0x0000804024567810 */ /* 0x000fe40007f3e0ff */
[----:B------:R-:W-:Y:S01]  /*ab50*/  MOV R87, R20 ;  /* 0x0000001400577202 */ /* 0x000fe20000000f00 */
[--C-:B------:R-:W-:Y:S01]  /*ab60*/  IMAD.X R15, RZ, RZ, R37.reuse, P5 ;  /* 0x000000ffff0f7224 */ /* 0x100fe200028e0625 */
[----:B------:R-:W-:Y:S01]  /*ab70*/  SEL R137, R137, R136, P0 ;  /* 0x0000008889897207 */ /* 0x000fe20000000000 */
        /* <DEDUP_REMOVED lines=8> */
[----:B------:R-:W-:Y:S02]  /*ac00*/  SEL R56, R124, R125, P0 ;  /* 0x0000007d7c387207 */ /* 0x000fe40000000000 */
[----:B------:R-:W-:Y:S02]  /*ac10*/  LOP3.LUT R28, R8, R75, RZ, 0x3c, !PT ;  /* 0x0000004b081c7212 */ /* 0x000fe400078e3cff */
[----:B------:R-:W-:Y:S02]  /*ac20*/  LOP3.LUT R61, R88, 0x380, RZ, 0xc0, !PT ;  /* 0x00000380583d7812 */ /* 0x000fe400078ec0ff */
[----:B------:R-:W-:Y:S02]  /*ac30*/  SEL R125, R125, R124, P0 ;  /* 0x0000007c7d7d7207 */ /* 0x000fe40000000000 */
[----:B------:R-:W-:Y:S02]  /*ac40*/  SEL R58, R120, R121, P0 ;  /* 0x00000079783a7207 */ /* 0x000fe40000000000 */
[----:B------:R-:W-:-:S02]  /*ac50*/  LOP3.LUT R8, R85, 0x380, RZ, 0xc0, !PT ;  /* 0x0000038055087812 */ /* 0x000fc400078ec0ff */
[----:B------:R-:W-:Y:S02]  /*ac60*/  LOP3.LUT R53, R86, 0x380, RZ, 0xc0, !PT ;  /* 0x0000038056357812 */ /* 0x000fe400078ec0ff */
[----:B------:R-:W-:Y:S02]  /*ac70*/  SEL R121, R121, R120, P0 ;  /* 0x0000007879797207 */ /* 0x000fe40000000000 */
[----:B------:R-:W-:Y:S02]  /*ac80*/  SHF.R.U64 R61, R61, 0x3, RZ ;  /* 0x000000033d3d7819 */ /* 0x000fe400000012ff */
[----:B------:R-:W-:Y:S02]  /*ac90*/  SHF.R.U64 R8, R8, 0x3, RZ ;  /* 0x0000000308087819 */ /* 0x000fe400000012ff */
[----:B------:R-:W-:Y:S02]  /*aca0*/  SHF.R.U64 R53, R53, 0x3, RZ ;  /* 0x0000000335357819 */ /* 0x000fe400000012ff */
[----:B------:R-:W-:-:S02]  /*acb0*/  LOP3.LUT R14, R8, R85, RZ, 0x3c, !PT ;  /* 0x00000055080e7212 */ /* 0x000fc400078e3cff */
[----:B------:R-:W-:Y:S02]  /*acc0*/  LOP3.LUT R10, R61, R88, RZ, 0x3c, !PT ;  /* 0x000000583d0a7212 */ /* 0x000fe400078e3cff */
[----:B------:R-:W-:Y:S02]  /*acd0*/  LOP3.LUT R8, R53, R86, RZ, 0x3c, !PT ;  /* 0x0000005635087212 */ /* 0x000fe400078e3cff */
[----:B------:R-:W-:Y:S02]  /*ace0*/  LOP3.LUT R11, R36, 0x380, RZ, 0xc0, !PT ;  /* 0x00000380240b7812 */ /* 0x000fe400078ec0ff */
[----:B------:R-:W-:Y:S02]  /*acf0*/  MOV R79, R8 ;  /* 0x00000008004f7202 */ /* 0x000fe40000000f00 */
[----:B------:R-:W-:Y:S02]  /*ad00*/  SHF.R.U64 R11, R11, 0x3, RZ ;  /* 0x000000030b0b7819 */ /* 0x000fe400000012ff */
[----:B------:R-:W-:-:S02]  /*ad10*/  MOV R85, R14 ;  /* 0x0000000e00557202 */ /* 0x000fc40000000f00 */
[----:B------:R-:W-:Y:S01]  /*ad20*/  LOP3.LUT R36, R11, R36, RZ, 0x3c, !PT ;  /* 0x000000240b247212 */ /* 0x000fe200078e3cff */
[----:B------:R-:W-:Y:S01]  /*ad30*/  IMAD.X R11, RZ, RZ, R37, P2 ;  /* 0x000000ffff0b7224 */ /* 0x000fe200010e0625 */
[----:B------:R-:W-:Y:S02]  /*ad40*/  MOV R83, R12 ;  /* 0x0000000c00537202 */ /* 0x000fe40000000f00 */
[----:B------:R-:W-:Y:S01]  /*ad50*/  MOV R95, R36 ;  /* 0x00000024005f7202 */ /* 0x000fe20000000f00 */
[----:B--2---:R-:W-:Y:S01]  /*ad60*/  SHFL.IDX PT, R40, R40, R5, 0x1c1f ;  /* 0x001c1f0528287589 */ /* 0x004fe200000e0000 */
[----:B------:R-:W-:Y:S02]  /*ad70*/  LOP3.LUT R20, R5, 0x2, RZ, 0x3c, !PT ;  /* 0x0000000205147812 */ /* 0x000fe400078e3cff */
[----:B------:R-:W-:Y:S01]  /*ad80*/  MOV R77, R10 ;  /* 0x0000000a004d7202 */ /* 0x000fe20000000f00 */
[----:B------:R-:W-:Y:S01]  /*ad90*/  SHFL.IDX PT, R70, R70, R5, 0x1c1f ;  /* 0x001c1f0546467589 */ /* 0x000fe200000e0000 */
[----:B------:R-:W-:-:S02]  /*ada0*/  MOV R94, R34 ;  /* 0x00000022005e7202 */ /* 0x000fc40000000f00 */
[----:B------:R-:W-:Y:S01]  /*adb0*/  MOV R90, R26 ;  /* 0x0000001a005a7202 */ /* 0x000fe20000000f00 */
[----:B------:R-:W0:Y:S01]  /*adc0*/  SHFL.IDX PT, R141, R141, R20, 0x1c1f ;  /* 0x001c1f148d8d7589 */ /* 0x000e2200000e0000 */
[----:B------:R-:W-:Y:S02]  /*add0*/  MOV R88, R24 ;  /* 0x0000001800587202 */ /* 0x000fe40000000f00 */
[----:B------:R-:W-:Y:S01]  /*ade0*/  MOV R93, R32 ;  /* 0x00000020005d7202 */ /* 0x000fe20000000f00 */
[----:B------:R-:W1:Y:S01]  /*adf0*/  SHFL.IDX PT, R105, R105, R20, 0x1c1f ;  /* 0x001c1f1469697589 */ /* 0x000e6200000e0000 */
[----:B------:R-:W-:Y:S02]  /*ae00*/  MOV R92, R30 ;  /* 0x0000001e005c7202 */ /* 0x000fe40000000f00 */
[----:B------:R-:W-:Y:S01]  /*ae10*/  MOV R91, R28 ;  /* 0x0000001c005b7202 */ /* 0x000fe20000000f00 */
[----:B------:R-:W-:Y:S01]  /*ae20*/  SHFL.IDX PT, R42, R42, R5, 0x1c1f ;  /* 0x001c1f052a2a7589 */ /* 0x000fe200000e0000 */
[----:B------:R-:W-:-:S03]  /*ae30*/  PLOP3.LUT P2, PT, PT, PT, UP0, 0x80, 0x0 ;  /* 0x000000000000781c */ /* 0x000fc60003f4f008 */
[----:B------:R-:W-:Y:S04]  /*ae40*/  SHFL.IDX PT, R72, R72, R5, 0x1c1f ;  /* 0x001c1f0548487589 */ /* 0x000fe800000e0000 */
[----:B------:R-:W2:Y:S04]  /*ae50*/  SHFL.IDX PT, R137, R137, R20, 0x1c1f ;  /* 0x001c1f1489897589 */ /* 0x000ea800000e0000 */
[----:B------:R-:W3:Y:S04]  /*ae60*/  SHFL.IDX PT, R97, R97, R20, 0x1c1f ;  /* 0x001c1f1461617589 */ /* 0x000ee800000e0000 */
[----:B------:R-:W-:Y:S01]  /*ae70*/  SHFL.IDX PT, R48, R48, R5, 0x1c1f ;  /* 0x001c1f0530307589 */ /* 0x000fe200000e0000 */
[----:B0-----:R-:W-:-:S02]  /*ae80*/  SEL R8, R40, R141, P0 ;  /* 0x0000008d28087207 */ /* 0x001fc40000000000 */
[----:B------:R-:W-:Y:S01]  /*ae90*/  SEL R10, R141, R40, P0 ;  /* 0x000000288d0a7207 */ /* 0x000fe20000000000 */
[----:B------:R-:W-:Y:S01]  /*aea0*/  SHFL.IDX PT, R74, R74, R5, 0x1c1f ;  /* 0x001c1f054a4a7589 */ /* 0x000fe200000e0000 */
[----:B-1----:R-:W-:Y:S02]  /*aeb0*/  SEL R9, R70, R105, P0 ;  /* 0x0000006946097207 */ /* 0x002fe40000000000 */
[----:B------:R-:W-:Y:S01]  /*aec0*/  SEL R11, R105, R70, P0 ;  /* 0x00000046690b7207 */ /* 0x000fe20000000000 */
[----:B------:R-:W0:Y:S04]  /*aed0*/  SHFL.IDX PT, R133, R133, R20, 0x1c1f ;  /* 0x001c1f1485857589 */ /* 0x000e2800000e0000 */
[----:B------:R-:W1:Y:S04]  /*aee0*/  SHFL.IDX PT, R89, R89, R20, 0x1c1f ;  /* 0x001c1f1459597589 */ /* 0x000e6800000e0000 */
[----:B------:R-:W-:Y:S01]  /*aef0*/  SHFL.IDX PT, R50, R50, R5, 0x1c1f ;  /* 0x001c1f0532327589 */ /* 0x000fe200000e0000 */
[----:B--2---:R-:W-:-:S02]  /*af00*/  SEL R12, R42, R137, P0 ;  /* 0x000000892a0c7207 */ /* 0x004fc40000000000 */
[----:B------:R-:W-:Y:S01]  /*af10*/  SEL R14, R137, R42, P0 ;  /* 0x0000002a890e7207 */ /* 0x000fe20000000000 */
[----:B------:R-:W-:Y:S01]  /*af20*/  SHFL.IDX PT, R78, R78, R5, 0x1c1f ;  /* 0x001c1f054e4e7589 */ /* 0x000fe200000e0000 */
[----:B---3--:R-:W-:Y:S02]  /*af30*/  SEL R13, R72, R97, P0 ;  /* 0x00000061480d7207 */ /* 0x008fe40000000000 */
[----:B------:R-:W-:Y:S01]  /*af40*/  SEL R15, R97, R72, P0 ;  /* 0x00000048610f7207 */ /* 0x000fe20000000000 */
        /* <DEDUP_REMOVED lines=17> */
[----:B------:R-:W3:Y:S01]  /*b060*/  SHFL.IDX PT, R67, R67, R20, 0x1c1f ;  /* 0x001c1f1443437589 */ /* 0x000ee200000e0000 */
[----:B------:R-:W-:Y:S01]  /*b070*/  BAR.SYNC.DEFER_BLOCKING 0x1, 0x100 ;  /* 0x0044000000007b1d */ /* 0x000fe20000010000 */
[----:B0-----:R-:W-:-:S02]  /*b080*/  SEL R32, R56, R125, P0 ;  /* 0x0000007d38207207 */ /* 0x001fc40000000000 */
[----:B------:R-:W-:Y:S02]  /*b090*/  SEL R34, R125, R56, P0 ;  /* 0x000000387d227207 */ /* 0x000fe40000000000 */
[----:B-1----:R-:W-:Y:S02]  /*b0a0*/  SEL R33, R80, R73, P0 ;  /* 0x0000004950217207 */ /* 0x002fe40000000000 */
[----:B------:R-:W-:Y:S01]  /*b0b0*/  SEL R35, R73, R80, P0 ;  /* 0x0000005049237207 */ /* 0x000fe20000000000 */
[----:B------:R-:W-:Y:S04]  /*b0c0*/  SHFL.IDX PT, R60, R60, R5, 0x1c1f ;  /* 0x001c1f053c3c7589 */ /* 0x000fe800000e0000 */
[----:B------:R-:W-:Y:S04]  /*b0d0*/  SHFL.IDX PT, R66, R66, R5, 0x1c1f ;  /* 0x001c1f0542427589 */ /* 0x000fe800000e0000 */
[----:B------:R-:W0:Y:S01]  /*b0e0*/  SHFL.IDX PT, R57, R57, R20, 0x1c1f ;  /* 0x001c1f1439397589 */ /* 0x000e2200000e0000 */
[----:B--2---:R-:W-:-:S03]  /*b0f0*/  SEL R36, R58, R121, P0 ;  /* 0x000000793a247207 */ /* 0x004fc60000000000 */
[----:B------:R-:W1:Y:S01]  /*b100*/  SHFL.IDX PT, R55, R55, R20, 0x1c1f ;  /* 0x001c1f1437377589 */ /* 0x000e6200000e0000 */
[----:B---3--:R-:W-:-:S03]  /*b110*/  SEL R37, R76, R67, P0 ;  /* 0x000000434c257207 */ /* 0x008fc60000000000 */
[----:B------:R-:W-:Y:S04]  /*b120*/  SHFL.IDX PT, R62, R62, R5, 0x1c1f ;  /* 0x001c1f053e3e7589 */ /* 0x000fe800000e0000 */
[----:B------:R-:W-:Y:S04]  /*b130*/  SHFL.IDX PT, R52, R52, R5, 0x1c1f ;  /* 0x001c1f0534347589 */ /* 0x000fe800000e0000 */
[----:B------:R-:W-:Y:S04]  /*b140*/  SHFL.IDX PT, R44, R44, R5, 0x1c1f ;  /* 0x001c1f052c2c7589 */ /* 0x000fe800000e0000 */
[----:B------:R-:W-:Y:S04]  /*b150*/  SHFL.IDX PT, R64, R64, R5, 0x1c1f ;  /* 0x001c1f0540407589 */ /* 0x000fe800000e0000 */
[----:B------:R-:W-:Y:S01]  /*b160*/  SHFL.IDX PT, R68, R68, R5, 0x1c1f ;  /* 0x001c1f0544447589 */ /* 0x000fe200000e0000 */
[----:B0-----:R-:W-:-:S02]  /*b170*/  SEL R40, R60, R57, P0 ;  /* 0x000000393c287207 */ /* 0x001fc40000000000 */
[----:B------:R-:W-:Y:S01]  /*b180*/  SEL R42, R57, R60, P0 ;  /* 0x0000003c392a7207 */ /* 0x000fe20000000000 */
[----:B------:R-:W-:Y:S04]  /*b190*/  SHFL.IDX PT, R54, R54, R5, 0x1c1f ;  /* 0x001c1f0536367589 */ /* 0x000fe800000e0000 */
[----:B------:R-:W-:Y:S04]  /*b1a0*/  SHFL.IDX PT, R46, R46, R5, 0x1c1f ;  /* 0x001c1f052e2e7589 */ /* 0x000fe800000e0000 */
[----:B------:R0:W-:Y:S04]  /*b1b0*/  SHFL.IDX PT, R61, R38, R5, 0x1c1f ;  /* 0x001c1f05263d7589 */ /* 0x0001e800000e0000 */
[----:B------:R-:W-:Y:S04]  /*b1c0*/  SHFL.IDX PT, R69, R82, R5, 0x1c1f ;  /* 0x001c1f0552457589 */ /* 0x000fe800000e0000 */
[----:B------:R-:W-:Y:S01]  /*b1d0*/  SHFL.IDX PT, R75, R84, R5, 0x1c1f ;  /* 0x001c1f05544b7589 */ /* 0x000fe200000e0000 */
[----:B0-----:R-:W-:-:S03]  /*b1e0*/  SEL R38, R121, R58, P0 ;  /* 0x0000003a79267207 */ /* 0x001fc60000000000 */
[----:B------:R-:W0:Y:S04]  /*b1f0*/  SHFL.IDX PT, R49, R49, R20, 0x1c1f ;  /* 0x001c1f1431317589 */ /* 0x000e2800000e0000 */
[----:B------:R-:W2:Y:S04]  /*b200*/  SHFL.IDX PT, R47, R47, R20, 0x1c1f ;  /* 0x001c1f142f2f7589 */ /* 0x000ea800000e0000 */
[----:B------:R1:W3:Y:S04]  /*b210*/  SHFL.IDX PT, R5, R41, R20, 0x1c1f ;  /* 0x001c1f1429057589 */ /* 0x0002e800000e0000 */
[----:B------:R4:W3:Y:S04]  /*b220*/  SHFL.IDX PT, R53, R39, R20, 0x1c1f ;  /* 0x001c1f1427357589 */ /* 0x0008e800000e0000 */
[----:B------:R0:W3:Y:S01]  /*b230*/  SHFL.IDX PT, R21, R43, R20, 0x1c1f ;  /* 0x001c1f142b157589 */ /* 0x0000e200000e0000 */
[----:B-1----:R-:W-:-:S03]  /*b240*/  SEL R41, R66, R55, P0 ;  /* 0x0000003742297207 */ /* 0x002fc60000000000 */
[----:B------:R-:W1:Y:S01]  /*b250*/  SHFL.IDX PT, R82, R59, R20, 0x1c1f ;  /* 0x001c1f143b527589 */ /* 0x000e6200000e0000 */
[----:B----4-:R-:W-:-:S03]  /*b260*/  SEL R39, R67, R76, P0 ;  /* 0x0000004c43277207 */ /* 0x010fc60000000000 */
[----:B------:R-:W4:Y:S01]  /*b270*/  SHFL.IDX PT, R45, R45, R20, 0x1c1f ;  /* 0x001c1f142d2d7589 */ /* 0x000f2200000e0000 */
[----:B0-----:R-:W-:-:S03]  /*b280*/  SEL R43, R55, R66, P0 ;  /* 0x00000042372b7207 */ /* 0x001fc60000000000 */
[----:B------:R-:W0:Y:S04]  /*b290*/  SHFL.IDX PT, R84, R65, R20, 0x1c1f ;  /* 0x001c1f1441547589 */ /* 0x000e2800000e0000 */
[----:B------:R-:W-:Y:S04]  /*b2a0*/  SHFL.IDX PT, R51, R51, R20, 0x1c1f ;  /* 0x001c1f1433337589 */ /* 0x000fe800000e0000 */
[----:B------:R-:W0:Y:S04]  /*b2b0*/  SHFL.IDX PT, R86, R71, R20, 0x1c1f ;  /* 0x001c1f1447567589 */ /* 0x000e2800000e0000 */
[----:B------:R2:W-:Y:S04]  /*b2c0*/  STSM.16.M88.4 [R95], R8 ;  /* 0x000000085f007844 */ /* 0x0005e80000000200 */
[----:B------:R3:W-:Y:S04]  /*b2d0*/  STSM.16.M88.4 [R94], R12 ;  /* 0x0000000c5e007844 */ /* 0x0007e80000000200 */
[----:B------:R1:W-:Y:S04]  /*b2e0*/  STSM.16.M88.4 [R93], R24 ;  /* 0x000000185d007844 */ /* 0x0003e80000000200 */
[----:B------:R4:W-:Y:S01]  /*b2f0*/  STSM.16.M88.4 [R92], R28 ;  /* 0x0000001c5c007844 */ /* 0x0009e20000000200 */
[----:B--2---:R-:W-:-:S03]  /*b300*/  SEL R8, R62, R49, P0 ;  /* 0x000000313e087207 */ /* 0x004fc60000000000 */
[----:B------:R-:W-:Y:S01]  /*b310*/  STSM.16.M88.4 [R91], R32 ;  /* 0x000000205b007844 */ /* 0x000fe20000000200 */
[----:B------:R-:W-:Y:S02]  /*b320*/  SEL R10, R49, R62, P0 ;  /* 0x0000003e310a7207 */ /* 0x000fe40000000000 */
[----:B------:R-:W-:Y:S01]  /*b330*/  SEL R9, R54, R47, P0 ;  /* 0x0000002f36097207 */ /* 0x000fe20000000000 */
[----:B------:R-:W-:Y:S01]  /*b340*/  STSM.16.M88.4 [R90], R36 ;  /* 0x000000245a007844 */ /* 0x000fe20000000200 */
[----:B------:R-:W-:Y:S01]  /*b350*/  SEL R11, R47, R54, P0 ;  /* 0x000000362f0b7207 */ /* 0x000fe20000000000 */
[----:B------:R-:W2:Y:S01]  /*b360*/  LDC R62, c[0x0][0xbe8] ;  /* 0x0002fa00ff3e7b82 */ /* 0x000ea20000000800 */
[----:B---3--:R-:W-:Y:S01]  /*b370*/  SEL R12, R52, R5, P0 ;  /* 0x00000005340c7207 */ /* 0x008fe20000000000 */
[----:B------:R-:W-:Y:S01]  /*b380*/  STSM.16.M88.4 [R88], R40 ;  /* 0x0000002858007844 */ /* 0x000fe20000000200 */
[----:B------:R-:W-:Y:S02]  /*b390*/  SEL R14, R5, R52, P0 ;  /* 0x00000034050e7207 */ /* 0x000fe40000000000 */
[----:B------:R-:W-:Y:S01]  /*b3a0*/  SEL R13, R46, R53, P0 ;  /* 0x000000352e0d7207 */ /* 0x000fe20000000000 */
[----:B------:R3:W-:Y:S01]  /*b3b0*/  STSM.16.M88.4 [R87], R8 ;  /* 0x0000000857007844 */ /* 0x0007e20000000200 */
[----:B------:R-:W-:-:S02]  /*b3c0*/  SEL R15, R53, R46, P0 ;  /* 0x0000002e350f7207 */ /* 0x000fc40000000000 */
[----:B-1----:R-:W-:Y:S02]  /*b3d0*/  SEL R24, R44, R21, P0 ;  /* 0x000000152c187207 */ /* 0x002fe40000000000 */
[----:B------:R-:W-:Y:S01]  /*b3e0*/  SEL R26, R21, R44, P0 ;  /* 0x0000002c151a7207 */ /* 0x000fe20000000000 */
[----:B------:R1:W-:Y:S01]  /*b3f0*/  STSM.16.M88.4 [R85], R12 ;  /* 0x0000000c55007844 */ /* 0x0003e20000000200 */
[----:B------:R-:W-:Y:S02]  /*b400*/  SEL R25, R61, R82, P0 ;  /* 0x000000523d197207 */ /* 0x000fe40000000000 */
[----:B------:R-:W-:Y:S02]  /*b410*/  SEL R27, R82, R61, P0 ;  /* 0x0000003d521b7207 */ /* 0x000fe40000000000 */
[----:B----4-:R-:W-:Y:S02]  /*b420*/  SEL R28, R64, R45, P0 ;  /* 0x0000002d401c7207 */ /* 0x010fe40000000000 */
[----:B------:R-:W-:Y:S01]  /*b430*/  SEL R30, R45, R64, P0 ;  /* 0x000000402d1e7207 */ /* 0x000fe20000000000 */
[----:B------:R4:W-:Y:S01]  /*b440*/  STSM.16.M88.4 [R83], R24 ;  /* 0x0000001853007844 */ /* 0x0009e20000000200 */
[----:B0-----:R-:W-:Y:S01]  /*b450*/  SEL R29, R69, R84, P0 ;  /* 0x00000054451d7207 */ /* 0x001fe20000000000 */
[----:B---3--:R-:W-:Y:S01]  /*b460*/  IMAD.U32 R8, RZ, RZ, UR4 ;  /* 0x00000004ff087e24 */ /* 0x008fe2000f8e00ff */
[----:B------:R-:W-:Y:S01]  /*b470*/  SEL R31, R84, R69, P0 ;  /* 0x00000045541f7207 */ /* 0x000fe20000000000 */
[----:B------:R-:W-:Y:S01]  /*b480*/  IMAD.U32 R9, RZ, RZ, UR6 ;  /* 0x00000006ff097e24 */ /* 0x000fe2000f8e00ff */
[----:B------:R-:W-:Y:S01]  /*b490*/  SEL R33, R75, R86, P0 ;  /* 0x000000564b217207 */ /* 0x000fe20000000000 */
[----:B------:R-:W-:Y:S01]  /*b4a0*/  ULDC.64 UR6, c[0x0][0xc08] ;  /* 0x0003020000067ab9 */ /* 0x000fe20000000a00 */
[----:B------:R-:W-:Y:S01]  /*b4b0*/  SEL R35, R86, R75, P0 ;  /* 0x0000004b56237207 */ /* 0x000fe20000000000 */
[----:B------:R4:W-:Y:S01]  /*b4c0*/  STSM.16.M88.4 [R79], R28 ;  /* 0x0000001c4f007844 */ /* 0x0009e20000000200 */
[----:B------:R-:W-:-:S02]  /*b4d0*/  SEL R32, R68, R51, P0 ;  /* 0x0000003344207207 */ /* 0x000fc40000000000 */
[----:B------:R-:W-:-:S05]  /*b4e0*/  SEL R34, R51, R68, P0 ;  /* 0x0000004433227207 */ /* 0x000fca0000000000 */
[----:B------:R4:W-:Y:S01]  /*b4f0*/  STSM.16.M88.4 [R77], R32 ;  /* 0x000000204d007844 */ /* 0x0009e20000000200 */
[----:B------:R-:W-:Y:S06]  /*b500*/  BAR.SYNC.DEFER_BLOCKING 0x1, 0x100 ;  /* 0x0044000000007b1d */ /* 0x000fec0000010000 */
[----:B------:R-:W3:Y:S01]  /*b510*/  @P2 LDG.E R5, desc[UR48][R8.64] ;  /* 0x0000003008052981 */ /* 0x000ee2000c1e1900 */
[----:B------:R-:W-:Y:S01]  /*b520*/  UISETP.NE.U32.AND UP1, UPT, UR6, URZ, UPT ;  /* 0x0000003f0600728c */ /* 0x000fe2000bf25070 */
[----:B--2---:R-:W-:Y:S01]  /*b530*/  ISETP.NE.AND P1, PT, R62, 0x1, PT ;  /* 0x000000013e00780c */ /* 0x004fe20003f25270 */
[----:B------:R-:W-:Y:S01]  /*b540*/  UMOV UR4, URZ ;  /* 0x0000003f00047c82 */ /* 0x000fe20008000000 */
[----:B------:R-:W-:Y:S01]  /*b550*/  IMAD.U32 R20, RZ, RZ, UR39 ;  /* 0x00000027ff147e24 */ /* 0x000fe2000f8e00ff */
[----:B------:R-:W-:-:S06]  /*b560*/  UISETP.NE.AND.EX UP1, UPT, UR7, URZ, UPT, UP1 ;  /* 0x0000003f0700728c */ /* 0x000fcc000bf25310 */
[----:B------:R-:W-:-:S04]  /*b570*/  PLOP3.LUT P0, PT, PT, PT, UP1, 0x80, 0x0 ;  /* 0x000000000000781c */ /* 0x000fc80003f0f018 */
[----:B------:R-:W0:Y:S01]  /*b580*/  @P1 LDC R10, c[0x0][0xbec] ;  /* 0x0002fb00ff0a1b82 */ /* 0x000e220000000800 */
[----:B------:R-:W-:-:S03]  /*b590*/  @UP1 UIADD3 UR6, UP2, UR8, UR6, URZ ;  /* 0x0000000608061290 */ /* 0x000fc6000ff5e03f */
[----:B------:R-:W-:Y:S01]  /*b5a0*/  ULDC UR8, c[0x0][0xa88] ;  /* 0x0002a20000087ab9 */ /* 0x000fe20000000800 */
[----:B------:R-:W-:Y:S02]  /*b5b0*/  @UP1 UIADD3.X UR7, UR9, UR7, URZ, UP2, !UPT ;  /* 0x0000000709071290 */ /* 0x000fe400097fe43f */
[----:B-1----:R-:W-:Y:S01]  /*b5c0*/  IMAD.U32 R14, RZ, RZ, UR6 ;  /* 0x00000006ff0e7e24 */ /* 0x002fe2000f8e00ff */
[----:B------:R-:W1:Y:S03]  /*b5d0*/  @P1 LDC R12, c[0x0][0xbf0] ;  /* 0x0002fc00ff0c1b82 */ /* 0x000e660000000800 */
[----:B------:R-:W-:Y:S01]  /*b5e0*/  IMAD.U32 R15, RZ, RZ, UR7 ;  /* 0x00000007ff0f7e24 */ /* 0x000fe2000f8e00ff */
[----:B---3--:R-:W-:Y:S01]  /*b5f0*/  @P2 R2UR UR4, R5 ;  /* 0x00000000050422ca */ /* 0x008fe200000e0000 */
[----:B------:R-:W-:-:S06]  /*b600*/  IMAD.U32 R5, RZ, RZ, UR8 ;  /* 0x00000008ff057e24 */ /* 0x000fcc000f8e00ff */
[----:B------:R4:W5:Y:S01]  /*b610*/  @P0 LDG.E R5, desc[UR48][R14.64] ;  /* 0x000000300e050981 */ /* 0x000962000c1e1900 */
[----:B01----:R-:W-:Y:S07]  /*b620*/  @P0 BRA `(.L_x_313) ;  /* 0x0000000000100947 */ /* 0x003fee0003800000 */
[----:B------:R-:W-:Y:S05]  /*b630*/  @!P2 BRA `(.L_x_313) ;  /* 0x00000000000ca947 */ /* 0x000fea0003800000 */
[----:B----4-:R-:W2:Y:S04]  /*b640*/  LDG.E R14, desc[UR48][R8.64] ;  /* 0x00000030080e7981 */ /* 0x010ea8000c1e1900 */
[----:B-----5:R-:W2:Y:S02]  /*b650*/  LDG.E R5, desc[UR48][R8.64+0x4] ;  /* 0x0000043008057981 */ /* 0x020ea4000c1e1900 */
[----:B--2---:R-:W-:-:S07]  /*b660*/  IMAD.IADD R5, R5, 0x1, -R14 ;  /* 0x0000000105057824 */ /* 0x004fce00078e0a0e */
.L_x_313:
[----:B------:R-:W-:Y:S01]  /*b670*/  USHF.R.S32.HI UR14, URZ, 0x1f, UR40 ;  /* 0x0000001f3f0e7899 */ /* 0x000fe20008011428 */
[----:B------:R-:W-:Y:S01]  /*b680*/  IMAD R13, R20, 0x80, R223 ;  /* 0x00000080140d7824 */ /* 0x000fe200078e02df */
[----:B------:R-:W-:Y:S01]  /*b690*/  ULDC.64 UR12, c[0x0][0xb90] ;  /* 0x0002e400000c7ab9 */ /* 0x000fe20000000a00 */
[----:B------:R-:W-:Y:S01]  /*b6a0*/  USHF.R.S32.HI UR9, URZ, 0x1f, UR4 ;  /* 0x0000001f3f097899 */ /* 0x000fe20008011404 */
[----:B----4-:R-:W-:Y:S01]  /*b6b0*/  IMAD.U32 R26, RZ, RZ, UR39 ;  /* 0x00000027ff1a7e24 */ /* 0x010fe2000f8e00ff */
[----:B------:R-:W-:Y:S01]  /*b6c0*/  UIMAD UR10, UR14, UR12, URZ ;  /* 0x0000000c0e0a72a4 */ /* 0x000fe2000f8e023f */
[----:B------:R-:W-:Y:S01]  /*b6d0*/  @P1 IMAD.HI.U32 R9, R13, R10, RZ ;  /* 0x0000000a0d091227 */ /* 0x000fe200078e00ff */
[----:B------:R-:W-:Y:S01]  /*b6e0*/  UMOV UR8, UR4 ;  /* 0x0000000400087c82 */ /* 0x000fe20008000000 */
[----:B------:R-:W-:Y:S01]  /*b6f0*/  USEL UR37, UR37, URZ, !UP0 ;  /* 0x0000003f25257287 */ /* 0x000fe2000c000000 */
[----:B------:R-:W0:Y:S01]  /*b700*/  @P1 LDC R65, c[0x0][0xbec] ;  /* 0x0002fb00ff411b82 */ /* 0x000e220000000800 */
[----:B------:R-:W-:Y:S01]  /*b710*/  UIMAD.WIDE.U32 UR6, UR40, UR12, UR8 ;  /* 0x0000000c280672a5 */ /* 0x000fe2000f8e0008 */
[----:B------:R-:W-:Y:S01]  /*b720*/  IMAD.MOV.U32 R8, RZ, RZ, R13 ;  /* 0x000000ffff087224 */ /* 0x000fe200078e000d */
[----:B------:R-:W-:Y:S01]  /*b730*/  UIMAD UR10, UR40, UR13, UR10 ;  /* 0x0000000d280a72a4 */ /* 0x000fe2000f8e020a */
[----:B------:R-:W-:Y:S01]  /*b740*/  @P1 SHF.R.U32.HI R8, RZ, R12, R9 ;  /* 0x0000000cff081219 */ /* 0x000fe20000011609 */
[----:B------:R-:W-:Y:S01]  /*b750*/  USEL UR36, UR36, URZ, !UP0 ;  /* 0x0000003f24247287 */ /* 0x000fe2000c000000 */
[----:B------:R-:W-:Y:S01]  /*b760*/  IMAD R9, R19, 0x40, R2 ;  /* 0x0000004013097824 */ /* 0x000fe200078e0202 */
[----:B------:R-:W-:Y:S01]  /*b770*/  ULDC.64 UR12, c[0x0][0xb98] ;  /* 0x0002e600000c7ab9 */ /* 0x000fe20000000a00 */
[----:B------:R-:W-:Y:S01]  /*b780*/  UIADD3 UR7, UR7, UR10, URZ ;  /* 0x0000000a07077290 */ /* 0x000fe2000fffe03f */
[----:B------:R-:W-:Y:S01]  /*b790*/  IMAD.MOV R11, RZ, RZ, -R8 ;  /* 0x000000ffff0b7224 */ /* 0x000fe200078e0a08 */
[----:B------:R-:W-:Y:S01]  /*b7a0*/  UIMAD UR8, UR37, UR12, URZ ;  /* 0x0000000c250872a4 */ /* 0x000fe2000f8e023f */
[----:B------:R-:W-:Y:S01]  /*b7b0*/  IMAD.WIDE R6, R9, 0x2, R6 ;  /* 0x0000000209067825 */ /* 0x000fe200078e0206 */
[----:B------:R-:W-:Y:S01]  /*b7c0*/  UIMAD.WIDE.U32 UR6, UR36, UR12, UR6 ;  /* 0x0000000c240672a5 */ /* 0x000fe2000f8e0006 */
[----:B------:R-:W-:Y:S01]  /*b7d0*/  SHF.R.S32.HI R9, RZ, 0x1f, R8 ;  /* 0x0000001fff097819 */ /* 0x000fe20000011408 */
[----:B------:R-:W-:Y:S01]  /*b7e0*/  UIMAD UR8, UR36, UR13, UR8 ;  /* 0x0000000d240872a4 */ /* 0x000fe2000f8e0208 */
[----:B------:R-:W-:Y:S01]  /*b7f0*/  IMAD R11, R62, R11, R13 ;  /* 0x0000000b3e0b7224 */ /* 0x000fe200078e020d */
[----:B------:R-:W-:Y:S01]  /*b800*/  IADD3 R15, P6, R6, 0x2000, RZ ;  /* 0x00002000060f7810 */ /* 0x000fe20007fde0ff */
[----:B------:R-:W-:Y:S01]  /*b810*/  IMAD R26, R26, 0x80, R221 ;  /* 0x000000801a1a7824 */ /* 0x000fe200078e02dd */
[----:B------:R-:W-:Y:S01]  /*b820*/  IADD3 R8, P0, R8, UR6, RZ ;  /* 0x0000000608087c10 */ /* 0x000fe2000ff1e0ff */
[----:B-----5:R-:W-:Y:S01]  /*b830*/  IMAD R69, R5, R62, RZ ;  /* 0x0000003e05457224 */ /* 0x020fe200078e02ff */
[----:B------:R-:W-:Y:S01]  /*b840*/  LOP3.LUT R12, R15, 0x380, RZ, 0xc0, !PT ;  /* 0x000003800f0c7812 */ /* 0x000fe200078ec0ff */
[----:B------:R-:W-:Y:S01]  /*b850*/  IMAD.U32 R10, RZ, RZ, UR8 ;  /* 0x00000008ff0a7e24 */ /* 0x000fe2000f8e00ff */
[----:B------:R-:W-:Y:S01]  /*b860*/  IADD3 R25, P2, R6, 0x1000, RZ ;  /* 0x0000100006197810 */ /* 0x000fe20007f5e0ff */
[----:B------:R-:W1:Y:S01]  /*b870*/  @P1 LDC R67, c[0x0][0xbf0] ;  /* 0x0002fc00ff431b82 */ /* 0x000e620000000800 */
[----:B------:R-:W-:Y:S01]  /*b880*/  SHF.R.U64 R12, R12, 0x3, RZ ;  /* 0x000000030c0c7819 */ /* 0x000fe200000012ff */
[----:B------:R-:W-:Y:S01]  /*b890*/  ULDC.64 UR10, c[0x0][0xaa0] ;  /* 0x0002a800000a7ab9 */ /* 0x000fe20000000a00 */
[----:B------:R-:W-:Y:S01]  /*b8a0*/  IADD3.X R9, R9, UR7, R10, P0, !PT ;  /* 0x0000000709097c10 */ /* 0x000fe200087fe40a */
[----:B------:R-:W-:Y:S01]  /*b8b0*/  ULDC.64 UR6, c[0x0][0xb88] ;  /* 0x0002e20000067ab9 */ /* 0x000fe20000000a00 */
[----:B------:R-:W-:-:S02]  /*b8c0*/  SHF.R.S32.HI R10, RZ, 0x1f, R11 ;  /* 0x0000001fff0a7819 */ /* 0x000fc4000001140b */
[----:B------:R-:W-:Y:S01]  /*b8d0*/  LOP3.LUT R12, R12, R15, RZ, 0x3c, !PT ;  /* 0x0000000f0c0c7212 */ /* 0x000fe200078e3cff */
[----:B------:R-:W-:Y:S01]  /*b8e0*/  IMAD.WIDE.U32 R8, R11, UR6, R8 ;  /* 0x000000060b087c25 */ /* 0x000fe2000f8e0008 */
[----:B------:R-:W-:Y:S02]  /*b8f0*/  LOP3.LUT R24, R25, 0x380, RZ, 0xc0, !PT ;  /* 0x0000038019187812 */ /* 0x000fe400078ec0ff */
[----:B------:R-:W-:Y:S01]  /*b900*/  IADD3 R41, P0, R6, 0x5000, RZ ;  /* 0x0000500006297810 */ /* 0x000fe20007f1e0ff */
[----:B------:R-:W-:Y:S01]  /*b910*/  IMAD R14, R10, UR6, RZ ;  /* 0x000000060a0e7c24 */ /* 0x000fe2000f8e02ff */
[----:B------:R-:W-:Y:S02]  /*b920*/  SHF.R.U64 R24, R24, 0x3, RZ ;  /* 0x0000000318187819 */ /* 0x000fe400000012ff */
[----:B------:R-:W-:Y:S01]  /*b930*/  LOP3.LUT R40, R41, 0x380, RZ, 0xc0, !PT ;  /* 0x0000038029287812 */ /* 0x000fe200078ec0ff */
[----:B------:R-:W-:Y:S01]  /*b940*/  IMAD R15, R11, UR7, R14 ;  /* 0x000000070b0f7c24 */ /* 0x000fe2000f8e020e */
[----:B------:R-:W-:Y:S01]  /*b950*/  ULDC.64 UR6, c[0x0][0xb50] ;  /* 0x0002d40000067ab9 */ /* 0x000fe20000000a00 */
[----:B------:R-:W-:Y:S01]  /*b960*/  LOP3.LUT R24, R24, R25, RZ, 0x3c, !PT ;  /* 0x0000001918187212 */ /* 0x000fe200078e3cff */
[----:B------:R-:W-:Y:S01]  /*b970*/  IMAD.X R25, RZ, RZ, R7, P2 ;  /* 0x000000ffff197224 */ /* 0x000fe200010e0607 */
[----:B------:R-:W-:Y:S01]  /*b980*/  IADD3 R29, P2, R6, 0x7000, RZ ;  /* 0x00007000061d7810 */ /* 0x000fe20007f5e0ff */
[----:B------:R-:W-:Y:S01]  /*b990*/  IMAD.IADD R9, R9, 0x1, R15 ;  /* 0x0000000109097824 */ /* 0x000fe200078e020f */
[----:B------:R-:W-:-:S02]  /*b9a0*/  LEA R15, P3, R8, UR6, 0x2 ;  /* 0x00000006080f7c11 */ /* 0x000fc4000f8610ff */
[----:B------:R-:W-:Y:S02]  /*b9b0*/  IADD3 R13, P5, R6, 0x3000, RZ ;  /* 0x00003000060d7810 */ /* 0x000fe40007fbe0ff */
[----:B------:R-:W-:Y:S01]  /*b9c0*/  LEA.HI.X R20, R8, UR7, R9, 0x2, P3 ;  /* 0x0000000708147c11 */ /* 0x000fe200098f1409 */
[----:B------:R-:W-:Y:S01]  /*b9d0*/  SHFL.IDX PT, R50, R15, RZ, 0x1c1f ;  /* 0x001c1fff0f327589 */ /* 0x000fe200000e0000 */
[----:B------:R-:W-:Y:S01]  /*b9e0*/  IADD3 R37, P3, R6, 0x6000, RZ ;  /* 0x0000600006257810 */ /* 0x000fe20007f7e0ff */
[----:B------:R-:W-:Y:S01]  /*b9f0*/  VIADD R8, R26, 0x8 ;  /* 0x000000081a087836 */ /* 0x000fe20000000000 */
[----:B------:R-:W-:Y:S01]  /*ba00*/  IADD3 R45, P4, R6, 0x4000, RZ ;  /* 0x00004000062d7810 */ /* 0x000fe20007f9e0ff */
[----:B------:R-:W2:Y:S01]  /*ba10*/  SHFL.IDX PT, R51, R20, RZ, 0x1c1f ;  /* 0x001c1fff14337589 */ /* 0x000ea200000e0000 */
[----:B------:R-:W-:Y:S01]  /*ba20*/  LOP3.LUT R36, R37, 0x380, RZ, 0xc0, !PT ;  /* 0x0000038025247812 */ /* 0x000fe200078ec0ff */
[----:B------:R-:W-:Y:S01]  /*ba30*/  IMAD.X R11, RZ, RZ, R7, P5 ;  /* 0x000000ffff0b7224 */ /* 0x000fe200028e0607 */
[----:B------:R-:W-:Y:S01]  /*ba40*/  SHF.R.U64 R40, R40, 0x3, RZ ;  /* 0x0000000328287819 */ /* 0x000fe200000012ff */
[----:B------:R-:W-:Y:S01]  /*ba50*/  SHFL.IDX PT, R60, R15, 0x1, 0x1c1f ;  /* 0x003c1f000f3c7f89 */ /* 0x000fe200000e0000 */
[----:B------:R-:W-:-:S02]  /*ba60*/  LOP3.LUT R28, R29, 0x380, RZ, 0xc0, !PT ;  /* 0x000003801d1c7812 */ /* 0x000fc400078ec0ff */
[----:B------:R-:W-:Y:S01]  /*ba70*/  LOP3.LUT R10, R13, 0x380, RZ, 0xc0, !PT ;  /* 0x000003800d0a7812 */ /* 0x000fe200078ec0ff */
[----:B------:R-:W3:Y:S01]  /*ba80*/  SHFL.IDX PT, R61, R20, 0x1, 0x1c1f ;  /* 0x003c1f00143d7f89 */ /* 0x000ee200000e0000 */
[----:B------:R-:W-:Y:S02]  /*ba90*/  LOP3.LUT R44, R45, 0x380, RZ, 0xc0, !PT ;  /* 0x000003802d2c7812 */ /* 0x000fe400078ec0ff */
[----:B------:R-:W-:Y:S02]  /*baa0*/  SHF.R.U64 R36, R36, 0x3, RZ ;  /* 0x0000000324247819 */ /* 0x000fe400000012ff */
[----:B------:R-:W-:Y:S01]  /*bab0*/  LOP3.LUT R40, R40, R41, RZ, 0x3c, !PT ;  /* 0x0000002928287212 */ /* 0x000fe200078e3cff */
[----:B------:R-:W-:Y:S01]  /*bac0*/  IMAD.X R41, RZ, RZ, R7, P0 ;  /* 0x000000ffff297224 */ /* 0x000fe200000e0607 */
[----:B------:R-:W-:Y:S02]  /*bad0*/  SHF.R.U64 R28, R28, 0x3, RZ ;  /* 0x000000031c1c7819 */ /* 0x000fe400000012ff */
[----:B------:R-:W-:-:S02]  /*bae0*/  SHF.R.U64 R10, R10, 0x3, RZ ;  /* 0x000000030a0a7819 */ /* 0x000fc400000012ff */
[----:B------:R-:W-:Y:S02]  /*baf0*/  SHF.R.U64 R44, R44, 0x3, RZ ;  /* 0x000000032c2c7819 */ /* 0x000fe400000012ff */
[----:B------:R-:W-:Y:S02]  /*bb00*/  LOP3.LUT P0, RZ, R22, 0x3, RZ, 0xc0, !PT ;  /* 0x0000000316ff7812 */ /* 0x000fe4000780c0ff */
[----:B------:R-:W-:Y:S01]  /*bb10*/  LOP3.LUT R36, R36, R37, RZ, 0x3c, !PT ;  /* 0x0000002524247212 */ /* 0x000fe200078e3cff */
[--C-:B------:R-:W-:Y:S01]  /*bb20*/  IMAD.X R37, RZ, RZ, R7.reuse, P3 ;  /* 0x000000ffff257224 */ /* 0x100fe200018e0607 */
[----:B------:R-:W-:Y:S01]  /*bb30*/  LOP3.LUT R28, R28, R29, RZ, 0x3c, !PT ;  /* 0x0000001d1c1c7212 */ /* 0x000fe200078e3cff */
[--C-:B------:R-:W-:Y:S01]  /*bb40*/  IMAD.X R29, RZ, RZ, R7.reuse, P2 ;  /* 0x000000ffff1d7224 */ /* 0x100fe200010e0607 */
[----:B------:R-:W-:Y:S02]  /*bb50*/  IADD3 R14, P3, R6, 0xb000, RZ ;  /* 0x0000b000060e7810 */ /* 0x000fe40007f7e0ff */
[----:B------:R-:W-:Y:S01]  /*bb60*/  LOP3.LUT R10, R10, R13, RZ, 0x3c, !PT ;  /* 0x0000000d0a0a7212 */ /* 0x000fe200078e3cff */
[--C-:B------:R-:W-:Y:S01]  /*bb70*/  IMAD.X R13, RZ, RZ, R7.reuse, P6 ;  /* 0x000000ffff0d7224 */ /* 0x100fe200030e0607 */
[----:B------:R-:W-:Y:S01]  /*bb80*/  LOP3.LUT R44, R44, R45, RZ, 0x3c, !PT ;  /* 0x0000002d2c2c7212 */ /* 0x000fe200078e3cff */
[--C-:B------:R-:W-:Y:S01]  /*bb90*/  IMAD.X R45, RZ, RZ, R7.reuse, P4 ;  /* 0x000000ffff2d7224 */ /* 0x100fe200020e0607 */
[-C--:B------:R-:W-:Y:S01]  /*bba0*/  ISETP.GE.OR P2, PT, R26, R69.reuse, P0 ;  /* 0x000000451a00720c */ /* 0x080fe20000746670 */
[----:B------:R-:W-:Y:S01]  /*bbb0*/  UIMAD UR8, UR9, UR10, URZ ;  /* 0x0000000a090872a4 */ /* 0x000fe2000f8e023f */
[----:B------:R-:W-:Y:S01]  /*bbc0*/  ISETP.GE.OR P0, PT, R8, R69, P0 ;  /* 0x000000450800720c */ /* 0x000fe20000706670 */
[----:B------:R-:W-:Y:S01]  /*bbd0*/  IMAD.X R21, RZ, RZ, R7, P3 ;  /* 0x000000ffff157224 */ /* 0x000fe200018e0607 */
[----:B------:R-:W-:-:S02]  /*bbe0*/  IADD3 R57, P6, R6, 0x8000, RZ ;  /* 0x0000800006397810 */ /* 0x000fc40007fde0ff */
[C---:B------:R-:W-:Y:S02]  /*bbf0*/  IADD3 R53, P5, R6.reuse, 0x9000, RZ ;  /* 0x0000900006357810 */ /* 0x040fe40007fbe0ff */
[C---:B------:R-:W-:Y:S02]  /*bc00*/  IADD3 R49, P4, R6.reuse, 0xa000, RZ ;  /* 0x0000a00006317810 */ /* 0x040fe40007f9e0ff */
[----:B------:R-:W-:Y:S02]  /*bc10*/  LOP3.LUT R9, R6, 0x380, RZ, 0xc0, !PT ;  /* 0x0000038006097812 */ /* 0x000fe400078ec0ff */
[----:B------:R-:W-:Y:S01]  /*bc20*/  LOP3.LUT R5, R14, 0x380, RZ, 0xc0, !PT ;  /* 0x000003800e057812 */ /* 0x000fe200078ec0ff */
[----:B--2---:R2:W-:Y:S01]  /*bc30*/  @!P2 ST.E desc[UR48][R50.64], R0 ;  /* 0x000000003200a985 */ /* 0x0045e2000c101930 */
[----:B------:R-:W-:Y:S02]  /*bc40*/  LOP3.LUT R56, R57, 0x380, RZ, 0xc0, !PT ;  /* 0x0000038039387812 */ /* 0x000fe400078ec0ff */
[----:B------:R-:W-:Y:S01]  /*bc50*/  LOP3.LUT R52, R53, 0x380, RZ, 0xc0, !PT ;  /* 0x0000038035347812 */ /* 0x000fe200078ec0ff */
[----:B---3--:R3:W-:Y:S01]  /*bc60*/  @!P0 ST.E desc[UR48][R60.64], R4 ;  /* 0x000000043c008985 */ /* 0x0087e2000c101930 */
[----:B------:R-:W-:-:S02]  /*bc70*/  LOP3.LUT R48, R49, 0x380, RZ, 0xc0, !PT ;  /* 0x0000038031307812 */ /* 0x000fc400078ec0ff */
[----:B------:R-:W-:Y:S01]  /*bc80*/  SHF.R.U64 R9, R9, 0x3, RZ ;  /* 0x0000000309097819 */ /* 0x000fe200000012ff */
[----:B------:R-:W-:Y:S01]  /*bc90*/  UIMAD.WIDE.U32 UR6, UR4, UR10, URZ ;  /* 0x0000000a040672a5 */ /* 0x000fe2000f8e003f */
[----:B------:R-:W-:Y:S01]  /*bca0*/  SHF.R.U64 R5, R5, 0x3, RZ ;  /* 0x0000000305057819 */ /* 0x000fe200000012ff */
[----:B------:R-:W-:Y:S01]  /*bcb0*/  UIMAD UR8, UR4, UR11, UR8 ;  /* 0x0000000b040872a4 */ /* 0x000fe2000f8e0208 */
[----:B------:R-:W-:Y:S01]  /*bcc0*/  SHF.R.U64 R56, R56, 0x3, RZ ;  /* 0x0000000338387819 */ /* 0x000fe200000012ff */
[----:B--2---:R-:W-:Y:S01]  /*bcd0*/  IMAD R0, R18, 0x20, R19 ;  /* 0x0000002012007824 */ /* 0x004fe200078e0213 */
[----:B------:R-:W-:Y:S01]  /*bce0*/  SHF.R.U64 R52, R52, 0x3, RZ ;  /* 0x0000000334347819 */ /* 0x000fe200000012ff */
[----:B------:R-:W-:Y:S01]  /*bcf0*/  ULDC.64 UR10, c[0x0][0xae8] ;  /* 0x0002ba00000a7ab9 */ /* 0x000fe20000000a00 */
[----:B------:R-:W-:Y:S01]  /*bd00*/  SHF.R.U64 R48, R48, 0x3, RZ ;  /* 0x0000000330307819 */ /* 0x000fe200000012ff */
[----:B------:R-:W5:Y:S01]  /*bd10*/  LD.E.128 R24, desc[UR48][R24.64] ;  /* 0x0000003018187980 */ /* 0x000f62000c101d00 */
[----:B------:R-:W-:-:S02]  /*bd20*/  LOP3.LUT R6, R9, R6, RZ, 0x3c, !PT ;  /* 0x0000000609067212 */ /* 0x000fc400078e3cff */
[----:B------:R-:W-:Y:S01]  /*bd30*/  LOP3.LUT R20, R5, R14, RZ, 0x3c, !PT ;  /* 0x0000000e05147212 */ /* 0x000fe200078e3cff */
[----:B------:R-:W5:Y:S01]  /*bd40*/  LD.E.128 R44, desc[UR48][R44.64] ;  /* 0x000000302c2c7980 */ /* 0x000f62000c101d00 */
[----:B------:R-:W-:Y:S01]  /*bd50*/  LOP3.LUT R56, R56, R57, RZ, 0x3c, !PT ;  /* 0x0000003938387212 */ /* 0x000fe200078e3cff */
[--C-:B------:R-:W-:Y:S01]  /*bd60*/  IMAD.X R57, RZ, RZ, R7.reuse, P6 ;  /* 0x000000ffff397224 */ /* 0x100fe200030e0607 */
[----:B------:R-:W-:Y:S01]  /*bd70*/  LOP3.LUT R52, R52, R53, RZ, 0x3c, !PT ;  /* 0x0000003534347212 */ /* 0x000fe200078e3cff */
[--C-:B------:R-:W-:Y:S01]  /*bd80*/  IMAD.X R53, RZ, RZ, R7.reuse, P5 ;  /* 0x000000ffff357224 */ /* 0x100fe200028e0607 */
[----:B------:R-:W-:Y:S01]  /*bd90*/  LOP3.LUT R48, R48, R49, RZ, 0x3c, !PT ;  /* 0x0000003130307212 */ /* 0x000fe200078e3cff */
[----:B------:R-:W-:Y:S01]  /*bda0*/  IMAD.X R49, RZ, RZ, R7, P4 ;  /* 0x000000ffff317224 */ /* 0x000fe200020e0607 */
[----:B------:R-:W5:Y:S01]  /*bdb0*/  LD.E.128 R32, desc[UR48][R6.64] ;  /* 0x0000003006207980 */ /* 0x000f62000c101d00 */
[----:B------:R-:W-:Y:S02]  /*bdc0*/  UIADD3 UR7, UR7, UR8, URZ ;  /* 0x0000000807077290 */ /* 0x000fe4000fffe03f */
[----:B------:R-:W-:Y:S01]  /*bdd0*/  UIMAD UR4, UR14, UR10, URZ ;  /* 0x0000000a0e0472a4 */ /* 0x000fe2000f8e023f */
[----:B------:R-:W5:Y:S04]  /*bde0*/  LD.E.128 R12, desc[UR48][R12.64] ;  /* 0x000000300c0c7980 */ /* 0x000f68000c101d00 */
[----:B------:R-:W5:Y:S04]  /*bdf0*/  LD.E.128 R8, desc[UR48][R10.64] ;  /* 0x000000300a087980 */ /* 0x000f68000c101d00 */
[----:B---3--:R2:W5:Y:S01]  /*be00*/  LD.E.128 R4, desc[UR48][R20.64] ;  /* 0x0000003014047980 */ /* 0x008562000c101d00 */
[----:B------:R-:W-:-:S02]  /*be10*/  UIMAD UR4, UR40, UR11, UR4 ;  /* 0x0000000b280472a4 */ /* 0x000fc4000f8e0204 */
[----:B------:R-:W-:Y:S01]  /*be20*/  UIMAD.WIDE.U32 UR6, UR40, UR10, UR6 ;  /* 0x0000000a280672a5 */ /* 0x000fe2000f8e0006 */
[----:B------:R-:W5:Y:S01]  /*be30*/  LD.E.128 R40, desc[UR48][R40.64] ;  /* 0x0000003028287980 */ /* 0x000f62000c101d00 */
[----:B------:R-:W-:-:S03]  /*be40*/  ULDC.64 UR8, c[0x0][0xaf0] ;  /* 0x0002bc0000087ab9 */ /* 0x000fc60000000a00 */
[----:B------:R-:W5:Y:S01]  /*be50*/  LD.E.128 R36, desc[UR48][R36.64] ;  /* 0x0000003024247980 */ /* 0x000f62000c101d00 */
[----:B--2---:R-:W-:-:S03]  /*be60*/  IMAD.U32 R21, RZ, RZ, UR39 ;  /* 0x00000027ff157e24 */ /* 0x004fc6000f8e00ff */
[----:B------:R-:W5:Y:S01]  /*be70*/  LD.E.128 R28, desc[UR48][R28.64] ;  /* 0x000000301c1c7980 */ /* 0x000f62000c101d00 */
[----:B------:R-:W-:Y:S01]  /*be80*/  IMAD R60, R21, 0x80, R0 ;  /* 0x00000080153c7824 */ /* 0x000fe200078e0200 */
[----:B------:R-:W-:Y:S02]  /*be90*/  UIADD3 UR7, UR7, UR4, URZ ;  /* 0x0000000407077290 */ /* 0x000fe4000fffe03f */
[----:B------:R-:W5:Y:S01]  /*bea0*/  LD.E.128 R56, desc[UR48][R56.64] ;  /* 0x0000003038387980 */ /* 0x000f62000c101d00 */
[----:B0-----:R-:W-:Y:S01]  /*beb0*/  @P1 IMAD.HI.U32 R0, R60, R65, RZ ;  /* 0x000000413c001227 */ /* 0x001fe200078e00ff */
[----:B------:R-:W-:Y:S02]  /*bec0*/  UIMAD UR4, UR37, UR8, URZ ;  /* 0x00000008250472a4 */ /* 0x000fe4000f8e023f */
[----:B------:R-:W5:Y:S01]  /*bed0*/  LD.E.128 R52, desc[UR48][R52.64] ;  /* 0x0000003034347980 */ /* 0x000f62000c101d00 */
[----:B------:R-:W-:Y:S01]  /*bee0*/  UIMAD.WIDE.U32 UR6, UR36, UR8, UR6 ;  /* 0x00000008240672a5 */ /* 0x000fe2000f8e0006 */
[----:B------:R-:W-:Y:S01]  /*bef0*/  IMAD.MOV.U32 R61, RZ, RZ, R60 ;  /* 0x000000ffff3d7224 */ /* 0x000fe200078e003c */
[----:B-1----:R-:W-:Y:S01]  /*bf00*/  @P1 SHF.R.U32.HI R61, RZ, R67, R0 ;  /* 0x00000043ff3d1219 */ /* 0x002fe20000011600 */
[----:B------:R-:W-:Y:S01]  /*bf10*/  UIMAD UR4, UR36, UR9, UR4 ;  /* 0x00000009240472a4 */ /* 0x000fe2000f8e0204 */
[----:B------:R-:W5:Y:S02]  /*bf20*/  LD.E.128 R48, desc[UR48][R48.64] ;  /* 0x0000003030307980 */ /* 0x000f64000c101d00 */
[--C-:B------:R-:W-:Y:S01]  /*bf30*/  SHF.R.S32.HI R0, RZ, 0x1f, R61.reuse ;  /* 0x0000001fff007819 */ /* 0x100fe2000001143d */
[----:B------:R-:W-:Y:S01]  /*bf40*/  UIADD3 UR4, UR7, UR4, URZ ;  /* 0x0000000407047290 */ /* 0x000fe2000fffe03f */
[----:B------:R-:W-:Y:S01]  /*bf50*/  IMAD.MOV R65, RZ, RZ, -R61 ;  /* 0x000000ffff417224 */ /* 0x000fe200078e0a3d */
[----:B------:R-:W-:Y:S01]  /*bf60*/  @!PT LDS RZ, [RZ] ;  /* 0x00000000fffff984 */ /* 0x000fe20000000800 */
[----:B------:R-:W-:Y:S01]  /*bf70*/  @!PT LDS RZ, [RZ] ;  /* 0x00000000fffff984 */ /* 0x000fe20000000800 */
[----:B------:R-:W-:Y:S01]  /*bf80*/  @!PT LDS RZ, [RZ] ;  /* 0x00000000fffff984 */ /* 0x000fe20000000800 */
[----:B------:R-:W-:Y:S01]  /*bf90*/  @!PT LDS RZ, [RZ] ;  /* 0x00000000fffff984 */ /* 0x000fe20000000800 */
[----:B------:R0:W-:Y:S06]  /*bfa0*/  MEMBAR.ALL.CTA ;  /* 0x0000000000007992 */ /* 0x0001ec0000008000 */
[----:B0-----:R-:W0:Y:S01]  /*bfb0*/  FENCE.VIEW.ASYNC.S ;  /* 0x00000000000073c6 */ /* 0x001e220000000000 */
[----:B------:R-:W-:-:S02]  /*bfc0*/  IMAD.U32 R20, RZ, RZ, UR6 ;  /* 0x00000006ff147e24 */ /* 0x000fc4000f8e00ff */
[----:B------:R-:W-:Y:S01]  /*bfd0*/  IMAD.U32 R21, RZ, RZ, UR7 ;  /* 0x00000007ff157e24 */ /* 0x000fe2000f8e00ff */
[----:B------:R-:W-:Y:S01]  /*bfe0*/  ULDC.64 UR6, c[0x0][0xae0] ;  /* 0x0002b80000067ab9 */ /* 0x000fe20000000a00 */
[----:B------:R-:W-:Y:S02]  /*bff0*/  IMAD R65, R62, R65, R60 ;  /* 0x000000413e417224 */ /* 0x000fe400078e023c */
[----:B------:R-:W-:Y:S02]  /*c000*/  IMAD R0, R0, UR6, RZ ;  /* 0x0000000600007c24 */ /* 0x000fe4000f8e02ff */
[----:B------:R-:W-:Y:S02]  /*c010*/  IMAD.U32 R21, RZ, RZ, UR4 ;  /* 0x00000004ff157e24 */ /* 0x000fe4000f8e00ff */
[C---:B------:R-:W-:Y:S01]  /*c020*/  IMAD R67, R61.reuse, UR7, R0 ;  /* 0x000000073d437c24 */ /* 0x040fe2000f8e0200 */
[----:B------:R-:W-:Y:S01]  /*c030*/  SHF.R.S32.HI R0, RZ, 0x1f, R65 ;  /* 0x0000001fff007819 */ /* 0x000fe20000011441 */
[----:B------:R-:W-:Y:S01]  /*c040*/  IMAD.WIDE.U32 R20, R61, UR6, R20 ;  /* 0x000000063d147c25 */ /* 0x000fe2000f8e0014 */
[----:B------:R-:W-:-:S03]  /*c050*/  ULDC.64 UR6, c[0x0][0xad8] ;  /* 0x0002b60000067ab9 */ /* 0x000fc60000000a00 */
[----:B------:R-:W-:Y:S02]  /*c060*/  IMAD.U32 R68, RZ, RZ, UR39 ;  /* 0x00000027ff447e24 */ /* 0x000fe4000f8e00ff */
[----:B------:R-:W-:Y:S02]  /*c070*/  IMAD.IADD R21, R21, 0x1, R67 ;  /* 0x0000000115157824 */ /* 0x000fe400078e0243 */
[----:B------:R-:W-:Y:S02]  /*c080*/  IMAD R60, R0, UR6, RZ ;  /* 0x00000006003c7c24 */ /* 0x000fe4000f8e02ff */
[----:B------:R-:W-:Y:S02]  /*c090*/  IMAD R68, R68, 0x80, R19 ;  /* 0x0000008044447824 */ /* 0x000fe400078e0213 */
[C---:B------:R-:W-:Y:S02]  /*c0a0*/  IMAD R61, R65.reuse, UR7, R60 ;  /* 0x00000007413d7c24 */ /* 0x040fe4000f8e023c */
[----:B------:R-:W-:Y:S01]  /*c0b0*/  IMAD.WIDE.U32 R20, R65, UR6, R20 ;  /* 0x0000000641147c25 */ /* 0x000fe2000f8e0014 */
[----:B------:R-:W-:Y:S01]  /*c0c0*/  ISETP.GE.AND P2, PT, R68, R69, PT ;  /* 0x000000454400720c */ /* 0x000fe20003f46270 */
[----:B------:R-:W-:-:S02]  /*c0d0*/  ULDC.64 UR6, c[0x0][0xa80] ;  /* 0x0002a00000067ab9 */ /* 0x000fc40000000a00 */
[----:B------:R-:W-:Y:S01]  /*c0e0*/  VIADD R0, R68, 0x20 ;  /* 0x0000002044007836 */ /* 0x000fe20000000000 */
[----:B------:R-:W-:Y:S01]  /*c0f0*/  LEA R62, P3, R20, UR6, 0x1 ;  /* 0x00000006143e7c11 */ /* 0x000fe2000f8608ff */
[----:B------:R-:W-:Y:S02]  /*c100*/  IMAD.IADD R21, R21, 0x1, R61 ;  /* 0x0000000115157824 */ /* 0x000fe400078e023d */
[----:B------:R-:W-:Y:S01]  /*c110*/  VIADD R3, R3, 0x33420 ;  /* 0x0003342003037836 */ /* 0x000fe20000000000 */
[-C--:B------:R-:W-:Y:S01]  /*c120*/  ISETP.GE.AND P1, PT, R0, R69.reuse, PT ;  /* 0x000000450000720c */ /* 0x080fe20003f26270 */
[----:B------:R-:W-:Y:S01]  /*c130*/  VIADD R0, R68, 0x40 ;  /* 0x0000004044007836 */ /* 0x000fe20000000000 */
[----:B------:R-:W-:Y:S02]  /*c140*/  LEA.HI.X R66, R20, UR7, R21, 0x1, P3 ;  /* 0x0000000714427c11 */ /* 0x000fe400098f0c15 */
[----:B------:R-:W-:Y:S01]  /*c150*/  PRMT R3, RZ, 0x654, R3 ;  /* 0x00000654ff037816 */ /* 0x000fe20000000003 */
[----:B0-----:R0:W1:Y:S01]  /*c160*/  SHFL.IDX PT, R65, R62, RZ, 0x181f ;  /* 0x00181fff3e417589 */ /* 0x00106200000e0000 */
[----:B------:R-:W-:Y:S01]  /*c170*/  ISETP.GE.AND P0, PT, R0, R69, PT ;  /* 0x000000450000720c */ /* 0x000fe20003f06270 */
[----:B------:R-:W-:Y:S01]  /*c180*/  BSSY B1, `(.L_x_314) ;  /* 0x0000011000017945 */ /* 0x000fe20003800000 */
[----:B------:R0:W-:Y:S01]  /*c190*/  SYNCS.ARRIVE.TRANS64.RED.A1T0 RZ, [R3+URZ], RZ ;  /* 0x000000ff03ff79a7 */ /* 0x0001e2000810043f */
[----:B------:R0:W2:Y:S02]  /*c1a0*/  SHFL.IDX PT, R0, R66, RZ, 0x181f ;  /* 0x00181fff42007589 */ /* 0x0000a400000e0000 */
[----:B------:R-:W-:Y:S08]  /*c1b0*/  @P2 BRA `(.L_x_315) ;  /* 0x0000000000342947 */ /* 0x000ff00003800000 */
[----:B------:R-:W-:Y:S02]  /*c1c0*/  ULDC UR4, c[0x0][0xac8] ;  /* 0x0002b20000047ab9 */ /* 0x000fe40000000800 */
[----:B------:R-:W-:Y:S02]  /*c1d0*/  ISETP.GE.AND P4, PT, R2, UR4, PT ;  /* 0x0000000402007c0c */ /* 0x000fe4000bf86270 */
[----:B------:R-:W-:Y:S02]  /*c1e0*/  ISETP.GE.AND P3, PT, R16, UR4, PT ;  /* 0x0000000410007c0c */ /* 0x000fe4000bf66270 */
[----:B------:R-:W-:-:S09]  /*c1f0*/  ISETP.GE.AND P2, PT, R17, UR4, PT ;  /* 0x0000000411007c0c */ /* 0x000fd2000bf46270 */
[-C--:B-1----:R-:W-:Y:S02]  /*c200*/  @!P4 LEA R20, P6, R2, R65.reuse, 0x1 ;  /* 0x000000410214c211 */ /* 0x082fe400078c08ff */
[-C--:B------:R-:W-:Y:S02]  /*c210*/  @!P3 LEA R60, P5, R16, R65.reuse, 0x1 ;  /* 0x00000041103cb211 */ /* 0x080fe400078a08ff */
[-C--:B--2---:R-:W-:Y:S02]  /*c220*/  @!P4 LEA.HI.X R21, R2, R0.reuse, R227, 0x1, P6 ;  /* 0x000000000215c211 */ /* 0x084fe400030f0ce3 */
[C---:B------:R-:W-:Y:S02]  /*c230*/  @!P2 LEA R64, P6, R17.reuse, R65, 0x1 ;  /* 0x000000411140a211 */ /* 0x040fe400078c08ff */
[-C--:B------:R-:W-:Y:S01]  /*c240*/  @!P3 LEA.HI.X R61, R16, R0.reuse, R226, 0x1, P5 ;  /* 0x00000000103db211 */ /* 0x080fe200028f0ce2 */
[----:B-----5:R3:W-:Y:S01]  /*c250*/  @!P4 ST.E.128 desc[UR48][R20.64], R32 ;  /* 0x000000201400c985 */ /* 0x0207e2000c101d30 */
[----:B------:R-:W-:-:S03]  /*c260*/  @!P2 LEA.HI.X R65, R17, R0, R225, 0x1, P6 ;  /* 0x000000001141a211 */ /* 0x000fc600030f0ce1 */
[----:B------:R3:W-:Y:S04]  /*c270*/  @!P3 ST.E.128 desc[UR48][R60.64], R44 ;  /* 0x0000002c3c00b985 */ /* 0x0007e8000c101d30 */
[----:B------:R3:W-:Y:S02]  /*c280*/  @!P2 ST.E.128 desc[UR48][R64.64], R56 ;  /* 0x000000384000a985 */ /* 0x0007e4000c101d30 */
.L_x_315:
[----:B------:R-:W-:Y:S05]  /*c290*/  BSYNC B1 ;  /* 0x0000000000017941 */ /* 0x000fea0003800000 */
.L_x_314:
[----:B--2---:R2:W4:Y:S01]  /*c2a0*/  SHFL.IDX PT, R0, R66, 0x1, 0x181f ;  /* 0x00381f0042007f89 */ /* 0x00452200000e0000 */
[----:B------:R-:W-:Y:S03]  /*c2b0*/  BSSY B1, `(.L_x_316) ;  /* 0x0000010000017945 */ /* 0x000fe60003800000 */
[----:B---3-5:R2:W3:Y:S01]  /*c2c0*/  SHFL.IDX PT, R35, R62, 0x1, 0x181f ;  /* 0x00381f003e237f89 */ /* 0x0284e200000e0000 */
[----:B------:R-:W-:Y:S05]  /*c2d0*/  @P1 BRA `(.L_x_317) ;  /* 0x0000000000341947 */ /* 0x000fea0003800000 */
[----:B------:R-:W-:Y:S02]  /*c2e0*/  ULDC UR4, c[0x0][0xac8] ;  /* 0x0002b20000047ab9 */ /* 0x000fe40000000800 */
[----:B------:R-:W-:Y:S02]  /*c2f0*/  ISETP.GE.AND P4, PT, R2, UR4, PT ;  /* 0x0000000402007c0c */ /* 0x000fe4000bf86270 */
[----:B------:R-:W-:Y:S02]  /*c300*/  ISETP.GE.AND P5, PT, R16, UR4, PT ;  /* 0x0000000410007c0c */ /* 0x000fe4000bfa6270 */
[----:B------:R-:W-:-:S09]  /*c310*/  ISETP.GE.AND P6, PT, R17, UR4, PT ;  /* 0x0000000411007c0c */ /* 0x000fd2000bfc6270 */
[-C--:B---3--:R-:W-:Y:S02]  /*c320*/  @!P4 LEA R20, P1, R2, R35.reuse, 0x1 ;  /* 0x000000230214c211 */ /* 0x088fe400078208ff */
[-C--:B------:R-:W-:Y:S02]  /*c330*/  @!P5 LEA R32, P2, R16, R35.reuse, 0x1 ;  /* 0x000000231020d211 */ /* 0x080fe400078408ff */
[C---:B------:R-:W-:Y:S02]  /*c340*/  @!P6 LEA R34, P3, R17.reuse, R35, 0x1 ;  /* 0x000000231122e211 */ /* 0x040fe400078608ff */
[-C--:B----4-:R-:W-:Y:S02]  /*c350*/  @!P4 LEA.HI.X R21, R2, R0.reuse, R227, 0x1, P1 ;  /* 0x000000000215c211 */ /* 0x090fe400008f0ce3 */
[-C--:B------:R-:W-:Y:S02]  /*c360*/  @!P5 LEA.HI.X R33, R16, R0.reuse, R226, 0x1, P2 ;  /* 0x000000001021d211 */ /* 0x080fe400010f0ce2 */
[----:B------:R-:W-:Y:S01]  /*c370*/  @!P6 LEA.HI.X R35, R17, R0, R225, 0x1, P3 ;  /* 0x000000001123e211 */ /* 0x000fe200018f0ce1 */
[----:B------:R3:W-:Y:S04]  /*c380*/  @!P4 ST.E.128 desc[UR48][R20.64], R24 ;  /* 0x000000181400c985 */ /* 0x0007e8000c101d30 */
[----:B------:R3:W-:Y:S04]  /*c390*/  @!P5 ST.E.128 desc[UR48][R32.64], R40 ;  /* 0x000000282000d985 */ /* 0x0007e8000c101d30 */
[----:B------:R3:W-:Y:S02]  /*c3a0*/  @!P6 ST.E.128 desc[UR48][R34.64], R52 ;  /* 0x000000342200e985 */ /* 0x0007e4000c101d30 */
.L_x_317:
[----:B------:R-:W-:Y:S05]  /*c3b0*/  BSYNC B1 ;  /* 0x0000000000017941 */ /* 0x000fea0003800000 */
.L_x_316:
[----:B----4-:R4:W0:Y:S01]  /*c3c0*/  SHFL.IDX PT, R0, R66, 0x2, 0x181f ;  /* 0x00581f0042007f89 */ /* 0x01082200000e0000 */
[----:B------:R-:W-:Y:S03]  /*c3d0*/  BSSY B1, `(.L_x_318) ;  /* 0x0000010000017945 */ /* 0x000fe60003800000 */
[----:B---3--:R4:W3:Y:S01]  /*c3e0*/  SHFL.IDX PT, R27, R62, 0x2, 0x181f ;  /* 0x00581f003e1b7f89 */ /* 0x0088e200000e0000 */
        /* <DEDUP_REMOVED lines=8> */
[-C--:B0-----:R-:W-:Y:S02]  /*c470*/  @!P3 LEA.HI.X R21, R2, R0.reuse, R227, 0x1, P0 ;  /* 0x000000000215b211 */ /* 0x081fe400000f0ce3 */
[-C--:B------:R-:W-:Y:S02]  /*c480*/  @!P4 LEA.HI.X R25, R16, R0.reuse, R226, 0x1, P1 ;  /* 0x000000001019c211 */ /* 0x080fe400008f0ce2 */
[----:B------:R-:W-:Y:S01]  /*c490*/  @!P5 LEA.HI.X R27, R17, R0, R225, 0x1, P2 ;  /* 0x00000000111bd211 */ /* 0x000fe200010f0ce1 */
[----:B------:R0:W-:Y:S04]  /*c4a0*/  @!P3 ST.E.128 desc[UR48][R20.64], R12 ;  /* 0x0000000c1400b985 */ /* 0x0001e8000c101d30 */
[----:B------:R0:W-:Y:S04]  /*c4b0*/  @!P4 ST.E.128 desc[UR48][R24.64], R36 ;  /* 0x000000241800c985 */ /* 0x0001e8000c101d30 */
[----:B------:R0:W-:Y:S02]  /*c4c0*/  @!P5 ST.E.128 desc[UR48][R26.64], R48 ;  /* 0x000000301a00d985 */ /* 0x0001e4000c101d30 */
.L_x_319:
[----:B------:R-:W-:Y:S05]  /*c4d0*/  BSYNC B1 ;  /* 0x0000000000017941 */ /* 0x000fea0003800000 */
.L_x_318:
[----:B0-----:R-:W-:Y:S01]  /*c4e0*/  VIADD R0, R68, 0x60 ;  /* 0x0000006044007836 */ /* 0x001fe20000000000 */
[----:B--2-4-:R-:W4:Y:S04]  /*c4f0*/  SHFL.IDX PT, R66, R66, 0x3, 0x181f ;  /* 0x00781f0042427f89 */ /* 0x014f2800000e0000 */
[----:B------:R-:W-:Y:S01]  /*c500*/  ISETP.GE.AND P0, PT, R0, R69, PT ;  /* 0x000000450000720c */ /* 0x000fe20003f06270 */
[----:B------:R0:W2:-:S12]  /*c510*/  SHFL.IDX PT, R3, R62, 0x3, 0x181f ;  /* 0x00781f003e037f89 */ /* 0x00009800000e0000 */
[----:B0-----:R-:W-:Y:S05]  /*c520*/  @P0 BRA `(.L_x_320) ;  /* 0x0000000c00640947 */ /* 0x001fea0003800000 */
[----:B------:R-:W-:Y:S02]  /*c530*/  ULDC UR4, c[0x0][0xac8] ;  /* 0x0002b20000047ab9 */ /* 0x000fe40000000800 */
[----:B------:R-:W-:Y:S02]  /*c540*/  ISETP.GE.AND P2, PT, R2, UR4, PT ;  /* 0x0000000402007c0c */ /* 0x000fe4000bf46270 */
[----:B------:R-:W-:-:S11]  /*c550*/  ISETP.GE.AND P3, PT, R16, UR4, PT ;  /* 0x0000000410007c0c */ /* 0x000fd6000bf66270 */
[-C--:B--2---:R-:W-:Y:S02]  /*c560*/  @!P2 LEA R12, P0, R2, R3.reuse, 0x1 ;  /* 0x00000003020ca211 */ /* 0x084fe400078008ff */
[----:B------:R-:W-:Y:S02]  /*c570*/  @!P3 LEA R14, P1, R16, R3, 0x1 ;  /* 0x00000003100eb211 */ /* 0x000fe400078208ff */
[-C--:B----4-:R-:W-:Y:S02]  /*c580*/  @!P2 LEA.HI.X R13, R2, R66.reuse, R227, 0x1, P0 ;  /* 0x00000042020da211 */ /* 0x090fe400000f0ce3 */
[----:B------:R-:W-:Y:S02]  /*c590*/  @!P3 LEA.HI.X R15, R16, R66, R226, 0x1, P1 ;  /* 0x00000042100fb211 */ /* 0x000fe400008f0ce2 */
[----:B------:R-:W-:Y:S01]  /*c5a0*/  ISETP.GE.AND P0, PT, R17, UR4, PT ;  /* 0x0000000411007c0c */ /* 0x000fe2000bf06270 */
[----:B------:R0:W-:Y:S04]  /*c5b0*/  @!P2 ST.E.128 desc[UR48][R12.64], R8 ;  /* 0x000000080c00a985 */ /* 0x0001e8000c101d30 */
[----:B------:R0:W-:Y:S08]  /*c5c0*/  @!P3 ST.E.128 desc[UR48][R14.64], R28 ;  /* 0x0000001c0e00b985 */ /* 0x0001f0000c101d30 */
[----:B------:R-:W-:Y:S05]  /*c5d0*/  @P0 BRA `(.L_x_320) ;  /* 0x0000000c00380947 */ /* 0x000fea0003800000 */
[----:B0-----:R-:W-:-:S04]  /*c5e0*/  LEA R8, P0, R17, R3, 0x1 ;  /* 0x0000000311087211 */ /* 0x001fc800078008ff */
[----:B------:R-:W-:-:S05]  /*c5f0*/  LEA.HI.X R9, R17, R66, R225, 0x1, P0 ;  /* 0x0000004211097211 */ /* 0x000fca00000f0ce1 */
[----:B------:R0:W-:Y:S01]  /*c600*/  ST.E.128 desc[UR48][R8.64], R4 ;  /* 0x0000000408007985 */ /* 0x0001e2000c101d30 */
[----:B------:R-:W-:Y:S05]  /*c610*/  BRA `(.L_x_320) ;  /* 0x0000000c00287947 */ /* 0x000fea0003800000 */
.L_x_312:
[----:B------:R-:W-:Y:S01]  /*c620*/  ULDC.64 UR6, c[0x0][0xc00] ;  /* 0x0003000000067ab9 */ /* 0x000fe20000000a00 */
[----:B------:R-:W-:Y:S01]  /*c630*/  ULDC UR4, c[0x0][0xa88] ;  /* 0x0002a20000047ab9 */ /* 0x000fe20000000800 */
[----:B------:R-:W-:Y:S01]  /*c640*/  UISETP.NE.U32.AND UP0, UPT, UR6, URZ, UPT ;  /* 0x0000003f0600728c */ /* 0x000fe2000bf05070 */
[----:B------:R-:W0:Y:S03]  /*c650*/  LDC R11, c[0x0][0xbe8] ;  /* 0x0002fa00ff0b7b82 */ /* 0x000e260000000800 */
[----:B------:R-:W-:-:S03]  /*c660*/  UISETP.NE.AND.EX UP0, UPT, UR7, URZ, UPT, UP0 ;  /* 0x0000003f0700728c */ /* 0x000fc6000bf05300 */
[----:B------:R-:W-:Y:S02]  /*c670*/  ULDC.64 UR6, c[0x0][0xc00] ;  /* 0x0003000000067ab9 */ /* 0x000fe40000000a00 */
[----:B------:R-:W-:Y:S01]  /*c680*/  UIMAD.WIDE UR6, UR36, 0x4, UR6 ;  /* 0x00000004240678a5 */ /* 0x000fe2000f8e0206 */
[----:B------:R-:W-:-:S05]  /*c690*/  PLOP3.LUT P2, PT, PT, PT, UP0, 0x80, 0x0 ;  /* 0x000000000000781c */ /* 0x000fca0003f4f008 */
[----:B------:R-:W-:Y:S02]  /*c6a0*/  IMAD.U32 R4, RZ, RZ, UR6 ;  /* 0x00000006ff047e24 */ /* 0x000fe4000f8e00ff */
[----:B------:R-:W-:Y:S01]  /*c6b0*/  IMAD.U32 R5, RZ, RZ, UR7 ;  /* 0x00000007ff057e24 */ /* 0x000fe2000f8e00ff */
[----:B------:R-:W-:Y:S02]  /*c6c0*/  ULDC.64 UR6, c[0x0][0xc08] ;  /* 0x0003020000067ab9 */ /* 0x000fe40000000a00 */
[----:B------:R-:W-:-:S03]  /*c6d0*/  UISETP.NE.U32.AND UP1, UPT, UR6, URZ, UPT ;  /* 0x0000003f0600728c */ /* 0x000fc6000bf25070 */
[----:B------:R-:W2:Y:S01]  /*c6e0*/  @P2 LDG.E R3, desc[UR48][R4.64] ;  /* 0x0000003004032981 */ /* 0x000ea2000c1e1900 */
[----:B------:R-:W-:Y:S01]  /*c6f0*/  UISETP.NE.AND.EX UP1, UPT, UR7, URZ, UPT, UP1 ;  /* 0x0000003f0700728c */ /* 0x000fe2000bf25310 */
[----:B------:R-:W-:-:S05]  /*c700*/  IMAD.U32 R0, RZ, RZ, UR4 ;  /* 0x00000004ff007e24 */ /* 0x000fca000f8e00ff */
[----:B------:R-:W-:-:S05]  /*c710*/  PLOP3.LUT P3, PT, PT, PT, UP1, 0x80, 0x0 ;  /* 0x000000000000781c */ /* 0x000fca0003f6f018 */
[----:B------:R-:W-:Y:S02]  /*c720*/  @UP1 ULDC.64 UR6, c[0x0][0xc08] ;  /* 0x0003020000061ab9 */ /* 0x000fe40000000a00 */
[----:B------:R-:W-:-:S06]  /*c730*/  @UP1 UIMAD.WIDE UR6, UR36, 0x4, UR6 ;  /* 0x00000004240618a5 */ /* 0x000fcc000f8e0206 */
[----:B------:R-:W-:Y:S02]  /*c740*/  IMAD.U32 R6, RZ, RZ, UR6 ;  /* 0x00000006ff067e24 */ /* 0x000fe4000f8e00ff */
[----:B------:R-:W-:-:S05]  /*c750*/  IMAD.U32 R7, RZ, RZ, UR7 ;  /* 0x00000007ff077e24 */ /* 0x000fca000f8e00ff */
[----:B------:R1:W5:Y:S01]  /*c760*/  @P3 LDG.E R0, desc[UR48][R6.64] ;  /* 0x0000003006003981 */ /* 0x000362000c1e1900 */
[----:B0-----:R-:W-:Y:S01]  /*c770*/  ISETP.NE.AND P0, PT, R11, 0x1, PT ;  /* 0x000000010b00780c */ /* 0x001fe20003f05270 */
[----:B------:R-:W-:Y:S01]  /*c780*/  UMOV UR4, URZ ;  /* 0x0000003f00047c82 */ /* 0x000fe20008000000 */
[----:B------:R-:W-:Y:S01]  /*c790*/  USHF.R.S32.HI UR10, URZ, 0x1f, UR40 ;  /* 0x0000001f3f0a7899 */ /* 0x000fe20008011428 */
[----:B------:R-:W-:-:S10]  /*c7a0*/  ISETP.GE.AND P1, PT, R228, 0x80, PT ;  /* 0x00000080e400780c */ /* 0x000fd40003f26270 */
[----:B------:R-:W0:Y:S01]  /*c7b0*/  @P0 LDC R9, c[0x0][0xbec] ;  /* 0x0002fb00ff090b82 */ /* 0x000e220000000800 */
[----:B--2---:R-:W-:-:S13]  /*c7c0*/  @P2 R2UR UR4, R3 ;  /* 0x00000000030422ca */ /* 0x004fda00000e0000 */
[----:B------:R-:W-:Y:S01]  /*c7d0*/  USHF.R.S32.HI UR9, URZ, 0x1f, UR4 ;  /* 0x0000001f3f097899 */ /* 0x000fe20008011404 */
[----:B01----:R-:W-:Y:S11]  /*c7e0*/  @P3 BRA `(.L_x_321) ;  /* 0x0000000000103947 */ /* 0x003ff60003800000 */
[----:B------:R-:W-:Y:S05]  /*c7f0*/  @!P2 BRA `(.L_x_321) ;  /* 0x00000000000ca947 */ /* 0x000fea0003800000 */
[----:B------:R-:W2:Y:S04]  /*c800*/  LDG.E R3, desc[UR48][R4.64] ;  /* 0x0000003004037981 */ /* 0x000ea8000c1e1900 */
[----:B-----5:R-:W2:Y:S02]  /*c810*/  LDG.E R0, desc[UR48][R4.64+0x4] ;  /* 0x0000043004007981 */ /* 0x020ea4000c1e1900 */
[----:B--2---:R-:W-:-:S07]  /*c820*/  IMAD.IADD R0, R0, 0x1, -R3 ;  /* 0x0000000100007824 */ /* 0x004fce00078e0a03 */
.L_x_321:
[----:B------:R-:W-:Y:S01]  /*c830*/  USEL UR36, UR36, URZ, !UP0 ;  /* 0x0000003f24247287 */ /* 0x000fe2000c000000 */
[----:B------:R-:W-:Y:S01]  /*c840*/  BSSY B1, `(.L_x_322) ;  /* 0x000002d000017945 */ /* 0x000fe20003800000 */
[----:B------:R-:W-:-:S03]  /*c850*/  USEL UR37, UR37, URZ, !UP0 ;  /* 0x0000003f25257287 */ /* 0x000fc6000c000000 */
[----:B------:R-:W-:Y:S09]  /*c860*/  @P1 BRA `(.L_x_323) ;  /* 0x0000000000a81947 */ /* 0x000ff20003800000 */
[----:B------:R-:W0:Y:S01]  /*c870*/  S2R R4, SR_TID.X ;  /* 0x0000000000047919 */ /* 0x000e220000002100 */
[----:B------:R-:W1:Y:S01]  /*c880*/  LDC R6, c[0x0][0xbe8] ;  /* 0x0002fa00ff067b82 */ /* 0x000e620000000800 */
[----:B------:R-:W-:-:S04]  /*c890*/  IMAD.U32 R3, RZ, RZ, UR39 ;  /* 0x00000027ff037e24 */ /* 0x000fc8000f8e00ff */
[----:B0-----:R-:W-:Y:S02]  /*c8a0*/  IMAD R3, R3, 0x80, R4 ;  /* 0x0000008003037824 */ /* 0x001fe400078e0204 */
[----:B-1---5:R-:W-:Y:S02]  /*c8b0*/  IMAD R4, R0, R6, RZ ;  /* 0x0000000600047224 */ /* 0x022fe400078e02ff */
[----:B------:R-:W-:-:S05]  /*c8c0*/  VIADD R5, R3, 0xffffff80 ;  /* 0xffffff8003057836 */ /* 0x000fca0000000000 */
[----:B------:R-:W-:-:S13]  /*c8d0*/  ISETP.GE.AND P1, PT, R5, R4, PT ;  /* 0x000000040500720c */ /* 0x000fda0003f26270 */
[----:B------:R-:W-:Y:S05]  /*c8e0*/  @P1 BRA `(.L_x_323) ;  /* 0x0000000000881947 */ /* 0x000fea0003800000 */
[----:B------:R-:W-:Y:S01]  /*c8f0*/  ISETP.NE.AND P1, PT, R6, 0x1, PT ;  /* 0x000000010600780c */ /* 0x000fe20003f25270 */
[----:B------:R-:W-:Y:S01]  /*c900*/  ULDC.64 UR12, c[0x0][0xb90] ;  /* 0x0002e400000c7ab9 */ /* 0x000fe20000000a00 */
[----:B------:R-:W-:Y:S01]  /*c910*/  UMOV UR6, UR4 ;  /* 0x0000000400067c82 */ /* 0x000fe20008000000 */
[----:B------:R-:W-:Y:S01]  /*c920*/  UIMAD UR8, UR10, UR12, URZ ;  /* 0x0000000c0a0872a4 */ /* 0x000fe2000f8e023f */
[----:B------:R-:W-:Y:S02]  /*c930*/  UMOV UR7, UR9 ;  /* 0x0000000900077c82 */ /* 0x000fe40008000000 */
[----:B------:R-:W-:Y:S02]  /*c940*/  UIMAD.WIDE.U32 UR6, UR40, UR12, UR6 ;  /* 0x0000000c280672a5 */ /* 0x000fe4000f8e0006 */
[----:B------:R-:W-:-:S03]  /*c950*/  UIMAD UR8, UR40, UR13, UR8 ;  /* 0x0000000d280872a4 */ /* 0x000fc6000f8e0208 */
[----:B------:R-:W-:Y:S02]  /*c960*/  ULDC.64 UR12, c[0x0][0xb98] ;  /* 0x0002e600000c7ab9 */ /* 0x000fe40000000a00 */
[----:B------:R-:W0:Y:S01]  /*c970*/  @P1 LDC R4, c[0x0][0xbec] ;  /* 0x0002fb00ff041b82 */ /* 0x000e220000000800 */
[----:B------:R-:W-:Y:S02]  /*c980*/  UIADD3 UR7, UR7, UR8, URZ ;  /* 0x0000000807077290 */ /* 0x000fe4000fffe03f */
[----:B------:R-:W-:Y:S02]  /*c990*/  UIMAD UR8, UR37, UR12, URZ ;  /* 0x0000000c250872a4 */ /* 0x000fe4000f8e023f */
[----:B------:R-:W-:Y:S02]  /*c9a0*/  UIMAD.WIDE.U32 UR6, UR36, UR12, UR6 ;  /* 0x0000000c240672a5 */ /* 0x000fe4000f8e0006 */
[----:B------:R-:W-:Y:S01]  /*c9b0*/  UIMAD UR8, UR36, UR13, UR8 ;  /* 0x0000000d240872a4 */ /* 0x000fe2000f8e0208 */
[----:B------:R-:W1:Y:S02]  /*c9c0*/  @P1 LDC R8, c[0x0][0xbf0] ;  /* 0x0002fc00ff081b82 */ /* 0x000e640000000800 */
[----:B------:R-:W-:Y:S01]  /*c9d0*/  ULDC.64 UR12, c[0x0][0xb88] ;  /* 0x0002e200000c7ab9 */ /* 0x000fe20000000a00 */
[----:B0-----:R-:W-:-:S04]  /*c9e0*/  @P1 IMAD.HI.U32 R3, R5, R4, RZ ;  /* 0x0000000405031227 */ /* 0x001fc800078e00ff */
[----:B------:R-:W-:Y:S01]  /*c9f0*/  IMAD.MOV.U32 R4, RZ, RZ, R5 ;  /* 0x000000ffff047224 */ /* 0x000fe200078e0005 */
[----:B-1----:R-:W-:Y:S01]  /*ca00*/  @P1 SHF.R.U32.HI R4, RZ, R8, R3 ;  /* 0x00000008ff041219 */ /* 0x002fe20000011603 */
[----:B------:R-:W-:-:S04]  /*ca10*/  IMAD.U32 R8, RZ, RZ, UR8 ;  /* 0x00000008ff087e24 */ /* 0x000fc8000f8e00ff */
[----:B------:R-:W-:-:S04]  /*ca20*/  IMAD.MOV R3, RZ, RZ, -R4 ;  /* 0x000000ffff037224 */ /* 0x000fc800078e0a04 */
[----:B------:R-:W-:Y:S01]  /*ca30*/  IMAD R3, R6, R3, R5 ;  /* 0x0000000306037224 */ /* 0x000fe200078e0205 */
[----:B------:R-:W-:Y:S02]  /*ca40*/  SHF.R.S32.HI R5, RZ, 0x1f, R4 ;  /* 0x0000001fff057819 */ /* 0x000fe40000011404 */
[----:B------:R-:W-:Y:S02]  /*ca50*/  IADD3 R4, P1, R4, UR6, RZ ;  /* 0x0000000604047c10 */ /* 0x000fe4000ff3e0ff */
[----:B------:R-:W-:Y:S02]  /*ca60*/  SHF.R.S32.HI R6, RZ, 0x1f, R3 ;  /* 0x0000001fff067819 */ /* 0x000fe40000011403 */
[----:B------:R-:W-:Y:S01]  /*ca70*/  IADD3.X R5, R5, UR7, R8, P1, !PT ;  /* 0x0000000705057c10 */ /* 0x000fe20008ffe408 */
[----:B------:R-:W-:Y:S02]  /*ca80*/  ULDC.64 UR6, c[0x0][0xb50] ;  /* 0x0002d40000067ab9 */ /* 0x000fe40000000a00 */
[----:B------:R-:W-:-:S02]  /*ca90*/  IMAD R6, R6, UR12, RZ ;  /* 0x0000000c06067c24 */ /* 0x000fc4000f8e02ff */
[----:B------:R-:W-:-:S04]  /*caa0*/  IMAD.WIDE.U32 R4, R3, UR12, R4 ;  /* 0x0000000c03047c25 */ /* 0x000fc8000f8e0004 */
[----:B------:R-:W-:Y:S01]  /*cab0*/  IMAD R7, R3, UR13, R6 ;  /* 0x0000000d03077c24 */ /* 0x000fe2000f8e0206 */
[----:B------:R-:W-:-:S03]  /*cac0*/  LEA R6, P1, R4, UR6, 0x2 ;  /* 0x0000000604067c11 */ /* 0x000fc6000f8210ff */
[----:B------:R-:W-:-:S05]  /*cad0*/  IMAD.IADD R3, R5, 0x1, R7 ;  /* 0x0000000105037824 */ /* 0x000fca00078e0207 */
[----:B------:R-:W-:Y:S01]  /*cae0*/  LEA.HI.X R7, R4, UR7, R3, 0x2, P1 ;  /* 0x0000000704077c11 */ /* 0x000fe200088f1403 */
[----:B------:R-:W-:-:S05]  /*caf0*/  IMAD.MOV.U32 R3, RZ, RZ, -0x800000 ;  /* 0xff800000ff037424 */ /* 0x000fca00078e00ff */
[----:B------:R0:W-:Y:S02]  /*cb00*/  STG.E desc[UR48][R6.64], R3 ;  /* 0x0000000306007986 */ /* 0x0001e4000c101930 */
.L_x_323:
[----:B------:R-:W-:Y:S05]  /*cb10*/  BSYNC B1 ;  /* 0x0000000000017941 */ /* 0x000fea0003800000 */
.L_x_322:
[----:B------:R-:W1:Y:S01]  /*cb20*/  @P0 LDC R5, c[0x0][0xbf0] ;  /* 0x0002fc00ff050b82 */ /* 0x000e620000000800 */
[----:B------:R-:W-:Y:S01]  /*cb30*/  ULDC.64 UR12, c[0x0][0xaa0] ;  /* 0x0002a800000c7ab9 */ /* 0x000fe20000000a00 */
[----:B0-----:R-:W-:Y:S01]  /*cb40*/  IMAD R3, R18, 0x20, R19 ;  /* 0x0000002012037824 */ /* 0x001fe200078e0213 */
[----:B------:R-:W-:Y:S01]  /*cb50*/  UIMAD UR8, UR9, UR12, URZ ;  /* 0x0000000c090872a4 */ /* 0x000fe2000f8e023f */
[----:B------:R-:W-:Y:S01]  /*cb60*/  IMAD.U32 R8, RZ, RZ, UR39 ;  /* 0x00000027ff087e24 */ /* 0x000fe2000f8e00ff */
[----:B------:R-:W-:Y:S01]  /*cb70*/  UIMAD.WIDE.U32 UR6, UR4, UR12, URZ ;  /* 0x0000000c040672a5 */ /* 0x000fe2000f8e003f */
[----:B------:R-:W-:Y:S01]  /*cb80*/  BSSY B1, `(.L_x_324) ;  /* 0x000003d000017945 */ /* 0x000fe20003800000 */
[----:B------:R-:W-:Y:S01]  /*cb90*/  UIMAD UR8, UR4, UR13, UR8 ;  /* 0x0000000d040872a4 */ /* 0x000fe2000f8e0208 */
[----:B------:R-:W-:Y:S02]  /*cba0*/  IMAD R8, R8, 0x80, R3 ;  /* 0x0000008008087824 */ /* 0x000fe400078e0203 */
[----:B------:R-:W-:Y:S01]  /*cbb0*/  ULDC.64 UR12, c[0x0][0xae8] ;  /* 0x0002ba00000c7ab9 */ /* 0x000fe20000000a00 */
[----:B------:R-:W-:Y:S01]  /*cbc0*/  UIADD3 UR7, UR7, UR8, URZ ;  /* 0x0000000807077290 */ /* 0x000fe2000fffe03f */
[----:B------:R-:W-:Y:S01]  /*cbd0*/  @P0 IMAD.HI.U32 R4, R8, R9, RZ ;  /* 0x0000000908040227 */ /* 0x000fe200078e00ff */
[----:B------:R-:W-:-:S02]  /*cbe0*/  UIMAD UR4, UR10, UR12, URZ ;  /* 0x0000000c0a0472a4 */ /* 0x000fc4000f8e023f */
[----:B------:R-:W-:Y:S01]  /*cbf0*/  UIMAD.WIDE.U32 UR6, UR40, UR12, UR6 ;  /* 0x0000000c280672a5 */ /* 0x000fe2000f8e0006 */
[----:B------:R-:W-:Y:S01]  /*cc00*/  IMAD.MOV.U32 R3, RZ, RZ, R8 ;  /* 0x000000ffff037224 */ /* 0x000fe200078e0008 */
[----:B------:R-:W-:Y:S01]  /*cc10*/  UIMAD UR4, UR40, UR13, UR4 ;  /* 0x0000000d280472a4 */ /* 0x000fe2000f8e0204 */
[----:B------:R-:W-:-:S03]  /*cc20*/  ULDC.64 UR8, c[0x0][0xaf0] ;  /* 0x0002bc0000087ab9 */ /* 0x000fc60000000a00 */
[----:B------:R-:W-:Y:S02]  /*cc30*/  UIADD3 UR7, UR7, UR4, URZ ;  /* 0x0000000407077290 */ /* 0x000fe4000fffe03f */
[----:B------:R-:W-:Y:S01]  /*cc40*/  UIMAD UR4, UR37, UR8, URZ ;  /* 0x00000008250472a4 */ /* 0x000fe2000f8e023f */
[----:B-1----:R-:W-:Y:S01]  /*cc50*/  @P0 SHF.R.U32.HI R3, RZ, R5, R4 ;  /* 0x00000005ff030219 */ /* 0x002fe20000011604 */
[----:B------:R-:W-:Y:S02]  /*cc60*/  UIMAD.WIDE.U32 UR6, UR36, UR8, UR6 ;  /* 0x00000008240672a5 */ /* 0x000fe4000f8e0006 */
[----:B------:R-:W-:Y:S01]  /*cc70*/  UIMAD UR4, UR36, UR9, UR4 ;  /* 0x00000009240472a4 */ /* 0x000fe2000f8e0204 */
[--C-:B------:R-:W-:Y:S01]  /*cc80*/  SHF.R.S32.HI R4, RZ, 0x1f, R3.reuse ;  /* 0x0000001fff047819 */ /* 0x100fe20000011403 */
[----:B------:R-:W-:Y:S01]  /*cc90*/  IMAD.MOV R7, RZ, RZ, -R3 ;  /* 0x000000ffff077224 */ /* 0x000fe200078e0a03 */
[----:B------:R-:W-:Y:S01]  /*cca0*/  ULDC.64 UR8, c[0x0][0xae0] ;  /* 0x0002b80000087ab9 */ /* 0x000fe20000000a00 */
[----:B------:R-:W-:-:S02]  /*ccb0*/  UIADD3 UR4, UR7, UR4, URZ ;  /* 0x0000000407047290 */ /* 0x000fc4000fffe03f */
[----:B------:R-:W-:Y:S02]  /*ccc0*/  IMAD.U32 R5, RZ, RZ, UR7 ;  /* 0x00000007ff057e24 */ /* 0x000fe4000f8e00ff */
[----:B------:R-:W-:Y:S02]  /*ccd0*/  IMAD R6, R4, UR8, RZ ;  /* 0x0000000804067c24 */ /* 0x000fe4000f8e02ff */
[----:B------:R-:W-:Y:S01]  /*cce0*/  IMAD.U32 R4, RZ, RZ, UR6 ;  /* 0x00000006ff047e24 */ /* 0x000fe2000f8e00ff */
[----:B------:R-:W-:Y:S01]  /*ccf0*/  ULDC.64 UR6, c[0x0][0xad8] ;  /* 0x0002b60000067ab9 */ /* 0x000fe20000000a00 */
[----:B------:R-:W-:Y:S02]  /*cd00*/  IMAD.U32 R5, RZ, RZ, UR4 ;  /* 0x00000004ff057e24 */ /* 0x000fe4000f8e00ff */
[----:B------:R-:W-:Y:S02]  /*cd10*/  IMAD R7, R11, R7, R8 ;  /* 0x000000070b077224 */ /* 0x000fe400078e0208 */
[----:B------:R-:W-:-:S02]  /*cd20*/  IMAD R9, R3, UR9, R6 ;  /* 0x0000000903097c24 */ /* 0x000fc4000f8e0206 */
[----:B------:R-:W-:Y:S01]  /*cd30*/  IMAD.WIDE.U32 R4, R3, UR8, R4 ;  /* 0x0000000803047c25 */ /* 0x000fe2000f8e0004 */
[----:B------:R-:W-:-:S03]  /*cd40*/  SHF.R.S32.HI R3, RZ, 0x1f, R7 ;  /* 0x0000001fff037819 */ /* 0x000fc60000011407 */
[----:B------:R-:W-:Y:S02]  /*cd50*/  IMAD.U32 R8, RZ, RZ, UR39 ;  /* 0x00000027ff087e24 */ /* 0x000fe4000f8e00ff */
[----:B------:R-:W-:Y:S02]  /*cd60*/  IMAD.IADD R5, R5, 0x1, R9 ;  /* 0x0000000105057824 */ /* 0x000fe400078e0209 */
[----:B------:R-:W-:Y:S02]  /*cd70*/  IMAD R6, R3, UR6, RZ ;  /* 0x0000000603067c24 */ /* 0x000fe4000f8e02ff */
[----:B------:R-:W-:Y:S02]  /*cd80*/  IMAD R8, R8, 0x80, R19 ;  /* 0x0000008008087824 */ /* 0x000fe400078e0213 */
[----:B-----5:R-:W-:Y:S02]  /*cd90*/  IMAD R11, R0, R11, RZ ;  /* 0x0000000b000b7224 */ /* 0x020fe400078e02ff */
[----:B------:R-:W-:-:S02]  /*cda0*/  IMAD R3, R7, UR7, R6 ;  /* 0x0000000707037c24 */ /* 0x000fc4000f8e0206 */
[----:B------:R-:W-:Y:S01]  /*cdb0*/  IMAD.WIDE.U32 R4, R7, UR6, R4 ;  /* 0x0000000607047c25 */ /* 0x000fe2000f8e0004 */
[C---:B------:R-:W-:Y:S01]  /*cdc0*/  ISETP.GE.AND P2, PT, R8.reuse, R11, PT ;  /* 0x0000000b0800720c */ /* 0x040fe20003f46270 */
[----:B------:R-:W-:Y:S02]  /*cdd0*/  ULDC.64 UR6, c[0x0][0xa80] ;  /* 0x0002a00000067ab9 */ /* 0x000fe40000000a00 */
[----:B------:R-:W-:Y:S01]  /*cde0*/  VIADD R0, R8, 0x20 ;  /* 0x0000002008007836 */ /* 0x000fe20000000000 */
[----:B------:R-:W-:Y:S01]  /*cdf0*/  LEA R6, P3, R4, UR6, 0x1 ;  /* 0x0000000604067c11 */ /* 0x000fe2000f8608ff */
[----:B------:R-:W-:-:S03]  /*ce00*/  IMAD.IADD R3, R5, 0x1, R3 ;  /* 0x0000000105037824 */ /* 0x000fc600078e0203 */
[-C--:B------:R-:W-:Y:S01]  /*ce10*/  ISETP.GE.AND P1, PT, R0, R11.reuse, PT ;  /* 0x0000000b0000720c */ /* 0x080fe20003f26270 */
[----:B------:R-:W-:Y:S01]  /*ce20*/  VIADD R0, R8, 0x40 ;  /* 0x0000004008007836 */ /* 0x000fe20000000000 */
[----:B------:R-:W-:Y:S01]  /*ce30*/  LEA.HI.X R3, R4, UR7, R3, 0x1, P3 ;  /* 0x0000000704037c11 */ /* 0x000fe200098f0c03 */
[----:B------:R0:W1:Y:S03]  /*ce40*/  SHFL.IDX PT, R5, R6, RZ, 0x181f ;  /* 0x00181fff06057589 */ /* 0x00006600000e0000 */
[----:B------:R-:W-:Y:S02]  /*ce50*/  ISETP.GE.AND P0, PT, R0, R11, PT ;  /* 0x0000000b0000720c */ /* 0x000fe40003f06270 */
[----:B------:R0:W2:Y:S01]  /*ce60*/  SHFL.IDX PT, R0, R3, RZ, 0x181f ;  /* 0x00181fff03007589 */ /* 0x0000a200000e0000 */
[----:B------:R-:W-:Y:S10]  /*ce70*/  @P2 BRA `(.L_x_325) ;  /* 0x0000000000342947 */ /* 0x000ff40003800000 */
        /* <DEDUP_REMOVED lines=9> */
[----:B------:R3:W-:Y:S01]  /*cf10*/  @!P4 ST.E.128 desc[UR48][R12.64], RZ ;  /* 0x000000ff0c00c985 */ /* 0x0007e2000c101d30 */
[----:B------:R-:W-:-:S03]  /*cf20*/  @!P2 LEA.HI.X R5, R17, R0, R225, 0x1, P6 ;  /* 0x000000001105a211 */ /* 0x000fc600030f0ce1 */
[----:B------:R3:W-:Y:S04]  /*cf30*/  @!P3 ST.E.128 desc[UR48][R14.64], RZ ;  /* 0x000000ff0e00b985 */ /* 0x0007e8000c101d30 */
[----:B------:R3:W-:Y:S02]  /*cf40*/  @!P2 ST.E.128 desc[UR48][R4.64], RZ ;  /* 0x000000ff0400a985 */ /* 0x0007e4000c101d30 */
.L_x_325:
[----:B------:R-:W-:Y:S05]  /*cf50*/  BSYNC B1 ;  /* 0x0000000000017941 */ /* 0x000fea0003800000 */
.L_x_324:
[----:B--2---:R2:W4:Y:S01]  /*cf60*/  SHFL.IDX PT, R0, R3, 0x1, 0x181f ;  /* 0x00381f0003007f89 */ /* 0x00452200000e0000 */
[----:B------:R-:W-:Y:S03]  /*cf70*/  BSSY B1, `(.L_x_326) ;  /* 0x0000010000017945 */ /* 0x000fe60003800000 */
[----:B-1-3--:R2:W1:Y:S01]  /*cf80*/  SHFL.IDX PT, R5, R6, 0x1, 0x181f ;  /* 0x00381f0006057f89 */ /* 0x00a46200000e0000 */
[----:B------:R-:W-:Y:S05]  /*cf90*/  @P1 BRA `(.L_x_327) ;  /* 0x0000000000341947 */ /* 0x000fea0003800000 */
[----:B------:R-:W-:Y:S02]  /*cfa0*/  ULDC UR4, c[0x0][0xac8] ;  /* 0x0002b20000047ab9 */ /* 0x000fe40000000800 */
[----:B------:R-:W-:Y:S02]  /*cfb0*/  ISETP.GE.AND P4, PT, R2, UR4, PT ;  /* 0x0000000402007c0c */ /* 0x000fe4000bf86270 */
[----:B------:R-:W-:Y:S02]  /*cfc0*/  ISETP.GE.AND P5, PT, R16, UR4, PT ;  /* 0x0000000410007c0c */ /* 0x000fe4000bfa6270 */
[----:B------:R-:W-:-:S09]  /*cfd0*/  ISETP.GE.AND P6, PT, R17, UR4, PT ;  /* 0x0000000411007c0c */ /* 0x000fd2000bfc6270 */
[-C--:B-1----:R-:W-:Y:S02]  /*cfe0*/  @!P4 LEA R12, P1, R2, R5.reuse, 0x1 ;  /* 0x00000005020cc211 */ /* 0x082fe400078208ff */
[-C--:B------:R-:W-:Y:S02]  /*cff0*/  @!P5 LEA R14, P2, R16, R5.reuse, 0x1 ;  /* 0x00000005100ed211 */ /* 0x080fe400078408ff */
[C---:B------:R-:W-:Y:S02]  /*d000*/  @!P6 LEA R4, P3, R17.reuse, R5, 0x1 ;  /* 0x000000051104e211 */ /* 0x040fe400078608ff */
[-C--:B----4-:R-:W-:Y:S02]  /*d010*/  @!P4 LEA.HI.X R13, R2, R0.reuse, R227, 0x1, P1 ;  /* 0x00000000020dc211 */ /* 0x090fe400008f0ce3 */
[-C--:B------:R-:W-:Y:S02]  /*d020*/  @!P5 LEA.HI.X R15, R16, R0.reuse, R226, 0x1, P2 ;  /* 0x00000000100fd211 */ /* 0x080fe400010f0ce2 */
[----:B------:R-:W-:Y:S01]  /*d030*/  @!P6 LEA.HI.X R5, R17, R0, R225, 0x1, P3 ;  /* 0x000000001105e211 */ /* 0x000fe200018f0ce1 */
[----:B------:R3:W-:Y:S04]  /*d040*/  @!P4 ST.E.128 desc[UR48][R12.64], RZ ;  /* 0x000000ff0c00c985 */ /* 0x0007e8000c101d30 */
[----:B------:R3:W-:Y:S04]  /*d050*/  @!P5 ST.E.128 desc[UR48][R14.64], RZ ;  /* 0x000000ff0e00d985 */ /* 0x0007e8000c101d30 */
[----:B------:R3:W-:Y:S02]  /*d060*/  @!P6 ST.E.128 desc[UR48][R4.64], RZ ;  /* 0x000000ff0400e985 */ /* 0x0007e4000c101d30 */
.L_x_327:
[----:B------:R-:W-:Y:S05]  /*d070*/  BSYNC B1 ;  /* 0x0000000000017941 */ /* 0x000fea0003800000 */
.L_x_326:
[----:B----4-:R4:W0:Y:S01]  /*d080*/  SHFL.IDX PT, R0, R3, 0x2, 0x181f ;  /* 0x00581f0003007f89 */ /* 0x01082200000e0000 */
        /* <DEDUP_REMOVED lines=10> */
[-C--:B0-----:R-:W-:Y:S02]  /*d130*/  @!P3 LEA.HI.X R13, R2, R0.reuse, R227, 0x1, P0 ;  /* 0x00000000020db211 */ /* 0x081fe400000f0ce3 */
[-C--:B------:R-:W-:Y:S02]  /*d140*/  @!P4 LEA.HI.X R15, R16, R0.reuse, R226, 0x1, P1 ;  /* 0x00000000100fc211 */ /* 0x080fe400008f0ce2 */
[----:B------:R-:W-:Y:S01]  /*d150*/  @!P5 LEA.HI.X R5, R17, R0, R225, 0x1, P2 ;  /* 0x000000001105d211 */ /* 0x000fe200010f0ce1 */
[----:B------:R3:W-:Y:S04]  /*d160*/  @!P3 ST.E.128 desc[UR48][R12.64], RZ ;  /* 0x000000ff0c00b985 */ /* 0x0007e8000c101d30 */
[----:B------:R3:W-:Y:S04]  /*d170*/  @!P4 ST.E.128 desc[UR48][R14.64], RZ ;  /* 0x000000ff0e00c985 */ /* 0x0007e8000c101d30 */
[----:B------:R3:W-:Y:S02]  /*d180*/  @!P5 ST.E.128 desc[UR48][R4.64], RZ ;  /* 0x000000ff0400d985 */ /* 0x0007e4000c101d30 */
.L_x_329:
[----:B------:R-:W-:Y:S05]  /*d190*/  BSYNC B1 ;  /* 0x0000000000017941 */ /* 0x000fea0003800000 */
.L_x_328:
[----:B0-----:R-:W-:Y:S01]  /*d1a0*/  VIADD R0, R8, 0x60 ;  /* 0x0000006008007836 */ /* 0x001fe20000000000 */
[----:B--2-4-:R-:W0:Y:S04]  /*d1b0*/  SHFL.IDX PT, R3, R3, 0x3, 0x181f ;  /* 0x00781f0003037f89 */ /* 0x014e2800000e0000 */
[----:B------:R-:W-:Y:S01]  /*d1c0*/  ISETP.GE.AND P0, PT, R0, R11, PT ;  /* 0x0000000b0000720c */ /* 0x000fe20003f06270 */
[----:B-1-3--:R1:W2:-:S12]  /*d1d0*/  SHFL.IDX PT, R5, R6, 0x3, 0x181f ;  /* 0x00781f0006057f89 */ /* 0x00a29800000e0000 */
[----:B-1----:R-:W-:Y:S05]  /*d1e0*/  @P0 BRA `(.L_x_320) ;  /* 0x0000000000340947 */ /* 0x002fea0003800000 */
[----:B------:R-:W-:Y:S02]  /*d1f0*/  ULDC UR4, c[0x0][0xac8] ;  /* 0x0002b20000047ab9 */ /* 0x000fe40000000800 */
[----:B------:R-:W-:Y:S02]  /*d200*/  ISETP.GE.AND P3, PT, R2, UR4, PT ;  /* 0x0000000402007c0c */ /* 0x000fe4000bf66270 */
[----:B------:R-:W-:Y:S02]  /*d210*/  ISETP.GE.AND P4, PT, R16, UR4, PT ;  /* 0x0000000410007c0c */ /* 0x000fe4000bf86270 */
[----:B------:R-:W-:-:S09]  /*d220*/  ISETP.GE.AND P5, PT, R17, UR4, PT ;  /* 0x0000000411007c0c */ /* 0x000fd2000bfa6270 */
[-C--:B--2---:R-:W-:Y:S02]  /*d230*/  @!P3 LEA R6, P0, R2, R5.reuse, 0x1 ;  /* 0x000000050206b211 */ /* 0x084fe400078008ff */
        /* <DEDUP_REMOVED lines=8> */
.L_x_320:
[----:B------:R-:W-:Y:S05]  /*d2c0*/  BSYNC B0 ;  /* 0x0000000000007941 */ /* 0x000fea0003800000 */
.L_x_311:
[----:B------:R-:W-:Y:S02]  /*d2d0*/  ULDC UR4, c[0x0][0xc3c] ;  /* 0x00030f0000047ab9 */ /* 0x000fe40000000800 */
[----:B------:R-:W-:-:S13]  /*d2e0*/  ISETP.GE.AND P0, PT, R63, UR4, PT ;  /* 0x000000043f007c0c */ /* 0x000fda000bf06270 */
[----:B------:R-:W-:Y:S05]  /*d2f0*/  @!P0 BRA `(.L_x_330) ;  /* 0xffffff3800d08947 */ /* 0x000fea000383ffff */
[----:B------:R-:W-:Y:S05]  /*d300*/  EXIT ;  /* 0x000000000000794d */ /* 0x000fea0003800000 */
.L_x_285:
[----:B------:R-:W-:-:S08]  /*d310*/  NOP ;  /* 0x0000000000007918 */ /* 0x000fd00000000000 */
[----:B------:R-:W0:-:S00]  /*d320*/  USETMAXREG.DEALLOC.CTAPOOL 0x18 ;  /* 0x00000018000079c8 */ /* 0x000e0000080e0500 */
[----:B0-----:R-:W2:Y:S01]  /*d330*/  LDL.LU R2, [R1+0x4] ;  /* 0x0000040001027983 */ /* 0x001ea20000300800 */
[----:B------:R-:W-:-:S06]  /*d340*/  LOP3.LUT R0, R0, 0x3, RZ, 0xc0, !PT ;  /* 0x0000000300007812 */ /* 0x000fcc00078ec0ff */
[----:B------:R-:W0:Y:S02]  /*d350*/  SHFL.IDX PT, R0, R0, RZ, 0x1f ;  /* 0x00001fff00007589 */ /* 0x000e2400000e0000 */
[----:B0-----:R-:W-:Y:S01]  /*d360*/  ISETP.NE.AND P0, PT, R0, RZ, PT ;  /* 0x000000ff0000720c */ /* 0x001fe20003f05270 */
[----:B------:R-:W-:Y:S01]  /*d370*/  IMAD.MOV.U32 R0, RZ, RZ, RZ ;  /* 0x000000ffff007224 */ /* 0x000fe200078e00ff */
[----:B--2---:R-:W-:-:S11]  /*d380*/  LOP3.LUT R2, R2, 0xfffffffd, RZ, 0xc0, !PT ;  /* 0xfffffffd02027812 */ /* 0x004fd600078ec0ff */
[----:B------:R-:W-:-:S05]  /*d390*/  @P0 LOP3.LUT R2, R2, 0x2, RZ, 0xfc, !PT ;  /* 0x0000000202020812 */ /* 0x000fca00078efcff */
[----:B------:R0:W-:Y:S01]  /*d3a0*/  STL [R1+0x4], R2 ;  /* 0x0000040201007387 */ /* 0x0001e20000100800 */
[----:B------:R-:W-:Y:S05]  /*d3b0*/  @!P0 BRA `(.L_x_331) ;  /* 0x00000000002c8947 */ /* 0x000fea0003800000 */
[----:B------:R-:W1:Y:S08]  /*d3c0*/  S2UR UR5, SR_CgaCtaId ;  /* 0x00000000000579c3 */ /* 0x000e700000008800 */
[----:B------:R-:W-:Y:S06]  /*d3d0*/  BAR.SYNC.DEFER_BLOCKING 0x5, 0x180 ;  /* 0x0146000000007b1d */ /* 0x000fec0000010000 */
[----:B------:R-:W-:-:S02]  /*d3e0*/  UMOV UR4, 0x400 ;  /* 0x0000040000047882 */ /* 0x000fc40000000000 */
[----:B-1----:R-:W-:-:S09]  /*d3f0*/  ULEA UR4, UR5, UR4, 0x18 ;  /* 0x0000000405047291 */ /* 0x002fd2000f8ec03f */
[----:B------:R-:W1:Y:S04]  /*d400*/  LDS.128 R4, [UR4+0x334d0] ;  /* 0x0334d004ff047984 */ /* 0x000e680008000c00 */
[----:B-1----:R1:W-:Y:S01]  /*d410*/  STL [R1+0x14], R5 ;  /* 0x0000140501007387 */ /* 0x0023e20000100800 */
[----:B------:R-:W-:Y:S02]  /*d420*/  R2UR UR45, R7 ;  /* 0x00000000072d72ca */ /* 0x000fe400000e0000 */
[----:B------:R-:W-:Y:S01]  /*d430*/  R2UR UR36, R6 ;  /* 0x00000000062472ca */ /* 0x000fe200000e0000 */
[----:B------:R1:W-:Y:S01]  /*d440*/  STL [R1+0x10], R4 ;  /* 0x0000100401007387 */ /* 0x0003e20000100800 */
[----:B------:R-:W-:Y:S06]  /*d450*/  BAR.ARV 0x4, 0x180 ;  /* 0x0106000000007b1d */ /* 0x000fec0000002000 */
[----:B------:R-:W-:Y:S07]  /*d460*/  BRA `(.L_x_332) ;  /* 0x0000000800247947 */ /* 0x000fee0003800000 */
.L_x_331:
[----:B0-----:R-:W0:Y:S01]  /*d470*/  S2R R2, SR_TID.X ;  /* 0x0000000000027919 */ /* 0x001e220000002100 */
[----:B------:R-:W-:Y:S01]  /*d480*/  ULDC UR4, c[0x0][0xc3c] ;  /* 0x00030f0000047ab9 */ /* 0x000fe20000000800 */
[----:B------:R-:W1:Y:S01]  /*d490*/  LDC R9, c[0x0][0xc38] ;  /* 0x00030e00ff097b82 */ /* 0x000e620000000800 */
[----:B0-----:R-:W-:-:S04]  /*d4a0*/  LOP3.LUT R5, R2, 0x1f, RZ, 0xc0, !PT ;  /* 0x0000001f02057812 */ /* 0x001fc800078ec0ff */
[----:B------:R-:W-:-:S04]  /*d4b0*/  ISETP.NE.AND P0, PT, R5, 0x1f, PT ;  /* 0x0000001f0500780c */ /* 0x000fc80003f05270 */
[----:B------:R-:W-:-:S13]  /*d4c0*/  ISETP.GE.OR P1, PT, R5, UR4, !P0 ;  /* 0x0000000405007c0c */ /* 0x000fda000c726670 */
[----:B------:R-:W0:Y:S02]  /*d4d0*/  @!P1 LDC.64 R2, c[0x0][0xc80] ;  /* 0x00032000ff029b82 */ /* 0x000e240000000a00 */
[----:B0-----:R-:W-:-:S05]  /*d4e0*/  @!P1 IMAD.WIDE.U32 R2, R5, 0x4, R2 ;  /* 0x0000000405029825 */ /* 0x001fca00078e0002 */
[----:B------:R-:W2:Y:S01]  /*d4f0*/  @!P1 LDG.E R0, desc[UR48][R2.64] ;  /* 0x0000003002009981 */ /* 0x000ea2000c1e1900 */
[C---:B------:R-:W-:Y:S01]  /*d500*/  ISETP.NE.AND P1, PT, R5.reuse, RZ, PT ;  /* 0x000000ff0500720c */ /* 0x040fe20003f25270 */
[----:B------:R-:W-:Y:S01]  /*d510*/  UMOV UR45, URZ ;  /* 0x0000003f002d7c82 */ /* 0x000fe20008000000 */
[C---:B------:R-:W-:Y:S02]  /*d520*/  ISETP.GE.U32.AND P2, PT, R5.reuse, 0x2, PT ;  /* 0x000000020500780c */ /* 0x040fe40003f46070 */
[C---:B------:R-:W-:Y:S02]  /*d530*/  ISETP.GE.U32.AND P3, PT, R5.reuse, 0x4, PT ;  /* 0x000000040500780c */ /* 0x040fe40003f66070 */
[C---:B------:R-:W-:Y:S02]  /*d540*/  ISETP.GE.U32.AND P4, PT, R5.reuse, 0x8, PT ;  /* 0x000000080500780c */ /* 0x040fe40003f86070 */
[----:B------:R-:W-:Y:S01]  /*d550*/  ISETP.GE.U32.AND P5, PT, R5, 0x10, PT ;  /* 0x000000100500780c */ /* 0x000fe20003fa6070 */
[----:B--2---:R-:W0:Y:S02]  /*d560*/  SHFL.UP PT, R4, R0, 0x1, RZ ;  /* 0x0420000000047989 */ /* 0x004e2400000e00ff */
[----:B0-----:R-:W-:-:S05]  /*d570*/  SEL R7, R4, RZ, P1 ;  /* 0x000000ff04077207 */ /* 0x001fca0000800000 */
[----:B------:R-:W-:-:S05]  /*d580*/  IMAD.IADD R7, R0, 0x1, R7 ;  /* 0x0000000100077824 */ /* 0x000fca00078e0207 */
[----:B------:R-:W0:Y:S02]  /*d590*/  SHFL.UP PT, R4, R7, 0x2, RZ ;  /* 0x0440000007047989 */ /* 0x000e2400000e00ff */
[----:B0-----:R-:W-:-:S05]  /*d5a0*/  SEL R4, R4, RZ, P2 ;  /* 0x000000ff04047207 */ /* 0x001fca0001000000 */
[----:B------:R-:W-:-:S05]  /*d5b0*/  IMAD.IADD R4, R7, 0x1, R4 ;  /* 0x0000000107047824 */ /* 0x000fca00078e0204 */
[----:B------:R-:W0:Y:S02]  /*d5c0*/  SHFL.UP PT, R6, R4, 0x4, RZ ;  /* 0x0480000004067989 */ /* 0x000e2400000e00ff */
[----:B0-----:R-:W-:-:S05]  /*d5d0*/  SEL R3, R6, RZ, P3 ;  /* 0x000000ff06037207 */ /* 0x001fca0001800000 */
[----:B------:R-:W-:Y:S02]  /*d5e0*/  IMAD.IADD R3, R4, 0x1, R3 ;  /* 0x0000000104037824 */ /* 0x000fe400078e0203 */
[----:B------:R-:W0:Y:S03]  /*d5f0*/  S2R R4, SR_CTAID.X ;  /* 0x0000000000047919 */ /* 0x000e260000002500 */
[----:B------:R-:W2:Y:S02]  /*d600*/  SHFL.UP PT, R2, R3, 0x8, RZ ;  /* 0x0500000003027989 */ /* 0x000ea400000e00ff */
[----:B--2---:R-:W-:-:S05]  /*d610*/  SEL R2, R2, RZ, P4 ;  /* 0x000000ff02027207 */ /* 0x004fca0002000000 */
[----:B------:R-:W-:-:S05]  /*d620*/  IMAD.IADD R8, R3, 0x1, R2 ;  /* 0x0000000103087824 */ /* 0x000fca00078e0202 */
[----:B------:R-:W2:Y:S02]  /*d630*/  SHFL.UP PT, R2, R8, 0x10, RZ ;  /* 0x0600000008027989 */ /* 0x000ea400000e00ff */
[----:B--2---:R-:W-:-:S05]  /*d640*/  SEL R7, R2, RZ, P5 ;  /* 0x000000ff02077207 */ /* 0x004fca0002800000 */
[----:B------:R-:W-:-:S05]  /*d650*/  IMAD.IADD R2, R8, 0x1, R7 ;  /* 0x0000000108027824 */ /* 0x000fca00078e0207 */
[----:B------:R-:W1:Y:S02]  /*d660*/  SHFL.IDX PT, R6, R2, 0x1f, 0x1f ;  /* 0x03e01f0002067f89 */ /* 0x000e6400000e0000 */
[----:B-1----:R-:W-:Y:S02]  /*d670*/  IMAD R7, R6, R9, RZ ;  /* 0x0000000906077224 */ /* 0x002fe400078e02ff */
[----:B------:R-:W-:Y:S02]  /*d680*/  IMAD.MOV.U32 R6, RZ, RZ, RZ ;  /* 0x000000ffff067224 */ /* 0x000fe400078e00ff */
[----:B------:R-:W-:Y:S01]  /*d690*/  IMAD.MOV.U32 R10, RZ, RZ, R7 ;  /* 0x000000ffff0a7224 */ /* 0x000fe200078e0007 */
[----:B0-----:R-:W-:-:S13]  /*d6a0*/  ISETP.GT.AND P6, PT, R7, R4, PT ;  /* 0x000000040700720c */ /* 0x001fda0003fc4270 */
[----:B------:R-:W-:Y:S05]  /*d6b0*/  @P6 BRA `(.L_x_333) ;  /* 0x0000000000a46947 */ /* 0x000fea0003800000 */
[----:B------:R-:W-:Y:S01]  /*d6c0*/  IMAD.MOV.U32 R7, RZ, RZ, R10 ;  /* 0x000000ffff077224 */ /* 0x000fe200078e000a */
[----:B------:R-:W-:Y:S01]  /*d6d0*/  UMOV UR45, URZ ;  /* 0x0000003f002d7c82 */ /* 0x000fe20008000000 */
[----:B------:R-:W-:Y:S01]  /*d6e0*/  ULDC UR6, c[0x0][0xc3c] ;  /* 0x00030f0000067ab9 */ /* 0x000fe20000000800 */
[----:B------:R-:W-:-:S05]  /*d6f0*/  ULDC UR5, c[0x0][0xc3c] ;  /* 0x00030f0000057ab9 */ /* 0x000fca0000000800 */
.L_x_337:
[----:B------:R-:W-:-:S03]  /*d700*/  UIADD3 UR4, UR45, 0x1f, URZ ;  /* 0x0000001f2d047890 */ /* 0x000fc6000fffe03f */
[----:B------:R-:W-:Y:S01]  /*d710*/  UMOV UR45, UR5 ;  /* 0x00000005002d7c82 */ /* 0x000fe20008000000 */
[----:B------:R-:W-:-:S06]  /*d720*/  UISETP.GE.AND UP0, UPT, UR4, UR6, UPT ;  /* 0x000000060400728c */ /* 0x000fcc000bf06270 */
[----:B------:R-:W-:-:S13]  /*d730*/  PLOP3.LUT P6, PT, PT, PT, UP0, 0x40, 0x0 ;  /* 0x000000000000781c */ /* 0x000fda0003fce808 */
[----:B------:R-:W-:Y:S05]  /*d740*/  @!P6 BRA `(.L_x_334) ;  /* 0x000000040034e947 */ /* 0x000fea0003800000 */
[----:B------:R-:W-:Y:S01]  /*d750*/  UMOV UR45, UR4 ;  /* 0x00000004002d7c82 */ /* 0x000fe20008000000 */
[----:B------:R-:W-:Y:S01]  /*d760*/  BSSY B0, `(.L_x_335) ;  /* 0x0000008000007945 */ /* 0x000fe20003800000 */
[----:B------:R-:W-:Y:S02]  /*d770*/  VIADD R9, R5, UR45 ;  /* 0x0000002d05097c36 */ /* 0x000fe40008000000 */
[----:B------:R-:W-:-:S03]  /*d780*/  IMAD.MOV.U32 R0, RZ, RZ, RZ ;  /* 0x000000ffff007224 */ /* 0x000fc600078e00ff */
[----:B------:R-:W-:-:S13]  /*d790*/  ISETP.GE.OR P6, PT, R9, UR6, !P0 ;  /* 0x0000000609007c0c */ /* 0x000fda000c7c6670 */
[----:B------:R-:W-:Y:S05]  /*d7a0*/  @P6 BRA `(.L_x_336) ;  /* 0x00000000000c6947 */ /* 0x000fea0003800000 */
[----:B------:R-:W0:Y:S02]  /*d7b0*/  LDC.64 R2, c[0x0][0xc80] ;  /* 0x00032000ff027b82 */ /* 0x000e240000000a00 */
[----:B0-----:R-:W-:-:S05]  /*d7c0*/  IMAD.WIDE R2, R9, 0x4, R2 ;  /* 0x0000000409027825 */ /* 0x001fca00078e0202 */
[----:B------:R0:W5:Y:S02]  /*d7d0*/  LDG.E R0, desc[UR48][R2.64] ;  /* 0x0000003002007981 */ /* 0x000164000c1e1900 */
.L_x_336:
[----:B------:R-:W-:Y:S05]  /*d7e0*/  BSYNC B0 ;  /* 0x0000000000007941 */ /* 0x000fea0003800000 */
.L_x_335:
[----:B0----5:R-:W0:Y:S02]  /*d7f0*/  SHFL.UP PT, R2, R0, 0x1, RZ ;  /* 0x0420000000027989 */ /* 0x021e2400000e00ff */
[----:B0-----:R-:W-:-:S05]  /*d800*/  SEL R3, R2, RZ, P1 ;  /* 0x000000ff02037207 */ /* 0x001fca0000800000 */
[----:B------:R-:W-:-:S05]  /*d810*/  IMAD.IADD R3, R0, 0x1, R3 ;  /* 0x0000000100037824 */ /* 0x000fca00078e0203 */
[----:B------:R-:W0:Y:S02]  /*d820*/  SHFL.UP PT, R2, R3, 0x2, RZ ;  /* 0x0440000003027989 */ /* 0x000e2400000e00ff */
        /* <DEDUP_REMOVED lines=11> */
[----:B------:R-:W0:Y:S03]  /*d8e0*/  LDC R9, c[0x0][0xc38] ;  /* 0x00030e00ff097b82 */ /* 0x000e260000000800 */
[----:B------:R-:W0:Y:S02]  /*d8f0*/  SHFL.IDX PT, R12, R2, 0x1f, 0x1f ;  /* 0x03e01f00020c7f89 */ /* 0x000e2400000e0000 */
[----:B0-----:R-:W-:-:S04]  /*d900*/  IMAD R12, R12, R9, RZ ;  /* 0x000000090c0c7224 */ /* 0x001fc800078e02ff */
[----:B------:R-:W-:-:S05]  /*d910*/  IMAD.IADD R7, R12, 0x1, R7 ;  /* 0x000000010c077824 */ /* 0x000fca00078e0207 */
[----:B------:R-:W-:-:S13]  /*d920*/  ISETP.GT.AND P6, PT, R7, R4, PT ;  /* 0x000000040700720c */ /* 0x000fda0003fc4270 */
[----:B------:R-:W-:Y:S05]  /*d930*/  @!P6 BRA `(.L_x_337) ;  /* 0xfffffffc0070e947 */ /* 0x000fea000383ffff */
[----:B------:R-:W-:-:S07]  /*d940*/  IMAD.MOV.U32 R10, RZ, RZ, R12 ;  /* 0x000000ffff0a7224 */ /* 0x000fce00078e000c */
.L_x_333:
[----:B------:R-:W-:-:S04]  /*d950*/  IMAD.IADD R8, R7, 0x1, -R10 ;  /* 0x0000000107087824 */ /* 0x000fc800078e0a0a */
[----:B------:R-:W-:-:S05]  /*d960*/  IMAD R3, R2, R9, R8 ;  /* 0x0000000902037224 */ /* 0x000fca00078e0208 */
[----:B------:R-:W-:-:S13]  /*d970*/  ISETP.GT.AND P0, PT, R3, R4, PT ;  /* 0x000000040300720c */ /* 0x000fda0003f04270 */
[----:B------:R-:W-:Y:S02]  /*d980*/  VOTEU.ANY UR5, UPT, !P0 ;  /* 0x0000000000057886 */ /* 0x000fe400040e0100 */
[----:B------:R-:W-:Y:S02]  /*d990*/  UPOPC UR4, UR5 ;  /* 0x00000005000472bf */ /* 0x000fe40008000000 */
[----:B------:R-:W-:-:S04]  /*d9a0*/  ISETP.NE.AND P0, PT, RZ, UR5, PT ;  /* 0x00000005ff007c0c */ /* 0x000fc8000bf05270 */
[----:B------:R-:W-:-:S05]  /*d9b0*/  IMAD.U32 R11, RZ, RZ, UR4 ;  /* 0x00000004ff0b7e24 */ /* 0x000fca000f8e00ff */
[----:B------:R-:W0:Y:S02]  /*d9c0*/  SHFL.IDX PT, R0, R0, R11, 0x1f ;  /* 0x00001f0b00007589 */ /* 0x000e2400000e0000 */
[----:B0-----:R-:W-:-:S04]  /*d9d0*/  IABS R7, R0 ;  /* 0x0000000000077213 */ /* 0x001fc80000000000 */
[----:B------:R-:W0:Y:S08]  /*d9e0*/  I2F.RP R10, R7 ;  /* 0x00000007000a7306 */ /* 0x000e300000209400 */
[----:B0-----:R-:W0:Y:S02]  /*d9f0*/  MUFU.RCP R10, R10 ;  /* 0x0000000a000a7308 */ /* 0x001e240000001000 */
[----:B0-----:R-:W-:-:S06]  /*da00*/  VIADD R3, R10, 0xffffffe ;  /* 0x0ffffffe0a037836 */ /* 0x001fcc0000000000 */
[----:B------:R-:W0:Y:S01]  /*da10*/  F2I.FTZ.U32.TRUNC.NTZ R3, R3 ;  /* 0x0000000300037305 */ /* 0x000e22000021f000 */
[----:B------:R-:W-:Y:S05]  /*da20*/  @!P0 BRA `(.L_x_338) ;  /* 0x00000000000c8947 */ /* 0x000fea0003800000 */
[----:B------:R-:W-:-:S06]  /*da30*/  UIADD3 UR5, UR4, -0x1, URZ ;  /* 0xffffffff04057890 */ /* 0x000fcc000fffe03f */
[----:B------:R-:W-:-:S05]  /*da40*/  IMAD.U32 R11, RZ, RZ, UR5 ;  /* 0x00000005ff0b7e24 */ /* 0x000fca000f8e00ff */
[----:B------:R1:W2:Y:S02]  /*da50*/  SHFL.IDX PT, R6, R2, R11, 0x1f ;  /* 0x00001f0b02067589 */ /* 0x0002a400000e0000 */
.L_x_338:
[--C-:B01----:R-:W-:Y:S01]  /*da60*/  IMAD.MOV R2, RZ, RZ, -R3.reuse ;  /* 0x000000ffff027224 */ /* 0x103fe200078e0a03 */
[----:B------:R-:W-:Y:S01]  /*da70*/  UIADD3 UR45, UR4, UR45, URZ ;  /* 0x0000002d042d7290 */ /* 0x000fe2000fffe03f */
[----:B--2---:R-:W-:Y:S02]  /*da80*/  IMAD R6, R6, R9, R8 ;  /* 0x0000000906067224 */ /* 0x004fe400078e0208 */
[----:B------:R-:W-:Y:S02]  /*da90*/  IMAD R9, R2, R7, RZ ;  /* 0x0000000702097224 */ /* 0x000fe400078e02ff */
[----:B------:R-:W-:Y:S01]  /*daa0*/  IMAD.MOV.U32 R2, RZ, RZ, RZ ;  /* 0x000000ffff027224 */ /* 0x000fe200078e00ff */
[----:B------:R1:W-:Y:S03]  /*dab0*/  STL [R1+0x10], R6 ;  /* 0x0000100601007387 */ /* 0x0003e60000100800 */
[----:B------:R-:W-:-:S04]  /*dac0*/  IMAD.HI.U32 R2, R3, R9, R2 ;  /* 0x0000000903027227 */ /* 0x000fc800078e0002 */
[----:B------:R-:W-:Y:S01]  /*dad0*/  IMAD.IADD R9, R4, 0x1, -R6 ;  /* 0x0000000104097824 */ /* 0x000fe200078e0a06 */
[----:B------:R-:W-:-:S04]  /*dae0*/  IABS R4, R0 ;  /* 0x0000000000047213 */ /* 0x000fc80000000000 */
[----:B------:R-:W-:Y:S01]  /*daf0*/  IABS R3, R9 ;  /* 0x0000000900037213 */ /* 0x000fe20000000000 */
[----:B------:R-:W-:-:S04]  /*db00*/  IMAD.MOV R4, RZ, RZ, -R4 ;  /* 0x000000ffff047224 */ /* 0x000fc800078e0a04 */
[----:B------:R-:W-:-:S04]  /*db10*/  IMAD.HI.U32 R2, R2, R3, RZ ;  /* 0x0000000302027227 */ /* 0x000fc800078e00ff */
[----:B------:R-:W-:Y:S01]  /*db20*/  IMAD R4, R2, R4, R3 ;  /* 0x0000000402047224 */ /* 0x000fe200078e0203 */
[----:B------:R-:W-:-:S04]  /*db30*/  LOP3.LUT R3, R9, R0, RZ, 0x3c, !PT ;  /* 0x0000000009037212 */ /* 0x000fc800078e3cff */
[----:B------:R-:W-:Y:S02]  /*db40*/  ISETP.GT.U32.AND P1, PT, R7, R4, PT ;  /* 0x000000040700720c */ /* 0x000fe40003f24070 */
[----:B------:R-:W-:-:S11]  /*db50*/  ISETP.GE.AND P2, PT, R3, RZ, PT ;  /* 0x000000ff0300720c */ /* 0x000fd60003f46270 */
[----:B------:R-:W-:Y:S02]  /*db60*/  @!P1 IMAD.IADD R4, R4, 0x1, -R7 ;  /* 0x0000000104049824 */ /* 0x000fe400078e0a07 */
[----:B------:R-:W-:Y:S01]  /*db70*/  @!P1 VIADD R2, R2, 0x1 ;  /* 0x0000000102029836 */ /* 0x000fe20000000000 */
[----:B------:R-:W-:Y:S02]  /*db80*/  ISETP.NE.AND P1, PT, R0, RZ, PT ;  /* 0x000000ff0000720c */ /* 0x000fe40003f25270 */
[----:B------:R-:W-:-:S13]  /*db90*/  ISETP.GE.U32.AND P0, PT, R4, R7, PT ;  /* 0x000000070400720c */ /* 0x000fda0003f06070 */
[----:B------:R-:W-:-:S04]  /*dba0*/  @P0 VIADD R2, R2, 0x1 ;  /* 0x0000000102020836 */ /* 0x000fc80000000000 */
[----:B------:R-:W-:Y:S01]  /*dbb0*/  @!P2 IMAD.MOV R2, RZ, RZ, -R2 ;  /* 0x000000ffff02a224 */ /* 0x000fe200078e0a02 */
[----:B------:R-:W-:-:S04]  /*dbc0*/  @!P1 LOP3.LUT R2, RZ, R0, RZ, 0x33, !PT ;  /* 0x00000000ff029212 */ /* 0x000fc800078e33ff */
[----:B------:R-:W-:Y:S01]  /*dbd0*/  R2UR UR36, R2 ;  /* 0x00000000022472ca */ /* 0x000fe200000e0000 */
[----:B------:R-:W-:-:S04]  /*dbe0*/  IMAD.MOV R3, RZ, RZ, -R2 ;  /* 0x000000ffff037224 */ /* 0x000fc800078e0a02 */
[----:B------:R-:W-:-:S05]  /*dbf0*/  IMAD R0, R0, R3, R9 ;  /* 0x0000000300007224 */ /* 0x000fca00078e0209 */
[----:B------:R1:W-:Y:S01]  /*dc00*/  STL [R1+0x14], R0 ;  /* 0x0000140001007387 */ /* 0x0003e20000100800 */
[----:B------:R-:W-:Y:S05]  /*dc10*/  BRA `(.L_x_339) ;  /* 0x00000000000c7947 */ /* 0x000fea0003800000 */
.L_x_334:
[----:B------:R0:W-:Y:S01]  /*dc20*/  STL [R1+0x10], R4 ;  /* 0x0000100401007387 */ /* 0x0001e20000100800 */
[----:B------:R-:W-:-:S03]  /*dc30*/  UMOV UR36, URZ ;  /* 0x0000003f00247c82 */ /* 0x000fc60008000000 */
[----:B------:R0:W-:Y:S02]  /*dc40*/  STL [R1+0x14], RZ ;  /* 0x000014ff01007387 */ /* 0x0001e40000100800 */
.L_x_339:
[----:B------:R-:W2:Y:S04]  /*dc50*/  LDL R2, [R1+0x14] ;  /* 0x0000140001027983 */ /* 0x000ea80000100800 */
[----:B0-----:R-:W3:Y:S01]  /*dc60*/  LDL R4, [R1+0x10] ;  /* 0x0000100001047983 */ /* 0x001ee20000100800 */
[----:B------:R-:W-:-:S13]  /*dc70*/  ISETP.NE.AND P0, PT, R5, RZ, PT ;  /* 0x000000ff0500720c */ /* 0x000fda0003f05270 */
[----:B------:R-:W0:Y:S01]  /*dc80*/  @!P0 S2R R3, SR_CgaCtaId ;  /* 0x0000000000038919 */ /* 0x000e220000008800 */
[----:B-1----:R-:W-:Y:S01]  /*dc90*/  @!P0 MOV R0, 0x400 ;  /* 0x0000040000008802 */ /* 0x002fe20000000f00 */
[----:B------:R-:W-:Y:S02]  /*dca0*/  IMAD.U32 R6, RZ, RZ, UR36 ;  /* 0x00000024ff067e24 */ /* 0x000fe4000f8e00ff */
[----:B------:R-:W-:Y:S01]  /*dcb0*/  IMAD.U32 R7, RZ, RZ, UR45 ;  /* 0x0000002dff077e24 */ /* 0x000fe2000f8e00ff */
[----:B0-----:R-:W-:Y:S01]  /*dcc0*/  @!P0 LEA R0, R3, R0, 0x18 ;  /* 0x0000000003008211 */ /* 0x001fe200078ec0ff */
[----:B--2---:R-:W-:-:S05]  /*dcd0*/  IMAD.MOV.U32 R5, RZ, RZ, R2 ;  /* 0x000000ffff057224 */ /* 0x004fca00078e0002 */
[----:B---3--:R2:W-:Y:S01]  /*dce0*/  @!P0 STS.128 [R0+0x334d0], R4 ;  /* 0x0334d00400008388 */ /* 0x0085e20000000c00 */
[----:B------:R-:W-:Y:S06]  /*dcf0*/  BAR.ARV 0x5, 0x180 ;  /* 0x0146000000007b1d */ /* 0x000fec0000002000 */
.L_x_332:
[----:B------:R-:W-:Y:S01]  /*dd00*/  ULDC UR4, c[0x0][0xc3c] ;  /* 0x00030f0000047ab9 */ /* 0x000fe20000000800 */
[----:B------:R3:W-:Y:S01]  /*dd10*/  STL [R1+0x24], RZ ;  /* 0x000024ff01007387 */ /* 0x0007e20000100800 */
[----:B------:R-:W-:Y:S01]  /*dd20*/  UISETP.GE.AND UP0, UPT, UR45, UR4, UPT ;  /* 0x000000042d00728c */ /* 0x000fe2000bf06270 */
[----:B------:R-:W-:Y:S02]  /*dd30*/  IMAD.MOV.U32 R19, RZ, RZ, 0x1 ;  /* 0x00000001ff137424 */ /* 0x000fe400078e00ff */
[----:B------:R-:W-:-:S03]  /*dd40*/  IMAD.MOV.U32 R18, RZ, RZ, RZ ;  /* 0x000000ffff127224 */ /* 0x000fc600078e00ff */
[----:B------:R-:W-:-:S13]  /*dd50*/  PLOP3.LUT P0, PT, PT, PT, UP0, 0x80, 0x0 ;  /* 0x000000000000781c */ /* 0x000fda0003f0f008 */
[----:B---3--:R-:W-:Y:S05]  /*dd60*/  @P0 BRA `(.L_x_340) ;  /* 0x0000004800840947 */ /* 0x008fea0003800000 */
[----:B------:R-:W3:Y:S01]  /*dd70*/  S2R R10, SR_TID.X ;  /* 0x00000000000a7919 */ /* 0x000ee20000002100 */
[----:B------:R-:W4:Y:S01]  /*dd80*/  S2UR UR5, SR_CgaCtaId ;  /* 0x00000000000579c3 */ /* 0x000f220000008800 */
[----:B------:R-:W-:Y:S01]  /*dd90*/  UMOV UR4, 0x400 ;  /* 0x0000040000047882 */ /* 0x000fe20000000000 */
[----:B------:R-:W-:Y:S01]  /*dda0*/  IMAD.MOV.U32 R19, RZ, RZ, 0x1 ;  /* 0x00000001ff137424 */ /* 0x000fe200078e00ff */
[----:B------:R-:W-:Y:S01]  /*ddb0*/  ULDC UR43, c[0x0][0xc] ;  /* 0x00000300002b7ab9 */ /* 0x000fe20000000800 */
[----:B------:R-:W-:Y:S01]  /*ddc0*/  IMAD.MOV.U32 R18, RZ, RZ, RZ ;  /* 0x000000ffff127224 */ /* 0x000fe200078e00ff */
[----:B------:R-:W-:Y:S02]  /*ddd0*/  ULOP3.LUT UR39, UR38, 0x1, URZ, 0xfc, !UPT ;  /* 0x0000000126277892 */ /* 0x000fe4000f8efc3f */
[----:B------:R-:W-:Y:S01]  /*dde0*/  ULOP3.LUT UR44, UR38, 0x2, URZ, 0xfc, !UPT ;  /* 0x00000002262c7892 */ /* 0x000fe2000f8efc3f */
[----:B------:R-:W-:Y:S01]  /*ddf0*/  ULDC.64 UR52, c[0x0][0x198] ;  /* 0x0000660000347ab9 */ /* 0x000fe20000000a00 */
[----:B----4-:R-:W-:-:S06]  /*de00*/  ULEA UR4, UR5, UR4, 0x18 ;  /* 0x0000000405047291 */ /* 0x010fcc000f8ec03f */
[----:B------:R-:W-:Y:S01]  /*de10*/  IMAD.U32 R17, RZ, RZ, UR4 ;  /* 0x00000004ff117e24 */ /* 0x000fe2000f8e00ff */
[----:B---3--:R-:W-:Y:S01]  /*de20*/  SHF.R.U32.HI R3, RZ, 0x1, R10 ;  /* 0x00000001ff037819 */ /* 0x008fe2000001160a */
[C---:B-12---:R-:W-:Y:S01]  /*de30*/  IMAD.SHL.U32 R4, R10.reuse, 0x40, RZ ;  /* 0x000000400a047824 */ /* 0x046fe200078e00ff */
[C---:B------:R-:W-:Y:S01]  /*de40*/  LOP3.LUT R9, R10.reuse, 0x7f, RZ, 0xc0, !PT ;  /* 0x0000007f0a097812 */ /* 0x040fe200078ec0ff */
[----:B------:R-:W-:-:S03]  /*de50*/  IMAD.SHL.U32 R5, R10, 0x2, RZ ;  /* 0x000000020a057824 */ /* 0x000fc600078e00ff */
[----:B------:R-:W-:-:S04]  /*de60*/  LOP3.LUT R0, R4, 0x180, RZ, 0xc0, !PT ;  /* 0x0000018004007812 */ /* 0x000fc800078ec0ff */
[----:B------:R-:W-:Y:S01]  /*de70*/  LOP3.LUT R3, R0, 0x30, R3, 0xf8, !PT ;  /* 0x0000003000037812 */ /* 0x000fe200078ef803 */
[----:B------:R-:W-:-:S05]  /*de80*/  IMAD.SHL.U32 R0, R10, 0x10, RZ ;  /* 0x000000100a007824 */ /* 0x000fca00078e00ff */
[----:B0-----:R-:W-:-:S04]  /*de90*/  LOP3.LUT R2, R0, 0x1b0, RZ, 0xc0, !PT ;  /* 0x000001b000027812 */ /* 0x001fc800078ec0ff */
[----:B------:R-:W-:Y:S01]  /*dea0*/  LOP3.LUT R6, R2, 0x30, R5, 0x78, !PT ;  /* 0x0000003002067812 */ /* 0x000fe200078e7805 */
[----:B------:R-:W-:-:S05]  /*deb0*/  IMAD.SHL.U32 R2, R9, 0x10, RZ ;  /* 0x0000001009027824 */ /* 0x000fca00078e00ff */
[----:B------:R-:W-:Y:S01]  /*dec0*/  LOP3.LUT R7, R2, 0x600, RZ, 0xc0, !PT ;  /* 0x0000060002077812 */ /* 0x000fe200078ec0ff */
[----:B------:R-:W-:-:S05]  /*ded0*/  IMAD.SHL.U32 R2, R10, 0x8, RZ ;  /* 0x000000080a027824 */ /* 0x000fca00078e00ff */
[----:B------:R-:W-:Y:S02]  /*dee0*/  LOP3.LUT R5, R3, 0x30, R2, 0x78, !PT ;  /* 0x0000003003057812 */ /* 0x000fe400078e7802 */
[----:B------:R-:W-:Y:S02]  /*def0*/  LOP3.LUT R3, R7, 0x40, R0, 0xf8, !PT ;  /* 0x0000004007037812 */ /* 0x000fe400078ef800 */
[----:B------:R-:W-:Y:S02]  /*df00*/  LOP3.LUT R5, R5, 0x640, R4, 0xf8, !PT ;  /* 0x0000064005057812 */ /* 0x000fe400078ef804 */
[----:B------:R-:W-:Y:S01]  /*df10*/  LOP3.LUT R2, R3, R6, RZ, 0xfc, !PT ;  /* 0x0000000603027212 */ /* 0x000fe200078efcff */
[----:B------:R-:W-:Y:S01]  /*df20*/  IMAD.SHL.U32 R3, R10, 0x20, RZ ;  /* 0x000000200a037824 */ /* 0x000fe200078e00ff */
[----:B------:R-:W-:Y:S01]  /*df30*/  LOP3.LUT R0, R0, 0x30, RZ, 0xc0, !PT ;  /* 0x0000003000007812 */ /* 0x000fe200078ec0ff */
[----:B------:R-:W-:Y:S02]  /*df40*/  STL [R1+0x1c], R5 ;  /* 0x00001c0501007387 */ /* 0x000fe40000100800 */
[----:B------:R-:W-:Y:S01]  /*df50*/  IMAD.IADD R2, R17, 0x1, R2 ;  /* 0x0000000111027824 */ /* 0x000fe200078e0202 */
[----:B------:R-:W-:-:S02]  /*df60*/  LOP3.LUT R6, R3, 0x80, RZ, 0xc0, !PT ;  /* 0x0000008003067812 */ /* 0x000fc400078ec0ff */
[----:B------:R-:W-:Y:S01]  /*df70*/  LOP3.LUT R8, R7, 0x60, R3, 0xf8, !PT ;  /* 0x0000006007087812 */ /* 0x000fe200078ef803 */
[----:B------:R-:W-:Y:S01]  /*df80*/  IMAD.SHL.U32 R7, R10, 0x4, RZ ;  /* 0x000000040a077824 */ /* 0x000fe200078e00ff */
[----:B------:R-:W-:-:S04]  /*df90*/  LOP3.LUT R6, R6, 0x10, R10, 0xf8, !PT ;  /* 0x0000001006067812 */ /* 0x000fc800078ef80a */
[----:B------:R-:W-:Y:S02]  /*dfa0*/  LOP3.LUT R6, R6, 0x10, R7, 0x78, !PT ;  /* 0x0000001006067812 */ /* 0x000fe400078e7807 */
[----:B------:R-:W-:-:S04]  /*dfb0*/  LOP3.LUT R7, R8, 0x100, R3, 0xf8, !PT ;  /* 0x0000010008077812 */ /* 0x000fc800078ef803 */
[----:B------:R-:W-:-:S05]  /*dfc0*/  LOP3.LUT R4, R7, R6, RZ, 0xfc, !PT ;  /* 0x0000000607047212 */ /* 0x000fca00078efcff */
[----:B------:R0:W-:Y:S04]  /*dfd0*/  STL [R1+0xc], R4 ;  /* 0x00000c0401007387 */ /* 0x0001e80000100800 */
[----:B------:R1:W-:Y:S04]  /*dfe0*/  STL [R1+0x20], R2 ;  /* 0x0000200201007387 */ /* 0x0003e80000100800 */
[----:B------:R2:W-:Y:S01]  /*dff0*/  STL [R1+0x24], RZ ;  /* 0x000024ff01007387 */ /* 0x0005e20000100800 */
[----:B0-----:R-:W-:Y:S02]  /*e000*/  SHF.R.U32.HI R4, RZ, 0x2, R9 ;  /* 0x00000002ff047819 */ /* 0x001fe40000011609 */
[----:B-1----:R-:W-:-:S02]  /*e010*/  LOP3.LUT R2, R0, 0x40, RZ, 0xfc, !PT ;  /* 0x0000004000027812 */ /* 0x002fc400078efcff */
[----:B------:R-:W-:Y:S02]  /*e020*/  LOP3.LUT R3, R4, 0x60, R3, 0xf8, !PT ;  /* 0x0000006004037812 */ /* 0x000fe400078ef803 */
[----:B--2---:R-:W-:-:S07]  /*e030*/  LOP3.LUT R0, R0, 0x80, RZ, 0xfc, !PT ;  /* 0x0000008000007812 */ /* 0x004fce00078efcff */
.L_x_413:
[----:B------:R-:W-:Y:S01]  /*e040*/  ULDC.64 UR4, c[0x0][0xc88] ;  /* 0x0003220000047ab9 */ /* 0x000fe20000000a00 */
[----:B------:R-:W-:Y:S01]  /*e050*/  ULDC.64 UR6, c[0x0][0xa18] ;  /* 0x0002860000067ab9 */ /* 0x000fe20000000a00 */
[----:B------:R-:W-:-:S06]  /*e060*/  UIMAD.WIDE UR4, UR45, 0x4, UR4 ;  /* 0x000000042d0478a5 */ /* 0x000fcc000f8e0204 */
[----:B------:R-:W-:Y:S02]  /*e070*/  IMAD.U32 R2, RZ, RZ, UR4 ;  /* 0x00000004ff027e24 */ /* 0x000fe4000f8e00ff */
[----:B------:R-:W-:Y:S01]  /*e080*/  IMAD.U32 R3, RZ, RZ, UR5 ;  /* 0x00000005ff037e24 */ /* 0x000fe2000f8e00ff */
[----:B------:R-:W-:Y:S01]  /*e090*/  UISETP.NE.U32.AND UP0, UPT, UR6, URZ, UPT ;  /* 0x0000003f0600728c */ /* 0x000fe2000bf05070 */
[----:B------:R-:W-:Y:S01]  /*e0a0*/  ULDC UR8, c[0x0][0x288] ;  /* 0x0000a20000087ab9 */ /* 0x000fe20000000800 */
[----:B------:R-:W-:Y:S02]  /*e0b0*/  ULDC.64 UR4, c[0x0][0xa28] ;  /* 0x00028a0000047ab9 */ /* 0x000fe40000000a00 */
[----:B------:R-:W2:Y:S01]  /*e0c0*/  LDG.E R2, desc[UR48][R2.64] ;  /* 0x0000003002027981 */ /* 0x000ea2000c1e1900 */
[----:B------:R-:W-:Y:S01]  /*e0d0*/  UISETP.NE.AND.EX UP0, UPT, UR7, URZ, UPT, UP0 ;  /* 0x0000003f0700728c */ /* 0x000fe2000bf05300 */
[----:B------:R-:W-:Y:S01]  /*e0e0*/  IMAD.U32 R0, RZ, RZ, UR8 ;  /* 0x00000008ff007e24 */ /* 0x000fe2000f8e00ff */
[----:B------:R-:W-:-:S04]  /*e0f0*/  UISETP.NE.U32.AND UP1, UPT, UR4, URZ, UPT ;  /* 0x0000003f0400728c */ /* 0x000fc8000bf25070 */
[----:B------:R-:W-:Y:S01]  /*e100*/  PLOP3.LUT P3, PT, PT, PT, UP0, 0x80, 0x0 ;  /* 0x000000000000781c */ /* 0x000fe20003f6f008 */
[----:B------:R-:W-:-:S06]  /*e110*/  UISETP.NE.AND.EX UP1, UPT, UR5, URZ, UPT, UP1 ;  /* 0x0000003f0500728c */ /* 0x000fcc000bf25310 */
[----:B------:R-:W-:Y:S02]  /*e120*/  PLOP3.LUT P2, PT, PT, PT, UP1, 0x80, 0x0 ;  /* 0x000000000000781c */ /* 0x000fe40003f4f018 */
[----:B--2---:R-:W-:-:S13]  /*e130*/  R2UR UR46, R2 ;  /* 0x00000000022e72ca */ /* 0x004fda00000e0000 */
[----:B------:R-:W-:Y:S02]  /*e140*/  USHF.R.S32.HI UR50, URZ, 0x1f, UR46 ;  /* 0x0000001f3f327899 */ /* 0x000fe4000801142e */
[----:B------:R-:W-:Y:S02]  /*e150*/  USHF.L.U32 UR47, UR46, 0x2, URZ ;  /* 0x000000022e2f7899 */ /* 0x000fe4000800063f */
[----:B------:R-:W-:Y:S02]  /*e160*/  USHF.L.U64.HI UR51, UR46, 0x2, UR50 ;  /* 0x000000022e337899 */ /* 0x000fe40008010232 */
[----:B------:R-:W-:Y:S02]  /*e170*/  @UP0 UIADD3 UR6, UP3, UR47, UR6, URZ ;  /* 0x000000062f060290 */ /* 0x000fe4000ff7e03f */
[----:B------:R-:W-:Y:S02]  /*e180*/  @UP1 ULEA UR4, UP2, UR46, UR4, 0x2 ;  /* 0x000000042e041291 */ /* 0x000fe4000f84103f */
[----:B------:R-:W-:-:S02]  /*e190*/  @UP0 UIADD3.X UR7, UR51, UR7, URZ, UP3, !UPT ;  /* 0x0000000733070290 */ /* 0x000fc40009ffe43f */
[----:B------:R-:W-:Y:S01]  /*e1a0*/  IMAD.U32 R2, RZ, RZ, UR6 ;  /* 0x00000006ff027e24 */ /* 0x000fe2000f8e00ff */
[----:B------:R-:W-:-:S03]  /*e1b0*/  @UP1 ULEA.HI.X UR5, UR46, UR5, UR50, 0x2, UP2 ;  /* 0x000000052e051291 */ /* 0x000fc600090f1432 */
[----:B------:R-:W-:Y:S01]  /*e1c0*/  IMAD.U32 R3, RZ, RZ, UR7 ;  /* 0x00000007ff037e24 */ /* 0x000fe2000f8e00ff */
[----:B------:R-:W-:-:S04]  /*e1d0*/  ULDC.64 UR6, c[0x0][0xa08] ;  /* 0x0002820000067ab9 */ /* 0x000fc80000000a00 */
[----:B0-----:R0:W2:Y:S01]  /*e1e0*/  @P3 LDG.E R0, desc[UR48][R2.64] ;  /* 0x0000003002003981 */ /* 0x0010a2000c1e1900 */
[----:B------:R-:W-:Y:S01]  /*e1f0*/  ISETP.NE.U32.AND P1, PT, RZ, UR6, PT ;  /* 0x00000006ff007c0c */ /* 0x000fe2000bf25070 */
[----:B------:R-:W-:Y:S01]  /*e200*/  UIADD3 UR6, UP1, UR47, UR6, URZ ;  /* 0x000000062f067290 */ /* 0x000fe2000ff3e03f */
[----:B0-----:R-:W-:Y:S02]  /*e210*/  IMAD.U32 R2, RZ, RZ, UR4 ;  /* 0x00000004ff027e24 */ /* 0x001fe4000f8e00ff */
[----:B------:R-:W-:Y:S01]  /*e220*/  IMAD.U32 R3, RZ, RZ, UR5 ;  /* 0x00000005ff037e24 */ /* 0x000fe2000f8e00ff */
[----:B------:R-:W-:Y:S02]  /*e230*/  ULDC.64 UR4, c[0x0][0xa00] ;  /* 0x0002800000047ab9 */ /* 0x000fe40000000a00 */
[----:B------:R-:W-:Y:S01]  /*e240*/  ISETP.NE.U32.AND P0, PT, RZ, UR4, PT ;  /* 0x00000004ff007c0c */ /* 0x000fe2000bf05070 */
[----:B------:R-:W-:Y:S01]  /*e250*/  UIADD3 UR4, UP0, UR47, UR4, URZ ;  /* 0x000000042f047290 */ /* 0x000fe2000ff1e03f */
[----:B------:R-:W-:Y:S01]  /*e260*/  ISETP.NE.AND.EX P1, PT, RZ, UR7, PT, P1 ;  /* 0x00000007ff007c0c */ /* 0x000fe2000bf25310 */
[----:B-1----:R0:W3:Y:S01]  /*e270*/  @P2 LDG.E R7, desc[UR48][R2.64] ;  /* 0x0000003002072981 */ /* 0x0020e2000c1e1900 */
[----:B------:R-:W-:Y:S01]  /*e280*/  ISETP.NE.AND.EX P0, PT, RZ, UR5, PT, P0 ;  /* 0x00000005ff007c0c */ /* 0x000fe2000bf05300 */
[----:B------:R-:W-:Y:S01]  /*e290*/  UIADD3.X UR5, UR51, UR5, URZ, UP0, !UPT ;  /* 0x0000000533057290 */ /* 0x000fe200087fe43f */
[----:B------:R-:W-:Y:S01]  /*e2a0*/  IMAD.U32 R4, RZ, RZ, UR6 ;  /* 0x00000006ff047e24 */ /* 0x000fe2000f8e00ff */
[----:B------:R-:W-:Y:S01]  /*e2b0*/  UIADD3.X UR7, UR51, UR7, URZ, UP1, !UPT ;  /* 0x0000000733077290 */ /* 0x000fe20008ffe43f */
[----:B0-----:R-:W-:-:S03]  /*e2c0*/  IMAD.U32 R2, RZ, RZ, UR4 ;  /* 0x00000004ff027e24 */ /* 0x001fc6000f8e00ff */
[----:B------:R-:W-:Y:S02]  /*e2d0*/  IMAD.U32 R3, RZ, RZ, UR5 ;  /* 0x00000005ff037e24 */ /* 0x000fe4000f8e00ff */
[----:B------:R-:W-:-:S05]  /*e2e0*/  IMAD.U32 R5, RZ, RZ, UR7 ;  /* 0x00000007ff057e24 */ /* 0x000fca000f8e00ff */
[----:B------:R0:W5:Y:S04]  /*e2f0*/  @P1 LDG.E R6, desc[UR48][R4.64] ;  /* 0x0000003004061981 */ /* 0x000168000c1e1900 */
[----:B--2---:R1:W-:Y:S04]  /*e300*/  STL [R1+0x18], R0 ;  /* 0x0000180001007387 */ /* 0x0043e80000100800 */
[----:B-1----:R0:W5:Y:S01]  /*e310*/  @P0 LDG.E R0, desc[UR48][R2.64] ;  /* 0x0000003002000981 */ /* 0x002162000c1e1900 */
[----:B------:R-:W-:Y:S01]  /*e320*/  UMOV UR41, URZ ;  /* 0x0000003f00297c82 */ /* 0x000fe20008000000 */
[----:B---3--:R-:W-:Y:S01]  /*e330*/  @P2 R2UR UR41, R7 ;  /* 0x00000000072922ca */ /* 0x008fe200000e0000 */
[----:B------:R-:W-:-:S14]  /*e340*/  @P3 BRA `(.L_x_341) ;  /* 0x0000000000143947 */ /* 0x000fdc0003800000 */
[----:B------:R-:W-:Y:S05]  /*e350*/  @!P0 BRA `(.L_x_341) ;  /* 0x0000000000108947 */ /* 0x000fea0003800000 */
[----:B------:R-:W2:Y:S04]  /*e360*/  LDG.E R7, desc[UR48][R2.64] ;  /* 0x0000003002077981 */ /* 0x000ea8000c1e1900 */
[----:B0-----:R-:W2:Y:S02]  /*e370*/  LDG.E R2, desc[UR48][R2.64+0x4] ;  /* 0x0000043002027981 */ /* 0x001ea4000c1e1900 */
[----:B--2---:R-:W-:-:S05]  /*e380*/  IMAD.IADD R2, R2, 0x1, -R7 ;  /* 0x0000000102027824 */ /* 0x004fca00078e0a07 */
[----:B------:R1:W-:Y:S02]  /*e390*/  STL [R1+0x18], R2 ;  /* 0x0000180201007387 */ /* 0x0003e40000100800 */
.L_x_341:
[----:B------:R-:W-:Y:S01]  /*e3a0*/  UMOV UR54, URZ ;  /* 0x0000003f00367c82 */ /* 0x000fe20008000000 */
[----:B-----5:R-:W-:Y:S01]  /*e3b0*/  @P0 R2UR UR54, R0 ;  /* 0x00000000003602ca */ /* 0x020fe200000e0000 */
[----:B------:R-:W-:Y:S01]  /*e3c0*/  IMAD.U32 R0, RZ, RZ, UR46 ;  /* 0x0000002eff007e24 */ /* 0x000fe2000f8e00ff */
[----:B------:R-:W-:Y:S01]  /*e3d0*/  ULDC.64 UR6, c[0x0][0xa20] ;  /* 0x0002880000067ab9 */ /* 0x000fe20000000a00 */
[----:B------:R-:W-:Y:S01]  /*e3e0*/  UMOV UR42, URZ ;  /* 0x0000003f002a7c82 */ /* 0x000fe20008000000 */
[----:B------:R-:W-:Y:S01]  /*e3f0*/  ISETP.NE.U32.AND P0, PT, RZ, UR6, PT ;  /* 0x00000006ff007c0c */ /* 0x000fe2000bf05070 */
[----:B------:R-:W-:Y:S01]  /*e400*/  ULDC.64 UR4, c[0x0][0x418] ;  /* 0x0001060000047ab9 */ /* 0x000fe20000000a00 */
[----:B------:R2:W-:Y:S01]  /*e410*/  STL [R1], R0 ;  /* 0x0000000001007387 */ /* 0x0005e20000100800 */
[----:B------:R-:W-:Y:S01]  /*e420*/  @P1 R2UR UR42, R6 ;  /* 0x00000000062a12ca */ /* 0x000fe200000e0000 */
[----:B------:R-:W-:Y:S01]  /*e430*/  UISETP.NE.U32.AND UP0, UPT, UR4, URZ, UPT ;  /* 0x0000003f0400728c */ /* 0x000fe2000bf05070 */
[----:B------:R-:W-:-:S02]  /*e440*/  ISETP.NE.AND.EX P0, PT, RZ, UR7, PT, P0 ;  /* 0x00000007ff007c0c */ /* 0x000fc4000bf05300 */
[----:B------:R-:W-:Y:S01]  /*e450*/  ULDC UR4, c[0x0][0x424] ;  /* 0x0001090000047ab9 */ /* 0x000fe20000000800 */
[----:B------:R-:W-:-:S03]  /*e460*/  UISETP.NE.AND.EX UP0, UPT, UR5, URZ, UPT, UP0 ;  /* 0x0000003f0500728c */ /* 0x000fc6000bf05300 */
[----:B------:R-:W-:Y:S01]  /*e470*/  ULDC UR5, c[0x0][0x2f0] ;  /* 0x0000bc0000057ab9 */ /* 0x000fe20000000800 */
[----:B------:R-:W-:-:S04]  /*e480*/  USEL UR4, UR4, 0x1, UP0 ;  /* 0x0000000104047887 */ /* 0x000fc80008000000 */
[----:B------:R-:W-:Y:S02]  /*e490*/  UIMAD UR4, UR4, UR5, URZ ;  /* 0x00000005040472a4 */ /* 0x000fe4000f8e023f */
[----:B------:R-:W-:Y:S01]  /*e4a0*/  UIADD3 UR42, UR42, UR41, URZ ;  /* 0x000000292a2a7290 */ /* 0x000fe2000fffe03f */
[----:B--2---:R-:W-:Y:S11]  /*e4b0*/  @!P0 BRA `(.L_x_342) ;  /* 0x00000000001c8947 */ /* 0x004ff60003800000 */
[----:B------:R-:W-:-:S04]  /*e4c0*/  UIADD3 UR4, UP0, UR47, UR6, URZ ;  /* 0x000000062f047290 */ /* 0x000fc8000ff1e03f */
[----:B------:R-:W-:Y:S02]  /*e4d0*/  UIADD3.X UR5, UR51, UR7, URZ, UP0, !UPT ;  /* 0x0000000733057290 */ /* 0x000fe400087fe43f */
[----:B01----:R-:W-:-:S04]  /*e4e0*/  IMAD.U32 R2, RZ, RZ, UR4 ;  /* 0x00000004ff027e24 */ /* 0x003fc8000f8e00ff */
[----:B------:R-:W-:-:S05]  /*e4f0*/  IMAD.U32 R3, RZ, RZ, UR5 ;  /* 0x00000005ff037e24 */ /* 0x000fca000f8e00ff */
[----:B------:R-:W2:Y:S02]  /*e500*/  LDG.E R2, desc[UR48][R2.64] ;  /* 0x0000003002027981 */ /* 0x000ea4000c1e1900 */
[----:B--2---:R-:W-:Y:S01]  /*e510*/  R2UR UR4, R2 ;  /* 0x00000000020472ca */ /* 0x004fe200000e0000 */
[----:B------:R-:W-:-:S14]  /*e520*/  BRA `(.L_x_343) ;  /* 0x0000000000187947 */ /* 0x000fdc0003800000 */
.L_x_342:
[----:B------:R-:W-:Y:S05]  /*e530*/  @!P1 BRA `(.L_x_343) ;  /* 0x0000000000149947 */ /* 0x000fea0003800000 */
[----:B------:R-:W2:Y:S04]  /*e540*/  LDG.E R0, desc[UR48][R4.64] ;  /* 0x0000003004007981 */ /* 0x000ea8000c1e1900 */
[----:B0-----:R-:W3:Y:S01]  /*e550*/  LDG.E R4, desc[UR48][R4.64+0x4] ;  /* 0x0000043004047981 */ /* 0x001ee2000c1e1900 */
[----:B--2---:R-:W-:Y:S02]  /*e560*/  R2UR UR5, R0 ;  /* 0x00000000000572ca */ /* 0x004fe400000e0000 */
[----:B---3--:R-:W-:-:S13]  /*e570*/  R2UR UR4, R4 ;  /* 0x00000000040472ca */ /* 0x008fda00000e0000 */
[----:B------:R-:W-:-:S12]  /*e580*/  UIADD3 UR4, -UR5, UR4, URZ ;  /* 0x0000000405047290 */ /* 0x000fd8000fffe13f */
.L_x_343:
[----:B------:R-:W-:Y:S01]  /*e590*/  UIADD3 UR41, -UR41, UR4, URZ ;  /* 0x0000000429297290 */ /* 0x000fe2000fffe13f */
[----:B------:R-:W-:Y:S03]  /*e5a0*/  BSSY B7, `(.L_x_344) ;  /* 0x000037b000077945 */ /* 0x000fe60003800000 */
[----:B------:R-:W-:Y:S02]  /*e5b0*/  UIADD3 UR4, UR41, 0x9f, URZ ;  /* 0x0000009f29047890 */ /* 0x000fe4000fffe03f */
[----:B------:R-:W-:Y:S02]  /*e5c0*/  ISETP.LT.AND P0, PT, RZ, UR41, PT ;  /* 0x00000029ff007c0c */ /* 0x000fe4000bf01270 */
[----:B------:R-:W-:-:S04]  /*e5d0*/  UIMAD.WIDE UR4, UR4, 0x66666667, URZ ;  /* 0x66666667040478a5 */ /* 0x000fc8000f8e023f */
[----:B------:R-:W-:-:S04]  /*e5e0*/  USHF.R.U32.HI UR40, URZ, 0x1f, UR5 ;  /* 0x0000001f3f287899 */ /* 0x000fc80008011605 */
[----:B------:R-:W-:-:S03]  /*e5f0*/  ULEA.HI.SX32 UR40, UR5, UR40, 0x1a ;  /* 0x0000002805287291 */ /* 0x000fc6000f8fd23f */
[----:B------:R-:W-:Y:S09]  /*e600*/  @P0 BRA `(.L_x_345) ;  /* 0x0000000000480947 */ /* 0x000ff20003800000 */
[----:B------:R-:W2:Y:S02]  /*e610*/  S2R R0, SR_TID.X ;  /* 0x0000000000007919 */ /* 0x000ea40000002100 */
[----:B--2---:R-:W-:-:S04]  /*e620*/  LOP3.LUT R0, R0, 0x7f, RZ, 0xc0, !PT ;  /* 0x0000007f00007812 */ /* 0x004fc800078ec0ff */
[----:B------:R-:W-:-:S13]  /*e630*/  ISETP.NE.AND P0, PT, R0, RZ, PT ;  /* 0x000000ff0000720c */ /* 0x000fda0003f05270 */
[----:B------:R-:W-:Y:S05]  /*e640*/  @P0 BRA `(.L_x_346) ;  /* 0x0000003400c00947 */ /* 0x000fea0003800000 */
[----:B0-----:R-:W0:Y:S01]  /*e650*/  S2R R3, SR_LANEID ;  /* 0x0000000000037919 */ /* 0x001e220000000000 */
[----:B------:R-:W-:Y:S02]  /*e660*/  VOTEU.ANY UR4, UPT, PT ;  /* 0x0000000000047886 */ /* 0x000fe400038e0100 */
[----:B------:R-:W0:Y:S08]  /*e670*/  FLO.U32 R0, UR4 ;  /* 0x0000000400007d00 */ /* 0x000e3000080e0000 */
[----:B------:R-:W2:Y:S01]  /*e680*/  POPC R5, UR4 ;  /* 0x0000000400057d09 */ /* 0x000ea20008000000 */
[----:B0-----:R-:W-:-:S02]  /*e690*/  ISETP.EQ.U32.AND P0, PT, R0, R3, PT ;  /* 0x000000030000720c */ /* 0x001fc40003f02070 */
[----:B-1----:R-:W2:Y:S11]  /*e6a0*/  LDC.64 R2, c[0x0][0xc60] ;  /* 0x00031800ff027b82 */ /* 0x002eb60000000a00 */
[----:B--2---:R-:W2:Y:S01]  /*e6b0*/  @P0 ATOMG.E.ADD.STRONG.GPU PT, R3, desc[UR48][R2.64], R5 ;  /* 0x00000005020309a8 */ /* 0x004ea200081ee1f0 */
[----:B------:R-:W0:Y:S02]  /*e6c0*/  S2R R4, SR_LTMASK ;  /* 0x0000000000047919 */ /* 0x000e240000003900 */
[----:B0-----:R-:W-:-:S04]  /*e6d0*/  LOP3.LUT R4, R4, UR4, RZ, 0xc0, !PT ;  /* 0x0000000404047c12 */ /* 0x001fc8000f8ec0ff */
[----:B------:R-:W0:Y:S01]  /*e6e0*/  POPC R7, R4 ;  /* 0x0000000400077309 */ /* 0x000e220000000000 */
[----:B--2---:R-:W0:Y:S02]  /*e6f0*/  SHFL.IDX PT, R0, R3, R0, 0x1f ;  /* 0x00001f0003007589 */ /* 0x004e2400000e0000 */
[----:B0-----:R-:W-:-:S05]  /*e700*/  IADD3 R0, R0, UR43, R7 ;  /* 0x0000002b00007c10 */ /* 0x001fca000fffe007 */
[----:B------:R2:W-:Y:S01]  /*e710*/  STL [R1+0x10], R0 ;  /* 0x0000100001007387 */ /* 0x0005e20000100800 */
[----:B------:R-:W-:Y:S05]  /*e720*/  BRA `(.L_x_346) ;  /* 0x0000003400887947 */ /* 0x000fea0003800000 */
.L_x_345:
[----:B------:R-:W-:Y:S01]  /*e730*/  VIADD R0, R17, 0x24200 ;  /* 0x0002420011007836 */ /* 0x000fe20000000000 */
[----:B------:R-:W-:Y:S04]  /*e740*/  BSSY B6, `(.L_x_347) ;  /* 0x0000013000067945 */ /* 0x000fe80003800000 */
[----:B------:R-:W-:-:S13]  /*e750*/  LOP3.LUT P0, RZ, R0, 0x1bf, RZ, 0xc0, !PT ;  /* 0x000001bf00ff7812 */ /* 0x000fda000780c0ff */
[----:B------:R-:W-:Y:S05]  /*e760*/  @!P0 BRA `(.L_x_348) ;  /* 0x0000000000408947 */ /* 0x000fea0003800000 */
[----:B01----:R-:W-:Y:S01]  /*e770*/  MOV R2, 0x0 ;  /* 0x0000000000027802 */ /* 0x003fe20000000f00 */
        /* <DEDUP_REMOVED lines=15> */
.L_x_348:
[----:B------:R-:W-:Y:S05]  /*e870*/  BSYNC B6 ;  /* 0x0000000000067941 */ /* 0x000fea0003800000 */
.L_x_347:
[----:B------:R-:W2:Y:S01]  /*e880*/  LDL.LU R16, [R1+0x4] ;  /* 0x0000040001107983 */ /* 0x000ea20000300800 */
[----:B------:R-:W-:Y:S01]  /*e890*/  VIADD R0, R17, 0xf200 ;  /* 0x0000f20011007836 */ /* 0x000fe20000000000 */
[----:B------:R-:W-:Y:S04]  /*e8a0*/  BSSY B6, `(.L_x_349) ;  /* 0x0000016000067945 */ /* 0x000fe80003800000 */
[----:B------:R-:W-:Y:S02]  /*e8b0*/  LOP3.LUT P0, RZ, R0, 0x1bf, RZ, 0xc0, !PT ;  /* 0x000001bf00ff7812 */ /* 0x000fe4000780c0ff */
[----:B--2---:R-:W-:-:S11]  /*e8c0*/  LOP3.LUT R16, R16, 0xfffffffe, RZ, 0xc0, !PT ;  /* 0xfffffffe10107812 */ /* 0x004fd600078ec0ff */
[----:B------:R-:W-:-:S05]  /*e8d0*/  @P0 LOP3.LUT R16, R16, 0x1, RZ, 0xfc, !PT ;  /* 0x0000000110100812 */ /* 0x000fca00078efcff */
[----:B------:R2:W-:Y:S01]  /*e8e0*/  STL [R1+0x4], R16 ;  /* 0x0000041001007387 */ /* 0x0005e20000100800 */
        /* <DEDUP_REMOVED lines=16> */
[----:B0-2---:R-:W-:Y:S05]  /*e9f0*/  CALL.ABS.NOINC R2 ;  /* 0x0000000002007343 */ /* 0x005fea0003c00000 */
.L_x_350:
[----:B------:R-:W-:Y:S05]  /*ea00*/  BSYNC B6 ;  /* 0x0000000000067941 */ /* 0x000fea0003800000 */
.L_x_349:
        /* <DEDUP_REMOVED lines=20> */
.L_x_352:
[----:B------:R-:W-:Y:S05]  /*eb50*/  BSYNC B6 ;  /* 0x0000000000067941 */ /* 0x000fea0003800000 */
.L_x_351:
[----:B------:R-:W-:Y:S01]  /*eb60*/  LOP3.LUT P6, RZ, R16, 0x1, RZ, 0xc0, !PT ;  /* 0x0000000110ff7812 */ /* 0x000fe200078cc0ff */
[----:B------:R-:W-:-:S12]  /*eb70*/  BSSY B6, `(.L_x_353) ;  /* 0x0000012000067945 */ /* 0x000fd80003800000 */
        /* <DEDUP_REMOVED lines=17> */
.L_x_354:
[----:B------:R-:W-:Y:S05]  /*ec90*/  BSYNC B6 ;  /* 0x0000000000067941 */ /* 0x000fea0003800000 */
.L_x_353:
[----:B------:R-:W3:Y:S01]  /*eca0*/  LDL R8, [R1] ;  /* 0x0000000001087983 */ /* 0x000ee20000100800 */
[----:B------:R-:W-:Y:S02]  /*ecb0*/  ULDC.64 UR4, c[0x0][0x9f8] ;  /* 0x00027e0000047ab9 */ /* 0x000fe40000000a00 */
[----:B------:R-:W-:-:S04]  /*ecc0*/  UISETP.NE.U32.AND UP0, UPT, UR4, URZ, UPT ;  /* 0x0000003f0400728c */ /* 0x000fc8000bf05070 */
[----:B------:R-:W-:-:S06]  /*ecd0*/  UISETP.NE.AND.EX UP0, UPT, UR5, URZ, UPT, UP0 ;  /* 0x0000003f0500728c */ /* 0x000fcc000bf05300 */
[----:B------:R-:W-:-:S05]  /*ece0*/  PLOP3.LUT P0, PT, PT, PT, UP0, 0x80, 0x0 ;  /* 0x000000000000781c */ /* 0x000fca0003f0f008 */
[----:B------:R-:W-:-:S04]  /*ecf0*/  @UP0 UIADD3 UR4, UP1, UR47, UR4, URZ ;  /* 0x000000042f040290 */ /* 0x000fc8000ff3e03f */
[----:B------:R-:W-:Y:S02]  /*ed00*/  @UP0 UIADD3.X UR5, UR51, UR5, URZ, UP1, !UPT ;  /* 0x0000000533050290 */ /* 0x000fe40008ffe43f */
[----:B01----:R-:W-:-:S04]  /*ed10*/  IMAD.U32 R2, RZ, RZ, UR4 ;  /* 0x00000004ff027e24 */ /* 0x003fc8000f8e00ff */
[----:B------:R-:W-:Y:S01]  /*ed20*/  IMAD.U32 R3, RZ, RZ, UR5 ;  /* 0x00000005ff037e24 */ /* 0x000fe2000f8e00ff */
[----:B------:R-:W0:Y:S01]  /*ed30*/  S2R R0, SR_TID.X ;  /* 0x0000000000007919 */ /* 0x000e220000002100 */
[----:B------:R-:W-:-:S03]  /*ed40*/  ULDC.64 UR4, c[0x0][0xa08] ;  /* 0x0002820000047ab9 */ /* 0x000fc60000000a00 */
[----:B---3--:R1:W3:Y:S01]  /*ed50*/  @P0 LDG.E R8, desc[UR48][R2.64] ;  /* 0x0000003002080981 */ /* 0x0082e2000c1e1900 */
[----:B0-----:R-:W-:-:S04]  /*ed60*/  SHF.R.U32.HI R0, RZ, 0x5, R0 ;  /* 0x00000005ff007819 */ /* 0x001fc80000011600 */
[----:B------:R-:W-:Y:S01]  /*ed70*/  LOP3.LUT R0, R0, 0x3, RZ, 0xc0, !PT ;  /* 0x0000000300007812 */ /* 0x000fe200078ec0ff */
[----:B-1----:R-:W0:Y:S01]  /*ed80*/  LDC.64 R2, c[0x0][0x418] ;  /* 0x00010600ff027b82 */ /* 0x002e220000000a00 */
[----:B---3--:R-:W-:Y:S01]  /*ed90*/  SHF.R.S32.HI R9, RZ, 0x1f, R8 ;  /* 0x0000001fff097819 */ /* 0x008fe20000011408 */
[----:B------:R1:W-:Y:S01]  /*eda0*/  @P0 STL [R1], R8 ;  /* 0x0000000801000387 */ /* 0x0003e20000100800 */
[----:B0-----:R-:W-:Y:S01]  /*edb0*/  LOP3.LUT P0, RZ, R2, UR4, RZ, 0xfc, !PT ;  /* 0x0000000402ff7c12 */ /* 0x001fe2000f80fcff */
[----:B------:R-:W-:Y:S02]  /*edc0*/  UMOV UR4, 0xffffffff ;  /* 0xffffffff00047882 */ /* 0x000fe40000000000 */
[----:B------:R1:W-:Y:S01]  /*edd0*/  STL [R1+0x8], R9 ;  /* 0x0000080901007387 */ /* 0x0003e20000100800 */
[----:B------:R-:W-:-:S04]  /*ede0*/  LOP3.LUT P0, RZ, R3, UR5, RZ, 0xfc, P0 ;  /* 0x0000000503ff7c12 */ /* 0x000fc8000800fcff */
[----:B--2---:R-:W-:Y:S01]  /*edf0*/  SEL R16, R8, RZ, !P0 ;  /* 0x000000ff08107207 */ /* 0x004fe20004000000 */
[----:B------:R-:W-:Y:S08]  /*ee00*/  BRA.DIV UR4, `(.L_x_355) ;  /* 0x0000003e04cc7947 */ /* 0x000ff0000b800000 */
[----:B------:R0:W2:Y:S02]  /*ee10*/  SHFL.IDX PT, R14, R0, RZ, 0x1f ;  /* 0x00001fff000e7589 */ /* 0x0000a400000e0000 */
.L_x_432:
[----:B0-----:R-:W3:Y:S01]  /*ee20*/  LDL.LU R0, [R1+0x4] ;  /* 0x0000040001007983 */ /* 0x001ee20000300800 */
[----:B------:R-:W-:Y:S02]  /*ee30*/  PLOP3.LUT P1, PT, PT, PT, PT, 0x8, 0x0 ;  /* 0x000000000000781c */ /* 0x000fe40003f2e170 */
[----:B--2---:R-:W-:Y:S02]  /*ee40*/  ISETP.NE.AND P0, PT, R14, RZ, PT ;  /* 0x000000ff0e00720c */ /* 0x004fe40003f05270 */
[----:B---3--:R-:W-:-:S09]  /*ee50*/  LOP3.LUT R0, R0, 0xfffffffe, RZ, 0xc0, !PT ;  /* 0xfffffffe00007812 */ /* 0x008fd200078ec0ff */
[----:B------:R-:W-:-:S05]  /*ee60*/  @P1 LOP3.LUT R0, R0, 0x1, RZ, 0xfc, !PT ;  /* 0x0000000100001812 */ /* 0x000fca00078efcff */
[----:B------:R0:W-:Y:S01]  /*ee70*/  STL [R1+0x4], R0 ;  /* 0x0000040001007387 */ /* 0x0001e20000100800 */
[----:B------:R-:W-:Y:S05]  /*ee80*/  @P0 BRA `(.L_x_356) ;  /* 0x0000000400c40947 */ /* 0x000fea0003800000 */
[----:B------:R-:W-:-:S06]  /*ee90*/  UIADD3 UR4, UR40, -0x1, URZ ;  /* 0xffffffff28047890 */ /* 0x000fcc000fffe03f */
[----:B0-----:R-:W-:Y:S01]  /*eea0*/  IMAD.U32 R0, RZ, RZ, UR4 ;  /* 0x00000004ff007e24 */ /* 0x001fe2000f8e00ff */
[----:B------:R-:W-:-:S03]  /*eeb0*/  UMOV UR4, 0xffffffff ;  /* 0xffffffff00047882 */ /* 0x000fc60000000000 */
[----:B------:R-:W-:Y:S05]  /*eec0*/  BRA.DIV UR4, `(.L_x_357) ;  /* 0x0000003e04bc7947 */ /* 0x000fea000b800000 */
[----:B------:R-:W-:-:S13]  /*eed0*/  ELECT P6, URZ, PT ;  /* 0x00000000003f782f */ /* 0x000fda00038c0000 */
.L_x_435:
[----:B------:R-:W-:Y:S05]  /*eee0*/  @!P6 BRA `(.L_x_356) ;  /* 0x0000000400ace947 */ /* 0x000fea0003800000 */
[----:B------:R-:W-:-:S04]  /*eef0*/  ISETP.NE.U32.AND P0, PT, R2, RZ, PT ;  /* 0x000000ff0200720c */ /* 0x000fc80003f05070 */
[----:B------:R-:W-:-:S13]  /*ef00*/  ISETP.NE.AND.EX P0, PT, R3, RZ, PT, P0 ;  /* 0x000000ff0300720c */ /* 0x000fda0003f05300 */
[----:B------:R-:W-:Y:S05]  /*ef10*/  @!P0 BRA `(.L_x_358) ;  /* 0x0000000000448947 */ /* 0x000fea0003800000 */
[----:B------:R-:W0:Y:S01]  /*ef20*/  LDC R7, c[0x0][0x43c] ;  /* 0x00010f00ff077b82 */ /* 0x000e220000000800 */
[----:B------:R-:W-:Y:S01]  /*ef30*/  ULDC.64 UR4, c[0x0][0x428] ;  /* 0x00010a0000047ab9 */ /* 0x000fe20000000a00 */
[----:B0-----:R-:W-:-:S13]  /*ef40*/  ISETP.NE.AND P0, PT, R7, 0x1, PT ;  /* 0x000000010700780c */ /* 0x001fda0003f05270 */
[----:B------:R-:W0:Y:S02]  /*ef50*/  @P0 LDC.64 R4, c[0x0][0x440] ;  /* 0x00011000ff040b82 */ /* 0x000e240000000a00 */
[----:B0-----:R-:W-:-:S04]  /*ef60*/  @P0 IMAD.HI.U32 R6, R0, R4, RZ ;  /* 0x0000000400060227 */ /* 0x001fc800078e00ff */
        /* <DEDUP_REMOVED lines=11> */
[----:B------:R0:W5:Y:S04]  /*f020*/  LDG.E R16, desc[UR48][R2.64] ;  /* 0x0000003002107981 */ /* 0x000168000c1e1900 */
.L_x_358:
[----:B0-----:R-:W-:Y:S01]  /*f030*/  IMAD R3, R18, 0x8, R17 ;  /* 0x0000000812037824 */ /* 0x001fe200078e0211 */
[----:B------:R-:W-:Y:S01]  /*f040*/  SHF.L.U32 R2, R19, 0x1f, RZ ;  /* 0x0000001f13027819 */ /* 0x000fe200000006ff */
[----:B-1----:R-:W0:Y:S03]  /*f050*/  S2R R8, SR_TID.X ;  /* 0x0000000000087919 */ /* 0x002e260000002100 */
[----:B------:R-:W1:Y:S01]  /*f060*/  SYNCS.PHASECHK.TRANS64.TRYWAIT P0, [R3+URZ+0x33480], R2 ;  /* 0x03348002030075a7 */ /* 0x000e62000800017f */
[----:B0-----:R-:W-:-:S04]  /*f070*/  LOP3.LUT R8, R8, 0x7f, RZ, 0xc0, !PT ;  /* 0x0000007f08087812 */ /* 0x001fc800078ec0ff */
[----:B------:R-:W-:Y:S01]  /*f080*/  ISETP.NE.AND P1, PT, R8, RZ, PT ;  /* 0x000000ff0800720c */ /* 0x000fe20003f25270 */
[----:B-1----:R-:W-:-:S12]  /*f090*/  @!P0 BRA `(.L_x_359) ;  /* 0x0000003c00688947 */ /* 0x002fd80003800000 */
.L_x_436:
[----:B------:R-:W-:Y:S05]  /*f0a0*/  @P1 BRA `(.L_x_360) ;  /* 0x00000000001c1947 */ /* 0x000fea0003800000 */
[----:B------:R-:W1:Y:S02]  /*f0b0*/  S2R R4, SR_TID.X ;  /* 0x0000000000047919 */ /* 0x000e640000002100 */
[----:B-1----:R-:W-:Y:S01]  /*f0c0*/  LOP3.LUT R5, R4, 0x1f, RZ, 0xc0, !PT ;  /* 0x0000001f04057812 */ /* 0x002fe200078ec0ff */
[----:B------:R-:W-:-:S03]  /*f0d0*/  IMAD.MOV.U32 R4, RZ, RZ, 0x7800 ;  /* 0x00007800ff047424 */ /* 0x000fc600078e00ff */
[----:B------:R-:W-:Y:S01]  /*f0e0*/  ISETP.NE.AND P0, PT, R5, RZ, PT ;  /* 0x000000ff0500720c */ /* 0x000fe20003f05270 */
[----:B------:R1:W-:-:S12]  /*f0f0*/  SYNCS.ARRIVE.TRANS64 RZ, [R3+URZ+0x33470], R4 ;  /* 0x0334700403ff79a7 */ /* 0x0003d8000800003f */
[----:B-1----:R-:W-:Y:S05]  /*f100*/  @!P0 BRA `(.L_x_360) ;  /* 0x0000000000048947 */ /* 0x002fea0003800000 */
[----:B------:R-:W-:Y:S01]  /*f110*/  BPT.TRAP 0x1 ;  /* 0x000000040000795c */ /* 0x000fe20000300000 */
.L_x_360:
[----:B------:R-:W-:Y:S01]  /*f120*/  IMAD.MOV.U32 R4, RZ, RZ, 0xa0 ;  /* 0x000000a0ff047424 */ /* 0x000fe200078e00ff */
[----:B------:R-:W-:Y:S01]  /*f130*/  R2UR UR33, R3 ;  /* 0x00000000032172ca */ /* 0x000fe200000e0000 */
[----:B------:R-:W-:Y:S01]  /*f140*/  UIADD3 UR4, UP0, UR52, 0x470, URZ ;  /* 0x0000047034047890 */ /* 0x000fe2000ff1e03f */
[----:B-----5:R-:W-:Y:S01]  /*f150*/  R2UR UR37, R16 ;  /* 0x00000000102572ca */ /* 0x020fe200000e0000 */
[----:B------:R-:W-:Y:S01]  /*f160*/  IMAD R0, R0, R4, UR42 ;  /* 0x0000002a00007e24 */ /* 0x000fe2000f8e0204 */
[----:B------:R-:W-:Y:S01]  /*f170*/  UMOV UR6, 0x0 ;  /* 0x0000000000067882 */ /* 0x000fe20000000000 */
[----:B------:R-:W-:Y:S01]  /*f180*/  IMAD R4, R18, 0x7800, R17 ;  /* 0x0000780012047824 */ /* 0x000fe200078e0211 */
[----:B------:R-:W-:Y:S02]  /*f190*/  UIADD3.X UR5, URZ, UR53, URZ, UP0, !UPT ;  /* 0x000000353f057290 */ /* 0x000fe400087fe43f */
[----:B------:R-:W-:Y:S01]  /*f1a0*/  R2UR UR35, R0 ;  /* 0x00000000002372ca */ /* 0x000fe200000e0000 */
[----:B------:R-:W-:Y:S01]  /*f1b0*/  UMOV UR7, 0x14f00000 ;  /* 0x14f0000000077882 */ /* 0x000fe20000000000 */
[----:B------:R-:W-:Y:S01]  /*f1c0*/  R2UR UR8, R4 ;  /* 0x00000000040872ca */ /* 0x000fe200000e0000 */
[----:B------:R-:W-:Y:S01]  /*f1d0*/  UMOV UR34, URZ ;  /* 0x0000003f00227c82 */ /* 0x000fe20008000000 */
[----:B------:R-:W-:Y:S01]  /*f1e0*/  UMOV UR18, 0x40 ;  /* 0x0000004000127882 */ /* 0x000fe20000000000 */
[----:B------:R-:W-:Y:S01]  /*f1f0*/  UIADD3 UR33, UR33, 0x33470, URZ ;  /* 0x0003347021217890 */ /* 0x000fe2000fffe03f */
[----:B------:R-:W-:Y:S01]  /*f200*/  UMOV UR20, UR36 ;  /* 0x0000002400147c82 */ /* 0x000fe20008000000 */
[----:B------:R-:W-:Y:S01]  /*f210*/  UMOV UR21, UR37 ;  /* 0x0000002500157c82 */ /* 0x000fe20008000000 */
[----:B------:R-:W-:Y:S01]  /*f220*/  UMOV UR10, 0x80 ;  /* 0x00000080000a7882 */ /* 0x000fe20000000000 */
[----:B------:R-:W-:Y:S01]  /*f230*/  UMOV UR12, UR36 ;  /* 0x00000024000c7c82 */ /* 0x000fe20008000000 */
[----:B------:R-:W-:-:S02]  /*f240*/  UMOV UR13, UR37 ;  /* 0x00000025000d7c82 */ /* 0x000fc40008000000 */
[----:B------:R-:W-:Y:S01]  /*f250*/  UMOV UR17, UR33 ;  /* 0x0000002100117c82 */ /* 0x000fe20008000000 */
[----:B------:R-:W-:Y:S01]  /*f260*/  UMOV UR19, UR35 ;  /* 0x0000002300137c82 */ /* 0x000fe20008000000 */
[----:B------:R-:W-:Y:S01]  /*f270*/  UMOV UR9, UR33 ;  /* 0x0000002100097c82 */ /* 0x000fe20008000000 */
[----:B------:R-:W-:Y:S02]  /*f280*/  UIADD3 UR32, UR8, 0xf200, URZ ;  /* 0x0000f20008207890 */ /* 0x000fe4000fffe03f */
[----:B------:R-:W-:Y:S02]  /*f290*/  UIADD3 UR16, UR8, 0x11a00, URZ ;  /* 0x00011a0008107890 */ /* 0x000fe4000fffe03f */
[----:B------:R-:W-:Y:S01]  /*f2a0*/  UIADD3 UR8, UR8, 0x14200, URZ ;  /* 0x0001420008087890 */ /* 0x000fe2000fffe03f */
[----:B------:R-:W-:-:S04]  /*f2b0*/  UMOV UR11, UR35 ;  /* 0x00000023000b7c82 */ /* 0x000fc80008000000 */
[----:B------:R1:W-:Y:S02]  /*f2c0*/  UTMALDG.4D [UR32], [UR4], desc[UR6] ;  /* 0x00000620040075b4 */ /* 0x0003e40008019000 */
[----:B------:R1:W-:Y:S02]  /*f2d0*/  UTMALDG.4D [UR16], [UR4], desc[UR6] ;  /* 0x00000610040075b4 */ /* 0x0003e40008019000 */
[----:B------:R1:W-:Y:S01]  /*f2e0*/  UTMALDG.4D [UR8], [UR4], desc[UR6] ;  /* 0x00000608040075b4 */ /* 0x0003e20008019000 */
[----:B------:R-:W2:Y:S02]  /*f2f0*/  SYNCS.PHASECHK.TRANS64.TRYWAIT P0, [R3+URZ+0x33440], R2 ;  /* 0x03344002030075a7 */ /* 0x000ea4000800017f */
[----:B-12---:R-:W-:Y:S05]  /*f300*/  @!P0 BRA `(.L_x_361) ;  /* 0x0000003800e08947 */ /* 0x006fea0003800000 */
.L_x_437:
[----:B------:R-:W-:Y:S05]  /*f310*/  @P1 BRA `(.L_x_362) ;  /* 0x00000000001c1947 */ /* 0x000fea0003800000 */
[----:B------:R-:W2:Y:S01]  /*f320*/  S2R R5, SR_TID.X ;  /* 0x0000000000057919 */ /* 0x000ea20000002100 */
[----:B01----:R-:W-:-:S04]  /*f330*/  IMAD.MOV.U32 R2, RZ, RZ, 0x7800 ;  /* 0x00007800ff027424 */ /* 0x003fc800078e00ff */
[----:B------:R3:W-:Y:S01]  /*f340*/  SYNCS.ARRIVE.TRANS64 RZ, [R3+URZ+0x33430], R2 ;  /* 0x0334300203ff79a7 */ /* 0x0007e2000800003f */
[----:B--2---:R-:W-:-:S04]  /*f350*/  LOP3.LUT R5, R5, 0x1f, RZ, 0xc0, !PT ;  /* 0x0000001f05057812 */ /* 0x004fc800078ec0ff */
[----:B------:R-:W-:-:S13]  /*f360*/  ISETP.NE.AND P0, PT, R5, RZ, PT ;  /* 0x000000ff0500720c */ /* 0x000fda0003f05270 */
[----:B---3--:R-:W-:Y:S05]  /*f370*/  @!P0 BRA `(.L_x_362) ;  /* 0x0000000000048947 */ /* 0x008fea0003800000 */
[----:B------:R-:W-:Y:S01]  /*f380*/  BPT.TRAP 0x1 ;  /* 0x000000040000795c */ /* 0x000fe20000300000 */
.L_x_362:
[----:B01----:R-:W2:Y:S01]  /*f390*/  LDL.LU R2, [R1+0x4] ;  /* 0x0000040001027983 */ /* 0x003ea20000300800 */
        /* <DEDUP_REMOVED lines=32> */
.L_x_356:
[----:B------:R-:W-:Y:S05]  /*f5a0*/  WARPSYNC.ALL ;  /* 0x0000000000007948 */ /* 0x000fea0003800000 */
[----:B0-----:R-:W-:Y:S01]  /*f5b0*/  VIADD R0, R17, 0x1e200 ;  /* 0x0001e20011007836 */ /* 0x001fe20000000000 */
[----:B---3--:R-:W-:Y:S01]  /*f5c0*/  USHF.R.S32.HI UR4, URZ, 0x1f, UR54 ;  /* 0x0000001f3f047899 */ /* 0x008fe20008011436 */
[----:B------:R-:W-:Y:S01]  /*f5d0*/  BAR.SYNC.DEFER_BLOCKING 0x8, 0x180 ;  /* 0x0206000000007b1d */ /* 0x000fe20000010000 */
[----:B------:R-:W-:Y:S02]  /*f5e0*/  USHF.R.S32.HI UR47, URZ, 0x1f, UR36 ;  /* 0x0000001f3f2f7899 */ /* 0x000fe40008011424 */
[----:B------:R-:W-:-:S03]  /*f5f0*/  LOP3.LUT P0, RZ, R0, 0x1bf, RZ, 0xc0, !PT ;  /* 0x000001bf00ff7812 */ /* 0x000fc6000780c0ff */
[----:B------:R-:W-:Y:S01]  /*f600*/  ULDC.64 UR6, c[0x0][0x298] ;  /* 0x0000a60000067ab9 */ /* 0x000fe20000000a00 */
[----:B------:R-:W-:Y:S01]  /*f610*/  ULDC.64 UR8, c[0x0][0xa00] ;  /* 0x0002800000087ab9 */ /* 0x000fe20000000a00 */
[----:B------:R-:W-:Y:S01]  /*f620*/  UIMAD UR4, UR4, UR6, URZ ;  /* 0x00000006040472a4 */ /* 0x000fe2000f8e023f */
[----:B------:R-:W-:Y:S01]  /*f630*/  BSSY B6, `(.L_x_363) ;  /* 0x0000019000067945 */ /* 0x000fe20003800000 */
[----:B------:R-:W-:Y:S02]  /*f640*/  UISETP.NE.U32.AND UP0, UPT, UR8, URZ, UPT ;  /* 0x0000003f0800728c */ /* 0x000fe4000bf05070 */
[----:B------:R-:W-:Y:S02]  /*f650*/  UIMAD.WIDE.U32 UR56, UR54, UR6, URZ ;  /* 0x00000006363872a5 */ /* 0x000fe4000f8e003f */
[----:B------:R-:W-:Y:S02]  /*f660*/  UIMAD UR4, UR54, UR7, UR4 ;  /* 0x00000007360472a4 */ /* 0x000fe4000f8e0204 */
[----:B------:R-:W-:-:S02]  /*f670*/  UISETP.NE.AND.EX UP0, UPT, UR9, URZ, UPT, UP0 ;  /* 0x0000003f0900728c */ /* 0x000fc4000bf05300 */
[----:B------:R-:W-:Y:S02]  /*f680*/  UIADD3 UR51, UR57, UR4, URZ ;  /* 0x0000000439337290 */ /* 0x000fe4000fffe03f */
[----:B------:R-:W-:Y:S02]  /*f690*/  USEL UR46, UR46, URZ, !UP0 ;  /* 0x0000003f2e2e7287 */ /* 0x000fe4000c000000 */
[----:B------:R-:W-:Y:S01]  /*f6a0*/  USEL UR37, UR50, URZ, !UP0 ;  /* 0x0000003f32257287 */ /* 0x000fe2000c000000 */
        /* <DEDUP_REMOVED lines=12> */
[----:B-1----:R-:W-:Y:S02]  /*f770*/  IMAD.MOV.U32 R8, RZ, RZ, 0x70 ;  /* 0x00000070ff087424 */ /* 0x002fe400078e00ff */
[----:B------:R-:W-:Y:S02]  /*f780*/  IMAD.MOV.U32 R12, RZ, RZ, 0x1 ;  /* 0x00000001ff0c7424 */ /* 0x000fe400078e00ff */
[----:B------:R-:W-:-:S07]  /*f790*/  IMAD.MOV.U32 R13, RZ, RZ, RZ ;  /* 0x000000ffff0d7224 */ /* 0x000fce00078e00ff */
[----:B------:R-:W-:-:S07]  /*f7a0*/  LEPC R20, `(.L_x_364) ;  /* 0x000000001014794e */ /* 0x000fce0000000000 */
[----:B0-----:R-:W-:Y:S05]  /*f7b0*/  CALL.ABS.NOINC R2 ;  /* 0x0000000002007343 */ /* 0x001fea0003c00000 */
.L_x_364:
[----:B------:R-:W-:Y:S05]  /*f7c0*/  BSYNC B6 ;  /* 0x0000000000067941 */ /* 0x000fea0003800000 */
.L_x_363:
[----:B------:R-:W2:Y:S01]  /*f7d0*/  LDL.LU R0, [R1+0x14] ;  /* 0x0000140001007983 */ /* 0x000ea20000300800 */
[----:B-1----:R-:W0:Y:S01]  /*f7e0*/  LDC R8, c[0x0][0x448] ;  /* 0x00011200ff087b82 */ /* 0x002e220000000800 */
[----:B------:R-:W-:Y:S01]  /*f7f0*/  ULDC.64 UR8, c[0x0][0x2d8] ;  /* 0x0000b60000087ab9 */ /* 0x000fe20000000a00 */
[----:B------:R-:W1:Y:S01]  /*f800*/  S2R R2, SR_TID.X ;  /* 0x0000000000027919 */ /* 0x000e620000002100 */
[----:B------:R-:W3:Y:S01]  /*f810*/  S2R R3, SR_TID.X ;  /* 0x0000000000037919 */ /* 0x000ee20000002100 */
[----:B0-----:R-:W-:Y:S02]  /*f820*/  ISETP.NE.AND P0, PT, R8, 0x1, PT ;  /* 0x000000010800780c */ /* 0x001fe40003f05270 */
[----:B-1----:R-:W-:-:S04]  /*f830*/  LOP3.LUT R2, R2, 0x7f, RZ, 0xc0, !PT ;  /* 0x0000007f02027812 */ /* 0x002fc800078ec0ff */
[----:B------:R-:W-:Y:S01]  /*f840*/  SHF.R.U32.HI R2, RZ, 0x2, R2 ;  /* 0x00000002ff027819 */ /* 0x000fe20000011602 */
[----:B---3--:R-:W-:-:S06]  /*f850*/  IMAD.SHL.U32 R4, R3, 0x20, RZ ;  /* 0x0000002003047824 */ /* 0x008fcc00078e00ff */
[----:B------:R-:W0:Y:S01]  /*f860*/  @P0 LDC R3, c[0x0][0x450] ;  /* 0x00011400ff030b82 */ /* 0x000e220000000800 */
[----:B------:R-:W-:-:S07]  /*f870*/  LOP3.LUT R4, R2, 0x60, R4, 0xf8, !PT ;  /* 0x0000006002047812 */ /* 0x000fce00078ef804 */
[----:B------:R-:W1:Y:S01]  /*f880*/  @P0 LDC R2, c[0x0][0x44c] ;  /* 0x00011300ff020b82 */ /* 0x000e620000000800 */
[----:B------:R-:W3:Y:S01]  /*f890*/  S2R R9, SR_TID.X ;  /* 0x0000000000097919 */ /* 0x000ee20000002100 */
[----:B------:R-:W-:Y:S01]  /*f8a0*/  UIMAD UR6, UR47, UR8, URZ ;  /* 0x000000082f0672a4 */ /* 0x000fe2000f8e023f */
[----:B------:R-:W-:Y:S02]  /*f8b0*/  UMOV UR50, UR56 ;  /* 0x0000003800327c82 */ /* 0x000fe40008000000 */
[----:B------:R-:W-:Y:S02]  /*f8c0*/  UIMAD.WIDE.U32 UR4, UR36, UR8, UR50 ;  /* 0x00000008240472a5 */ /* 0x000fe4000f8e0032 */
[----:B------:R-:W-:-:S03]  /*f8d0*/  UIMAD UR6, UR36, UR9, UR6 ;  /* 0x00000009240672a4 */ /* 0x000fc6000f8e0206 */
[----:B------:R-:W-:Y:S01]  /*f8e0*/  ULDC.64 UR8, c[0x0][0x2e0] ;  /* 0x0000b80000087ab9 */ /* 0x000fe20000000a00 */
[----:B------:R-:W-:Y:S02]  /*f8f0*/  UIADD3 UR5, UR5, UR6, URZ ;  /* 0x0000000605057290 */ /* 0x000fe4000fffe03f */
[----:B------:R-:W-:Y:S02]  /*f900*/  UIMAD UR6, UR37, UR8, URZ ;  /* 0x00000008250672a4 */ /* 0x000fe4000f8e023f */
[----:B------:R-:W-:Y:S02]  /*f910*/  UIMAD.WIDE.U32 UR4, UR46, UR8, UR4 ;  /* 0x000000082e0472a5 */ /* 0x000fe4000f8e0004 */
[----:B------:R-:W-:-:S03]  /*f920*/  UIMAD UR6, UR46, UR9, UR6 ;  /* 0x000000092e0672a4 */ /* 0x000fc6000f8e0206 */
[----:B------:R-:W-:Y:S01]  /*f930*/  ULDC.64 UR8, c[0x0][0x2d0] ;  /* 0x0000b40000087ab9 */ /* 0x000fe20000000a00 */
[----:B------:R-:W-:Y:S01]  /*f940*/  UIADD3 UR5, UR5, UR6, URZ ;  /* 0x0000000605057290 */ /* 0x000fe2000fffe03f */
[----:B---3--:R-:W-:-:S05]  /*f950*/  IMAD.SHL.U32 R9, R9, 0x10, RZ ;  /* 0x0000001009097824 */ /* 0x008fca00078e00ff */
[----:B------:R-:W-:-:S04]  /*f960*/  LOP3.LUT R9, R9, 0x30, RZ, 0xc0, !PT ;  /* 0x0000003009097812 */ /* 0x000fc800078ec0ff */
[C---:B------:R-:W-:Y:S02]  /*f970*/  LOP3.LUT R11, R9.reuse, 0x40, RZ, 0xfc, !PT ;  /* 0x00000040090b7812 */ /* 0x040fe400078efcff */
[----:B------:R-:W-:Y:S01]  /*f980*/  LOP3.LUT R9, R9, 0x80, RZ, 0xfc, !PT ;  /* 0x0000008009097812 */ /* 0x000fe200078efcff */
[----:B--2---:R-:W-:-:S05]  /*f990*/  IMAD.SHL.U32 R0, R0, 0x80, RZ ;  /* 0x0000008000007824 */ /* 0x004fca00078e00ff */
[----:B------:R-:W-:-:S05]  /*f9a0*/  LOP3.LUT R4, R4, R0, RZ, 0xfc, !PT ;  /* 0x0000000004047212 */ /* 0x000fca00078efcff */
[----:B-1----:R-:W-:-:S04]  /*f9b0*/  @P0 IMAD.HI.U32 R5, R4, R2, RZ ;  /* 0x0000000204050227 */ /* 0x002fc800078e00ff */
[----:B------:R-:W-:Y:S01]  /*f9c0*/  IMAD.MOV.U32 R2, RZ, RZ, R4 ;  /* 0x000000ffff027224 */ /* 0x000fe200078e0004 */
[----:B0-----:R-:W-:-:S05]  /*f9d0*/  @P0 SHF.R.U32.HI R2, RZ, R3, R5 ;  /* 0x00000003ff020219 */ /* 0x001fca0000011605 */
[----:B------:R-:W-:-:S04]  /*f9e0*/  IMAD.MOV R6, RZ, RZ, -R2 ;  /* 0x000000ffff067224 */ /* 0x000fc800078e0a02 */
[----:B------:R-:W-:Y:S01]  /*f9f0*/  IMAD R6, R8, R6, R4 ;  /* 0x0000000608067224 */ /* 0x000fe200078e0204 */
[----:B------:R-:W-:Y:S01]  /*fa00*/  SHF.R.S32.HI R4, RZ, 0x1f, R2 ;  /* 0x0000001fff047819 */ /* 0x000fe20000011402 */
[----:B------:R-:W-:-:S04]  /*fa10*/  IMAD.U32 R3, RZ, RZ, UR8 ;  /* 0x00000008ff037e24 */ /* 0x000fc8000f8e00ff */
[----:B------:R-:W-:Y:S01]  /*fa20*/  IMAD R4, R4, UR8, RZ ;  /* 0x0000000804047c24 */ /* 0x000fe2000f8e02ff */
[----:B------:R-:W-:-:S03]  /*fa30*/  SHF.R.S32.HI R7, RZ, 0x1f, R6 ;  /* 0x0000001fff077819 */ /* 0x000fc60000011406 */
[C---:B------:R-:W-:Y:S02]  /*fa40*/  IMAD R4, R2.reuse, UR9, R4 ;  /* 0x0000000902047c24 */ /* 0x040fe4000f8e0204 */
[----:B------:R-:W-:Y:S01]  /*fa50*/  IMAD.WIDE.U32 R2, R2, R3, UR4 ;  /* 0x0000000402027e25 */ /* 0x000fe2000f8e0003 */
[----:B------:R-:W-:-:S03]  /*fa60*/  ULDC.64 UR4, c[0x0][0x2c8] ;  /* 0x0000b20000047ab9 */ /* 0x000fc60000000a00 */
[----:B------:R-:W-:Y:S02]  /*fa70*/  IMAD.IADD R3, R3, 0x1, R4 ;  /* 0x0000000103037824 */ /* 0x000fe400078e0204 */
[----:B------:R-:W-:Y:S02]  /*fa80*/  IMAD R7, R7, UR4, RZ ;  /* 0x0000000407077c24 */ /* 0x000fe4000f8e02ff */
[----:B------:R-:W-:-:S04]  /*fa90*/  IMAD.WIDE.U32 R4, R6, UR4, R2 ;  /* 0x0000000406047c25 */ /* 0x000fc8000f8e0002 */
[----:B------:R-:W-:Y:S01]  /*faa0*/  IMAD R2, R6, UR5, R7 ;  /* 0x0000000506027c24 */ /* 0x000fe2000f8e0207 */
[----:B------:R-:W-:Y:S02]  /*fab0*/  ULDC.64 UR4, c[0x0][0x280] ;  /* 0x0000a00000047ab9 */ /* 0x000fe40000000a00 */
[----:B------:R-:W-:Y:S01]  /*fac0*/  IADD3 R3, P0, R4, UR4, RZ ;  /* 0x0000000404037c10 */ /* 0x000fe2000ff1e0ff */
[----:B------:R-:W-:Y:S02]  /*fad0*/  ULDC UR4, c[0x0][0x2b8] ;  /* 0x0000ae0000047ab9 */ /* 0x000fe40000000800 */
[----:B------:R-:W-:Y:S02]  /*fae0*/  ISETP.GE.AND P2, PT, R9, UR4, PT ;  /* 0x0000000409007c0c */ /* 0x000fe4000bf46270 */
[----:B------:R0:W5:Y:S01]  /*faf0*/  LDL R9, [R1+0x20] ;  /* 0x0000200001097983 */ /* 0x0001620000100800 */
[----:B------:R-:W1:Y:S01]  /*fb00*/  S2R R7, SR_TID.X ;  /* 0x0000000000077919 */ /* 0x000e620000002100 */
[----:B------:R-:W-:-:S02]  /*fb10*/  IADD3.X R2, R5, UR5, R2, P0, !PT ;  /* 0x0000000505027c10 */ /* 0x000fc400087fe402 */
[----:B------:R-:W-:Y:S01]  /*fb20*/  ISETP.GE.AND P1, PT, R11, UR4, PT ;  /* 0x000000040b007c0c */ /* 0x000fe2000bf26270 */
[----:B-1----:R-:W-:-:S05]  /*fb30*/  IMAD.SHL.U32 R10, R7, 0x10, RZ ;  /* 0x00000010070a7824 */ /* 0x002fca00078e00ff */
[----:B------:R-:W-:-:S04]  /*fb40*/  LOP3.LUT R10, R10, 0x30, RZ, 0xc0, !PT ;  /* 0x000000300a0a7812 */ /* 0x000fc800078ec0ff */
[----:B------:R-:W-:Y:S01]  /*fb50*/  ISETP.GE.AND P0, PT, R10, UR4, PT ;  /* 0x000000040a007c0c */ /* 0x000fe2000bf06270 */
[----:B------:R-:W-:-:S03]  /*fb60*/  UMOV UR4, 0xffffffff ;  /* 0xffffffff00047882 */ /* 0x000fc60000000000 */
[----:B0-----:R-:W-:Y:S09]  /*fb70*/  BRA.DIV UR4, `(.L_x_365) ;  /* 0x0000003204d87947 */ /* 0x001ff2000b800000 */
[----:B------:R-:W0:Y:S02]  /*fb80*/  S2R R6, SR_TID.X ;  /* 0x0000000000067919 */ /* 0x000e240000002100 */
[----:B0-----:R-:W-:Y:S02]  /*fb90*/  LOP3.LUT R7, R6, 0x7f, RZ, 0xc0, !PT ;  /* 0x0000007f06077812 */ /* 0x001fe400078ec0ff */
[----:B------:R-:W2:Y:S02]  /*fba0*/  LDL.LU R6, [R1+0x18] ;  /* 0x0000180001067983 */ /* 0x000ea40000300800 */
[----:B------:R-:W-:Y:S02]  /*fbb0*/  SHF.R.U32.HI R7, RZ, 0x2, R7 ;  /* 0x00000002ff077819 */ /* 0x000fe40000011607 */
[----:B------:R-:W-:Y:S03]  /*fbc0*/  SHFL.IDX PT, R5, R2, RZ, 0x1c1f ;  /* 0x001c1fff02057589 */ /* 0x000fe600000e0000 */
[----:B------:R-:W-:-:S02]  /*fbd0*/  IMAD.IADD R0, R7, 0x1, R0 ;  /* 0x0000000107007824 */ /* 0x000fc400078e0200 */
[----:B--2---:R-:W-:Y:S02]  /*fbe0*/  IMAD R4, R6, R8, RZ ;  /* 0x0000000806047224 */ /* 0x004fe400078e02ff */
[----:B------:R-:W0:Y:S03]  /*fbf0*/  SHFL.IDX PT, R6, R3, RZ, 0x1c1f ;  /* 0x001c1fff03067589 */ /* 0x000e2600000e0000 */
[----:B------:R-:W-:-:S13]  /*fc00*/  ISETP.GE.AND P4, PT, R0, R4, PT ;  /* 0x000000040000720c */ /* 0x000fda0003f86270 */
[----:B0-----:R-:W-:-:S05]  /*fc10*/  @!P4 IADD3 R6, P3, R10, R6, RZ ;  /* 0x000000060a06c210 */ /* 0x001fca0007f7e0ff */
[----:B------:R-:W-:-:S04]  /*fc20*/  @!P4 IMAD.X R5, RZ, RZ, R5, P3 ;  /* 0x000000ffff05c224 */ /* 0x000fc800018e0605 */
[----:B------:R-:W-:Y:S02]  /*fc30*/  @!P4 IMAD.MOV.U32 R7, RZ, RZ, R5 ;  /* 0x000000ffff07c224 */ /* 0x000fe400078e0005 */
[----:B------:R-:W-:-:S03]  /*fc40*/  VIADD R5, R0, 0x20 ;  /* 0x0000002000057836 */ /* 0x000fc60000000000 */
[----:B------:R-:W-:Y:S01]  /*fc50*/  @!PT LDS RZ, [RZ] ;  /* 0x00000000fffff984 */ /* 0x000fe20000000800 */
[----:B-----5:R-:W-:Y:S02]  /*fc60*/  @!P4 LDGSTS.E.BYPASS.LTC128B.128 [R9+0x1e200], desc[UR48][R6.64], !P0 ;  /* 0x1e2000000609cfae */ /* 0x020fe4000c101d70 */
[----:B------:R-:W-:Y:S02]  /*fc70*/  ISETP.GE.AND P3, PT, R5, R4, PT ;  /* 0x000000040500720c */ /* 0x000fe40003f66270 */
[----:B------:R-:W-:Y:S04]  /*fc80*/  @!P4 LDGSTS.E.BYPASS.LTC128B.128 [R9+0x20200], desc[UR48][R6.64+0x40], !P1 ;  /* 0x202000400609cfae */ /* 0x000fe8000c901d70 */
[----:B------:R0:W-:Y:S04]  /*fc90*/  @!P4 LDGSTS.E.BYPASS.LTC128B.128 [R9+0x22200], desc[UR48][R6.64+0x80], !P2 ;  /* 0x222000800609cfae */ /* 0x0001e8000d101d70 */
[----:B------:R-:W-:Y:S04]  /*fca0*/  SHFL.IDX PT, R5, R2, 0x1, 0x1c1f ;  /* 0x003c1f0002057f89 */ /* 0x000fe800000e0000 */
[----:B0-----:R-:W0:Y:S02]  /*fcb0*/  SHFL.IDX PT, R6, R3, 0x1, 0x1c1f ;  /* 0x003c1f0003067f89 */ /* 0x001e2400000e0000 */
        /* <DEDUP_REMOVED lines=9> */
[----:B0-----:R-:W0:Y:S04]  /*fd50*/  SHFL.IDX PT, R6, R3, 0x2, 0x1c1f ;  /* 0x005c1f0003067f89 */ /* 0x001e2800000e0000 */
[----:B------:R-:W1:Y:S02]  /*fd60*/  SHFL.IDX PT, R3, R3, 0x3, 0x1c1f ;  /* 0x007c1f0003037f89 */ /* 0x000e6400000e0000 */
[----:B0-----:R-:W-:-:S05]  /*fd70*/  @!P3 IADD3 R6, P4, R10, R6, RZ ;  /* 0x000000060a06b210 */ /* 0x001fca0007f9e0ff */
[----:B------:R-:W-:-:S04]  /*fd80*/  @!P3 IMAD.X R5, RZ, RZ, R5, P4 ;  /* 0x000000ffff05b224 */ /* 0x000fc800020e0605 */
[----:B------:R-:W-:Y:S02]  /*fd90*/  @!P3 IMAD.MOV.U32 R7, RZ, RZ, R5 ;  /* 0x000000ffff07b224 */ /* 0x000fe400078e0005 */
[----:B------:R0:W2:Y:S04]  /*fda0*/  SHFL.IDX PT, R5, R2, 0x3, 0x1c1f ;  /* 0x007c1f0002057f89 */ /* 0x0000a800000e0000 */
[----:B------:R0:W-:Y:S04]  /*fdb0*/  @!P3 LDGSTS.E.BYPASS.LTC128B.128 [R9+0x1f200], desc[UR48][R6.64], !P0 ;  /* 0x1f2000000609bfae */ /* 0x0001e8000c101d70 */
[----:B------:R0:W-:Y:S04]  /*fdc0*/  @!P3 LDGSTS.E.BYPASS.LTC128B.128 [R9+0x21200], desc[UR48][R6.64+0x40], !P1 ;  /* 0x212000400609bfae */ /* 0x0001e8000c901d70 */
[----:B-1----:R0:W-:Y:S02]  /*fdd0*/  @!P3 LDGSTS.E.BYPASS.LTC128B.128 [R9+0x23200], desc[UR48][R6.64+0x80], !P2 ;  /* 0x232000800609bfae */ /* 0x0021e4000d101d70 */
.L_x_446:
[----:B------:R-:W-:Y:S01]  /*fde0*/  VIADD R0, R0, 0x60 ;  /* 0x0000006000007836 */ /* 0x000fe20000000000 */
[----:B------:R-:W-:Y:S04]  /*fdf0*/  BSSY B0, `(.L_x_366) ;  /* 0x000000b000007945 */ /* 0x000fe80003800000 */
[----:B------:R-:W-:-:S13]  /*fe00*/  ISETP.GE.AND P3, PT, R0, R4, PT ;  /* 0x000000040000720c */ /* 0x000fda0003f66270 */
[----:B------:R-:W-:Y:S05]  /*fe10*/  @P3 BRA `(.L_x_367) ;  /* 0x0000000000203947 */ /* 0x000fea0003800000 */
[----:B0-----:R-:W-:-:S05]  /*fe20*/  IADD3 R2, P3, R10, R3, RZ ;  /* 0x000000030a027210 */ /* 0x001fca0007f7e0ff */
[----:B--2---:R-:W-:-:S05]  /*fe30*/  IMAD.X R3, RZ, RZ, R5, P3 ;  /* 0x000000ffff037224 */ /* 0x004fca00018e0605 */
[----:B------:R-:W-:Y:S01]  /*fe40*/  @!PT LDS RZ, [RZ] ;  /* 0x00000000fffff984 */ /* 0x000fe20000000800 */
[----:B------:R-:W-:Y:S01]  /*fe50*/  @!PT LDS RZ, [RZ] ;  /* 0x00000000fffff984 */ /* 0x000fe20000000800 */
[----:B------:R-:W-:Y:S01]  /*fe60*/  @!PT LDS RZ, [RZ] ;  /* 0x00000000fffff984 */ /* 0x000fe20000000800 */
[----:B------:R1:W-:Y:S04]  /*fe70*/  LDGSTS.E.BYPASS.LTC128B.128 [R9+0x1fa00], desc[UR48][R2.64], !P0 ;  /* 0x1fa0000002097fae */ /* 0x0003e8000c101d70 */
[----:B------:R1:W-:Y:S04]  /*fe80*/  LDGSTS.E.BYPASS.LTC128B.128 [R9+0x21a00], desc[UR48][R2.64+0x40], !P1 ;  /* 0x21a0004002097fae */ /* 0x0003e8000c901d70 */
[----:B------:R1:W-:Y:S02]  /*fe90*/  LDGSTS.E.BYPASS.LTC128B.128 [R9+0x23a00], desc[UR48][R2.64+0x80], !P2 ;  /* 0x23a0008002097fae */ /* 0x0003e4000d101d70 */
.L_x_367:
[----:B------:R-:W-:Y:S05]  /*fea0*/  BSYNC B0 ;  /* 0x0000000000007941 */ /* 0x000fea0003800000 */
.L_x_366:
[----:B------:R-:W-:Y:S01]  /*feb0*/  NOP ;  /* 0x0000000000007918 */ /* 0x000fe20000000000 */
[----:B------:R-:W-:-:S13]  /*fec0*/  PLOP3.LUT P0, PT, PT, PT, PT, 0x80, 0x0 ;  /* 0x000000000000781c */ /* 0x000fda0003f0f070 */
.L_x_368:
[----:B------:R-:W-:Y:S02]  /*fed0*/  PLOP3.LUT P1, PT, P1, P0, PT, 0xa2, 0x0 ;  /* 0x000000000000781c */ /* 0x000fe40000f21472 */
[----:B------:R-:W-:-:S08]  /*fee0*/  @P0 R2UR P1, UR4, R17 ;  /* 0x00000000110402ca */ /* 0x000fd00000020000 */
[----:B------:R-:W-:-:S05]  /*fef0*/  @P0 PLOP3.LUT P0, PT, P1, PT, PT, 0x80, 0x0 ;  /* 0x000000000000081c */ /* 0x000fca0000f0f070 */
[----:B------:R-:W-:Y:S01]  /*ff00*/  @!P1 SYNCS.ARRIVE.TRANS64.RED.A0T1 RZ, [UR4+0x33400], RZ ;  /* 0x033400ffffff99a7 */ /* 0x000fe20008200404 */
[----:B------:R-:W-:Y:S07]  /*ff10*/  @!P1 ARRIVES.LDGSTSBAR.64.TRANSCNT [UR4+0x33400] ;  /* 0x03340000ff0099b0 */ /* 0x000fee0008000a84 */
[----:B------:R-:W-:Y:S05]  /*ff20*/  @P0 BRA.U.ANY `(.L_x_368) ;  /* 0xfffffffd00e80947 */ /* 0x000fea000393ffff */
[----:B01----:R-:W3:Y:S02]  /*ff30*/  LDL.LU R2, [R1+0x24] ;  /* 0x0000240001027983 */ /* 0x003ee40000300800 */
[----:B---3--:R-:W-:-:S05]  /*ff40*/  VIADD R2, R2, 0x1 ;  /* 0x0000000102027836 */ /* 0x008fca0000000000 */
[----:B------:R0:W-:Y:S01]  /*ff50*/  STL [R1+0x24], R2 ;  /* 0x0000240201007387 */ /* 0x0001e20000100800 */
[----:B------:R-:W-:-:S04]  /*ff60*/  LEA.HI R0, R2, R2, RZ, 0x1 ;  /* 0x0000000202007211 */ /* 0x000fc800078f08ff */
[----:B------:R-:W-:-:S05]  /*ff70*/  LOP3.LUT R0, R0, 0xfffffffe, RZ, 0xc0, !PT ;  /* 0xfffffffe00007812 */ /* 0x000fca00078ec0ff */
[----:B------:R-:W-:-:S05]  /*ff80*/  IMAD.IADD R0, R2, 0x1, -R0 ;  /* 0x0000000102007824 */ /* 0x000fca00078e0a00 */
[----:B------:R-:W-:Y:S01]  /*ff90*/  SHF.L.U32 R0, R0, 0x1f, RZ ;  /* 0x0000001f00007819 */ /* 0x000fe200000006ff */
[----:B------:R-:W-:Y:S01]  /*ffa0*/  NOP ;  /* 0x0000000000007918 */ /* 0x000fe20000000000 */
[----:B------:R0:W-:Y:S01]  /*ffb0*/  SYNCS.ARRIVE.TRANS64.A1T0 RZ, [R17+URZ+0x33400], RZ ;  /* 0x033400ff11ff79a7 */ /* 0x0001e2000810003f */
[----:B------:R-:W-:Y:S01]  /*ffc0*/  BSSY B0, `(.L_x_369) ;  /* 0x0000003000007945 */ /* 0x000fe20003800000 */
[----:B------:R-:W1:Y:S03]  /*ffd0*/  SYNCS.PHASECHK.TRANS64.TRYWAIT P0, [R17+URZ+0x33420], R0 ;  /* 0x03342000110075a7 */ /* 0x000e66000800017f */
[----:B01----:R-:W-:Y:S05]  /*ffe0*/  @!P0 BRA `(.L_x_370) ;  /* 0x00000034000c8947 */ /* 0x003fea0003800000 */
.L_x_447:
[----:B------:R-:W-:Y:S05]  /*fff0*/  BSYNC B0 ;  /* 0x0000000000007941 */ /* 0x000fea0003800000 */
.L_x_369:
[----:B------:R-:W-:-:S06]  /*10000*/  UISETP.GE.AND UP0, UPT, UR41, 0xa1, UPT ;  /* 0x000000a12900788c */ /* 0x000fcc000bf06270 */
[----:B------:R-:W-:-:S13]  /*10010*/  PLOP3.LUT P0, PT, PT, PT, UP0, 0x80, 0x0 ;  /* 0x000000000000781c */ /* 0x000fda0003f0f008 */
[----:B------:R-:W-:Y:S05]  /*10020*/  @!P0 BRA `(.L_x_371) ;  /* 0x0000001000e48947 */ /* 0x000fea0003800000 */
[----:B------:R-:W-:Y:S01]  /*10030*/  UIADD3 UR4, UR40, -0x2, URZ ;  /* 0xfffffffe28047890 */ /* 0x000fe2000fffe03f */
[----:B0-----:R-:W-:Y:S02]  /*10040*/  IMAD.MOV.U32 R0, RZ, RZ, R19 ;  /* 0x000000ffff007224 */ /* 0x001fe400078e0013 */
[----:B------:R-:W-:-:S03]  /*10050*/  IMAD.MOV.U32 R8, RZ, RZ, R18 ;  /* 0x000000ffff087224 */ /* 0x000fc600078e0012 */
[----:B------:R-:W-:-:S07]  /*10060*/  IMAD.U32 R2, RZ, RZ, UR4 ;  /* 0x00000004ff027e24 */ /* 0x000fce000f8e00ff */
.L_x_395:
[----:B------:R-:W3:Y:S01]  /*10070*/  LDL R3, [R1+0x4] ;  /* 0x0000040001037983 */ /* 0x000ee20000100800 */
[----:B------:R-:W-:Y:S01]  /*10080*/  VIADD R18, R8, 0x1 ;  /* 0x0000000108127836 */ /* 0x000fe20000000000 */
[----:B------:R-:W-:Y:S05]  /*10090*/  YIELD ;  /* 0x0000000000007946 */ /* 0x000fea0003800000 */
[----:B------:R-:W-:Y:S01]  /*100a0*/  ISETP.NE.AND P0, PT, R18, 0x2, PT ;  /* 0x000000021200780c */ /* 0x000fe20003f05270 */
[----:B------:R-:W-:Y:S03]  /*100b0*/  BSSY B0, `(.L_x_372) ;  /* 0x00000a7000007945 */ /* 0x000fe60003800000 */
[----:B------:R-:W-:-:S02]  /*100c0*/  SEL R19, RZ, 0x1, P0 ;  /* 0x00000001ff137807 */ /* 0x000fc40000000000 */
[----:B------:R-:W-:Y:S02]  /*100d0*/  SEL R18, R18, RZ, P0 ;  /* 0x000000ff12127207 */ /* 0x000fe40000000000 */
[----:B------:R-:W-:Y:S02]  /*100e0*/  LOP3.LUT R19, R0, R19, RZ, 0x3c, !PT ;  /* 0x0000001300137212 */ /* 0x000fe400078e3cff */
[----:B---3--:R-:W-:-:S13]  /*100f0*/  LOP3.LUT P1, RZ, R3, 0x1, RZ, 0xc0, !PT ;  /* 0x0000000103ff7812 */ /* 0x008fda000782c0ff */
[----:B------:R-:W-:Y:S05]  /*10100*/  @!P1 BRA `(.L_x_373) ;  /* 0x0000000800849947 */ /* 0x000fea0003800000 */
[----:B------:R-:W-:Y:S01]  /*10110*/  ULDC.64 UR4, c[0x0][0x418] ;  /* 0x0001060000047ab9 */ /* 0x000fe20000000a00 */
[----:B------:R-:W-:Y:S01]  /*10120*/  IMAD.MOV.U32 R3, RZ, RZ, R2 ;  /* 0x000000ffff037224 */ /* 0x000fe200078e0002 */
[----:B------:R-:W-:-:S04]  /*10130*/  ISETP.NE.U32.AND P0, PT, RZ, UR4, PT ;  /* 0x00000004ff007c0c */ /* 0x000fc8000bf05070 */
[----:B------:R-:W-:-:S13]  /*10140*/  ISETP.NE.AND.EX P0, PT, RZ, UR5, PT, P0 ;  /* 0x00000005ff007c0c */ /* 0x000fda000bf05300 */
[----:B------:R-:W-:Y:S05]  /*10150*/  @!P0 BRA `(.L_x_374) ;  /* 0x00000000004c8947 */ /* 0x000fea0003800000 */
[----:B------:R-:W3:Y:S01]  /*10160*/  LDL R9, [R1+0x8] ;  /* 0x0000080001097983 */ /* 0x000ee20000100800 */
[----:B------:R-:W0:Y:S01]  /*10170*/  LDC R3, c[0x0][0x43c] ;  /* 0x00010f00ff037b82 */ /* 0x000e220000000800 */
[----:B------:R-:W-:Y:S02]  /*10180*/  ULDC.64 UR6, c[0x0][0x428] ;  /* 0x00010a0000067ab9 */ /* 0x000fe40000000a00 */
[----:B------:R-:W4:Y:S01]  /*10190*/  LDL R7, [R1] ;  /* 0x0000000001077983 */ /* 0x000f220000100800 */
[----:B0-----:R-:W-:-:S13]  /*101a0*/  ISETP.NE.AND P0, PT, R3, 0x1, PT ;  /* 0x000000010300780c */ /* 0x001fda0003f05270 */
[----:B--2---:R-:W0:Y:S02]  /*101b0*/  @P0 LDC.64 R4, c[0x0][0x440] ;  /* 0x00011000ff040b82 */ /* 0x004e240000000a00 */
[----:B0-----:R-:W-:-:S04]  /*101c0*/  @P0 IMAD.HI.U32 R6, R2, R4, RZ ;  /* 0x0000000402060227 */ /* 0x001fc800078e00ff */
[----:B------:R-:W-:Y:S01]  /*101d0*/  IMAD.MOV.U32 R4, RZ, RZ, R2 ;  /* 0x000000ffff047224 */ /* 0x000fe200078e0002 */
[----:B------:R-:W-:-:S05]  /*101e0*/  @P0 SHF.R.U32.HI R4, RZ, R5, R6 ;  /* 0x00000005ff040219 */ /* 0x000fca0000011606 */
[----:B------:R-:W-:-:S04]  /*101f0*/  IMAD.MOV R5, RZ, RZ, -R4 ;  /* 0x000000ffff057224 */ /* 0x000fc800078e0a04 */
[----:B------:R-:W-:Y:S01]  /*10200*/  IMAD R3, R3, R5, R2 ;  /* 0x0000000503037224 */ /* 0x000fe200078e0202 */
[----:B------:R-:W-:Y:S01]  /*10210*/  SHF.R.S32.HI R5, RZ, 0x1f, R4 ;  /* 0x0000001fff057819 */ /* 0x000fe20000011404 */
[----:B---3--:R-:W-:-:S04]  /*10220*/  IMAD R6, R9, UR6, RZ ;  /* 0x0000000609067c24 */ /* 0x008fc8000f8e02ff */
[C---:B----4-:R-:W-:Y:S02]  /*10230*/  IMAD R6, R7.reuse, UR7, R6 ;  /* 0x0000000707067c24 */ /* 0x050fe4000f8e0206 */
[----:B------:R-:W-:-:S04]  /*10240*/  IMAD.WIDE.U32 R4, R7, UR6, R4 ;  /* 0x0000000607047c25 */ /* 0x000fc8000f8e0004 */
[----:B------:R-:W-:Y:S01]  /*10250*/  IMAD.IADD R5, R6, 0x1, R5 ;  /* 0x0000000106057824 */ /* 0x000fe200078e0205 */
[----:B------:R-:W-:-:S04]  /*10260*/  LEA R6, P0, R4, UR4, 0x2 ;  /* 0x0000000404067c11 */ /* 0x000fc8000f8010ff */
[----:B------:R-:W-:-:S05]  /*10270*/  LEA.HI.X R7, R4, UR5, R5, 0x2, P0 ;  /* 0x0000000504077c11 */ /* 0x000fca00080f1405 */
[----:B------:R0:W5:Y:S04]  /*10280*/  LDG.E R16, desc[UR48][R6.64] ;  /* 0x0000003006107981 */ /* 0x000168000c1e1900 */
.L_x_374:
[----:B------:R-:W2:Y:S01]  /*10290*/  S2R R4, SR_TID.X ;  /* 0x0000000000047919 */ /* 0x000ea20000002100 */
[----:B0-----:R-:W-:Y:S01]  /*102a0*/  IMAD R6, R18, 0x8, R17 ;  /* 0x0000000812067824 */ /* 0x001fe200078e0211 */
[----:B------:R-:W-:Y:S01]  /*102b0*/  BSSY B1, `(.L_x_375) ;  /* 0x0000006000017945 */ /* 0x000fe20003800000 */
[----:B--2---:R-:W-:Y:S02]  /*102c0*/  LOP3.LUT R5, R4, 0x7f, RZ, 0xc0, !PT ;  /* 0x0000007f04057812 */ /* 0x004fe400078ec0ff */
[----:B------:R-:W-:Y:S02]  /*102d0*/  SHF.L.U32 R4, R19, 0x1f, RZ ;  /* 0x0000001f13047819 */ /* 0x000fe400000006ff */
[----:B------:R-:W-:Y:S02]  /*102e0*/  ISETP.NE.AND P1, PT, R5, RZ, PT ;  /* 0x000000ff0500720c */ /* 0x000fe40003f25270 */
[----:B------:R-:W0:Y:S02]  /*102f0*/  SYNCS.PHASECHK.TRANS64.TRYWAIT P0, [R6+URZ+0x33480], R4 ;  /* 0x03348004060075a7 */ /* 0x000e24000800017f */
[----:B0-----:R-:W-:Y:S09]  /*10300*/  @!P0 BRA `(.L_x_376) ;  /* 0x0000003000588947 */ /* 0x001ff20003800000 */
.L_x_448:
[----:B------:R-:W-:Y:S05]  /*10310*/  BSYNC B1 ;  /* 0x0000000000017941 */ /* 0x000fea0003800000 */
.L_x_375:
[----:B------:R-:W-:Y:S04]  /*10320*/  BSSY B1, `(.L_x_377) ;  /* 0x0000009000017945 */ /* 0x000fe80003800000 */
        /* <DEDUP_REMOVED lines=8> */
.L_x_378:
[----:B------:R-:W-:Y:S05]  /*103b0*/  BSYNC B1 ;  /* 0x0000000000017941 */ /* 0x000fea0003800000 */
.L_x_377:
[----:B------:R-:W-:Y:S01]  /*103c0*/  IMAD.MOV.U32 R10, RZ, RZ, RZ ;  /* 0x000000ffff0a7224 */ /* 0x000fe200078e00ff */
[----:B------:R-:W-:Y:S01]  /*103d0*/  UIADD3 UR4, UP0, UR52, 0x470, URZ ;  /* 0x0000047034047890 */ /* 0x000fe2000ff1e03f */
[----:B------:R-:W-:Y:S01]  /*103e0*/  IMAD.MOV.U32 R7, RZ, RZ, 0xa0 ;  /* 0x000000a0ff077424 */ /* 0x000fe200078e00ff */
[----:B------:R-:W-:Y:S01]  /*103f0*/  PLOP3.LUT P0, PT, PT, PT, PT, 0x80, 0x0 ;  /* 0x000000000000781c */ /* 0x000fe20003f0f070 */
[----:B------:R-:W-:Y:S01]  /*10400*/  VIADD R5, R6, 0x33470 ;  /* 0x0003347006057836 */ /* 0x000fe20000000000 */
[----:B------:R-:W-:Y:S01]  /*10410*/  R2UR UR10, R10 ;  /* 0x000000000a0a72ca */ /* 0x000fe200000e0000 */
[----:B------:R-:W-:Y:S01]  /*10420*/  IMAD R7, R3, R7, UR42 ;  /* 0x0000002a03077e24 */ /* 0x000fe2000f8e0207 */
[----:B------:R-:W-:Y:S01]  /*10430*/  UIADD3.X UR5, URZ, UR53, URZ, UP0, !UPT ;  /* 0x000000353f057290 */ /* 0x000fe200087fe43f */
[----:B------:R-:W-:Y:S01]  /*10440*/  IMAD R3, R18, 0x7800, R17 ;  /* 0x0000780012037824 */ /* 0x000fe200078e0211 */
[----:B------:R-:W-:Y:S01]  /*10450*/  UMOV UR6, 0x0 ;  /* 0x0000000000067882 */ /* 0x000fe20000000000 */
[----:B------:R-:W-:-:S02]  /*10460*/  UMOV UR7, 0x14f00000 ;  /* 0x14f0000000077882 */ /* 0x000fc40000000000 */
[----:B------:R-:W-:-:S08]  /*10470*/  VIADD R9, R3, 0xf200 ;  /* 0x0000f20003097836 */ /* 0x000fd00000000000 */
.L_x_379:
        /* <DEDUP_REMOVED lines=10> */
[----:B------:R-:W-:Y:S01]  /*10520*/  IMAD.MOV.U32 R12, RZ, RZ, 0x40 ;  /* 0x00000040ff0c7424 */ /* 0x000fe200078e00ff */
[----:B------:R-:W-:Y:S01]  /*10530*/  PLOP3.LUT P0, PT, PT, PT, PT, 0x80, 0x0 ;  /* 0x000000000000781c */ /* 0x000fe20003f0f070 */
[----:B------:R-:W-:Y:S01]  /*10540*/  VIADD R9, R3, 0x11a00 ;  /* 0x00011a0003097836 */ /* 0x000fe20000000000 */
[----:B------:R-:W-:Y:S01]  /*10550*/  UMOV UR6, 0x0 ;  /* 0x0000000000067882 */ /* 0x000fe20000000000 */
[----:B------:R-:W-:Y:S01]  /*10560*/  UMOV UR7, 0x14f00000 ;  /* 0x14f0000000077882 */ /* 0x000fe20000000000 */
[----:B------:R-:W-:-:S15]  /*10570*/  R2UR UR10, R12 ;  /* 0x000000000c0a72ca */ /* 0x000fde00000e0000 */
.L_x_380:
        /* <DEDUP_REMOVED lines=16> */
.L_x_381:
        /* <DEDUP_REMOVED lines=10> */
[----:B------:R-:W1:Y:S01]  /*10720*/  SYNCS.PHASECHK.TRANS64.TRYWAIT P0, [R6+URZ+0x33440], R4 ;  /* 0x03344004060075a7 */ /* 0x000e62000800017f */
[----:B------:R-:W-:Y:S04]  /*10730*/  BSSY B1, `(.L_x_382) ;  /* 0x0000002000017945 */ /* 0x000fe80003800000 */
[----:B-1----:R-:W-:Y:S05]  /*10740*/  @!P0 BRA `(.L_x_383) ;  /* 0x0000002c005c8947 */ /* 0x002fea0003800000 */
.L_x_449:
[----:B------:R-:W-:Y:S05]  /*10750*/  BSYNC B1 ;  /* 0x0000000000017941 */ /* 0x000fea0003800000 */
.L_x_382:
[----:B------:R-:W-:Y:S01]  /*10760*/  BSSY B1, `(.L_x_384) ;  /* 0x000000b000017945 */ /* 0x000fe20003800000 */
[----:B01----:R-:W-:Y:S02]  /*10770*/  IMAD.MOV.U32 R4, RZ, RZ, 0x0 ;  /* 0x00000000ff047424 */ /* 0x003fe400078e00ff */
[----:B------:R-:W-:Y:S01]  /*10780*/  IMAD.MOV.U32 R5, RZ, RZ, 0x14f00000 ;  /* 0x14f00000ff057424 */ /* 0x000fe200078e00ff */
[----:B------:R-:W-:Y:S06]  /*10790*/  @P1 BRA `(.L_x_385) ;  /* 0x00000000001c1947 */ /* 0x000fec0003800000 */
[----:B------:R-:W0:Y:S02]  /*107a0*/  S2R R9, SR_TID.X ;  /* 0x0000000000097919 */ /* 0x000e240000002100 */
[----:B0-----:R-:W-:Y:S01]  /*107b0*/  LOP3.LUT R13, R9, 0x1f, RZ, 0xc0, !PT ;  /* 0x0000001f090d7812 */ /* 0x001fe200078ec0ff */
[----:B------:R-:W-:-:S03]  /*107c0*/  IMAD.MOV.U32 R9, RZ, RZ, 0x7800 ;  /* 0x00007800ff097424 */ /* 0x000fc600078e00ff */
[----:B------:R-:W-:Y:S01]  /*107d0*/  ISETP.NE.AND P0, PT, R13, RZ, PT ;  /* 0x000000ff0d00720c */ /* 0x000fe20003f05270 */
[----:B------:R0:W-:-:S12]  /*107e0*/  SYNCS.ARRIVE.TRANS64 RZ, [R6+URZ+0x33430], R9 ;  /* 0x0334300906ff79a7 */ /* 0x0001d8000800003f */
[----:B0-----:R-:W-:Y:S05]  /*107f0*/  @!P0 BRA `(.L_x_385) ;  /* 0x0000000000048947 */ /* 0x001fea0003800000 */
[----:B------:R-:W-:Y:S01]  /*10800*/  BPT.TRAP 0x1 ;  /* 0x000000040000795c */ /* 0x000fe20000300000 */
.L_x_385:
[----:B------:R-:W-:Y:S05]  /*10810*/  BSYNC B1 ;  /* 0x0000000000017941 */ /* 0x000fea0003800000 */
.L_x_384:
        /* <DEDUP_REMOVED lines=8> */
.L_x_386:
        /* <DEDUP_REMOVED lines=9> */
[----:B0-----:R-:W-:Y:S05]  /*10930*/  @P0 BRA.U.ANY `(.L_x_386) ;  /* 0xfffffffd00d80947 */ /* 0x001fea000393ffff */
[----:B------:R-:W-:Y:S01]  /*10940*/  R2UR UR10, R12 ;  /* 0x000000000c0a72ca */ /* 0x000fe200000e0000 */
[----:B------:R-:W-:Y:S01]  /*10950*/  VIADD R9, R3, 0x26a00 ;  /* 0x00026a0003097836 */ /* 0x000fe20000000000 */
[----:B------:R-:W-:Y:S02]  /*10960*/  R2UR UR6, R4 ;  /* 0x00000000040672ca */ /* 0x000fe400000e0000 */
[----:B------:R-:W-:Y:S02]  /*10970*/  R2UR UR7, R5 ;  /* 0x00000000050772ca */ /* 0x000fe400000e0000 */
[----:B------:R-:W-:-:S13]  /*10980*/  PLOP3.LUT P0, PT, PT, PT, PT, 0x80, 0x0 ;  /* 0x000000000000781c */ /* 0x000fda0003f0f070 */
.L_x_387:
        /* <DEDUP_REMOVED lines=15> */
.L_x_388:
        /* <DEDUP_REMOVED lines=10> */
.L_x_373:
[----:B------:R-:W-:Y:S05]  /*10b20*/  BSYNC B0 ;  /* 0x0000000000007941 */ /* 0x000fea0003800000 */
.L_x_372:
[----:B------:R-:W-:-:S06]  /*10b30*/  UISETP.NE.AND UP0, UPT, UR39, 0x3, UPT ;  /* 0x000000032700788c */ /* 0x000fcc000bf05270 */
[----:B------:R-:W-:-:S13]  /*10b40*/  PLOP3.LUT P0, PT, PT, PT, UP0, 0x80, 0x0 ;  /* 0x000000000000781c */ /* 0x000fda0003f0f008 */
[----:B------:R-:W-:Y:S05]  /*10b50*/  @!P0 BRA `(.L_x_389) ;  /* 0x0000000000048947 */ /* 0x000fea0003800000 */
[----:B------:R-:W-:Y:S01]  /*10b60*/  BPT.TRAP 0x1 ;  /* 0x000000040000795c */ /* 0x000fe20000300000 */
.L_x_389:
[----:B------:R-:W-:Y:S01]  /*10b70*/  IMAD.U32 R3, RZ, RZ, UR44 ;  /* 0x0000002cff037e24 */ /* 0x000fe2000f8e00ff */
[----:B------:R-:W-:Y:S01]  /*10b80*/  LOP3.LUT R4, R0, 0x1, RZ, 0x3c, !PT ;  /* 0x0000000100047812 */ /* 0x000fe200078e3cff */
[----:B------:R-:W-:Y:S03]  /*10b90*/  BSSY B0, `(.L_x_390) ;  /* 0x0000006000007945 */ /* 0x000fe60003800000 */
[----:B------:R-:W-:Y:S01]  /*10ba0*/  ISETP.NE.AND P1, PT, R3, 0x3, PT ;  /* 0x000000030300780c */ /* 0x000fe20003f25270 */
[----:B------:R-:W-:Y:S01]  /*10bb0*/  IMAD R3, R8, 0x8, R17 ;  /* 0x0000000808037824 */ /* 0x000fe200078e0211 */
[----:B------:R-:W-:-:S04]  /*10bc0*/  SHF.L.U32 R4, R4, 0x1f, RZ ;  /* 0x0000001f04047819 */ /* 0x000fc800000006ff */
[----:B------:R-:W0:Y:S02]  /*10bd0*/  SYNCS.PHASECHK.TRANS64.TRYWAIT P0, [R3+URZ+0x33470], R4 ;  /* 0x03347004030075a7 */ /* 0x000e24000800017f */
[----:B0-----:R-:W-:Y:S05]  /*10be0*/  @!P0 BRA `(.L_x_391) ;  /* 0x0000002800488947 */ /* 0x001fea0003800000 */
.L_x_450:
[----:B------:R-:W-:Y:S05]  /*10bf0*/  BSYNC B0 ;  /* 0x0000000000007941 */ /* 0x000fea0003800000 */
.L_x_390:
[----:B------:R-:W-:Y:S05]  /*10c00*/  @!P1 BRA `(.L_x_392) ;  /* 0x0000000000049947 */ /* 0x000fea0003800000 */
[----:B------:R-:W-:Y:S01]  /*10c10*/  BPT.TRAP 0x1 ;  /* 0x000000040000795c */ /* 0x000fe20000300000 */
.L_x_392:
[----:B------:R-:W-:Y:S01]  /*10c20*/  SHF.L.U32 R0, R0, 0x1f, RZ ;  /* 0x0000001f00007819 */ /* 0x000fe200000006ff */
[----:B------:R-:W-:-:S03]  /*10c30*/  IMAD R10, R8, 0x7800, RZ ;  /* 0x00007800080a7824 */ /* 0x000fc600078e02ff */
[----:B------:R-:W1:Y:S02]  /*10c40*/  SYNCS.PHASECHK.TRANS64.TRYWAIT P0, [R3+URZ+0x33460], R0 ;  /* 0x03346000030075a7 */ /* 0x000e64000800017f */
[----:B-1----:R-:W-:Y:S05]  /*10c50*/  @!P0 BRA `(.L_x_393) ;  /* 0x0000002800408947 */ /* 0x002fea0003800000 */
.L_x_451:
[----:B0-----:R-:W1:Y:S04]  /*10c60*/  LDL R4, [R1+0x1c] ;  /* 0x00001c0001047983 */ /* 0x001e680000100800 */
[----:B------:R-:W3:Y:S01]  /*10c70*/  LDL R11, [R1+0xc] ;  /* 0x00000c00010b7983 */ /* 0x000ee20000100800 */
[----:B------:R-:W-:Y:S05]  /*10c80*/  WARPSYNC.ALL ;  /* 0x0000000000007948 */ /* 0x000fea0003800000 */
[----:B-1----:R-:W-:-:S02]  /*10c90*/  LOP3.LUT R0, R10, R4, RZ, 0xfc, !PT ;  /* 0x000000040a007212 */ /* 0x002fc400078efcff */
[----:B---3--:R-:W-:-:S03]  /*10ca0*/  LOP3.LUT R12, R10, R11, RZ, 0xfc, !PT ;  /* 0x0000000b0a0c7212 */ /* 0x008fc600078efcff */
[C---:B------:R-:W-:Y:S02]  /*10cb0*/  IMAD.IADD R0, R17.reuse, 0x1, R0 ;  /* 0x0000000111007824 */ /* 0x040fe400078e0200 */
[----:B------:R-:W-:-:S03]  /*10cc0*/  IMAD.IADD R12, R17, 0x1, R12 ;  /* 0x00000001110c7824 */ /* 0x000fc600078e020c */
[----:B--2---:R-:W0:Y:S02]  /*10cd0*/  LDSM.16.MT88.4 R4, [R0+0xf200] ;  /* 0x00f200000004783b */ /* 0x004e240000004200 */
[C-C-:B0-----:R-:W-:Y:S02]  /*10ce0*/  PRMT R8, R4.reuse, 0x6420, R5.reuse ;  /* 0x0000642004087816 */ /* 0x141fe40000000005 */
[----:B------:R-:W-:Y:S02]  /*10cf0*/  PRMT R9, R4, 0x7531, R5 ;  /* 0x0000753104097816 */ /* 0x000fe40000000005 */
[C-C-:B------:R-:W-:Y:S02]  /*10d00*/  PRMT R10, R6.reuse, 0x6420, R7.reuse ;  /* 0x00006420060a7816 */ /* 0x140fe40000000007 */
[----:B------:R-:W-:-:S05]  /*10d10*/  PRMT R11, R6, 0x7531, R7 ;  /* 0x00007531060b7816 */ /* 0x000fca0000000007 */
[----:B------:R-:W-:Y:S04]  /*10d20*/  STSM.16.M88.4 [R12+0x200], R8 ;  /* 0x000200080c007844 */ /* 0x000fe80000000200 */
[----:B------:R-:W0:Y:S02]  /*10d30*/  LDSM.16.MT88.4 R4, [R0+0x11a00] ;  /* 0x011a00000004783b */ /* 0x000e240000004200 */
[C-C-:B0-----:R-:W-:Y:S02]  /*10d40*/  PRMT R8, R4.reuse, 0x6420, R5.reuse ;  /* 0x0000642004087816 */ /* 0x141fe40000000005 */
[----:B------:R-:W-:Y:S02]  /*10d50*/  PRMT R9, R4, 0x7531, R5 ;  /* 0x0000753104097816 */ /* 0x000fe40000000005 */
[----:B------:R-:W-:-:S02]  /*10d60*/  PRMT R10, R6, 0x6420, R7 ;  /* 0x00006420060a7816 */ /* 0x000fc40000000007 */
        /* <DEDUP_REMOVED lines=88> */
.L_x_394:
        /* <DEDUP_REMOVED lines=12> */
[----:B-1----:R-:W-:Y:S05]  /*113b0*/  @P0 BRA `(.L_x_395) ;  /* 0xffffffec002c0947 */ /* 0x002fea000383ffff */
.L_x_371:
[----:B------:R-:W1:Y:S01]  /*113c0*/  S2R R3, SR_TID.X ;  /* 0x0000000000037919 */ /* 0x000e620000002100 */
[----:B------:R-:W-:Y:S01]  /*113d0*/  BSSY B0, `(.L_x_396) ;  /* 0x0000011000007945 */ /* 0x000fe20003800000 */
[----:B-1----:R-:W-:-:S04]  /*113e0*/  LOP3.LUT R3, R3, 0x7f, RZ, 0xc0, !PT ;  /* 0x0000007f03037812 */ /* 0x002fc800078ec0ff */
[----:B------:R-:W-:-:S13]  /*113f0*/  ISETP.NE.AND P0, PT, R3, RZ, PT ;  /* 0x000000ff0300720c */ /* 0x000fda0003f05270 */
[----:B------:R-:W-:Y:S05]  /*11400*/  @P0 BRA `(.L_x_397) ;  /* 0x0000000000340947 */ /* 0x000fea0003800000 */
[----:B------:R-:W1:Y:S01]  /*11410*/  S2R R3, SR_LANEID ;  /* 0x0000000000037919 */ /* 0x000e620000000000 */
[----:B------:R-:W-:Y:S02]  /*11420*/  VOTEU.ANY UR4, UPT, PT ;  /* 0x0000000000047886 */ /* 0x000fe400038e0100 */
[----:B0-----:R-:W1:Y:S08]  /*11430*/  FLO.U32 R0, UR4 ;  /* 0x0000000400007d00 */ /* 0x001e7000080e0000 */
[----:B--2---:R-:W0:Y:S01]  /*11440*/  POPC R5, UR4 ;  /* 0x0000000400057d09 */ /* 0x004e220008000000 */
[----:B-1----:R-:W-:-:S02]  /*11450*/  ISETP.EQ.U32.AND P1, PT, R0, R3, PT ;  /* 0x000000030000720c */ /* 0x002fc40003f22070 */
[----:B------:R-:W0:Y:S11]  /*11460*/  LDC.64 R2, c[0x0][0xc60] ;  /* 0x00031800ff027b82 */ /* 0x000e360000000a00 */
[----:B0-----:R-:W2:Y:S01]  /*11470*/  @P1 ATOMG.E.ADD.STRONG.GPU PT, R3, desc[UR48][R2.64], R5 ;  /* 0x00000005020319a8 */ /* 0x001ea200081ee1f0 */
[----:B------:R-:W0:Y:S02]  /*11480*/  S2R R4, SR_LTMASK ;  /* 0x0000000000047919 */ /* 0x000e240000003900 */
[----:B0-----:R-:W-:-:S04]  /*11490*/  LOP3.LUT R4, R4, UR4, RZ, 0xc0, !PT ;  /* 0x0000000404047c12 */ /* 0x001fc8000f8ec0ff */
[----:B------:R-:W0:Y:S01]  /*114a0*/  POPC R7, R4 ;  /* 0x0000000400077309 */ /* 0x000e220000000000 */
[----:B--2---:R-:W0:Y:S02]  /*114b0*/  SHFL.IDX PT, R0, R3, R0, 0x1f ;  /* 0x00001f0003007589 */ /* 0x004e2400000e0000 */
[----:B0-----:R-:W-:-:S05]  /*114c0*/  IADD3 R0, R0, UR43, R7 ;  /* 0x0000002b00007c10 */ /* 0x001fca000fffe007 */
[----:B------:R1:W-:Y:S02]  /*114d0*/  STL [R1+0x10], R0 ;  /* 0x0000100001007387 */ /* 0x0003e40000100800 */
.L_x_397:
[----:B------:R-:W-:Y:S05]  /*114e0*/  BSYNC B0 ;  /* 0x0000000000007941 */ /* 0x000fea0003800000 */
.L_x_396:
[----:B------:R-:W-:-:S06]  /*114f0*/  UISETP.NE.AND UP0, UPT, UR39, 0x3, UPT ;  /* 0x000000032700788c */ /* 0x000fcc000bf05270 */
[----:B------:R-:W-:-:S13]  /*11500*/  PLOP3.LUT P1, PT, PT, PT, UP0, 0x80, 0x0 ;  /* 0x000000000000781c */ /* 0x000fda0003f2f008 */
[----:B------:R-:W-:Y:S05]  /*11510*/  @!P1 BRA `(.L_x_398) ;  /* 0x0000000000049947 */ /* 0x000fea0003800000 */
[----:B------:R-:W-:Y:S01]  /*11520*/  BPT.TRAP 0x1 ;  /* 0x000000040000795c */ /* 0x000fe20000300000 */
.L_x_398:
[----:B01----:R-:W-:Y:S01]  /*11530*/  IMAD.U32 R0, RZ, RZ, UR44 ;  /* 0x0000002cff007e24 */ /* 0x003fe2000f8e00ff */
[----:B------:R-:W-:Y:S01]  /*11540*/  BSSY B0, `(.L_x_399) ;  /* 0x0000007000007945 */ /* 0x000fe20003800000 */
[----:B------:R-:W-:-:S03]  /*11550*/  IMAD R3, R18, 0x8, R17 ;  /* 0x0000000812037824 */ /* 0x000fc600078e0211 */
[----:B------:R-:W-:Y:S02]  /*11560*/  ISETP.NE.AND P2, PT, R0, 0x3, PT ;  /* 0x000000030000780c */ /* 0x000fe40003f45270 */
[----:B------:R-:W-:-:S04]  /*11570*/  LOP3.LUT R0, R19, 0x1, RZ, 0x3c, !PT ;  /* 0x0000000113007812 */ /* 0x000fc800078e3cff */
[----:B------:R-:W-:-:S04]  /*11580*/  SHF.L.U32 R0, R0, 0x1f, RZ ;  /* 0x0000001f00007819 */ /* 0x000fc800000006ff */
[----:B------:R-:W0:Y:S02]  /*11590*/  SYNCS.PHASECHK.TRANS64.TRYWAIT P1, [R3+URZ+0x33470], R0 ;  /* 0x03347000030075a7 */ /* 0x000e24000802017f */
[----:B0-----:R-:W-:Y:S05]  /*115a0*/  @!P1 BRA `(.L_x_400) ;  /* 0x0000002000009947 */ /* 0x001fea0003800000 */
.L_x_452:
[----:B------:R-:W-:Y:S05]  /*115b0*/  BSYNC B0 ;  /* 0x0000000000007941 */ /* 0x000fea0003800000 */
.L_x_399:
[----:B------:R-:W-:Y:S05]  /*115c0*/  @!P2 BRA `(.L_x_401) ;  /* 0x000000000004a947 */ /* 0x000fea0003800000 */
[----:B------:R-:W-:Y:S01]  /*115d0*/  BPT.TRAP 0x1 ;  /* 0x000000040000795c */ /* 0x000fe20000300000 */
.L_x_401:
[----:B0-----:R-:W-:-:S04]  /*115e0*/  SHF.L.U32 R0, R19, 0x1f, RZ ;  /* 0x0000001f13007819 */ /* 0x001fc800000006ff */
[----:B------:R-:W0:Y:S02]  /*115f0*/  SYNCS.PHASECHK.TRANS64.TRYWAIT P1, [R3+URZ+0x33460], R0 ;  /* 0x03346000030075a7 */ /* 0x000e24000802017f */
[----:B0-----:R-:W-:Y:S05]  /*11600*/  @!P1 BRA `(.L_x_402) ;  /* 0x0000001c00fc9947 */ /* 0x001fea0003800000 */
.L_x_453:
[----:B------:R-:W0:Y:S04]  /*11610*/  LDL R4, [R1+0x1c] ;  /* 0x00001c0001047983 */ /* 0x000e280000100800 */
[----:B------:R-:W3:Y:S01]  /*11620*/  LDL R10, [R1+0xc] ;  /* 0x00000c00010a7983 */ /* 0x000ee20000100800 */
[----:B------:R-:W-:Y:S01]  /*11630*/  IMAD R2, R18, 0x7800, RZ ;  /* 0x0000780012027824 */ /* 0x000fe200078e02ff */
[----:B------:R-:W-:Y:S05]  /*11640*/  WARPSYNC.ALL ;  /* 0x0000000000007948 */ /* 0x000fea0003800000 */
[----:B0-----:R-:W-:-:S02]  /*11650*/  LOP3.LUT R0, R2, R4, RZ, 0xfc, !PT ;  /* 0x0000000402007212 */ /* 0x001fc400078efcff */
        /* <DEDUP_REMOVED lines=101> */
.L_x_403:
[----:B-1----:R-:W-:Y:S01]  /*11cb0*/  SYNCS.ARRIVE.TRANS64.A1T0 RZ, [R3+URZ+0x33450], RZ ;  /* 0x033450ff03ff79a7 */ /* 0x002fe2000810003f */
[----:B------:R-:W-:Y:S02]  /*11cc0*/  @!P0 VIADD R0, R3, 0x33480 ;  /* 0x0003348003008836 */ /* 0x000fe40000000000 */
[----:B------:R-:W-:-:S03]  /*11cd0*/  VIADD R18, R18, 0x1 ;  /* 0x0000000112127836 */ /* 0x000fc60000000000 */
[----:B------:R-:W-:Y:S01]  /*11ce0*/  @!P0 PRMT R0, RZ, 0x654, R0 ;  /* 0x00000654ff008816 */ /* 0x000fe20000000000 */
[----:B------:R-:W-:Y:S06]  /*11cf0*/  BAR.SYNC.DEFER_BLOCKING 0x2, 0x80 ;  /* 0x0082000000007b1d */ /* 0x000fec0000010000 */
[----:B------:R1:W-:Y:S01]  /*11d00*/  @!P0 SYNCS.ARRIVE.TRANS64.RED.A1T0 RZ, [R0+URZ], RZ ;  /* 0x000000ff00ff89a7 */ /* 0x0003e2000810043f */
[----:B------:R-:W-:-:S04]  /*11d10*/  ISETP.NE.AND P0, PT, R18, 0x2, PT ;  /* 0x000000021200780c */ /* 0x000fc80003f05270 */
[----:B------:R-:W-:Y:S02]  /*11d20*/  SEL R18, R18, RZ, P0 ;  /* 0x000000ff12127207 */ /* 0x000fe40000000000 */
[----:B-1----:R-:W-:-:S04]  /*11d30*/  SEL R0, RZ, 0x1, P0 ;  /* 0x00000001ff007807 */ /* 0x002fc80000000000 */
[----:B------:R-:W-:-:S07]  /*11d40*/  LOP3.LUT R19, R19, R0, RZ, 0x3c, !PT ;  /* 0x0000000013137212 */ /* 0x000fce00078e3cff */
.L_x_346:
[----:B------:R-:W-:Y:S05]  /*11d50*/  BSYNC B7 ;  /* 0x0000000000077941 */ /* 0x000fea0003800000 */
.L_x_344:
[----:B--2---:R-:W2:Y:S02]  /*11d60*/  LDL R0, [R1+0x4] ;  /* 0x0000040001007983 */ /* 0x004ea40000100800 */
[----:B--2---:R-:W-:-:S13]  /*11d70*/  LOP3.LUT P0, RZ, R0, 0x2, RZ, 0xc0, !PT ;  /* 0x0000000200ff7812 */ /* 0x004fda000780c0ff */
[----:B------:R-:W-:Y:S05]  /*11d80*/  @!P0 BRA `(.L_x_404) ;  /* 0x0000000000348947 */ /* 0x000fea0003800000 */
[----:B------:R-:W2:Y:S08]  /*11d90*/  S2UR UR5, SR_CgaCtaId ;  /* 0x00000000000579c3 */ /* 0x000eb00000008800 */
[----:B------:R-:W-:Y:S06]  /*11da0*/  BAR.SYNC.DEFER_BLOCKING 0x5, 0x180 ;  /* 0x0146000000007b1d */ /* 0x000fec0000010000 */
[----:B------:R-:W-:-:S02]  /*11db0*/  UMOV UR4, 0x400 ;  /* 0x0000040000047882 */ /* 0x000fc40000000000 */
[----:B--2---:R-:W-:-:S06]  /*11dc0*/  ULEA UR4, UR5, UR4, 0x18 ;  /* 0x0000000405047291 */ /* 0x004fcc000f8ec03f */
[----:B------:R-:W-:-:S05]  /*11dd0*/  IMAD.U32 R17, RZ, RZ, UR4 ;  /* 0x00000004ff117e24 */ /* 0x000fca000f8e00ff */
[----:B0-----:R-:W0:Y:S04]  /*11de0*/  LDS.128 R4, [R17+0x334d0] ;  /* 0x0334d00011047984 */ /* 0x001e280000000c00 */
[----:B0-----:R0:W-:Y:S01]  /*11df0*/  STL.64 [R1+0x10], R4 ;  /* 0x0000100401007387 */ /* 0x0011e20000100a00 */
[----:B-1----:R-:W-:Y:S02]  /*11e00*/  IMAD.MOV.U32 R2, RZ, RZ, R7 ;  /* 0x000000ffff027224 */ /* 0x002fe400078e0007 */
[----:B------:R-:W-:-:S03]  /*11e10*/  IMAD.MOV.U32 R0, RZ, RZ, R6 ;  /* 0x000000ffff007224 */ /* 0x000fc600078e0006 */
[----:B------:R-:W-:Y:S02]  /*11e20*/  R2UR UR45, R2 ;  /* 0x00000000022d72ca */ /* 0x000fe400000e0000 */
[----:B------:R-:W-:Y:S01]  /*11e30*/  R2UR UR36, R0 ;  /* 0x00000000002472ca */ /* 0x000fe200000e0000 */
[----:B------:R-:W-:Y:S06]  /*11e40*/  BAR.ARV 0x4, 0x180 ;  /* 0x0106000000007b1d */ /* 0x000fec0000002000 */
[----:B------:R-:W-:Y:S08]  /*11e50*/  BRA `(.L_x_405) ;  /* 0x0000000800387947 */ /* 0x000ff00003800000 */
.L_x_404:
[----:B01----:R-:W0:Y:S01]  /*11e60*/  S2R R2, SR_TID.X ;  /* 0x0000000000027919 */ /* 0x003e220000002100 */
[----:B------:R-:W-:Y:S01]  /*11e70*/  ULDC UR4, c[0x0][0xc3c] ;  /* 0x00030f0000047ab9 */ /* 0x000fe20000000800 */
[----:B------:R-:W2:Y:S01]  /*11e80*/  LDL.LU R0, [R1+0x10] ;  /* 0x0000100001007983 */ /* 0x000ea20000300800 */
[----:B0-----:R-:W-:-:S04]  /*11e90*/  LOP3.LUT R6, R2, 0x1f, RZ, 0xc0, !PT ;  /* 0x0000001f02067812 */ /* 0x001fc800078ec0ff */
[C---:B------:R-:W-:Y:S01]  /*11ea0*/  ISETP.NE.AND P0, PT, R6.reuse, 0x1f, PT ;  /* 0x0000001f0600780c */ /* 0x040fe20003f05270 */
[----:B------:R-:W-:-:S05]  /*11eb0*/  VIADD R5, R6, UR45 ;  /* 0x0000002d06057c36 */ /* 0x000fca0008000000 */
[----:B------:R-:W-:Y:S01]  /*11ec0*/  ISETP.GE.OR P1, PT, R5, UR4, !P0 ;  /* 0x0000000405007c0c */ /* 0x000fe2000c726670 */
[----:B------:R-:W-:-:S12]  /*11ed0*/  ULDC UR4, c[0x0][0xc3c] ;  /* 0x00030f0000047ab9 */ /* 0x000fd80000000800 */
[----:B------:R-:W0:Y:S02]  /*11ee0*/  @!P1 LDC.64 R2, c[0x0][0xc80] ;  /* 0x00032000ff029b82 */ /* 0x000e240000000a00 */
[----:B0-----:R-:W-:-:S04]  /*11ef0*/  @!P1 IMAD.WIDE R2, R5, 0x4, R2 ;  /* 0x0000000405029825 */ /* 0x001fc800078e0202 */
[----:B------:R-:W-:-:S06]  /*11f00*/  IMAD.MOV.U32 R5, RZ, RZ, RZ ;  /* 0x000000ffff057224 */ /* 0x000fcc00078e00ff */
[----:B------:R-:W3:Y:S01]  /*11f10*/  @!P1 LDG.E R5, desc[UR48][R2.64] ;  /* 0x0000003002059981 */ /* 0x000ee2000c1e1900 */
[C---:B------:R-:W-:Y:S02]  /*11f20*/  ISETP.NE.AND P1, PT, R6.reuse, RZ, PT ;  /* 0x000000ff0600720c */ /* 0x040fe40003f25270 */
[C---:B------:R-:W-:Y:S02]  /*11f30*/  ISETP.GE.U32.AND P2, PT, R6.reuse, 0x2, PT ;  /* 0x000000020600780c */ /* 0x040fe40003f46070 */
[C---:B------:R-:W-:Y:S02]  /*11f40*/  ISETP.GE.U32.AND P3, PT, R6.reuse, 0x4, PT ;  /* 0x000000040600780c */ /* 0x040fe40003f66070 */
[C---:B------:R-:W-:Y:S02]  /*11f50*/  ISETP.GE.U32.AND P4, PT, R6.reuse, 0x8, PT ;  /* 0x000000080600780c */ /* 0x040fe40003f86070 */
[----:B------:R-:W-:Y:S01]  /*11f60*/  ISETP.GE.U32.AND P5, PT, R6, 0x10, PT ;  /* 0x000000100600780c */ /* 0x000fe20003fa6070 */
[----:B--2---:R-:W-:-:S02]  /*11f70*/  IMAD.MOV.U32 R10, RZ, RZ, R0 ;  /* 0x000000ffff0a7224 */ /* 0x004fc400078e0000 */
[----:B---3--:R-:W0:Y:S02]  /*11f80*/  SHFL.UP PT, R0, R5, 0x1, RZ ;  /* 0x0420000005007989 */ /* 0x008e2400000e00ff */
        /* <DEDUP_REMOVED lines=12> */
[----:B------:R-:W1:Y:S04]  /*12050*/  SHFL.UP PT, R0, R9, 0x10, RZ ;  /* 0x0600000009007989 */ /* 0x000e6800000e00ff */
[----:B------:R-:W-:Y:S01]  /*12060*/  SHFL.IDX PT, R4, R10, 0x1, 0x1f ;  /* 0x00201f000a047f89 */ /* 0x000fe200000e0000 */
[----:B-1----:R-:W-:-:S05]  /*12070*/  SEL R0, R0, RZ, P5 ;  /* 0x000000ff00007207 */ /* 0x002fca0002800000 */
[----:B------:R-:W-:-:S05]  /*12080*/  IMAD.IADD R2, R9, 0x1, R0 ;  /* 0x0000000109027824 */ /* 0x000fca00078e0200 */
[----:B------:R-:W0:Y:S04]  /*12090*/  SHFL.IDX PT, R6, R2, 0x1f, 0x1f ;  /* 0x03e01f0002067f89 */ /* 0x000e2800000e0000 */
[----:B------:R-:W1:Y:S01]  /*120a0*/  SHFL.IDX PT, R0, R10, RZ, 0x1f ;  /* 0x00001fff0a007589 */ /* 0x000e6200000e0000 */
[----:B0-----:R-:W-:-:S04]  /*120b0*/  IMAD R6, R6, R3, RZ ;  /* 0x0000000306067224 */ /* 0x001fc800078e02ff */
[----:B------:R-:W-:-:S05]  /*120c0*/  IMAD.IADD R4, R4, 0x1, R6 ;  /* 0x0000000104047824 */ /* 0x000fca00078e0206 */
[----:B-1----:R-:W-:-:S13]  /*120d0*/  ISETP.GT.AND P6, PT, R4, R0, PT ;  /* 0x000000000400720c */ /* 0x002fda0003fc4270 */
[----:B------:R-:W-:Y:S05]  /*120e0*/  @P6 BRA `(.L_x_406) ;  /* 0x0000000000906947 */ /* 0x000fea0003800000 */
.L_x_410:
[----:B------:R-:W-:-:S04]  /*120f0*/  UIADD3 UR45, UR45, 0x1f, URZ ;  /* 0x0000001f2d2d7890 */ /* 0x000fc8000fffe03f */
[----:B------:R-:W-:-:S06]  /*12100*/  UISETP.GE.AND UP0, UPT, UR45, UR4, UPT ;  /* 0x000000042d00728c */ /* 0x000fcc000bf06270 */
[----:B------:R-:W-:-:S13]  /*12110*/  PLOP3.LUT P6, PT, PT, PT, UP0, 0x40, 0x0 ;  /* 0x000000000000781c */ /* 0x000fda0003fce808 */
[----:B------:R-:W-:Y:S05]  /*12120*/  @!P6 BRA `(.L_x_407) ;  /* 0x000000040038e947 */ /* 0x000fea0003800000 */
[----:B------:R-:W0:Y:S01]  /*12130*/  S2R R2, SR_TID.X ;  /* 0x0000000000027919 */ /* 0x000e220000002100 */
[----:B------:R-:W-:Y:S01]  /*12140*/  BSSY B0, `(.L_x_408) ;  /* 0x0000009000007945 */ /* 0x000fe20003800000 */
[----:B------:R-:W-:Y:S01]  /*12150*/  IMAD.MOV.U32 R5, RZ, RZ, RZ ;  /* 0x000000ffff057224 */ /* 0x000fe200078e00ff */
[----:B0-----:R-:W-:-:S05]  /*12160*/  LOP3.LUT R2, R2, 0x1f, RZ, 0xc0, !PT ;  /* 0x0000001f02027812 */ /* 0x001fca00078ec0ff */
[----:B------:R-:W-:-:S05]  /*12170*/  VIADD R6, R2, UR45 ;  /* 0x0000002d02067c36 */ /* 0x000fca0008000000 */
[----:B------:R-:W-:-:S13]  /*12180*/  ISETP.GE.OR P6, PT, R6, UR4, !P0 ;  /* 0x0000000406007c0c */ /* 0x000fda000c7c6670 */
[----:B------:R-:W-:Y:S05]  /*12190*/  @P6 BRA `(.L_x_409) ;  /* 0x00000000000c6947 */ /* 0x000fea0003800000 */
[----:B------:R-:W0:Y:S02]  /*121a0*/  LDC.64 R2, c[0x0][0xc80] ;  /* 0x00032000ff027b82 */ /* 0x000e240000000a00 */
[----:B0-----:R-:W-:-:S05]  /*121b0*/  IMAD.WIDE R2, R6, 0x4, R2 ;  /* 0x0000000406027825 */ /* 0x001fca00078e0202 */
[----:B------:R0:W5:Y:S02]  /*121c0*/  LDG.E R5, desc[UR48][R2.64] ;  /* 0x0000003002057981 */ /* 0x000164000c1e1900 */
.L_x_409:
[----:B------:R-:W-:Y:S05]  /*121d0*/  BSYNC B0 ;  /* 0x0000000000007941 */ /* 0x000fea0003800000 */
.L_x_408:
        /* <DEDUP_REMOVED lines=13> */
[----:B0-----:R-:W-:Y:S02]  /*122b0*/  SEL R6, R3, RZ, P5 ;  /* 0x000000ff03067207 */ /* 0x001fe40002800000 */
[----:B------:R-:W0:Y:S03]  /*122c0*/  LDC R3, c[0x0][0xc38] ;  /* 0x00030e00ff037b82 */ /* 0x000e260000000800 */
[----:B------:R-:W-:-:S05]  /*122d0*/  IMAD.IADD R2, R9, 0x1, R6 ;  /* 0x0000000109027824 */ /* 0x000fca00078e0206 */
[----:B------:R-:W0:Y:S02]  /*122e0*/  SHFL.IDX PT, R6, R2, 0x1f, 0x1f ;  /* 0x03e01f0002067f89 */ /* 0x000e2400000e0000 */
[----:B0-----:R-:W-:-:S04]  /*122f0*/  IMAD R6, R6, R3, RZ ;  /* 0x0000000306067224 */ /* 0x001fc800078e02ff */
[----:B------:R-:W-:-:S05]  /*12300*/  IMAD.IADD R4, R6, 0x1, R4 ;  /* 0x0000000106047824 */ /* 0x000fca00078e0204 */
[----:B------:R-:W-:-:S13]  /*12310*/  ISETP.GT.AND P6, PT, R4, R0, PT ;  /* 0x000000000400720c */ /* 0x000fda0003fc4270 */
[----:B------:R-:W-:Y:S05]  /*12320*/  @!P6 BRA `(.L_x_410) ;  /* 0xfffffffc0070e947 */ /* 0x000fea000383ffff */
.L_x_406:
[----:B------:R-:W-:-:S04]  /*12330*/  IMAD.IADD R6, R4, 0x1, -R6 ;  /* 0x0000000104067824 */ /* 0x000fc800078e0a06 */
[----:B------:R-:W-:-:S05]  /*12340*/  IMAD R4, R2, R3, R6 ;  /* 0x0000000302047224 */ /* 0x000fca00078e0206 */
[----:B------:R-:W-:-:S13]  /*12350*/  ISETP.GT.AND P0, PT, R4, R0, PT ;  /* 0x000000000400720c */ /* 0x000fda0003f04270 */
[----:B------:R-:W-:Y:S02]  /*12360*/  VOTEU.ANY UR5, UPT, !P0 ;  /* 0x0000000000057886 */ /* 0x000fe400040e0100 */
[----:B------:R-:W-:Y:S02]  /*12370*/  UPOPC UR4, UR5 ;  /* 0x00000005000472bf */ /* 0x000fe40008000000 */
[----:B------:R-:W-:-:S04]  /*12380*/  ISETP.NE.AND P0, PT, RZ, UR5, PT ;  /* 0x00000005ff007c0c */ /* 0x000fc8000bf05270 */
[----:B------:R-:W-:-:S06]  /*12390*/  IMAD.U32 R4, RZ, RZ, UR4 ;  /* 0x00000004ff047e24 */ /* 0x000fcc000f8e00ff */
[----:B------:R0:W1:Y:S02]  /*123a0*/  SHFL.IDX PT, R4, R5, R4, 0x1f ;  /* 0x00001f0405047589 */ /* 0x00006400000e0000 */
[----:B0-----:R-:W-:Y:S01]  /*123b0*/  IMAD.MOV.U32 R5, RZ, RZ, RZ ;  /* 0x000000ffff057224 */ /* 0x001fe200078e00ff */
[----:B------:R-:W-:Y:S06]  /*123c0*/  @!P0 BRA `(.L_x_411) ;  /* 0x00000000000c8947 */ /* 0x000fec0003800000 */
[----:B------:R-:W-:-:S06]  /*123d0*/  UIADD3 UR5, UR4, -0x1, URZ ;  /* 0xffffffff04057890 */ /* 0x000fcc000fffe03f */
[----:B------:R-:W-:-:S06]  /*123e0*/  IMAD.U32 R5, RZ, RZ, UR5 ;  /* 0x00000005ff057e24 */ /* 0x000fcc000f8e00ff */
[----:B------:R0:W2:Y:S02]  /*123f0*/  SHFL.IDX PT, R5, R2, R5, 0x1f ;  /* 0x00001f0502057589 */ /* 0x0000a400000e0000 */
.L_x_411:
[----:B--2---:R-:W-:Y:S01]  /*12400*/  IMAD R9, R5, R3, R6 ;  /* 0x0000000305097224 */ /* 0x004fe200078e0206 */
[----:B-1----:R-:W-:Y:S01]  /*12410*/  IABS R5, R4 ;  /* 0x0000000400057213 */ /* 0x002fe20000000000 */
[----:B------:R-:W-:Y:S02]  /*12420*/  UIADD3 UR45, UR4, UR45, URZ ;  /* 0x0000002d042d7290 */ /* 0x000fe4000fffe03f */
[----:B------:R-:W-:Y:S01]  /*12430*/  IMAD.IADD R0, R0, 0x1, -R9 ;  /* 0x0000000100007824 */ /* 0x000fe200078e0a09 */
[----:B------:R-:W1:Y:S01]  /*12440*/  I2F.RP R7, R5 ;  /* 0x0000000500077306 */ /* 0x000e620000209400 */
[----:B------:R2:W-:Y:S07]  /*12450*/  STL [R1+0x10], R9 ;  /* 0x0000100901007387 */ /* 0x0005ee0000100800 */
[----:B-1----:R-:W1:Y:S02]  /*12460*/  MUFU.RCP R7, R7 ;  /* 0x0000000700077308 */ /* 0x002e640000001000 */
[----:B-1----:R-:W-:-:S06]  /*12470*/  VIADD R8, R7, 0xffffffe ;  /* 0x0ffffffe07087836 */ /* 0x002fcc0000000000 */
[----:B------:R-:W0:Y:S02]  /*12480*/  F2I.FTZ.U32.TRUNC.NTZ R3, R8 ;  /* 0x0000000800037305 */ /* 0x000e24000021f000 */
[----:B0-----:R-:W-:-:S04]  /*12490*/  IMAD.MOV R2, RZ, RZ, -R3 ;  /* 0x000000ffff027224 */ /* 0x001fc800078e0a03 */
[----:B------:R-:W-:Y:S02]  /*124a0*/  IMAD R6, R2, R5, RZ ;  /* 0x0000000502067224 */ /* 0x000fe400078e02ff */
[----:B------:R-:W-:-:S04]  /*124b0*/  IMAD.MOV.U32 R2, RZ, RZ, RZ ;  /* 0x000000ffff027224 */ /* 0x000fc800078e00ff */
[----:B------:R-:W-:Y:S01]  /*124c0*/  IMAD.HI.U32 R2, R3, R6, R2 ;  /* 0x0000000603027227 */ /* 0x000fe200078e0002 */
[----:B------:R-:W-:Y:S02]  /*124d0*/  IABS R6, R4 ;  /* 0x0000000400067213 */ /* 0x000fe40000000000 */
[----:B------:R-:W-:-:S03]  /*124e0*/  IABS R3, R0 ;  /* 0x0000000000037213 */ /* 0x000fc60000000000 */
[----:B------:R-:W-:Y:S02]  /*124f0*/  IMAD.MOV R6, RZ, RZ, -R6 ;  /* 0x000000ffff067224 */ /* 0x000fe400078e0a06 */
[----:B------:R-:W-:-:S04]  /*12500*/  IMAD.HI.U32 R2, R2, R3, RZ ;  /* 0x0000000302027227 */ /* 0x000fc800078e00ff */
[----:B------:R-:W-:-:S05]  /*12510*/  IMAD R3, R2, R6, R3 ;  /* 0x0000000602037224 */ /* 0x000fca00078e0203 */
[----:B------:R-:W-:-:S13]  /*12520*/  ISETP.GT.U32.AND P1, PT, R5, R3, PT ;  /* 0x000000030500720c */ /* 0x000fda0003f24070 */
[----:B------:R-:W-:Y:S02]  /*12530*/  @!P1 IMAD.IADD R3, R3, 0x1, -R5 ;  /* 0x0000000103039824 */ /* 0x000fe400078e0a05 */
[----:B------:R-:W-:Y:S01]  /*12540*/  @!P1 VIADD R2, R2, 0x1 ;  /* 0x0000000102029836 */ /* 0x000fe20000000000 */
[----:B------:R-:W-:Y:S02]  /*12550*/  ISETP.NE.AND P1, PT, R4, RZ, PT ;  /* 0x000000ff0400720c */ /* 0x000fe40003f25270 */
[----:B------:R-:W-:Y:S02]  /*12560*/  ISETP.GE.U32.AND P0, PT, R3, R5, PT ;  /* 0x000000050300720c */ /* 0x000fe40003f06070 */
[----:B------:R-:W-:-:S04]  /*12570*/  LOP3.LUT R3, R0, R4, RZ, 0x3c, !PT ;  /* 0x0000000400037212 */ /* 0x000fc800078e3cff */
[----:B------:R-:W-:-:S07]  /*12580*/  ISETP.GE.AND P2, PT, R3, RZ, PT ;  /* 0x000000ff0300720c */ /* 0x000fce0003f46270 */
[----:B------:R-:W-:-:S06]  /*12590*/  @P0 VIADD R2, R2, 0x1 ;  /* 0x0000000102020836 */ /* 0x000fcc0000000000 */
[----:B------:R-:W-:Y:S01]  /*125a0*/  @!P2 IMAD.MOV R2, RZ, RZ, -R2 ;  /* 0x000000ffff02a224 */ /* 0x000fe200078e0a02 */
[----:B------:R-:W-:-:S04]  /*125b0*/  @!P1 LOP3.LUT R2, RZ, R4, RZ, 0x33, !PT ;  /* 0x00000004ff029212 */ /* 0x000fc800078e33ff */
[----:B------:R-:W-:Y:S01]  /*125c0*/  R2UR UR36, R2 ;  /* 0x00000000022472ca */ /* 0x000fe200000e0000 */
[----:B------:R-:W-:-:S04]  /*125d0*/  IMAD.MOV R3, RZ, RZ, -R2 ;  /* 0x000000ffff037224 */ /* 0x000fc800078e0a02 */
[----:B------:R-:W-:-:S05]  /*125e0*/  IMAD R0, R4, R3, R0 ;  /* 0x0000000304007224 */ /* 0x000fca00078e0200 */
[----:B------:R2:W-:Y:S01]  /*125f0*/  STL [R1+0x14], R0 ;  /* 0x0000140001007387 */ /* 0x0005e20000100800 */
[----:B------:R-:W-:Y:S05]  /*12600*/  BRA `(.L_x_412) ;  /* 0x0000000000107947 */ /* 0x000fea0003800000 */
.L_x_407:
[----:B------:R0:W-:Y:S01]  /*12610*/  STL [R1+0x10], R0 ;  /* 0x0000100001007387 */ /* 0x0001e20000100800 */
[----:B------:R-:W-:Y:S01]  /*12620*/  ULDC UR45, c[0x0][0xc3c] ;  /* 0x00030f00002d7ab9 */ /* 0x000fe20000000800 */
[----:B------:R-:W-:Y:S02]  /*12630*/  UMOV UR36, URZ ;  /* 0x0000003f00247c82 */ /* 0x000fe40008000000 */
[----:B------:R0:W-:Y:S03]  /*12640*/  STL [R1+0x14], RZ ;  /* 0x000014ff01007387 */ /* 0x0001e60000100800 */
.L_x_412:
[----:B------:R-:W3:Y:S04]  /*12650*/  LDL R3, [R1+0x10] ;  /* 0x0000100001037983 */ /* 0x000ee80000100800 */
[----:B------:R-:W4:Y:S01]  /*12660*/  LDL R2, [R1+0x14] ;  /* 0x0000140001027983 */ /* 0x000f220000100800 */
[----:B------:R-:W-:Y:S02]  /*12670*/  IMAD.U32 R6, RZ, RZ, UR36 ;  /* 0x00000024ff067e24 */ /* 0x000fe4000f8e00ff */
[----:B------:R-:W-:Y:S01]  /*12680*/  IMAD.U32 R7, RZ, RZ, UR45 ;  /* 0x0000002dff077e24 */ /* 0x000fe2000f8e00ff */
[----:B0-2---:R-:W0:Y:S02]  /*12690*/  S2R R0, SR_TID.X ;  /* 0x0000000000007919 */ /* 0x005e240000002100 */
[----:B0-----:R-:W-:Y:S01]  /*126a0*/  LOP3.LUT R0, R0, 0x1f, RZ, 0xc0, !PT ;  /* 0x0000001f00007812 */ /* 0x001fe200078ec0ff */
[----:B------:R-:W-:Y:S03]  /*126b0*/  BAR.SYNC.DEFER_BLOCKING 0x4, 0x180 ;  /* 0x0106000000007b1d */ /* 0x000fe60000010000 */
[----:B------:R-:W-:-:S13]  /*126c0*/  ISETP.NE.AND P0, PT, R0, RZ, PT ;  /* 0x000000ff0000720c */ /* 0x000fda0003f05270 */
[----:B------:R-:W-:Y:S01]  /*126d0*/  @!P0 MOV R0, 0x400 ;  /* 0x0000040000008802 */ /* 0x000fe20000000f00 */
[----:B---3--:R-:W-:Y:S02]  /*126e0*/  IMAD.MOV.U32 R4, RZ, RZ, R3 ;  /* 0x000000ffff047224 */ /* 0x008fe400078e0003 */
[----:B------:R-:W0:Y:S01]  /*126f0*/  @!P0 S2R R3, SR_CgaCtaId ;  /* 0x0000000000038919 */ /* 0x000e220000008800 */
[----:B----4-:R-:W-:Y:S01]  /*12700*/  IMAD.MOV.U32 R5, RZ, RZ, R2 ;  /* 0x000000ffff057224 */ /* 0x010fe200078e0002 */
[----:B0-----:R-:W-:-:S05]  /*12710*/  @!P0 LEA R17, R3, R0, 0x18 ;  /* 0x0000000003118211 */ /* 0x001fca00078ec0ff */
[----:B------:R1:W-:Y:S01]  /*12720*/  @!P0 STS.128 [R17+0x334d0], R4 ;  /* 0x0334d00411008388 */ /* 0x0003e20000000c00 */
[----:B------:R-:W-:Y:S06]  /*12730*/  BAR.ARV 0x5, 0x180 ;  /* 0x0146000000007b1d */ /* 0x000fec0000002000 */
.L_x_405:
[----:B------:R-:W-:Y:S02]  /*12740*/  ULDC UR4, c[0x0][0xc3c] ;  /* 0x00030f0000047ab9 */ /* 0x000fe40000000800 */
[----:B------:R-:W-:-:S06]  /*12750*/  UISETP.GE.AND UP0, UPT, UR45, UR4, UPT ;  /* 0x000000042d00728c */ /* 0x000fcc000bf06270 */
[----:B------:R-:W-:-:S13]  /*12760*/  PLOP3.LUT P0, PT, PT, PT, UP0, 0x80, 0x0 ;  /* 0x000000000000781c */ /* 0x000fda0003f0f008 */
[----:B------:R-:W-:Y:S05]  /*12770*/  @!P0 BRA `(.L_x_413) ;  /* 0xffffffb800308947 */ /* 0x000fea000383ffff */
.L_x_340:
[----:B--2---:R-:W2:Y:S01]  /*12780*/  LDL.LU R0, [R1+0x24] ;  /* 0x0000240001007983 */ /* 0x004ea20000300800 */
[----:B------:R-:W-:Y:S01]  /*12790*/  BSSY B0, `(.L_x_414) ;  /* 0x000000b000007945 */ /* 0x000fe20003800000 */
[----:B01----:R-:W0:Y:S01]  /*127a0*/  S2R R4, SR_CgaCtaId ;  /* 0x0000000000047919 */ /* 0x003e220000008800 */
[----:B--2---:R-:W-:-:S05]  /*127b0*/  VIADD R0, R0, 0x1 ;  /* 0x0000000100007836 */ /* 0x004fca0000000000 */
[----:B------:R-:W-:-:S04]  /*127c0*/  LEA.HI R2, R0, R0, RZ, 0x1 ;  /* 0x0000000000027211 */ /* 0x000fc800078f08ff */
[----:B------:R-:W-:-:S05]  /*127d0*/  LOP3.LUT R3, R2, 0xfffffffe, RZ, 0xc0, !PT ;  /* 0xfffffffe02037812 */ /* 0x000fca00078ec0ff */
[----:B------:R-:W-:Y:S01]  /*127e0*/  IMAD.IADD R0, R0, 0x1, -R3 ;  /* 0x0000000100007824 */ /* 0x000fe200078e0a03 */
[----:B------:R-:W-:-:S04]  /*127f0*/  MOV R3, 0x400 ;  /* 0x0000040000037802 */ /* 0x000fc80000000f00 */
[----:B0-----:R-:W-:Y:S02]  /*12800*/  LEA R3, R4, R3, 0x18 ;  /* 0x0000000304037211 */ /* 0x001fe400078ec0ff */
[----:B------:R-:W-:-:S04]  /*12810*/  SHF.L.U32 R0, R0, 0x1f, RZ ;  /* 0x0000001f00007819 */ /* 0x000fc800000006ff */
[----:B------:R-:W0:Y:S02]  /*12820*/  SYNCS.PHASECHK.TRANS64.TRYWAIT P0, [R3+URZ+0x33420], R0 ;  /* 0x03342000030075a7 */ /* 0x000e24000800017f */
[----:B0-----:R-:W-:Y:S05]  /*12830*/  @!P0 BRA `(.L_x_415) ;  /* 0x0000000c00848947 */ /* 0x001fea0003800000 */
.L_x_454:
[----:B------:R-:W-:Y:S05]  /*12840*/  BSYNC B0 ;  /* 0x0000000000007941 */ /* 0x000fea0003800000 */
.L_x_414:
[----:B------:R-:W-:-:S03]  /*12850*/  UMOV UR4, 0xffffffff ;  /* 0xffffffff00047882 */ /* 0x000fc60000000000 */
[----:B------:R-:W-:Y:S05]  /*12860*/  BRA.DIV UR4, `(.L_x_416) ;  /* 0x0000000e048c7947 */ /* 0x000fea000b800000 */
[----:B0-----:R-:W0:Y:S02]  /*12870*/  S2R R0, SR_TID.X ;  /* 0x0000000000007919 */ /* 0x001e240000002100 */
[----:B0-----:R-:W-:-:S04]  /*12880*/  SHF.R.U32.HI R0, RZ, 0x5, R0 ;  /* 0x00000005ff007819 */ /* 0x001fc80000011600 */
[----:B------:R-:W-:-:S05]  /*12890*/  LOP3.LUT R0, R0, 0x3, RZ, 0xc0, !PT ;  /* 0x0000000300007812 */ /* 0x000fca00078ec0ff */
[----:B------:R0:W1:Y:S02]  /*128a0*/  SHFL.IDX PT, R14, R0, RZ, 0x1f ;  /* 0x00001fff000e7589 */ /* 0x00006400000e0000 */
.L_x_457:
[----:B-1----:R-:W-:Y:S01]  /*128b0*/  ISETP.NE.AND P0, PT, R14, RZ, PT ;  /* 0x000000ff0e00720c */ /* 0x002fe20003f05270 */
[----:B------:R-:W-:-:S12]  /*128c0*/  BSSY B0, `(.L_x_417) ;  /* 0x000002b000007945 */ /* 0x000fd80003800000 */
[----:B------:R-:W-:Y:S05]  /*128d0*/  @P0 BRA `(.L_x_418) ;  /* 0x0000000000a40947 */ /* 0x000fea0003800000 */
[----:B------:R-:W-:-:S03]  /*128e0*/  UMOV UR4, 0xffffffff ;  /* 0xffffffff00047882 */ /* 0x000fc60000000000 */
[----:B------:R-:W-:Y:S05]  /*128f0*/  BRA.DIV UR4, `(.L_x_419) ;  /* 0x0000000e049c7947 */ /* 0x000fea000b800000 */
[----:B------:R-:W-:-:S13]  /*12900*/  ELECT P6, URZ, PT ;  /* 0x00000000003f782f */ /* 0x000fda00038c0000 */
.L_x_460:
[----:B------:R-:W-:Y:S05]  /*12910*/  @!P6 BRA `(.L_x_418) ;  /* 0x000000000094e947 */ /* 0x000fea0003800000 */
[----:B------:R-:W-:-:S06]  /*12920*/  ULOP3.LUT UR4, UR38, 0x2, URZ, 0xfc, !UPT ;  /* 0x0000000226047892 */ /* 0x000fcc000f8efc3f */
[----:B0-----:R-:W-:-:S05]  /*12930*/  IMAD.U32 R0, RZ, RZ, UR4 ;  /* 0x00000004ff007e24 */ /* 0x001fca000f8e00ff */
[----:B------:R-:W-:-:S13]  /*12940*/  ISETP.NE.AND P0, PT, R0, 0x3, PT ;  /* 0x000000030000780c */ /* 0x000fda0003f05270 */
[----:B------:R-:W-:Y:S05]  /*12950*/  @!P0 BRA `(.L_x_420) ;  /* 0x0000000000048947 */ /* 0x000fea0003800000 */
[----:B------:R-:W-:Y:S01]  /*12960*/  BPT.TRAP 0x1 ;  /* 0x000000040000795c */ /* 0x000fe20000300000 */
.L_x_420:
        /* <DEDUP_REMOVED lines=12> */
.L_x_461:
[----:B------:R-:W1:Y:S02]  /*12a30*/  SYNCS.PHASECHK.TRANS64.TRYWAIT P1, [R5+URZ], R0 ;  /* 0x00000000050075a7 */ /* 0x000e64000802017f */
[----:B-1----:R-:W-:Y:S05]  /*12a40*/  @!P1 BRA `(.L_x_422) ;  /* 0x0000000c007c9947 */ /* 0x002fea0003800000 */
.L_x_462:
[----:B------:R-:W-:Y:S05]  /*12a50*/  @!P0 BRA `(.L_x_423) ;  /* 0x0000000000048947 */ /* 0x000fea0003800000 */
[----:B------:R-:W-:Y:S01]  /*12a60*/  BPT.TRAP 0x1 ;  /* 0x000000040000795c */ /* 0x000fe20000300000 */
.L_x_423:
[----:B-1----:R-:W-:-:S04]  /*12a70*/  IMAD R5, R18, 0x8, R3 ;  /* 0x0000000812057824 */ /* 0x002fc800078e0203 */
[----:B------:R-:W1:Y:S02]  /*12a80*/  SYNCS.PHASECHK.TRANS64.TRYWAIT P1, [R5+URZ+0x33460], R4 ;  /* 0x03346004050075a7 */ /* 0x000e64000802017f */
[----:B-1----:R-:W-:Y:S05]  /*12a90*/  @!P1 BRA `(.L_x_424) ;  /* 0x0000000c007c9947 */ /* 0x002fea0003800000 */
.L_x_463:
[----:B------:R-:W-:Y:S05]  /*12aa0*/  @!P0 BRA `(.L_x_425) ;  /* 0x0000000000048947 */ /* 0x000fea0003800000 */
[----:B------:R-:W-:Y:S01]  /*12ab0*/  BPT.TRAP 0x1 ;  /* 0x000000040000795c */ /* 0x000fe20000300000 */
.L_x_425:
[----:B------:R-:W-:-:S04]  /*12ac0*/  IMAD R3, R2, 0x8, R3 ;  /* 0x0000000802037824 */ /* 0x000fc800078e0203 */
[----:B------:R-:W2:Y:S02]  /*12ad0*/  SYNCS.PHASECHK.TRANS64.TRYWAIT P1, [R3+URZ+0x33460], R0 ;  /* 0x03346000030075a7 */ /* 0x000ea4000802017f */
[----:B--2---:R-:W-:Y:S05]  /*12ae0*/  @!P1 BRA `(.L_x_426) ;  /* 0x0000000c007c9947 */ /* 0x004fea0003800000 */
.L_x_464:
[----:B------:R-:W-:Y:S05]  /*12af0*/  @!P0 BRA `(.L_x_427) ;  /* 0x0000000000048947 */ /* 0x000fea0003800000 */
[----:B------:R-:W-:Y:S01]  /*12b00*/  BPT.TRAP 0x1 ;  /* 0x000000040000795c */ /* 0x000fe20000300000 */
.L_x_427:
[----:B------:R-:W3:Y:S02]  /*12b10*/  SYNCS.PHASECHK.TRANS64.TRYWAIT P0, [R5+URZ+0x33480], R4 ;  /* 0x03348004050075a7 */ /* 0x000ee4000800017f */
[----:B---3--:R-:W-:Y:S05]  /*12b20*/  @!P0 BRA `(.L_x_428) ;  /* 0x0000000c00808947 */ /* 0x008fea0003800000 */
.L_x_429:
[----:B----4-:R4:W0:Y:S02]  /*12b30*/  SYNCS.PHASECHK.TRANS64.TRYWAIT P0, [R3+URZ+0x33480], R0 ;  /* 0x03348000030075a7 */ /* 0x010824000800017f */
[----:B0-----:R-:W-:Y:S05]  /*12b40*/  @!P0 NANOSLEEP.SYNCS 0x989680 ;  /* 0x009896800000895d */ /* 0x001fea0003900000 */
[----:B------:R-:W0:Y:S02]  /*12b50*/  @!P0 SYNCS.PHASECHK.TRANS64 P0, [R3+URZ+0x33480], R0 ;  /* 0x03348000030085a7 */ /* 0x000e24000800007f */
[----:B0-----:R-:W-:Y:S05]  /*12b60*/  @!P0 BRA `(.L_x_429) ;  /* 0xfffffffc00f08947 */ /* 0x001fea000383ffff */
.L_x_418:
[----:B------:R-:W-:Y:S05]  /*12b70*/  BSYNC B0 ;  /* 0x0000000000007941 */ /* 0x000fea0003800000 */
.L_x_417:
[----:B------:R-:W-:Y:S05]  /*12b80*/  EXIT ;  /* 0x000000000000794d */ /* 0x000fea0003800000 */
.L_x_290:
[----:B0-----:R0:W1:Y:S02]  /*12b90*/  SYNCS.PHASECHK.TRANS64.TRYWAIT P1, [R4+URZ+0x33400], R11 ;  /* 0x0334000b040075a7 */ /* 0x001064000802017f */
[----:B-1----:R-:W-:Y:S05]  /*12ba0*/  @!P1 NANOSLEEP.SYNCS 0x989680 ;  /* 0x009896800000995d */ /* 0x002fea0003900000 */
[----:B------:R-:W1:Y:S02]  /*12bb0*/  @!P1 SYNCS.PHASECHK.TRANS64 P1, [R4+URZ+0x33400], R11 ;  /* 0x0334000b040095a7 */ /* 0x000e64000802007f */
[----:B-1----:R-:W-:Y:S05]  /*12bc0*/  @!P1 BRA `(.L_x_290) ;  /* 0xfffffffc00f09947 */ /* 0x002fea000383ffff */
[----:B------:R-:W-:Y:S05]  /*12bd0*/  BRA `(.L_x_430) ;  /* 0xfffffeec00bc7947 */ /* 0x000fea000383ffff */
.L_x_294:
[----:B--2---:R2:W3:Y:S02]  /*12be0*/  SYNCS.PHASECHK.TRANS64.TRYWAIT P1, [R5+URZ+0x33430], R6 ;  /* 0x03343006050075a7 */ /* 0x0044e4000802017f */
[----:B---3--:R-:W-:Y:S05]  /*12bf0*/  @!P1 NANOSLEEP.SYNCS 0x989680 ;  /* 0x009896800000995d */ /* 0x008fea0003900000 */
[----:B------:R-:W3:Y:S02]  /*12c00*/  @!P1 SYNCS.PHASECHK.TRANS64 P1, [R5+URZ+0x33430], R6 ;  /* 0x03343006050095a7 */ /* 0x000ee4000802007f */
[----:B---3--:R-:W-:Y:S05]  /*12c10*/  @!P1 BRA `(.L_x_294) ;  /* 0xfffffffc00f09947 */ /* 0x008fea000383ffff */
[----:B------:R-:W-:Y:S05]  /*12c20*/  BRA `(.L_x_293) ;  /* 0xfffffeec00e47947 */ /* 0x000fea000383ffff */
.L_x_299:
[----:B-1----:R-:W-:-:S04]  /*12c30*/  IMAD.U32 R4, RZ, RZ, UR6 ;  /* 0x00000006ff047e24 */ /* 0x002fc8000f8e00ff */
[----:B------:R1:W2:Y:S03]  /*12c40*/  SYNCS.PHASECHK.TRANS64.TRYWAIT P1, [R4+URZ+0x33430], R3 ;  /* 0x03343003040075a7 */ /* 0x0002a6000802017f */
[----:B--2---:R-:W-:Y:S05]  /*12c50*/  @!P1 NANOSLEEP.SYNCS 0x989680 ;  /* 0x009896800000995d */ /* 0x004fea0003900000 */
[----:B------:R-:W2:Y:S02]  /*12c60*/  @!P1 SYNCS.PHASECHK.TRANS64 P1, [R4+URZ+0x33430], R3 ;  /* 0x03343003040095a7 */ /* 0x000ea4000802007f */
[----:B--2---:R-:W-:Y:S05]  /*12c70*/  @!P1 BRA `(.L_x_299) ;  /* 0xfffffffc00ec9947 */ /* 0x004fea000383ffff */
[----:B------:R-:W-:Y:S05]  /*12c80*/  BRA `(.L_x_296) ;  /* 0xffffff2c00e47947 */ /* 0x000fea000383ffff */
.L_x_303:
[----:B-1----:R-:W-:-:S04]  /*12c90*/  IMAD.U32 R4, RZ, RZ, UR6 ;  /* 0x00000006ff047e24 */ /* 0x002fc8000f8e00ff */
[----:B------:R1:W2:Y:S03]  /*12ca0*/  SYNCS.PHASECHK.TRANS64.TRYWAIT P1, [R4+URZ+0x33450], R3 ;  /* 0x03345003040075a7 */ /* 0x0002a6000802017f */
[----:B--2---:R-:W-:Y:S05]  /*12cb0*/  @!P1 NANOSLEEP.SYNCS 0x989680 ;  /* 0x009896800000995d */ /* 0x004fea0003900000 */
[----:B------:R-:W2:Y:S02]  /*12cc0*/  @!P1 SYNCS.PHASECHK.TRANS64 P1, [R4+URZ+0x33450], R3 ;  /* 0x03345003040095a7 */ /* 0x000ea4000802007f */
[----:B--2---:R-:W-:Y:S05]  /*12cd0*/  @!P1 BRA `(.L_x_303) ;  /* 0xfffffffc00ec9947 */ /* 0x004fea000383ffff */
[----:B------:R-:W-:Y:S05]  /*12ce0*/  BRA `(.L_x_300) ;  /* 0xffffff3800f07947 */ /* 0x000fea000383ffff */
.L_x_309:
[----:B-1----:R1:W2:Y:S02]  /*12cf0*/  SYNCS.PHASECHK.TRANS64.TRYWAIT P1, [R15+URZ+0x33450], R0 ;  /* 0x033450000f0075a7 */ /* 0x0022a4000802017f */
[----:B--2---:R-:W-:Y:S05]  /*12d00*/  @!P1 NANOSLEEP.SYNCS 0x989680 ;  /* 0x009896800000995d */ /* 0x004fea0003900000 */
[----:B------:R-:W2:Y:S02]  /*12d10*/  @!P1 SYNCS.PHASECHK.TRANS64 P1, [R15+URZ+0x33450], R0 ;  /* 0x033450000f0095a7 */ /* 0x000ea4000802007f */
[----:B--2---:R-:W-:Y:S05]  /*12d20*/  @!P1 BRA `(.L_x_309) ;  /* 0xfffffffc00f09947 */ /* 0x004fea000383ffff */
[----:B------:R-:W-:Y:S05]  /*12d30*/  BRA `(.L_x_308) ;  /* 0xffffff6400fc7947 */ /* 0x000fea000383ffff */
.L_x_355:
[----:B------:R-:W-:Y:S02]  /*12d40*/  IMAD.MOV.U32 R13, RZ, RZ, R0 ;  /* 0x000000ffff0d7224 */ /* 0x000fe400078e0000 */
[----:B------:R-:W-:Y:S02]  /*12d50*/  IMAD.MOV.U32 R12, RZ, RZ, RZ ;  /* 0x000000ffff0c7224 */ /* 0x000fe400078e00ff */
[----:B------:R-:W-:Y:S02]  /*12d60*/  IMAD.MOV.U32 R11, RZ, RZ, 0x1f ;  /* 0x0000001fff0b7424 */ /* 0x000fe400078e00ff */
[----:B------:R-:W-:-:S07]  /*12d70*/  IMAD.MOV.U32 R15, RZ, RZ, -0x1 ;  /* 0xffffffffff0f7424 */ /* 0x000fce00078e00ff */
[----:B-1----:R-:W-:Y:S05]  /*12d80*/  WARPSYNC.COLLECTIVE R15, `(.L_x_431) ;  /* 0x000000000f087348 */ /* 0x002fea0003c00000 */
[----:B------:R0:W2:Y:S02]  /*12d90*/  SHFL.IDX P6, R14, R13, R12, R11 ;  /* 0x0000000c0d0e7389 */ /* 0x0000a400000c000b */
[----:B012---:R-:W-:Y:S01]  /*12da0*/  ENDCOLLECTIVE ;  /* 0x000000000000791b */ /* 0x007fe20003800000 */
.L_x_431:
[----:B------:R-:W-:Y:S05]  /*12db0*/  BRA `(.L_x_432) ;  /* 0xffffffc000187947 */ /* 0x000fea000383ffff */
.L_x_357:
[----:B------:R-:W-:Y:S01]  /*12dc0*/  BSSY B0, `(.L_x_433) ;  /* 0x0000006000007945 */ /* 0x000fe20003800000 */
[----:B------:R-:W-:-:S07]  /*12dd0*/  IMAD.MOV.U32 R15, RZ, RZ, -0x1 ;  /* 0xffffffffff0f7424 */ /* 0x000fce00078e00ff */
[----:B-1----:R-:W-:Y:S05]  /*12de0*/  WARPSYNC.COLLECTIVE R15, `(.L_x_434) ;  /* 0x000000000f0c7348 */ /* 0x002fea0003c00000 */
[----:B------:R-:W-:Y:S02]  /*12df0*/  ELECT P6, UR62, PT ;  /* 0x00000000003e782f */ /* 0x000fe400038c0000 */
[----:B------:R-:W-:Y:S01]  /*12e00*/  MOV R14, UR62 ;  /* 0x0000003e000e7c02 */ /* 0x000fe20008000f00 */
[----:B-1----:R-:W-:Y:S10]  /*12e10*/  ENDCOLLECTIVE ;  /* 0x000000000000791b */ /* 0x002ff40003800000 */
.L_x_434:
[----:B------:R-:W-:Y:S05]  /*12e20*/  BSYNC B0 ;  /* 0x0000000000007941 */ /* 0x000fea0003800000 */
.L_x_433:
[----:B------:R-:W-:Y:S05]  /*12e30*/  BRA `(.L_x_435) ;  /* 0xffffffc000287947 */ /* 0x000fea000383ffff */
.L_x_359:
[----:B0-----:R0:W1:Y:S02]  /*12e40*/  SYNCS.PHASECHK.TRANS64.TRYWAIT P0, [R3+URZ+0x33480], R2 ;  /* 0x03348002030075a7 */ /* 0x001064000800017f */
[----:B-1----:R-:W-:Y:S05]  /*12e50*/  @!P0 NANOSLEEP.SYNCS 0x989680 ;  /* 0x009896800000895d */ /* 0x002fea0003900000 */
[----:B------:R-:W1:Y:S02]  /*12e60*/  @!P0 SYNCS.PHASECHK.TRANS64 P0, [R3+URZ+0x33480], R2 ;  /* 0x03348002030085a7 */ /* 0x000e64000800007f */
[----:B-1----:R-:W-:Y:S05]  /*12e70*/  @!P0 BRA `(.L_x_359) ;  /* 0xfffffffc00f08947 */ /* 0x002fea000383ffff */
[----:B------:R-:W-:Y:S05]  /*12e80*/  BRA `(.L_x_436) ;  /* 0xffffffc000847947 */ /* 0x000fea000383ffff */
.L_x_361:
[----:B-1----:R1:W2:Y:S02]  /*12e90*/  SYNCS.PHASECHK.TRANS64.TRYWAIT P0, [R3+URZ+0x33440], R2 ;  /* 0x03344002030075a7 */ /* 0x0022a4000800017f */
[----:B--2---:R-:W-:Y:S05]  /*12ea0*/  @!P0 NANOSLEEP.SYNCS 0x989680 ;  /* 0x009896800000895d */ /* 0x004fea0003900000 */
[----:B------:R-:W2:Y:S02]  /*12eb0*/  @!P0 SYNCS.PHASECHK.TRANS64 P0, [R3+URZ+0x33440], R2 ;  /* 0x03344002030085a7 */ /* 0x000ea4000800007f */
[----:B--2---:R-:W-:Y:S05]  /*12ec0*/  @!P0 BRA `(.L_x_361) ;  /* 0xfffffffc00f08947 */ /* 0x004fea000383ffff */
[----:B------:R-:W-:Y:S05]  /*12ed0*/  BRA `(.L_x_437) ;  /* 0xffffffc4000c7947 */ /* 0x000fea000383ffff */
.L_x_365:
[----:B------:R-:W2:Y:S01]  /*12ee0*/  LDL.LU R11, [R1+0x18] ;  /* 0x00001800010b7983 */ /* 0x000ea20000300800 */
[----:B------:R-:W-:Y:S01]  /*12ef0*/  IMAD.MOV.U32 R13, RZ, RZ, R2 ;  /* 0x000000ffff0d7224 */ /* 0x000fe200078e0002 */
[----:B------:R-:W-:Y:S01]  /*12f00*/  LOP3.LUT R7, R7, 0x7f, RZ, 0xc0, !PT ;  /* 0x0000007f07077812 */ /* 0x000fe200078ec0ff */
[----:B------:R-:W-:Y:S02]  /*12f10*/  IMAD.MOV.U32 R12, RZ, RZ, RZ ;  /* 0x000000ffff0c7224 */ /* 0x000fe400078e00ff */
[----:B------:R-:W-:Y:S01]  /*12f20*/  IMAD.MOV.U32 R15, RZ, RZ, -0x1 ;  /* 0xffffffffff0f7424 */ /* 0x000fe200078e00ff */
[----:B------:R-:W-:-:S05]  /*12f30*/  SHF.R.U32.HI R7, RZ, 0x2, R7 ;  /* 0x00000002ff077819 */ /* 0x000fca0000011607 */
[----:B------:R-:W-:Y:S02]  /*12f40*/  IMAD.IADD R0, R7, 0x1, R0 ;  /* 0x0000000107007824 */ /* 0x000fe400078e0200 */
[----:B--2---:R-:W-:Y:S02]  /*12f50*/  IMAD R4, R11, R8, RZ ;  /* 0x000000080b047224 */ /* 0x004fe400078e02ff */
[----:B------:R-:W-:-:S03]  /*12f60*/  IMAD.MOV.U32 R11, RZ, RZ, 0x1c1f ;  /* 0x00001c1fff0b7424 */ /* 0x000fc600078e00ff */
[----:B------:R-:W-:-:S13]  /*12f70*/  ISETP.GE.AND P4, PT, R0, R4, PT ;  /* 0x000000040000720c */ /* 0x000fda0003f86270 */
[----:B-----5:R-:W-:Y:S05]  /*12f80*/  WARPSYNC.COLLECTIVE R15, `(.L_x_438) ;  /* 0x000000000f087348 */ /* 0x020fea0003c00000 */
[----:B------:R0:W1:Y:S02]  /*12f90*/  SHFL.IDX P6, R14, R13, R12, R11 ;  /* 0x0000000c0d0e7389 */ /* 0x00006400000c000b */
[----:B01---5:R-:W-:Y:S01]  /*12fa0*/  ENDCOLLECTIVE ;  /* 0x000000000000791b */ /* 0x023fe20003800000 */
.L_x_438:
[----:B------:R-:W-:Y:S02]  /*12fb0*/  IMAD.MOV.U32 R13, RZ, RZ, R3 ;  /* 0x000000ffff0d7224 */ /* 0x000fe400078e0003 */
[----:B------:R-:W-:-:S07]  /*12fc0*/  IMAD.MOV.U32 R5, RZ, RZ, R14 ;  /* 0x000000ffff057224 */ /* 0x000fce00078e000e */
[----:B------:R-:W-:Y:S05]  /*12fd0*/  WARPSYNC.COLLECTIVE R15, `(.L_x_439) ;  /* 0x000000000f087348 */ /* 0x000fea0003c00000 */
[----:B------:R0:W1:Y:S02]  /*12fe0*/  SHFL.IDX P6, R14, R13, R12, R11 ;  /* 0x0000000c0d0e7389 */ /* 0x00006400000c000b */
[----:B01----:R-:W-:Y:S01]  /*12ff0*/  ENDCOLLECTIVE ;  /* 0x000000000000791b */ /* 0x003fe20003800000 */
.L_x_439:
[----:B------:R-:W-:Y:S02]  /*13000*/  IMAD.MOV.U32 R13, RZ, RZ, R2 ;  /* 0x000000ffff0d7224 */ /* 0x000fe400078e0002 */
[----:B------:R-:W-:Y:S02]  /*13010*/  IMAD.MOV.U32 R12, RZ, RZ, 0x1 ;  /* 0x00000001ff0c7424 */ /* 0x000fe400078e00ff */
[----:B------:R-:W-:-:S07]  /*13020*/  IMAD.MOV.U32 R6, RZ, RZ, R14 ;  /* 0x000000ffff067224 */ /* 0x000fce00078e000e */
[----:B------:R-:W-:Y:S05]  /*13030*/  WARPSYNC.COLLECTIVE R15, `(.L_x_440) ;  /* 0x000000000f087348 */ /* 0x000fea0003c00000 */
[----:B------:R0:W1:Y:S02]  /*13040*/  SHFL.IDX P6, R14, R13, R12, R11 ;  /* 0x0000000c0d0e7389 */ /* 0x00006400000c000b */
[----:B01----:R-:W-:Y:S01]  /*13050*/  ENDCOLLECTIVE ;  /* 0x000000000000791b */ /* 0x003fe20003800000 */
.L_x_440:
        /* <DEDUP_REMOVED lines=8> */
[----:B------:R0:W-:Y:S02]  /*130e0*/  @!P4 LDGSTS.E.BYPASS.LTC128B.128 [R9+0x1e200], desc[UR48][R6.64], !P0 ;  /* 0x1e2000000609cfae */ /* 0x0001e4000c101d70 */
[----:B------:R-:W-:Y:S02]  /*130f0*/  ISETP.GE.AND P3, PT, R5, R4, PT ;  /* 0x000000040500720c */ /* 0x000fe40003f66270 */
[----:B------:R0:W-:Y:S01]  /*13100*/  @!P4 LDGSTS.E.BYPASS.LTC128B.128 [R9+0x20200], desc[UR48][R6.64+0x40], !P1 ;  /* 0x202000400609cfae */ /* 0x0001e2000c901d70 */
[----:B------:R-:W-:-:S03]  /*13110*/  IMAD.MOV.U32 R5, RZ, RZ, R14 ;  /* 0x000000ffff057224 */ /* 0x000fc600078e000e */
[----:B------:R0:W-:Y:S07]  /*13120*/  @!P4 LDGSTS.E.BYPASS.LTC128B.128 [R9+0x22200], desc[UR48][R6.64+0x80], !P2 ;  /* 0x222000800609cfae */ /* 0x0001ee000d101d70 */
[----:B0-----:R-:W-:Y:S05]  /*13130*/  WARPSYNC.COLLECTIVE R15, `(.L_x_441) ;  /* 0x000000000f087348 */ /* 0x001fea0003c00000 */
[----:B------:R1:W2:Y:S02]  /*13140*/  SHFL.IDX P6, R14, R13, R12, R11 ;  /* 0x0000000c0d0e7389 */ /* 0x0002a400000c000b */
[----:B012---:R-:W-:Y:S01]  /*13150*/  ENDCOLLECTIVE ;  /* 0x000000000000791b */ /* 0x007fe20003800000 */
.L_x_441:
[----:B------:R-:W-:Y:S02]  /*13160*/  IMAD.MOV.U32 R13, RZ, RZ, R2 ;  /* 0x000000ffff0d7224 */ /* 0x000fe400078e0002 */
[----:B------:R-:W-:Y:S02]  /*13170*/  IMAD.MOV.U32 R12, RZ, RZ, 0x2 ;  /* 0x00000002ff0c7424 */ /* 0x000fe400078e00ff */
[----:B------:R-:W-:-:S07]  /*13180*/  IMAD.MOV.U32 R6, RZ, RZ, R14 ;  /* 0x000000ffff067224 */ /* 0x000fce00078e000e */
[----:B------:R-:W-:Y:S05]  /*13190*/  WARPSYNC.COLLECTIVE R15, `(.L_x_442) ;  /* 0x000000000f087348 */ /* 0x000fea0003c00000 */
[----:B------:R0:W1:Y:S02]  /*131a0*/  SHFL.IDX P6, R14, R13, R12, R11 ;  /* 0x0000000c0d0e7389 */ /* 0x00006400000c000b */
[----:B01----:R-:W-:Y:S01]  /*131b0*/  ENDCOLLECTIVE ;  /* 0x000000000000791b */ /* 0x003fe20003800000 */
.L_x_442:
        /* <DEDUP_REMOVED lines=16> */
.L_x_443:
[----:B------:R-:W-:Y:S02]  /*132c0*/  IMAD.MOV.U32 R13, RZ, RZ, R2 ;  /* 0x000000ffff0d7224 */ /* 0x000fe400078e0002 */
[----:B------:R-:W-:Y:S02]  /*132d0*/  IMAD.MOV.U32 R12, RZ, RZ, 0x3 ;  /* 0x00000003ff0c7424 */ /* 0x000fe400078e00ff */
[----:B------:R-:W-:-:S07]  /*132e0*/  IMAD.MOV.U32 R6, RZ, RZ, R14 ;  /* 0x000000ffff067224 */ /* 0x000fce00078e000e */
[----:B------:R-:W-:Y:S05]  /*132f0*/  WARPSYNC.COLLECTIVE R15, `(.L_x_444) ;  /* 0x000000000f087348 */ /* 0x000fea0003c00000 */
[----:B------:R0:W1:Y:S02]  /*13300*/  SHFL.IDX P6, R14, R13, R12, R11 ;  /* 0x0000000c0d0e7389 */ /* 0x00006400000c000b */
[----:B01----:R-:W-:Y:S01]  /*13310*/  ENDCOLLECTIVE ;  /* 0x000000000000791b */ /* 0x003fe20003800000 */
.L_x_444:
        /* <DEDUP_REMOVED lines=14> */
.L_x_445:
[----:B------:R-:W-:Y:S01]  /*13400*/  IMAD.MOV.U32 R3, RZ, RZ, R14 ;  /* 0x000000ffff037224 */ /* 0x000fe200078e000e */
[----:B------:R-:W-:Y:S06]  /*13410*/  BRA `(.L_x_446) ;  /* 0xffffffc800707947 */ /* 0x000fec000383ffff */
.L_x_370:
[----:B0-----:R0:W1:Y:S02]  /*13420*/  SYNCS.PHASECHK.TRANS64.TRYWAIT P0, [R17+URZ+0x33420], R0 ;  /* 0x03342000110075a7 */ /* 0x001064000800017f */
[----:B-1----:R-:W-:Y:S05]  /*13430*/  @!P0 NANOSLEEP.SYNCS 0x989680 ;  /* 0x009896800000895d */ /* 0x002fea0003900000 */
[----:B------:R-:W1:Y:S02]  /*13440*/  @!P0 SYNCS.PHASECHK.TRANS64 P0, [R17+URZ+0x33420], R0 ;  /* 0x03342000110085a7 */ /* 0x000e64000800007f */
[----:B-1----:R-:W-:Y:S05]  /*13450*/  @!P0 BRA `(.L_x_370) ;  /* 0xfffffffc00f08947 */ /* 0x002fea000383ffff */
[----:B------:R-:W-:Y:S05]  /*13460*/  BRA `(.L_x_447) ;  /* 0xffffffc800e07947 */ /* 0x000fea000383ffff */
.L_x_376:
[----:B0-----:R0:W1:Y:S02]  /*13470*/  SYNCS.PHASECHK.TRANS64.TRYWAIT P0, [R6+URZ+0x33480], R4 ;  /* 0x03348004060075a7 */ /* 0x001064000800017f */
[----:B-1----:R-:W-:Y:S05]  /*13480*/  @!P0 NANOSLEEP.SYNCS 0x989680 ;  /* 0x009896800000895d */ /* 0x002fea0003900000 */
[----:B------:R-:W1:Y:S02]  /*13490*/  @!P0 SYNCS.PHASECHK.TRANS64 P0, [R6+URZ+0x33480], R4 ;  /* 0x03348004060085a7 */ /* 0x000e64000800007f */
[----:B-1----:R-:W-:Y:S05]  /*134a0*/  @!P0 BRA `(.L_x_376) ;  /* 0xfffffffc00f08947 */ /* 0x002fea000383ffff */
[----:B------:R-:W-:Y:S05]  /*134b0*/  BRA `(.L_x_448) ;  /* 0xffffffcc00947947 */ /* 0x000fea000383ffff */
.L_x_383:
[----:B-1----:R1:W2:Y:S02]  /*134c0*/  SYNCS.PHASECHK.TRANS64.TRYWAIT P0, [R6+URZ+0x33440], R4 ;  /* 0x03344004060075a7 */ /* 0x0022a4000800017f */
[----:B--2---:R-:W-:Y:S05]  /*134d0*/  @!P0 NANOSLEEP.SYNCS 0x989680 ;  /* 0x009896800000895d */ /* 0x004fea0003900000 */
[----:B------:R-:W2:Y:S02]  /*134e0*/  @!P0 SYNCS.PHASECHK.TRANS64 P0, [R6+URZ+0x33440], R4 ;  /* 0x03344004060085a7 */ /* 0x000ea4000800007f */
[----:B--2---:R-:W-:Y:S05]  /*134f0*/  @!P0 BRA `(.L_x_383) ;  /* 0xfffffffc00f08947 */ /* 0x004fea000383ffff */
[----:B------:R-:W-:Y:S05]  /*13500*/  BRA `(.L_x_449) ;  /* 0xffffffd000907947 */ /* 0x000fea000383ffff */
.L_x_391:
[----:B0-----:R0:W1:Y:S02]  /*13510*/  SYNCS.PHASECHK.TRANS64.TRYWAIT P0, [R3+URZ+0x33470], R4 ;  /* 0x03347004030075a7 */ /* 0x001064000800017f */
[----:B-1----:R-:W-:Y:S05]  /*13520*/  @!P0 NANOSLEEP.SYNCS 0x989680 ;  /* 0x009896800000895d */ /* 0x002fea0003900000 */
[----:B------:R-:W1:Y:S02]  /*13530*/  @!P0 SYNCS.PHASECHK.TRANS64 P0, [R3+URZ+0x33470], R4 ;  /* 0x03347004030085a7 */ /* 0x000e64000800007f */
[----:B-1----:R-:W-:Y:S05]  /*13540*/  @!P0 BRA `(.L_x_391) ;  /* 0xfffffffc00f08947 */ /* 0x002fea000383ffff */
[----:B------:R-:W-:Y:S05]  /*13550*/  BRA `(.L_x_450) ;  /* 0xffffffd400a47947 */ /* 0x000fea000383ffff */
.L_x_393:
[----:B-1----:R1:W3:Y:S02]  /*13560*/  SYNCS.PHASECHK.TRANS64.TRYWAIT P0, [R3+URZ+0x33460], R0 ;  /* 0x03346000030075a7 */ /* 0x0022e4000800017f */
[----:B---3--:R-:W-:Y:S05]  /*13570*/  @!P0 NANOSLEEP.SYNCS 0x989680 ;  /* 0x009896800000895d */ /* 0x008fea0003900000 */
[----:B------:R-:W3:Y:S02]  /*13580*/  @!P0 SYNCS.PHASECHK.TRANS64 P0, [R3+URZ+0x33460], R0 ;  /* 0x03346000030085a7 */ /* 0x000ee4000800007f */
[----:B---3--:R-:W-:Y:S05]  /*13590*/  @!P0 BRA `(.L_x_393) ;  /* 0xfffffffc00f08947 */ /* 0x008fea000383ffff */
[----:B------:R-:W-:Y:S05]  /*135a0*/  BRA `(.L_x_451) ;  /* 0xffffffd400ac7947 */ /* 0x000fea000383ffff */
.L_x_400:
[----:B0-----:R0:W1:Y:S02]  /*135b0*/  SYNCS.PHASECHK.TRANS64.TRYWAIT P1, [R3+URZ+0x33470], R0 ;  /* 0x03347000030075a7 */ /* 0x001064000802017f */
[----:B-1----:R-:W-:Y:S05]  /*135c0*/  @!P1 NANOSLEEP.SYNCS 0x989680 ;  /* 0x009896800000995d */ /* 0x002fea0003900000 */
[----:B------:R-:W1:Y:S02]  /*135d0*/  @!P1 SYNCS.PHASECHK.TRANS64 P1, [R3+URZ+0x33470], R0 ;  /* 0x03347000030095a7 */ /* 0x000e64000802007f */
[----:B-1----:R-:W-:Y:S05]  /*135e0*/  @!P1 BRA `(.L_x_400) ;  /* 0xfffffffc00f09947 */ /* 0x002fea000383ffff */
[----:B------:R-:W-:Y:S05]  /*135f0*/  BRA `(.L_x_452) ;  /* 0xffffffdc00ec7947 */ /* 0x000fea000383ffff */
.L_x_402:
[----:B0-----:R0:W1:Y:S02]  /*13600*/  SYNCS.PHASECHK.TRANS64.TRYWAIT P1, [R3+URZ+0x33460], R0 ;  /* 0x03346000030075a7 */ /* 0x001064000802017f */
[----:B-1----:R-:W-:Y:S05]  /*13610*/  @!P1 NANOSLEEP.SYNCS 0x989680 ;  /* 0x009896800000995d */ /* 0x002fea0003900000 */
[----:B------:R-:W1:Y:S02]  /*13620*/  @!P1 SYNCS.PHASECHK.TRANS64 P1, [R3+URZ+0x33460], R0 ;  /* 0x03346000030095a7 */ /* 0x000e64000802007f */
[----:B-1----:R-:W-:Y:S05]  /*13630*/  @!P1 BRA `(.L_x_402) ;  /* 0xfffffffc00f09947 */ /* 0x002fea000383ffff */
[----:B------:R-:W-:Y:S05]  /*13640*/  BRA `(.L_x_453) ;  /* 0xffffffdc00f07947 */ /* 0x000fea000383ffff */
.L_x_415:
[----:B0-----:R0:W1:Y:S02]  /*13650*/  SYNCS.PHASECHK.TRANS64.TRYWAIT P0, [R3+URZ+0x33420], R0 ;  /* 0x03342000030075a7 */ /* 0x001064000800017f */
[----:B-1----:R-:W-:Y:S05]  /*13660*/  @!P0 NANOSLEEP.SYNCS 0x989680 ;  /* 0x009896800000895d */ /* 0x002fea0003900000 */
[----:B------:R-:W1:Y:S02]  /*13670*/  @!P0 SYNCS.PHASECHK.TRANS64 P0, [R3+URZ+0x33420], R0 ;  /* 0x03342000030085a7 */ /* 0x000e64000800007f */
[----:B-1----:R-:W-:Y:S05]  /*13680*/  @!P0 BRA `(.L_x_415) ;  /* 0xfffffffc00f08947 */ /* 0x002fea000383ffff */
[----:B------:R-:W-:Y:S05]  /*13690*/  BRA `(.L_x_454) ;  /* 0xfffffff000687947 */ /* 0x000fea000383ffff */
.L_x_416:
[----:B------:R-:W1:Y:S01]  /*136a0*/  S2R R2, SR_TID.X ;  /* 0x0000000000027919 */ /* 0x000e620000002100 */
[----:B------:R-:W-:Y:S01]  /*136b0*/  BSSY B0, `(.L_x_455) ;  /* 0x000000a000007945 */ /* 0x000fe20003800000 */
[----:B------:R-:W-:Y:S02]  /*136c0*/  IMAD.MOV.U32 R12, RZ, RZ, RZ ;  /* 0x000000ffff0c7224 */ /* 0x000fe400078e00ff */
[----:B------:R-:W-:Y:S02]  /*136d0*/  IMAD.MOV.U32 R11, RZ, RZ, 0x1f ;  /* 0x0000001fff0b7424 */ /* 0x000fe400078e00ff */
[----:B------:R-:W-:Y:S01]  /*136e0*/  IMAD.MOV.U32 R15, RZ, RZ, -0x1 ;  /* 0xffffffffff0f7424 */ /* 0x000fe200078e00ff */
[----:B-1----:R-:W-:-:S04]  /*136f0*/  SHF.R.U32.HI R2, RZ, 0x5, R2 ;  /* 0x00000005ff027819 */ /* 0x002fc80000011602 */
[----:B------:R-:W-:-:S05]  /*13700*/  LOP3.LUT R2, R2, 0x3, RZ, 0xc0, !PT ;  /* 0x0000000302027812 */ /* 0x000fca00078ec0ff */
[----:B------:R-:W-:-:S07]  /*13710*/  IMAD.MOV.U32 R13, RZ, RZ, R2 ;  /* 0x000000ffff0d7224 */ /* 0x000fce00078e0002 */
[----:B0-----:R-:W-:Y:S05]  /*13720*/  WARPSYNC.COLLECTIVE R15, `(.L_x_456) ;  /* 0x000000000f087348 */ /* 0x001fea0003c00000 */
[----:B------:R1:W2:Y:S02]  /*13730*/  SHFL.IDX P6, R14, R13, R12, R11 ;  /* 0x0000000c0d0e7389 */ /* 0x0002a400000c000b */
[----:B012---:R-:W-:Y:S01]  /*13740*/  ENDCOLLECTIVE ;  /* 0x000000000000791b */ /* 0x007fe20003800000 */
.L_x_456:
[----:B------:R-:W-:Y:S05]  /*13750*/  BSYNC B0 ;  /* 0x0000000000007941 */ /* 0x000fea0003800000 */
.L_x_455:
[----:B------:R-:W-:Y:S05]  /*13760*/  BRA `(.L_x_457) ;  /* 0xfffffff000507947 */ /* 0x000fea000383ffff */
.L_x_419:
[----:B------:R-:W-:Y:S01]  /*13770*/  BSSY B1, `(.L_x_458) ;  /* 0x0000006000017945 */ /* 0x000fe20003800000 */
[----:B------:R-:W-:-:S07]  /*13780*/  IMAD.MOV.U32 R15, RZ, RZ, -0x1 ;  /* 0xffffffffff0f7424 */ /* 0x000fce00078e00ff */
[----:B0-----:R-:W-:Y:S05]  /*13790*/  WARPSYNC.COLLECTIVE R15, `(.L_x_459) ;  /* 0x000000000f0c7348 */ /* 0x001fea0003c00000 */
[----:B------:R-:W-:Y:S02]  /*137a0*/  ELECT P6, UR62, PT ;  /* 0x00000000003e782f */ /* 0x000fe400038c0000 */
[----:B------:R-:W-:Y:S01]  /*137b0*/  MOV R14, UR62 ;  /* 0x0000003e000e7c02 */ /* 0x000fe20008000f00 */
[----:B0-----:R-:W-:Y:S10]  /*137c0*/  ENDCOLLECTIVE ;  /* 0x000000000000791b */ /* 0x001ff40003800000 */
.L_x_459:
[----:B------:R-:W-:Y:S05]  /*137d0*/  BSYNC B1 ;  /* 0x0000000000017941 */ /* 0x000fea0003800000 */
.L_x_458:
[----:B------:R-:W-:Y:S05]  /*137e0*/  BRA `(.L_x_460) ;  /* 0xfffffff000487947 */ /* 0x000fea000383ffff */
.L_x_421:
[----:B0-----:R0:W1:Y:S02]  /*137f0*/  SYNCS.PHASECHK.TRANS64.TRYWAIT P1, [R7+URZ], R4 ;  /* 0x00000004070075a7 */ /* 0x001064000802017f */
[----:B-1----:R-:W-:Y:S05]  /*13800*/  @!P1 NANOSLEEP.SYNCS 0x989680 ;  /* 0x009896800000995d */ /* 0x002fea0003900000 */
[----:B------:R-:W1:Y:S02]  /*13810*/  @!P1 SYNCS.PHASECHK.TRANS64 P1, [R7+URZ], R4 ;  /* 0x00000004070095a7 */ /* 0x000e64000802007f */
[----:B-1----:R-:W-:Y:S05]  /*13820*/  @!P1 BRA `(.L_x_421) ;  /* 0xfffffffc00f09947 */ /* 0x002fea000383ffff */
[----:B------:R-:W-:Y:S05]  /*13830*/  BRA `(.L_x_461) ;  /* 0xfffffff0007c7947 */ /* 0x000fea000383ffff */
.L_x_422:
[----:B-1----:R1:W2:Y:S02]  /*13840*/  SYNCS.PHASECHK.TRANS64.TRYWAIT P1, [R5+URZ], R0 ;  /* 0x00000000050075a7 */ /* 0x0022a4000802017f */
[----:B--2---:R-:W-:Y:S05]  /*13850*/  @!P1 NANOSLEEP.SYNCS 0x989680 ;  /* 0x009896800000995d */ /* 0x004fea0003900000 */
[----:B------:R-:W2:Y:S02]  /*13860*/  @!P1 SYNCS.PHASECHK.TRANS64 P1, [R5+URZ], R0 ;  /* 0x00000000050095a7 */ /* 0x000ea4000802007f */
[----:B--2---:R-:W-:Y:S05]  /*13870*/  @!P1 BRA `(.L_x_422) ;  /* 0xfffffffc00f09947 */ /* 0x004fea000383ffff */
[----:B------:R-:W-:Y:S05]  /*13880*/  BRA `(.L_x_462) ;  /* 0xfffffff000707947 */ /* 0x000fea000383ffff */
.L_x_424:
[----:B-1----:R1:W2:Y:S02]  /*13890*/  SYNCS.PHASECHK.TRANS64.TRYWAIT P1, [R5+URZ+0x33460], R4 ;  /* 0x03346004050075a7 */ /* 0x0022a4000802017f */
[----:B--2---:R-:W-:Y:S05]  /*138a0*/  @!P1 NANOSLEEP.SYNCS 0x989680 ;  /* 0x009896800000995d */ /* 0x004fea0003900000 */
[----:B------:R-:W2:Y:S02]  /*138b0*/  @!P1 SYNCS.PHASECHK.TRANS64 P1, [R5+URZ+0x33460], R4 ;  /* 0x03346004050095a7 */ /* 0x000ea4000802007f */
[----:B--2---:R-:W-:Y:S05]  /*138c0*/  @!P1 BRA `(.L_x_424) ;  /* 0xfffffffc00f09947 */ /* 0x004fea000383ffff */
[----:B------:R-:W-:Y:S05]  /*138d0*/  BRA `(.L_x_463) ;  /* 0xfffffff000707947 */ /* 0x000fea000383ffff */
.L_x_426:
[----:B--2---:R2:W3:Y:S02]  /*138e0*/  SYNCS.PHASECHK.TRANS64.TRYWAIT P1, [R3+URZ+0x33460], R0 ;  /* 0x03346000030075a7 */ /* 0x0044e4000802017f */
[----:B---3--:R-:W-:Y:S05]  /*138f0*/  @!P1 NANOSLEEP.SYNCS 0x989680 ;  /* 0x009896800000995d */ /* 0x008fea0003900000 */
[----:B------:R-:W3:Y:S02]  /*13900*/  @!P1 SYNCS.PHASECHK.TRANS64 P1, [R3+URZ+0x33460], R0 ;  /* 0x03346000030095a7 */ /* 0x000ee4000802007f */
[----:B---3--:R-:W-:Y:S05]  /*13910*/  @!P1 BRA `(.L_x_426) ;  /* 0xfffffffc00f09947 */ /* 0x008fea000383ffff */
[----:B------:R-:W-:Y:S05]  /*13920*/  BRA `(.L_x_464) ;  /* 0xfffffff000707947 */ /* 0x000fea000383ffff */
.L_x_428:
[----:B---3--:R3:W4:Y:S02]  /*13930*/  SYNCS.PHASECHK.TRANS64.TRYWAIT P0, [R5+URZ+0x33480], R4 ;  /* 0x03348004050075a7 */ /* 0x008724000800017f */
[----:B----4-:R-:W-:Y:S05]  /*13940*/  @!P0 NANOSLEEP.SYNCS 0x989680 ;  /* 0x009896800000895d */ /* 0x010fea0003900000 */
[----:B------:R-:W4:Y:S02]  /*13950*/  @!P0 SYNCS.PHASECHK.TRANS64 P0, [R5+URZ+0x33480], R4 ;  /* 0x03348004050085a7 */ /* 0x000f24000800007f */
[----:B----4-:R-:W-:Y:S05]  /*13960*/  @!P0 BRA `(.L_x_428) ;  /* 0xfffffffc00f08947 */ /* 0x010fea000383ffff */
[----:B------:R-:W-:Y:S05]  /*13970*/  BRA `(.L_x_429) ;  /* 0xfffffff0006c7947 */ /* 0x000fea000383ffff */
.L_x_465:
        /* <DEDUP_REMOVED lines=16> */
.L_x_2886:


//--------------------- .text._ZN7cutlass13device_kernelIN5flash11enable_sm90INS1_16FlashAttnFwdSm90INS1_25CollectiveMainloopFwdSm90ILi2EN4cute5tupleIJNS5_1CILi1EEES8_S8_EEENS6_IJNS7_ILi128EEENS7_ILi160EEENS7_ILi192EEEEEELi192ENS_12float_e4m3_tEfNS_4arch4Sm90ELb0ELb0ELb1ELb1ELb0ELb1ELb0ELb1ELb1ELb1ELb0ELb0EEENS1_21CollectiveEpilogueFwdINS6_IJSA_SC_SB_EEES9_NS_10bfloat16_tESG_Li256ELb1ELb1ELb0ELb1EEENS1_36VarlenDynamicPersistentTileSchedulerILi128ELi160ELi256ELi128ELb0ELb1ELb1ELb0ELb1ELb1EEEEEEEEEvNT_6ParamsE --------------------------
	.section	.text._ZN7cutlass13device_kernelIN5flash11enable_sm90INS1_16FlashAttnFwdSm90INS1_25CollectiveMainloopFwdSm90ILi2EN4cute5tupleIJNS5_1CILi1EEES8_S8_EEENS6_IJNS7_ILi128EEENS7_ILi160EEENS7_ILi192EEEEEELi192ENS_12float_e4m3_tEfNS_4arch4Sm90ELb0ELb0ELb1ELb1ELb0ELb1ELb0ELb1ELb1ELb1ELb0ELb0EEENS1_21CollectiveEpilogueFwdINS6_IJSA_SC_SB_EEES9_NS_10bfloat16_tESG_Li256ELb1ELb1ELb0ELb1EEENS1_36VarlenDynamicPersistentTileSchedulerILi128ELi160ELi256ELi128ELb0ELb1ELb1ELb0ELb1ELb1EEEEEEEEEvNT_6ParamsE,"ax",@progbits
	.align	128
.text._ZN7cutlass13device_kernelIN5flash11enable_sm90INS1_16FlashAttnFwdSm90INS1_25CollectiveMainloopFwdSm90ILi2EN4cute5tupleIJNS5_1CILi1EEES8_S8_EEENS6_IJNS7_ILi128EEENS7_ILi160EEENS7_ILi192EEEEEELi192ENS_12float_e4m3_tEfNS_4arch4Sm90ELb0ELb0ELb1ELb1ELb0ELb1ELb0ELb1ELb1ELb1ELb0ELb0EEENS1_21CollectiveEpilogueFwdINS6_IJSA_SC_SB_EEES9_NS_10bfloat16_tESG_Li256ELb1ELb1ELb0ELb1EEENS1_36VarlenDynamicPersistentTileSchedulerILi128ELi160ELi256ELi128ELb0ELb1ELb1ELb0ELb1ELb1EEEEEEEEEvNT_6ParamsE:
        .type           _ZN7cutlass13device_kernelIN5flash11enable_sm90INS1_16FlashAttnFwdSm90INS1_25CollectiveMainloopFwdSm90ILi2EN4cute5tupleIJNS5_1CILi1EEES8_S8_EEENS6_IJNS7_ILi128EEENS7_ILi160EEENS7_ILi192EEEEEELi192ENS_12float_e4m3_tEfNS_4arch4Sm90ELb0ELb0ELb1ELb1ELb0ELb1ELb0ELb1ELb1ELb1ELb0ELb0EEENS1_21CollectiveEpilogueFwdINS6_IJSA_SC_SB_EEES9_NS_10bfloat16_tESG_Li256ELb1ELb1ELb0ELb1EEENS1_36VarlenDynamicPersistentTileSchedulerILi128ELi160ELi256ELi128ELb0ELb1ELb1ELb0ELb1ELb1EEEEEEEEEvNT_6ParamsE,@function
        .size           _ZN7cutlass13device_kernelIN5flash11enable_sm90INS1_16FlashAttnFwdSm90INS1_25CollectiveMainloopFwdSm90ILi2EN4cute5tupleIJNS5_1CILi1EEES8_S8_EEENS6_IJNS7_ILi128EEENS7_ILi160EEENS7_ILi192EEEEEELi192ENS_12float_e4m3_tEfNS_4arch4Sm90ELb0ELb0ELb1ELb1ELb0ELb1ELb0ELb1ELb1ELb1ELb0ELb0EEENS1_21CollectiveEpilogueFwdINS6_IJSA_SC_SB_EEES9_NS_10bfloat16_tESG_Li256ELb1ELb1ELb0ELb1EEENS1_36VarlenDynamicPersistentTileSchedulerILi128ELi160ELi256ELi128ELb0ELb1ELb1ELb0ELb1ELb1EEEEEEEEEvNT_6ParamsE,(.L_x_2887 - _ZN7cutlass13device_kernelIN5flash11enable_sm90INS1_16FlashAttnFwdSm90INS1_25CollectiveMainloopFwdSm90ILi2EN4cute5tupleIJNS5_1CILi1EEES8_S8_EEENS6_IJNS7_ILi128EEENS7_ILi160EEENS7_ILi192EEEEEELi192ENS_12float_e4m3_tEfNS_4arch4Sm90ELb0ELb0ELb1ELb1ELb0ELb1ELb0ELb1ELb1ELb1ELb0ELb0EEENS1_21CollectiveEpilogueFwdINS6_IJSA_SC_SB_EEES9_NS_10bfloat16_tESG_Li256ELb1ELb1ELb0ELb1EEENS1_36VarlenDynamicPersistentTileSchedulerILi128ELi160ELi256ELi128ELb0ELb1ELb1ELb0ELb1ELb1EEEEEEEEEvNT_6ParamsE)
        .other          _ZN7cutlass13device_kernelIN5flash11enable_sm90INS1_16FlashAttnFwdSm90INS1_25CollectiveMainloopFwdSm90ILi2EN4cute5tupleIJNS5_1CILi1EEES8_S8_EEENS6_IJNS7_ILi128EEENS7_ILi160EEENS7_ILi192EEEEEELi192ENS_12float_e4m3_tEfNS_4arch4Sm90ELb0ELb0ELb1ELb1ELb0ELb1ELb0ELb1ELb1ELb1ELb0ELb0EEENS1_21CollectiveEpilogueFwdINS6_IJSA_SC_SB_EEES9_NS_10bfloat16_tESG_Li256ELb1ELb1ELb0ELb1EEENS1_36VarlenDynamicPersistentTileSchedulerILi128ELi160ELi256ELi128ELb0ELb1ELb1ELb0ELb1ELb1EEEEEEEEEvNT_6ParamsE,@"STO_CUDA_ENTRY STV_DEFAULT"
_ZN7cutlass13device_kernelIN5flash11enable_sm90INS1_16FlashAttnFwdSm90INS1_25CollectiveMainloopFwdSm90ILi2EN4cute5tupleIJNS5_1CILi1EEES8_S8_EEENS6_IJNS7_ILi128EEENS7_ILi160EEENS7_ILi192EEEEEELi192ENS_12float_e4m3_tEfNS_4arch4Sm90ELb0ELb0ELb1ELb1ELb0ELb1ELb0ELb1ELb1ELb1ELb0ELb0EEENS1_21CollectiveEpilogueFwdINS6_IJSA_SC_SB_EEES9_NS_10bfloat16_tESG_Li256ELb1ELb1ELb0ELb1EEENS1_36VarlenDynamicPersistentTileSchedulerILi128ELi160ELi256ELi128ELb0ELb1ELb1ELb0ELb1ELb1EEEEEEEEEvNT_6ParamsE:
        /* <DEDUP_REMOVED lines=13> */
[----:B------:R-:W-:Y:S02]  /*00d0*/  UIADD3 UR10, UP2, UR4, 0x570, URZ ;  /* 0x00000570040a7890 */ /* 0x000fe4000ff5e03f */
[----:B------:R-:W-:Y:S02]  /*00e0*/  UIADD3 UR4, UP3, UR4, 0x670, URZ ;  /* 0x0000067004047890 */ /* 0x000fe4000ff7e03f */
[----:B------:R-:W-:-:S02]  /*00f0*/  UIADD3.X UR7, URZ, UR5, URZ, UP0, !UPT ;  /* 0x000000053f077290 */ /* 0x000fc400087fe43f */
[----:B------:R-:W-:Y:S02]  /*0100*/  UIADD3.X UR9, URZ, UR5, URZ, UP1, !UPT ;  /* 0x000000053f097290 */ /* 0x000fe40008ffe43f */
[----:B------:R-:W-:Y:S02]  /*0110*/  UIADD3.X UR11, URZ, UR5, URZ, UP2, !UPT ;  /* 0x000000053f0b7290 */ /* 0x000fe400097fe43f */
[----:B------:R-:W-:-:S03]  /*0120*/  UIADD3.X UR5, URZ, UR5, URZ, UP3, !UPT ;  /* 0x000000053f057290 */ /* 0x000fc60009ffe43f */
[----:B------:R0:W-:Y:S02]  /*0130*/  UTMACCTL.PF [UR6] ;  /* 0x00000000060079b9 */ /* 0x0001e40008040000 */
[----:B------:R0:W-:Y:S02]  /*0140*/  UTMACCTL.PF [UR8] ;  /* 0x00000000080079b9 */ /* 0x0001e40008040000 */
[----:B------:R0:W-:Y:S02]  /*0150*/  UTMACCTL.PF [UR10] ;  /* 0x000000000a0079b9 */ /* 0x0001e40008040000 */
[----:B------:R0:W-:Y:S02]  /*0160*/  UTMACCTL.PF [UR4] ;  /* 0x00000000040079b9 */ /* 0x0001e40008040000 */
[----:B0-----:R-:W-:Y:S01]  /*0170*/  NOP ;  /* 0x0000000000007918 */ /* 0x001fe20000000000 */
.L_x_467:
[----:B------:R-:W-:Y:S05]  /*0180*/  BSYNC B0 ;  /* 0x0000000000007941 */ /* 0x000fea0003800000 */
.L_x_466:
        /* <DEDUP_REMOVED lines=41> */
.L_x_468:
        /* <DEDUP_REMOVED lines=22> */
.L_x_469:
        /* <DEDUP_REMOVED lines=18> */
.L_x_470:
        /* <DEDUP_REMOVED lines=22> */
.L_x_471:
        /* <DEDUP_REMOVED lines=22> */
.L_x_472:
[----:B------:R-:W-:Y:S01]  /*0960*/  PLOP3.LUT P0, PT, PT, PT, UP0, 0x80, 0x0 ;  /* 0x000000000000781c */ /* 0x000fe20003f0f008 */
[----:B------:R-:W-:Y:S01]  /*0970*/  UMOV UR36, 0x1 ;  /* 0x0000000100247882 */ /* 0x000fe20000000000 */
[----:B------:R-:W-:Y:S01]  /*0980*/  NOP ;  /* 0x0000000000007918 */ /* 0x000fe20000000000 */
[----:B------:R-:W-:Y:S01]  /*0990*/  USEL UR36, UR36, 0x2, !UP0 ;  /* 0x0000000224247887 */ /* 0x000fe2000c000000 */
[----:B------:R-:W-:Y:S01]  /*09a0*/  BSSY B8, `(.L_x_473) ;  /* 0x00029da000087945 */ /* 0x000fe20003800000 */
[----:B------:R-:W-:Y:S01]  /*09b0*/  ULDC.64 UR54, c[0x0][0x208] ;  /* 0x0000820000367ab9 */ /* 0x000fe20000000a00 */
[----:B012-4-:R-:W-:Y:S07]  /*09c0*/  BAR.SYNC.DEFER_BLOCKING 0x0 ;  /* 0x0000000000007b1d */ /* 0x017fee0000010000 */
[----:B------:R-:W-:Y:S05]  /*09d0*/  @!P0 BRA `(.L_x_474) ;  /* 0x0000022c00148947 */ /* 0x000fea0003800000 */
.L_x_475:
[----:B------:R-:W-:-:S08]  /*09e0*/  NOP ;  /* 0x0000000000007918 */ /* 0x000fd00000000000 */
[----:B------:R-:W0:Y:S02]  /*09f0*/  USETMAXREG.TRY_ALLOC.CTAPOOL UP0, 0xf0 ;  /* 0x000000f0000079c8 */ /* 0x000e240008000600 */
[----:B0-----:R-:W-:-:S13]  /*0a00*/  PLOP3.LUT P0, PT, PT, PT, UP0, 0x80, 0x0 ;  /* 0x000000000000781c */ /* 0x001fda0003f0f008 */
[----:B------:R-:W-:Y:S05]  /*0a10*/  @!P0 BRA `(.L_x_475) ;  /* 0xfffffffc00f08947 */ /* 0x000fea000383ffff */
[----:B------:R-:W2:Y:S01]  /*0a20*/  LDL.LU R0, [R1+0x8] ;  /* 0x0000080001007983 */ /* 0x000ea20000300800 */
[----:B------:R-:W0:Y:S01]  /*0a30*/  S2R R2, SR_TID.X ;  /* 0x0000000000027919 */ /* 0x000e220000002100 */
[----:B------:R-:W1:Y:S01]  /*0a40*/  S2UR UR42, SR_CgaCtaId ;  /* 0x00000000002a79c3 */ /* 0x000e620000008800 */
[----:B------:R-:W-:Y:S01]  /*0a50*/  UMOV UR4, 0x400 ;  /* 0x0000040000047882 */ /* 0x000fe20000000000 */
[----:B0-----:R-:W-:-:S06]  /*0a60*/  SHF.R.U32.HI R2, RZ, 0x7, R2 ;  /* 0x00000007ff027819 */ /* 0x001fcc0000011602 */
[----:B------:R-:W-:Y:S06]  /*0a70*/  BAR.ARV 0x8, 0x180 ;  /* 0x0206000000007b1d */ /* 0x000fec0000002000 */
[----:B------:R-:W-:-:S13]  /*0a80*/  ISETP.NE.AND P0, PT, R2, 0x1, PT ;  /* 0x000000010200780c */ /* 0x000fda0003f05270 */
[----:B------:R-:W-:Y:S08]  /*0a90*/  @!P0 BAR.ARV 0x9, 0x100 ;  /* 0x0244000000008b1d */ /* 0x000ff00000002000 */
[----:B------:R-:W-:Y:S01]  /*0aa0*/  BAR.SYNC.DEFER_BLOCKING 0x5, 0x180 ;  /* 0x0146000000007b1d */ /* 0x000fe20000010000 */
[----:B-1----:R-:W-:-:S06]  /*0ab0*/  ULEA UR4, UR42, UR4, 0x18 ;  /* 0x000000042a047291 */ /* 0x002fcc000f8ec03f */
[----:B------:R-:W-:Y:S01]  /*0ac0*/  IMAD.U32 R16, RZ, RZ, UR4 ;  /* 0x00000004ff107e24 */ /* 0x000fe2000f8e00ff */
[----:B------:R-:W-:-:S04]  /*0ad0*/  ULDC UR4, c[0x0][0xc3c] ;  /* 0x00030f0000047ab9 */ /* 0x000fc80000000800 */
[----:B------:R-:W0:Y:S01]  /*0ae0*/  LDS.128 R12, [R16+0x334d0] ;  /* 0x0334d000100c7984 */ /* 0x000e220000000c00 */
[----:B------:R-:W-:Y:S06]  /*0af0*/  BAR.ARV 0x4, 0x180 ;  /* 0x0106000000007b1d */ /* 0x000fec0000002000 */
[----:B--2---:R-:W-:-:S04]  /*0b00*/  LOP3.LUT R0, R0, 0xfffffff7, RZ, 0xc0, !PT ;  /* 0xfffffff700007812 */ /* 0x004fc800078ec0ff */
[----:B------:R-:W-:-:S05]  /*0b10*/  @P0 LOP3.LUT R0, R0, 0x8, RZ, 0xfc, !PT ;  /* 0x0000000800000812 */ /* 0x000fca00078efcff */
[----:B------:R1:W-:Y:S01]  /*0b20*/  STL [R1+0x8], R0 ;  /* 0x0000080001007387 */ /* 0x0003e20000100800 */
[----:B0-----:R-:W-:-:S13]  /*0b30*/  ISETP.GE.AND P0, PT, R15, UR4, PT ;  /* 0x000000040f007c0c */ /* 0x001fda000bf06270 */
[----:B-1----:R-:W-:Y:S05]  /*0b40*/  @P0 BRA `(.L_x_476) ;  /* 0x0000029800fc0947 */ /* 0x002fea0003800000 */
[----:B------:R-:W0:Y:S01]  /*0b50*/  S2R R0, SR_TID.X ;  /* 0x0000000000007919 */ /* 0x000e220000002100 */
[----:B------:R-:W-:Y:S01]  /*0b60*/  R2UR UR52, R16 ;  /* 0x00000000103472ca */ /* 0x000fe200000e0000 */
[----:B------:R-:W-:Y:S01]  /*0b70*/  IMAD.MOV.U32 R221, RZ, RZ, RZ ;  /* 0x000000ffffdd7224 */ /* 0x000fe200078e00ff */
[----:B------:R-:W-:Y:S01]  /*0b80*/  ULOP3.LUT UR53, UR36, 0x1, URZ, 0xfc, !UPT ;  /* 0x0000000124357892 */ /* 0x000fe2000f8efc3f */
[----:B------:R-:W-:Y:S01]  /*0b90*/  IMAD.MOV.U32 R230, RZ, RZ, RZ ;  /* 0x000000ffffe67224 */ /* 0x000fe200078e00ff */
[----:B------:R-:W-:Y:S01]  /*0ba0*/  UMOV UR43, URZ ;  /* 0x0000003f002b7c82 */ /* 0x000fe20008000000 */
[----:B------:R-:W-:-:S08]  /*0bb0*/  IMAD.MOV.U32 R147, RZ, RZ, RZ ;  /* 0x000000ffff937224 */ /* 0x000fd000078e00ff */
[----:B------:R-:W-:Y:S01]  /*0bc0*/  UIADD3 UR52, UR52, 0x1e200, URZ ;  /* 0x0001e20034347890 */ /* 0x000fe2000fffe03f */
[----:B0-----:R-:W-:-:S05]  /*0bd0*/  VIADD R24, R0, 0xffffff80 ;  /* 0xffffff8000187836 */ /* 0x001fca0000000000 */
[----:B------:R-:W-:Y:S02]  /*0be0*/  SHF.R.S32.HI R0, RZ, 0x1f, R24 ;  /* 0x0000001fff007819 */ /* 0x000fe40000011418 */
[-C--:B------:R-:W-:Y:S02]  /*0bf0*/  LEA.HI R7, R24, R24.reuse, RZ, 0x1 ;  /* 0x0000001818077211 */ /* 0x080fe400078f08ff */
[CC--:B------:R-:W-:Y:S02]  /*0c00*/  LEA.HI R3, R0.reuse, R24.reuse, RZ, 0x5 ;  /* 0x0000001800037211 */ /* 0x0c0fe400078f28ff */
[----:B------:R-:W-:Y:S02]  /*0c10*/  LEA.HI R2, R0, R24, RZ, 0x4 ;  /* 0x0000001800027211 */ /* 0x000fe400078f20ff */
[----:B------:R-:W-:Y:S01]  /*0c20*/  SHF.R.S32.HI R220, RZ, 0x1, R7 ;  /* 0x00000001ffdc7819 */ /* 0x000fe20000011407 */
[----:B------:R-:W-:Y:S01]  /*0c30*/  IMAD.SHL.U32 R4, R3, 0x20, RZ ;  /* 0x0000002003047824 */ /* 0x000fe200078e00ff */
[----:B------:R-:W-:-:S02]  /*0c40*/  LOP3.LUT R3, R2, 0x3fffff0, RZ, 0xc0, !PT ;  /* 0x03fffff002037812 */ /* 0x000fc400078ec0ff */
[----:B------:R-:W-:Y:S02]  /*0c50*/  LEA.HI R6, R0, R24, RZ, 0x2 ;  /* 0x0000001800067211 */ /* 0x000fe400078f10ff */
[----:B------:R-:W-:Y:S02]  /*0c60*/  LOP3.LUT R4, R4, 0xfffffc00, RZ, 0xc0, !PT ;  /* 0xfffffc0004047812 */ /* 0x000fe400078ec0ff */
[----:B------:R-:W-:Y:S02]  /*0c70*/  IADD3 R3, R24, -R3, RZ ;  /* 0x8000000318037210 */ /* 0x000fe40007ffe0ff */
[--C-:B------:R-:W-:Y:S02]  /*0c80*/  SHF.R.S32.HI R236, RZ, 0x2, R6.reuse ;  /* 0x00000002ffec7819 */ /* 0x100fe40000011406 */
[----:B------:R-:W-:Y:S01]  /*0c90*/  SHF.R.S32.HI R9, RZ, 0x1f, R6 ;  /* 0x0000001fff097819 */ /* 0x000fe20000011406 */
[----:B------:R-:W-:Y:S01]  /*0ca0*/  IMAD R5, R3, 0x40, R4 ;  /* 0x0000004003057824 */ /* 0x000fe200078e0204 */
[----:B------:R-:W-:-:S02]  /*0cb0*/  SHF.R.S32.HI R3, RZ, 0x4, R2 ;  /* 0x00000004ff037819 */ /* 0x000fc40000011402 */
[----:B------:R-:W-:Y:S02]  /*0cc0*/  LEA.HI R4, R7, R220, RZ, 0x1 ;  /* 0x000000dc07047211 */ /* 0x000fe400078f08ff */
[----:B------:R-:W-:Y:S02]  /*0cd0*/  LEA.HI R2, R2, R3, RZ, 0x1 ;  /* 0x0000000302027211 */ /* 0x000fe400078f08ff */
[----:B------:R-:W-:Y:S02]  /*0ce0*/  LOP3.LUT R6, R6, 0xfffffffc, RZ, 0xc0, !PT ;  /* 0xfffffffc06067812 */ /* 0x000fe400078ec0ff */
[----:B------:R-:W-:Y:S02]  /*0cf0*/  LOP3.LUT R2, R2, 0x1ffffffe, RZ, 0xc0, !PT ;  /* 0x1ffffffe02027812 */ /* 0x000fe400078ec0ff */
[----:B------:R-:W-:Y:S01]  /*0d00*/  LOP3.LUT R11, R4, 0x3fffffe, RZ, 0xc0, !PT ;  /* 0x03fffffe040b7812 */ /* 0x000fe200078ec0ff */
[----:B------:R-:W-:Y:S01]  /*0d10*/  IMAD.IADD R6, R24, 0x1, -R6 ;  /* 0x0000000118067824 */ /* 0x000fe200078e0a06 */
[----:B------:R-:W-:Y:S01]  /*0d20*/  LEA.HI R9, R9, R236, RZ, 0x2 ;  /* 0x000000ec09097211 */ /* 0x000fe200078f10ff */
[----:B------:R-:W-:Y:S01]  /*0d30*/  IMAD.IADD R2, R3, 0x1, -R2 ;  /* 0x0000000103027824 */ /* 0x000fe200078e0a02 */
[----:B------:R-:W-:Y:S01]  /*0d40*/  LOP3.LUT R7, R7, 0xfffffffe, RZ, 0xc0, !PT ;  /* 0xfffffffe07077812 */ /* 0x000fe200078ec0ff */
[----:B------:R-:W-:Y:S01]  /*0d50*/  IMAD.IADD R4, R220, 0x1, -R11 ;  /* 0x00000001dc047824 */ /* 0x000fe200078e0a0b */
[----:B------:R-:W-:Y:S01]  /*0d60*/  LOP3.LUT R9, R9, 0xfffffffc, RZ, 0xc0, !PT ;  /* 0xfffffffc09097812 */ /* 0x000fe200078ec0ff */
[----:B------:R-:W-:Y:S01]  /*0d70*/  IMAD R2, R2, 0x8, R5 ;  /* 0x0000000802027824 */ /* 0x000fe200078e0205 */
[----:B------:R-:W-:-:S02]  /*0d80*/  LEA.HI R8, R6, R6, RZ, 0x1 ;  /* 0x0000000606087211 */ /* 0x000fc400078f08ff */
[----:B------:R-:W-:Y:S01]  /*0d90*/  LEA R229, R3, R4, 0x3 ;  /* 0x0000000403e57211 */ /* 0x000fe200078e18ff */
[----:B------:R-:W-:Y:S01]  /*0da0*/  IMAD.IADD R236, R236, 0x1, -R9 ;  /* 0x00000001ecec7824 */ /* 0x000fe200078e0a09 */
[----:B------:R-:W-:Y:S01]  /*0db0*/  LOP3.LUT R3, R8, 0x1ffffffe, RZ, 0xc0, !PT ;  /* 0x1ffffffe08037812 */ /* 0x000fe200078ec0ff */
[----:B------:R-:W-:Y:S01]  /*0dc0*/  VIADD R9, R220, 0x80 ;  /* 0x00000080dc097836 */ /* 0x000fe20000000000 */
[----:B------:R0:W-:Y:S01]  /*0dd0*/  STL [R1+0x78], R2 ;  /* 0x0000780201007387 */ /* 0x0001e20000100800 */
[----:B------:R-:W-:Y:S01]  /*0de0*/  IADD3 R21, R24, -R7, RZ ;  /* 0x8000000718157210 */ /* 0x000fe20007ffe0ff */
[----:B------:R-:W-:Y:S01]  /*0df0*/  IMAD.SHL.U32 R227, R236, 0x80, RZ ;  /* 0x00000080ece37824 */ /* 0x000fe200078e00ff */
[----:B------:R-:W-:Y:S01]  /*0e00*/  MOV R11, 0xfffffffe ;  /* 0xfffffffe000b7802 */ /* 0x000fe20000000f00 */
[----:B------:R-:W-:Y:S01]  /*0e10*/  IMAD.IADD R8, R6, 0x1, -R3 ;  /* 0x0000000106087824 */ /* 0x000fe200078e0a03 */
[----:B------:R-:W-:Y:S01]  /*0e20*/  SHF.R.S32.HI R4, RZ, 0x1f, R9 ;  /* 0x0000001fff047819 */ /* 0x000fe20000011409 */
[----:B------:R-:W-:Y:S01]  /*0e30*/  IMAD.SHL.U32 R22, R21, 0x8, RZ ;  /* 0x0000000815167824 */ /* 0x000fe200078e00ff */
[----:B------:R-:W-:-:S02]  /*0e40*/  LEA.HI R10, R9, R9, RZ, 0x1 ;  /* 0x00000009090a7211 */ /* 0x000fc400078f08ff */
[----:B------:R-:W-:Y:S01]  /*0e50*/  LEA.HI R5, R4, R9, RZ, 0x3 ;  /* 0x0000000904057211 */ /* 0x000fe200078f18ff */
[----:B------:R-:W-:Y:S01]  /*0e60*/  VIADD R223, R22, 0x20 ;  /* 0x0000002016df7836 */ /* 0x000fe20000000000 */
[----:B0-----:R-:W-:Y:S01]  /*0e70*/  LEA.HI R2, R0, R24, RZ, 0x7 ;  /* 0x0000001800027211 */ /* 0x001fe200078f38ff */
[----:B------:R-:W-:Y:S01]  /*0e80*/  VIADD R224, R22, 0x40 ;  /* 0x0000004016e07836 */ /* 0x000fe20000000000 */
[----:B------:R-:W-:Y:S01]  /*0e90*/  LOP3.LUT R4, R10, 0x3fffffe, RZ, 0xc0, !PT ;  /* 0x03fffffe0a047812 */ /* 0x000fe200078ec0ff */
[----:B------:R-:W-:Y:S01]  /*0ea0*/  IMAD.SHL.U32 R5, R5, 0x40, RZ ;  /* 0x0000004005057824 */ /* 0x000fe200078e00ff */
[----:B------:R-:W-:Y:S01]  /*0eb0*/  LOP3.LUT R3, R2, 0xffffff80, RZ, 0xc0, !PT ;  /* 0xffffff8002037812 */ /* 0x000fe200078ec0ff */
[C---:B------:R-:W-:Y:S01]  /*0ec0*/  IMAD.IADD R7, R22.reuse, 0x1, R223 ;  /* 0x0000000116077824 */ /* 0x040fe200078e02df */
[----:B------:R-:W-:Y:S01]  /*0ed0*/  IADD3 R232, R9, -R4, RZ ;  /* 0x8000000409e87210 */ /* 0x000fe20007ffe0ff */
[----:B------:R-:W-:Y:S01]  /*0ee0*/  IMAD.IADD R9, R22, 0x1, R224 ;  /* 0x0000000116097824 */ /* 0x000fe200078e02e0 */
[----:B------:R-:W-:Y:S01]  /*0ef0*/  LOP3.LUT R5, R5, 0xfffffe00, RZ, 0xc0, !PT ;  /* 0xfffffe0005057812 */ /* 0x000fe200078ec0ff */
[----:B------:R-:W-:Y:S01]  /*0f00*/  IMAD.IADD R25, R24, 0x1, -R3 ;  /* 0x0000000118197824 */ /* 0x000fe200078e0a03 */
[----:B------:R-:W-:Y:S01]  /*0f10*/  SHF.R.S32.HI R17, RZ, 0x7, R2 ;  /* 0x00000007ff117819 */ /* 0x000fe20000011402 */
[----:B------:R-:W-:Y:S01]  /*0f20*/  VIADD R225, R22, 0x30 ;  /* 0x0000003016e17836 */ /* 0x000fe20000000000 */
[----:B------:R-:W-:Y:S01]  /*0f30*/  SHF.R.S32.HI R12, RZ, 0x1f, R7 ;  /* 0x0000001fff0c7819 */ /* 0x000fe20000011407 */
[----:B------:R-:W-:Y:S01]  /*0f40*/  IMAD R232, R232, 0x40, R5 ;  /* 0x00000040e8e87824 */ /* 0x000fe200078e0205 */
[----:B------:R-:W-:Y:S01]  /*0f50*/  SHF.R.S32.HI R3, RZ, 0x1f, R25 ;  /* 0x0000001fff037819 */ /* 0x000fe20000011419 */
[----:B------:R-:W-:Y:S01]  /*0f60*/  VIADD R226, R22, 0x50 ;  /* 0x0000005016e27836 */ /* 0x000fe20000000000 */
[----:B------:R-:W-:Y:S01]  /*0f70*/  LEA.HI R2, R2, R17, RZ, 0x1 ;  /* 0x0000001102027211 */ /* 0x000fe200078f08ff */
[----:B------:R-:W-:Y:S01]  /*0f80*/  VIADD R222, R22, 0x10 ;  /* 0x0000001016de7836 */ /* 0x000fe20000000000 */
[----:B------:R-:W-:-:S02]  /*0f90*/  LEA.HI R4, R3, R25, RZ, 0x2 ;  /* 0x0000001903047211 */ /* 0x000fc400078f10ff */
[----:B------:R-:W-:Y:S02]  /*0fa0*/  LEA.HI R3, R3, R25, RZ, 0x5 ;  /* 0x0000001903037211 */ /* 0x000fe400078f28ff */
[--C-:B------:R-:W-:Y:S02]  /*0fb0*/  SHF.R.S32.HI R5, RZ, 0x2, R4.reuse ;  /* 0x00000002ff057819 */ /* 0x100fe40000011404 */
[----:B------:R-:W-:Y:S02]  /*0fc0*/  SHF.R.S32.HI R6, RZ, 0x1f, R4 ;  /* 0x0000001fff067819 */ /* 0x000fe40000011404 */
[----:B------:R-:W-:Y:S02]  /*0fd0*/  LOP3.LUT R4, R4, 0x7ffffffc, RZ, 0xc0, !PT ;  /* 0x7ffffffc04047812 */ /* 0x000fe400078ec0ff */
[----:B------:R-:W-:Y:S02]  /*0fe0*/  LEA.HI R6, R6, R5, RZ, 0x3 ;  /* 0x0000000506067211 */ /* 0x000fe400078f18ff */
[----:B------:R-:W-:Y:S01]  /*0ff0*/  SHF.R.S32.HI R3, RZ, 0x5, R3 ;  /* 0x00000005ff037819 */ /* 0x000fe20000011403 */
[----:B------:R-:W-:Y:S01]  /*1000*/  IMAD.IADD R4, R25, 0x1, -R4 ;  /* 0x0000000119047824 */ /* 0x000fe200078e0a04 */
[----:B------:R-:W-:-:S02]  /*1010*/  LOP3.LUT R6, R6, 0xfffffff8, RZ, 0xc0, !PT ;  /* 0xfffffff806067812 */ /* 0x000fc400078ec0ff */
[----:B------:R-:W-:Y:S01]  /*1020*/  LOP3.LUT R2, R2, 0x3fffffe, RZ, 0xc0, !PT ;  /* 0x03fffffe02027812 */ /* 0x000fe200078ec0ff */
[----:B------:R-:W-:Y:S01]  /*1030*/  IMAD R4, R4, R11, 0xa0 ;  /* 0x000000a004047424 */ /* 0x000fe200078e020b */
[----:B------:R-:W-:Y:S01]  /*1040*/  LEA.HI R0, R0, R24, RZ, 0x3 ;  /* 0x0000001800007211 */ /* 0x000fe200078f18ff */
[----:B------:R-:W-:Y:S01]  /*1050*/  IMAD.IADD R6, R5, 0x1, -R6 ;  /* 0x0000000105067824 */ /* 0x000fe200078e0a06 */
[CC--:B------:R-:W-:Y:S01]  /*1060*/  LEA.HI R20, R12.reuse, R7.reuse, RZ, 0x4 ;  /* 0x000000070c147211 */ /* 0x0c0fe200078f20ff */
[----:B------:R-:W-:Y:S01]  /*1070*/  IMAD.IADD R2, R17, 0x1, -R2 ;  /* 0x0000000111027824 */ /* 0x000fe200078e0a02 */
[----:B------:R-:W-:Y:S01]  /*1080*/  LEA.HI R7, R12, R7, RZ, 0x6 ;  /* 0x000000070c077211 */ /* 0x000fe200078f30ff */
[----:B------:R-:W-:Y:S01]  /*1090*/  IMAD R3, R3, 0x10, R6 ;  /* 0x0000001003037824 */ /* 0x000fe200078e0206 */
[----:B------:R-:W-:Y:S01]  /*10a0*/  LOP3.LUT R227, R227, 0x180, RZ, 0xc0, !PT ;  /* 0x00000180e3e37812 */ /* 0x000fe200078ec0ff */
[----:B------:R0:W-:Y:S01]  /*10b0*/  STL [R1+0x70], R4 ;  /* 0x0000700401007387 */ /* 0x0001e20000100800 */
[----:B------:R-:W-:Y:S01]  /*10c0*/  SHF.L.U32 R229, R229, 0x6, RZ ;  /* 0x00000006e5e57819 */ /* 0x000fe200000006ff */
[----:B------:R-:W-:Y:S01]  /*10d0*/  IMAD R11, R2, 0x40, R3 ;  /* 0x00000040020b7824 */ /* 0x000fe200078e0203 */
[----:B------:R-:W-:Y:S01]  /*10e0*/  LOP3.LUT R2, R0, 0xfffffff8, RZ, 0xc0, !PT ;  /* 0xfffffff800027812 */ /* 0x000fe200078ec0ff */
[----:B------:R-:W-:Y:S01]  /*10f0*/  IMAD.SHL.U32 R7, R7, 0x80, RZ ;  /* 0x0000008007077824 */ /* 0x000fe200078e00ff */
[----:B------:R-:W-:Y:S01]  /*1100*/  LOP3.LUT R5, R227, 0x30, R20, 0xf8, !PT ;  /* 0x00000030e3057812 */ /* 0x000fe200078ef814 */
[----:B------:R-:W-:Y:S01]  /*1110*/  STL [R1+0x14], R13 ;  /* 0x0000140d01007387 */ /* 0x000fe20000100800 */
[----:B------:R-:W-:Y:S01]  /*1120*/  SHF.R.U32.HI R228, RZ, 0x3, R227 ;  /* 0x00000003ffe47819 */ /* 0x000fe200000116e3 */
[----:B------:R-:W-:Y:S01]  /*1130*/  IMAD.IADD R2, R24, 0x1, -R2 ;  /* 0x0000000118027824 */ /* 0x000fe200078e0a02 */
[----:B------:R-:W-:Y:S01]  /*1140*/  SHF.R.S32.HI R18, RZ, 0x1f, R9 ;  /* 0x0000001fff127819 */ /* 0x000fe20000011409 */
[----:B------:R-:W-:Y:S01]  /*1150*/  STL [R1+0x18], R14 ;  /* 0x0000180e01007387 */ /* 0x000fe20000100800 */
[----:B0-----:R-:W-:Y:S01]  /*1160*/  LOP3.LUT R4, R7, 0xffffe000, RZ, 0xc0, !PT ;  /* 0xffffe00007047812 */ /* 0x001fe200078ec0ff */
[----:B------:R-:W-:Y:S01]  /*1170*/  IMAD.SHL.U32 R234, R2, 0x8, RZ ;  /* 0x0000000802ea7824 */ /* 0x000fe200078e00ff */
[----:B------:R-:W-:Y:S01]  /*1180*/  LOP3.LUT R5, R5, R228, RZ, 0x3c, !PT ;  /* 0x000000e405057212 */ /* 0x000fe200078e3cff */
[----:B------:R-:W-:Y:S01]  /*1190*/  STL [R1+0x1c], R15 ;  /* 0x00001c0f01007387 */ /* 0x000fe20000100800 */
[----:B------:R-:W-:Y:S01]  /*11a0*/  SHF.R.S32.HI R3, RZ, 0x3, R0 ;  /* 0x00000003ff037819 */ /* 0x000fe20000011400 */
[----:B------:R-:W-:Y:S01]  /*11b0*/  VIADD R237, R234, 0x40 ;  /* 0x00000040eaed7836 */ /* 0x000fe20000000000 */
[----:B------:R-:W-:Y:S01]  /*11c0*/  IADD3 R7, R5, R229, R4 ;  /* 0x000000e505077210 */ /* 0x000fe20007ffe004 */
[----:B------:R-:W-:Y:S01]  /*11d0*/  STL [R1+0x6c], R11 ;  /* 0x00006c0b01007387 */ /* 0x000fe20000100800 */
[----:B------:R-:W-:-:S02]  /*11e0*/  SHF.R.S32.HI R2, RZ, 0x1f, R234 ;  /* 0x0000001fff027819 */ /* 0x000fc400000114ea */
[----:B------:R-:W-:Y:S02]  /*11f0*/  SHF.R.S32.HI R4, RZ, 0x1f, R223 ;  /* 0x0000001fff047819 */ /* 0x000fe400000114df */
[----:B------:R-:W-:Y:S02]  /*1200*/  SHF.R.S32.HI R2, RZ, 0x1f, R225 ;  /* 0x0000001fff027819 */ /* 0x000fe400000114e1 */
[CC--:B------:R-:W-:Y:S01]  /*1210*/  LEA.HI R12, R18.reuse, R9.reuse, RZ, 0x4 ;  /* 0x00000009120c7211 */ /* 0x0c0fe200078f20ff */
[----:B------:R-:W-:Y:S01]  /*1220*/  STL [R1+0x5c], R4 ;  /* 0x00005c0401007387 */ /* 0x000fe20000100800 */
[----:B------:R-:W-:Y:S02]  /*1230*/  SHF.R.S32.HI R3, RZ, 0x1f, R224 ;  /* 0x0000001fff037819 */ /* 0x000fe400000114e0 */
[----:B------:R-:W-:Y:S01]  /*1240*/  LEA.HI R9, R18, R9, RZ, 0x6 ;  /* 0x0000000912097211 */ /* 0x000fe200078f30ff */
[----:B------:R0:W-:Y:S01]  /*1250*/  STL [R1+0x58], R2 ;  /* 0x0000580201007387 */ /* 0x0001e20000100800 */
[----:B------:R-:W-:-:S02]  /*1260*/  SHF.L.U32 R18, R21, 0x4, RZ ;  /* 0x0000000415127819 */ /* 0x000fc400000006ff */
[----:B------:R-:W-:Y:S01]  /*1270*/  SHF.R.S32.HI R0, RZ, 0x1f, R220 ;  /* 0x0000001fff007819 */ /* 0x000fe200000114dc */
[----:B------:R-:W-:Y:S01]  /*1280*/  VIADD R0, R234, 0x80 ;  /* 0x00000080ea007836 */ /* 0x000fe20000000000 */
[----:B------:R1:W-:Y:S01]  /*1290*/  STL [R1+0x54], R3 ;  /* 0x0000540301007387 */ /* 0x0003e20000100800 */
[----:B------:R-:W-:Y:S01]  /*12a0*/  IMAD.SHL.U32 R6, R9, 0x80, RZ ;  /* 0x0000008009067824 */ /* 0x000fe200078e00ff */
[C---:B------:R-:W-:Y:S02]  /*12b0*/  LOP3.LUT R5, R227.reuse, 0x30, R18, 0xf8, !PT ;  /* 0x00000030e3057812 */ /* 0x040fe400078ef812 */
[----:B------:R-:W-:Y:S02]  /*12c0*/  LOP3.LUT R9, R227, 0x30, R12, 0xf8, !PT ;  /* 0x00000030e3097812 */ /* 0x000fe400078ef80c */
[----:B0-----:R-:W-:Y:S02]  /*12d0*/  SHF.R.S32.HI R2, RZ, 0x1f, R226 ;  /* 0x0000001fff027819 */ /* 0x001fe400000114e2 */
[----:B------:R-:W-:-:S02]  /*12e0*/  LOP3.LUT R5, R5, R228, RZ, 0x3c, !PT ;  /* 0x000000e405057212 */ /* 0x000fc400078e3cff */
[----:B-1----:R-:W-:Y:S01]  /*12f0*/  LOP3.LUT R3, R227, 0x10, R18, 0xf8, !PT ;  /* 0x00000010e3037812 */ /* 0x002fe200078ef812 */
[----:B------:R0:W-:Y:S01]  /*1300*/  STL [R1+0x50], R2 ;  /* 0x0000500201007387 */ /* 0x0001e20000100800 */
[----:B------:R-:W-:Y:S02]  /*1310*/  LOP3.LUT R6, R6, 0xffffe000, RZ, 0xc0, !PT ;  /* 0xffffe00006067812 */ /* 0x000fe400078ec0ff */
[----:B------:R-:W-:Y:S02]  /*1320*/  LOP3.LUT R9, R9, R228, RZ, 0x3c, !PT ;  /* 0x000000e409097212 */ /* 0x000fe400078e3cff */
[----:B------:R-:W-:Y:S02]  /*1330*/  SHF.R.S32.HI R10, RZ, 0x1, R10 ;  /* 0x00000001ff0a7819 */ /* 0x000fe4000001140a */
[----:B------:R-:W-:Y:S02]  /*1340*/  IADD3 R9, R9, R229, R6 ;  /* 0x000000e509097210 */ /* 0x000fe40007ffe006 */
[----:B------:R-:W-:-:S02]  /*1350*/  SHF.L.U32 R10, R10, 0x7, RZ ;  /* 0x000000070a0a7819 */ /* 0x000fc400000006ff */
[----:B0-----:R-:W-:Y:S02]  /*1360*/  SHF.R.S32.HI R2, RZ, 0x1f, R0 ;  /* 0x0000001fff027819 */ /* 0x001fe40000011400 */
[----:B------:R-:W-:Y:S02]  /*1370*/  LOP3.LUT R0, R3, R228, RZ, 0x3c, !PT ;  /* 0x000000e403007212 */ /* 0x000fe400078e3cff */
[----:B------:R-:W-:Y:S02]  /*1380*/  SHF.R.S32.HI R3, RZ, 0x4, R20 ;  /* 0x00000004ff037819 */ /* 0x000fe40000011414 */
[----:B------:R-:W-:Y:S01]  /*1390*/  SHF.R.S32.HI R2, RZ, 0x4, R12 ;  /* 0x00000004ff027819 */ /* 0x000fe2000001140c */
[----:B------:R-:W-:Y:S01]  /*13a0*/  IMAD.IADD R235, R229, 0x1, R0 ;  /* 0x00000001e5eb7824 */ /* 0x000fe200078e0200 */
[----:B------:R-:W-:Y:S01]  /*13b0*/  IADD3 R0, R16, R229, R5 ;  /* 0x000000e510007210 */ /* 0x000fe20007ffe005 */
[----:B------:R0:W-:Y:S01]  /*13c0*/  STL [R1+0x40], R3 ;  /* 0x0000400301007387 */ /* 0x0001e20000100800 */
[----:B------:R-:W-:-:S02]  /*13d0*/  MOV R17, RZ ;  /* 0x000000ff00117202 */ /* 0x000fc40000000f00 */
[----:B------:R-:W-:Y:S01]  /*13e0*/  LOP3.LUT R231, R10, 0x180, RZ, 0xc0, !PT ;  /* 0x000001800ae77812 */ /* 0x000fe200078ec0ff */
[----:B------:R1:W-:Y:S01]  /*13f0*/  STL [R1+0x48], R2 ;  /* 0x0000480201007387 */ /* 0x0003e20000100800 */
[----:B------:R-:W-:-:S03]  /*1400*/  SHF.R.S32.HI R4, RZ, 0x1f, R237 ;  /* 0x0000001fff047819 */ /* 0x000fc600000114ed */
[----:B------:R2:W-:Y:S01]  /*1410*/  STL [R1+0x68], R0 ;  /* 0x0000680001007387 */ /* 0x0005e20000100800 */
[C---:B0-----:R-:W-:Y:S01]  /*1420*/  IMAD.IADD R3, R16.reuse, 0x1, R7 ;  /* 0x0000000110037824 */ /* 0x041fe200078e0207 */
[----:B-1----:R-:W-:-:S04]  /*1430*/  IADD3 R2, R16, R9, RZ ;  /* 0x0000000910027210 */ /* 0x002fc80007ffe0ff */
[----:B------:R0:W-:Y:S01]  /*1440*/  STL [R1+0x64], R3 ;  /* 0x0000640301007387 */ /* 0x0001e20000100800 */
[----:B--2---:R-:W-:-:S03]  /*1450*/  IMAD R0, R8, 0x8, R11 ;  /* 0x0000000808007824 */ /* 0x004fc600078e020b */
[----:B------:R0:W-:Y:S04]  /*1460*/  STL [R1+0x60], R2 ;  /* 0x0000600201007387 */ /* 0x0001e80000100800 */
[----:B------:R0:W-:Y:S02]  /*1470*/  STL [R1+0x74], R0 ;  /* 0x0000740001007387 */ /* 0x0001e40000100800 */
.L_x_667:
[----:B0-2---:R-:W2:Y:S01]  /*1480*/  LDL.LU R0, [R1+0x1c] ;  /* 0x00001c0001007983 */ /* 0x005ea20000300800 */
[----:B----4-:R-:W2:Y:S01]  /*1490*/  LDC.64 R2, c[0x0][0xc88] ;  /* 0x00032200ff027b82 */ /* 0x010ea20000000a00 */
[----:B------:R-:W-:Y:S05]  /*14a0*/  YIELD ;  /* 0x0000000000007946 */ /* 0x000fea0003800000 */
[----:B------:R-:W-:Y:S01]  /*14b0*/  ULDC.64 UR4, c[0x0][0xa28] ;  /* 0x00028a0000047ab9 */ /* 0x000fe20000000a00 */
[----:B------:R-:W-:Y:S01]  /*14c0*/  ULDC.64 UR8, c[0x0][0xa18] ;  /* 0x0002860000087ab9 */ /* 0x000fe20000000a00 */
[----:B------:R-:W-:Y:S01]  /*14d0*/  ISETP.NE.U32.AND P1, PT, RZ, UR4, PT ;  /* 0x00000004ff007c0c */ /* 0x000fe2000bf25070 */
[----:B------:R-:W-:Y:S01]  /*14e0*/  ULDC.64 UR6, c[0x0][0xa08] ;  /* 0x0002820000067ab9 */ /* 0x000fe20000000a00 */
[----:B--2---:R-:W-:-:S05]  /*14f0*/  IMAD.WIDE R2, R0, 0x4, R2 ;  /* 0x0000000400027825 */ /* 0x004fca00078e0202 */
[----:B------:R0:W2:Y:S01]  /*1500*/  LDG.E R0, desc[UR54][R2.64] ;  /* 0x0000003602007981 */ /* 0x0000a2000c1e1900 */
[----:B------:R-:W-:Y:S01]  /*1510*/  ISETP.NE.AND.EX P1, PT, RZ, UR5, PT, P1 ;  /* 0x00000005ff007c0c */ /* 0x000fe2000bf25310 */
[----:B------:R-:W-:Y:S01]  /*1520*/  IMAD.MOV.U32 R27, RZ, RZ, RZ ;  /* 0x000000ffff1b7224 */ /* 0x000fe200078e00ff */
[----:B------:R-:W-:-:S04]  /*1530*/  ISETP.NE.U32.AND P0, PT, RZ, UR6, PT ;  /* 0x00000006ff007c0c */ /* 0x000fc8000bf05070 */
[----:B------:R-:W-:Y:S01]  /*1540*/  ISETP.NE.AND.EX P0, PT, RZ, UR7, PT, P0 ;  /* 0x00000007ff007c0c */ /* 0x000fe2000bf05300 */
[----:B0-----:R-:W-:Y:S01]  /*1550*/  IMAD.MOV.U32 R3, RZ, RZ, RZ ;  /* 0x000000ffff037224 */ /* 0x001fe200078e00ff */
[----:B--23--:R-:W-:Y:S01]  /*1560*/  SHF.R.S32.HI R6, RZ, 0x1f, R0 ;  /* 0x0000001fff067819 */ /* 0x00cfe20000011400 */
[----:B------:R-:W-:-:S04]  /*1570*/  IMAD.SHL.U32 R30, R0, 0x4, RZ ;  /* 0x00000004001e7824 */ /* 0x000fc800078e00ff */
[C---:B------:R-:W-:Y:S01]  /*1580*/  @P1 LEA R4, P2, R0.reuse, UR4, 0x2 ;  /* 0x0000000400041c11 */ /* 0x040fe2000f8410ff */
[----:B------:R-:W-:Y:S01]  /*1590*/  STL [R1], R0 ;  /* 0x0000000001007387 */ /* 0x000fe20000100800 */
[C-C-:B------:R-:W-:Y:S02]  /*15a0*/  SHF.L.U64.HI R29, R0.reuse, 0x2, R6.reuse ;  /* 0x00000002001d7819 */ /* 0x140fe40000010206 */
[----:B------:R-:W-:Y:S01]  /*15b0*/  @P1 LEA.HI.X R5, R0, UR5, R6, 0x2, P2 ;  /* 0x0000000500051c11 */ /* 0x000fe200090f1406 */
[----:B------:R0:W-:Y:S01]  /*15c0*/  STL [R1+0x2c], R6 ;  /* 0x00002c0601007387 */ /* 0x0001e20000100800 */
[----:B------:R-:W-:Y:S01]  /*15d0*/  ISETP.NE.U32.AND P2, PT, RZ, UR8, PT ;  /* 0x00000008ff007c0c */ /* 0x000fe2000bf45070 */
[----:B------:R-:W-:Y:S01]  /*15e0*/  ULDC UR4, c[0x0][0x288] ;  /* 0x0000a20000047ab9 */ /* 0x000fe20000000800 */
[----:B------:R-:W-:Y:S01]  /*15f0*/  IADD3 R8, P3, R30, UR6, RZ ;  /* 0x000000061e087c10 */ /* 0x000fe2000ff7e0ff */
[----:B-1----:R1:W5:Y:S01]  /*1600*/  @P1 LDG.E R3, desc[UR54][R4.64] ;  /* 0x0000003604031981 */ /* 0x002362000c1e1900 */
[----:B------:R-:W-:-:S02]  /*1610*/  ISETP.NE.AND.EX P2, PT, RZ, UR9, PT, P2 ;  /* 0x00000009ff007c0c */ /* 0x000fc4000bf45320 */
[----:B------:R-:W-:Y:S01]  /*1620*/  MOV R153, UR4 ;  /* 0x0000000400997c02 */ /* 0x000fe20008000f00 */
[----:B------:R-:W-:Y:S01]  /*1630*/  ULDC.64 UR4, c[0x0][0x418] ;  /* 0x0001060000047ab9 */ /* 0x000fe20000000a00 */
[C---:B------:R-:W-:Y:S01]  /*1640*/  IADD3.X R9, R29.reuse, UR7, RZ, P3, !PT ;  /* 0x000000071d097c10 */ /* 0x040fe20009ffe4ff */
[----:B------:R1:W-:Y:S04]  /*1650*/  STL [R1+0x24], R30 ;  /* 0x0000241e01007387 */ /* 0x0003e80000100800 */
[----:B------:R1:W5:Y:S04]  /*1660*/  @P0 LDG.E R27, desc[UR54][R8.64] ;  /* 0x00000036081b0981 */ /* 0x000368000c1e1900 */
[----:B0-----:R-:W-:Y:S01]  /*1670*/  @P2 IADD3 R6, P1, R30, UR8, RZ ;  /* 0x000000081e062c10 */ /* 0x001fe2000ff3e0ff */
[----:B------:R-:W-:Y:S01]  /*1680*/  UISETP.NE.U32.AND UP0, UPT, UR4, URZ, UPT ;  /* 0x0000003f0400728c */ /* 0x000fe2000bf05070 */
[----:B------:R1:W-:Y:S02]  /*1690*/  STL [R1+0x28], R29 ;  /* 0x0000281d01007387 */ /* 0x0003e40000100800 */
[----:B------:R-:W-:Y:S01]  /*16a0*/  @P2 IADD3.X R7, R29, UR9, RZ, P1, !PT ;  /* 0x000000091d072c10 */ /* 0x000fe20008ffe4ff */
[----:B------:R-:W-:-:S04]  /*16b0*/  ULDC UR4, c[0x0][0x424] ;  /* 0x0001090000047ab9 */ /* 0x000fc80000000800 */
[----:B------:R1:W5:Y:S01]  /*16c0*/  @P2 LDG.E R153, desc[UR54][R6.64] ;  /* 0x0000003606992981 */ /* 0x000362000c1e1900 */
[----:B------:R-:W-:-:S03]  /*16d0*/  UISETP.NE.AND.EX UP0, UPT, UR5, URZ, UPT, UP0 ;  /* 0x0000003f0500728c */ /* 0x000fc6000bf05300 */
[----:B------:R-:W-:Y:S01]  /*16e0*/  ULDC UR5, c[0x0][0x2f0] ;  /* 0x0000bc0000057ab9 */ /* 0x000fe20000000800 */
[----:B------:R-:W-:-:S04]  /*16f0*/  USEL UR4, UR4, 0x1, UP0 ;  /* 0x0000000104047887 */ /* 0x000fc80008000000 */
[----:B------:R-:W-:-:S03]  /*1700*/  UIMAD UR4, UR4, UR5, URZ ;  /* 0x00000005040472a4 */ /* 0x000fc6000f8e023f */
[----:B------:R-:W-:Y:S02]  /*1710*/  ULDC UR5, c[0x0][0x348] ;  /* 0x0000d20000057ab9 */ /* 0x000fe40000000800 */
[----:B------:R-:W-:Y:S02]  /*1720*/  IMAD.U32 R2, RZ, RZ, UR5 ;  /* 0x00000005ff027e24 */ /* 0x000fe4000f8e00ff */
[----:B------:R-:W-:Y:S02]  /*1730*/  IMAD.U32 R26, RZ, RZ, UR4 ;  /* 0x00000004ff1a7e24 */ /* 0x000fe4000f8e00ff */
[----:B------:R-:W-:Y:S01]  /*1740*/  IMAD.MOV.U32 R25, RZ, RZ, R0 ;  /* 0x000000ffff197224 */ /* 0x000fe200078e0000 */
[----:B-1----:R-:W-:Y:S06]  /*1750*/  @P2 BRA `(.L_x_477) ;  /* 0x0000000000242947 */ /* 0x002fec0003800000 */
[----:B------:R-:W-:Y:S02]  /*1760*/  ULDC.64 UR4, c[0x0][0xa00] ;  /* 0x0002800000047ab9 */ /* 0x000fe40000000a00 */
[----:B------:R-:W-:-:S04]  /*1770*/  ISETP.NE.U32.AND P1, PT, RZ, UR4, PT ;  /* 0x00000004ff007c0c */ /* 0x000fc8000bf25070 */
[----:B------:R-:W-:-:S13]  /*1780*/  ISETP.NE.AND.EX P1, PT, RZ, UR5, PT, P1 ;  /* 0x00000005ff007c0c */ /* 0x000fda000bf25310 */
[----:B------:R-:W-:Y:S05]  /*1790*/  @!P1 BRA `(.L_x_477) ;  /* 0x0000000000149947 */ /* 0x000fea0003800000 */
[----:B------:R-:W0:Y:S02]  /*17a0*/  LDC.64 R4, c[0x0][0xa00] ;  /* 0x00028000ff047b82 */ /* 0x000e240000000a00 */
[----:B0-----:R-:W-:-:S05]  /*17b0*/  IMAD.WIDE R4, R25, 0x4, R4 ;  /* 0x0000000419047825 */ /* 0x001fca00078e0204 */
[----:B-----5:R-:W2:Y:S04]  /*17c0*/  LDG.E R153, desc[UR54][R4.64] ;  /* 0x0000003604997981 */ /* 0x020ea8000c1e1900 */
[----:B------:R-:W2:Y:S02]  /*17d0*/  LDG.E R0, desc[UR54][R4.64+0x4] ;  /* 0x0000043604007981 */ /* 0x000ea4000c1e1900 */
[----:B--2---:R-:W-:-:S07]  /*17e0*/  IMAD.IADD R153, R0, 0x1, -R153 ;  /* 0x0000000100997824 */ /* 0x004fce00078e0a99 */
.L_x_477:
[----:B------:R-:W2:Y:S01]  /*17f0*/  LDL R28, [R1+0x18] ;  /* 0x00001800011c7983 */ /* 0x000ea20000100800 */
[----:B------:R-:W-:Y:S02]  /*1800*/  ULDC.64 UR4, c[0x0][0xa20] ;  /* 0x0002880000047ab9 */ /* 0x000fe40000000a00 */
[----:B------:R-:W-:Y:S01]  /*1810*/  ISETP.NE.U32.AND P1, PT, RZ, UR4, PT ;  /* 0x00000004ff007c0c */ /* 0x000fe2000bf25070 */
[----:B------:R-:W3:Y:S03]  /*1820*/  LDL R0, [R1+0x14] ;  /* 0x0000140001007983 */ /* 0x000ee60000100800 */
[----:B------:R-:W-:Y:S01]  /*1830*/  ISETP.NE.AND.EX P1, PT, RZ, UR5, PT, P1 ;  /* 0x00000005ff007c0c */ /* 0x000fe2000bf25310 */
[----:B--2---:R0:W-:Y:S04]  /*1840*/  STL [R1+0x20], R28 ;  /* 0x0000201c01007387 */ /* 0x0041e80000100800 */
[----:B---3--:R0:W-:Y:S08]  /*1850*/  STL [R1+0x30], R0 ;  /* 0x0000300001007387 */ /* 0x0081f00000100800 */
[----:B------:R-:W-:Y:S05]  /*1860*/  @!P1 BRA `(.L_x_478) ;  /* 0x0000000000109947 */ /* 0x000fea0003800000 */
[----:B------:R-:W-:-:S04]  /*1870*/  IADD3 R4, P0, R30, UR4, RZ ;  /* 0x000000041e047c10 */ /* 0x000fc8000ff1e0ff */
[----:B------:R-:W-:-:S05]  /*1880*/  IADD3.X R5, R29, UR5, RZ, P0, !PT ;  /* 0x000000051d057c10 */ /* 0x000fca00087fe4ff */
[----:B------:R1:W5:Y:S01]  /*1890*/  LDG.E R26, desc[UR54][R4.64] ;  /* 0x00000036041a7981 */ /* 0x000362000c1e1900 */
[----:B------:R-:W-:Y:S05]  /*18a0*/  BRA `(.L_x_479) ;  /* 0x0000000000107947 */ /* 0x000fea0003800000 */
.L_x_478:
[----:B------:R-:W-:Y:S05]  /*18b0*/  @!P0 BRA `(.L_x_479) ;  /* 0x00000000000c8947 */ /* 0x000fea0003800000 */
[----:B------:R-:W2:Y:S04]  /*18c0*/  LDG.E R5, desc[UR54][R8.64] ;  /* 0x0000003608057981 */ /* 0x000ea8000c1e1900 */
[----:B------:R-:W2:Y:S02]  /*18d0*/  LDG.E R26, desc[UR54][R8.64+0x4] ;  /* 0x00000436081a7981 */ /* 0x000ea4000c1e1900 */
[----:B--2---:R-:W-:-:S07]  /*18e0*/  IADD3 R26, -R5, R26, RZ ;  /* 0x0000001a051a7210 */ /* 0x004fce0007ffe1ff */
.L_x_479:
[----:B------:R-:W-:Y:S02]  /*18f0*/  ULDC.64 UR4, c[0x0][0xa10] ;  /* 0x0002840000047ab9 */ /* 0x000fe40000000a00 */
[----:B------:R-:W-:-:S04]  /*1900*/  ISETP.NE.U32.AND P0, PT, RZ, UR4, PT ;  /* 0x00000004ff007c0c */ /* 0x000fc8000bf05070 */
[----:B------:R-:W-:Y:S01]  /*1910*/  ISETP.NE.AND.EX P0, PT, RZ, UR5, PT, P0 ;  /* 0x00000005ff007c0c */ /* 0x000fe2000bf05300 */
[----:B-----5:R-:W-:Y:S01]  /*1920*/  IMAD.IADD R3, R26, 0x1, -R3 ;  /* 0x000000011a037824 */ /* 0x020fe200078e0a03 */
[----:B------:R-:W-:-:S11]  /*1930*/  ULDC.64 UR4, c[0x0][0xa30] ;  /* 0x00028c0000047ab9 */ /* 0x000fd60000000a00 */
[----:B-1----:R-:W1:Y:S02]  /*1940*/  @P0 LDC.64 R4, c[0x0][0xa10] ;  /* 0x00028400ff040b82 */ /* 0x002e640000000a00 */
[----:B-1----:R-:W-:-:S05]  /*1950*/  @P0 IMAD.WIDE R4, R25, 0x4, R4 ;  /* 0x0000000419040825 */ /* 0x002fca00078e0204 */
[----:B0-----:R-:W2:Y:S04]  /*1960*/  @P0 LDG.E R0, desc[UR54][R4.64] ;  /* 0x0000003604000981 */ /* 0x001ea8000c1e1900 */
[----:B------:R-:W2:Y:S01]  /*1970*/  @P0 LDG.E R9, desc[UR54][R4.64+0x4] ;  /* 0x0000043604090981 */ /* 0x000ea2000c1e1900 */
[----:B------:R-:W-:Y:S01]  /*1980*/  IMAD.MOV R126, RZ, RZ, -R3 ;  /* 0x000000ffff7e7224 */ /* 0x000fe200078e0a03 */
[----:B------:R-:W-:Y:S01]  /*1990*/  ISETP.NE.U32.AND P1, PT, RZ, UR4, PT ;  /* 0x00000004ff007c0c */ /* 0x000fe2000bf25070 */
[----:B------:R-:W-:-:S03]  /*19a0*/  IMAD.MOV.U32 R145, RZ, RZ, R26 ;  /* 0x000000ffff917224 */ /* 0x000fc600078e001a */
[----:B------:R-:W-:Y:S02]  /*19b0*/  VIMNMX R126, RZ, R126, !PT ;  /* 0x0000007eff7e7248 */ /* 0x000fe40007fe0100 */
[----:B------:R-:W-:-:S13]  /*19c0*/  ISETP.NE.AND.EX P1, PT, RZ, UR5, PT, P1 ;  /* 0x00000005ff007c0c */ /* 0x000fda000bf25310 */
[----:B------:R-:W-:-:S04]  /*19d0*/  @P1 IADD3 R6, P2, R30, UR4, RZ ;  /* 0x000000041e061c10 */ /* 0x000fc8000ff5e0ff */
[----:B------:R-:W-:-:S05]  /*19e0*/  @P1 IADD3.X R7, R29, UR5, RZ, P2, !PT ;  /* 0x000000051d071c10 */ /* 0x000fca00097fe4ff */
[----:B------:R0:W5:Y:S01]  /*19f0*/  @P1 LDG.E R145, desc[UR54][R6.64] ;  /* 0x0000003606911981 */ /* 0x000162000c1e1900 */
[----:B--2---:R-:W-:-:S04]  /*1a00*/  @P0 IMAD.IADD R2, R9, 0x1, -R0 ;  /* 0x0000000109020824 */ /* 0x004fc800078e0a00 */
[----:B------:R-:W-:-:S05]  /*1a10*/  IMAD.IADD R159, R3, 0x1, R2 ;  /* 0x00000001039f7824 */ /* 0x000fca00078e0202 */
[----:B------:R-:W-:-:S05]  /*1a20*/  IADD3 R0, R159, 0x9f, RZ ;  /* 0x0000009f9f007810 */ /* 0x000fca0007ffe0ff */
[----:B------:R-:W-:-:S05]  /*1a30*/  IMAD.HI R0, R0, 0x66666667, RZ ;  /* 0x6666666700007827 */ /* 0x000fca00078e02ff */
[----:B------:R-:W-:-:S04]  /*1a40*/  SHF.R.U32.HI R161, RZ, 0x1f, R0 ;  /* 0x0000001fffa17819 */ /* 0x000fc80000011600 */
[----:B------:R-:W-:-:S05]  /*1a50*/  LEA.HI.SX32 R161, R0, R161, 0x1a ;  /* 0x000000a100a17211 */ /* 0x000fca00078fd2ff */
[----:B------:R-:W-:-:S05]  /*1a60*/  IMAD R3, R161, 0xa0, -R3 ;  /* 0x000000a0a1037824 */ /* 0x000fca00078e0a03 */
[----:B------:R-:W-:-:S04]  /*1a70*/  VIMNMX R3, R3, R2, PT ;  /* 0x0000000203037248 */ /* 0x000fc80003fe0100 */
[----:B------:R-:W-:Y:S01]  /*1a80*/  ISETP.GT.AND P0, PT, R3, R126, PT ;  /* 0x0000007e0300720c */ /* 0x000fe20003f04270 */
[----:B------:R-:W-:-:S05]  /*1a90*/  IMAD.WIDE.U32 R126, R126, -0x33333333, RZ ;  /* 0xcccccccd7e7e7825 */ /* 0x000fca00078e00ff */
[----:B------:R-:W-:-:S05]  /*1aa0*/  SHF.R.U32.HI R126, RZ, 0x7, R127 ;  /* 0x00000007ff7e7819 */ /* 0x000fca000001167f */
[----:B------:R-:W-:Y:S02]  /*1ab0*/  IMAD.MOV.U32 R24, RZ, RZ, R126 ;  /* 0x000000ffff187224 */ /* 0x000fe400078e007e */
[----:B------:R-:W-:-:S04]  /*1ac0*/  @P0 VIADD R0, R3, 0x9f ;  /* 0x0000009f03000836 */ /* 0x000fc80000000000 */
[----:B------:R-:W-:-:S05]  /*1ad0*/  @P0 IMAD.HI R0, R0, 0x66666667, RZ ;  /* 0x6666666700000827 */ /* 0x000fca00078e02ff */
[----:B------:R-:W-:-:S04]  /*1ae0*/  @P0 SHF.R.U32.HI R3, RZ, 0x1f, R0 ;  /* 0x0000001fff030819 */ /* 0x000fc80000011600 */
[----:B------:R-:W-:Y:S02]  /*1af0*/  @P0 LEA.HI.SX32 R24, R0, R3, 0x1a ;  /* 0x0000000300180211 */ /* 0x000fe400078fd2ff */
[----:B------:R-:W-:Y:S02]  /*1b00*/  PLOP3.LUT P0, PT, PT, PT, PT, 0x80, 0x0 ;  /* 0x000000000000781c */ /* 0x000fe40003f0f070 */
[----:B------:R-:W-:-:S13]  /*1b10*/  ISETP.GT.AND P1, PT, R24, R126, PT ;  /* 0x0000007e1800720c */ /* 0x000fda0003f24270 */
[----:B0-----:R-:W-:Y:S05]  /*1b20*/  @!P1 BRA `(.L_x_480) ;  /* 0x000000e000389947 */ /* 0x001fea0003800000 */
[----:B------:R-:W-:Y:S01]  /*1b30*/  VIADD R0, R16, 0x24200 ;  /* 0x0002420010007836 */ /* 0x000fe20000000000 */
[----:B------:R-:W-:Y:S04]  /*1b40*/  BSSY B6, `(.L_x_481) ;  /* 0x0000013000067945 */ /* 0x000fe80003800000 */
[----:B------:R-:W-:-:S13]  /*1b50*/  LOP3.LUT P0, RZ, R0, 0x1bf, RZ, 0xc0, !PT ;  /* 0x000001bf00ff7812 */ /* 0x000fda000780c0ff */
[----:B------:R-:W-:Y:S05]  /*1b60*/  @!P0 BRA `(.L_x_482) ;  /* 0x0000000000408947 */ /* 0x000fea0003800000 */
[----:B------:R-:W-:Y:S01]  /*1b70*/  MOV R0, 0x0 ;  /* 0x0000000000007802 */ /* 0x000fe20000000f00 */
[----:B------:R-:W-:Y:S01]  /*1b80*/  ULDC.64 UR4, c[0x4][0xc0] ;  /* 0x0100300000047ab9 */ /* 0x000fe20000000a00 */
[----:B------:R-:W-:Y:S01]  /*1b90*/  ULDC.64 UR6, c[0x4][0x20] ;  /* 0x0100080000067ab9 */ /* 0x000fe20000000a00 */
[----:B------:R-:W-:Y:S01]  /*1ba0*/  MOV R4, UR4 ;  /* 0x0000000400047c02 */ /* 0x000fe20008000f00 */
[----:B------:R0:W1:Y:S01]  /*1bb0*/  LDC.64 R14, c[0x4][R0] ;  /* 0x01000000000e7b82 */ /* 0x0000620000000a00 */
[----:B------:R-:W-:Y:S01]  /*1bc0*/  IMAD.U32 R5, RZ, RZ, UR5 ;  /* 0x00000005ff057e24 */ /* 0x000fe2000f8e00ff */
[----:B------:R-:W-:Y:S01]  /*1bd0*/  ULDC.64 UR4, c[0x4][0xc8] ;  /* 0x0100320000047ab9 */ /* 0x000fe20000000a00 */
[----:B------:R-:W-:Y:S01]  /*1be0*/  IMAD.U32 R10, RZ, RZ, UR6 ;  /* 0x00000006ff0a7e24 */ /* 0x000fe2000f8e00ff */
[----:B------:R-:W-:Y:S01]  /*1bf0*/  MOV R11, UR7 ;  /* 0x00000007000b7c02 */ /* 0x000fe20008000f00 */
[----:B------:R-:W-:Y:S02]  /*1c00*/  IMAD.U32 R6, RZ, RZ, UR4 ;  /* 0x00000004ff067e24 */ /* 0x000fe4000f8e00ff */
[----:B------:R-:W-:-:S02]  /*1c10*/  IMAD.U32 R7, RZ, RZ, UR5 ;  /* 0x00000005ff077e24 */ /* 0x000fc4000f8e00ff */
[----:B------:R-:W-:Y:S02]  /*1c20*/  IMAD.MOV.U32 R8, RZ, RZ, 0x70 ;  /* 0x00000070ff087424 */ /* 0x000fe400078e00ff */
[----:B------:R-:W-:Y:S02]  /*1c30*/  IMAD.MOV.U32 R12, RZ, RZ, 0x1 ;  /* 0x00000001ff0c7424 */ /* 0x000fe400078e00ff */
[----:B0-----:R-:W-:-:S07]  /*1c40*/  IMAD.MOV.U32 R13, RZ, RZ, RZ ;  /* 0x000000ffff0d7224 */ /* 0x001fce00078e00ff */
[----:B------:R-:W-:-:S07]  /*1c50*/  LEPC R20, `(.L_x_482) ;  /* 0x000000001014794e */ /* 0x000fce0000000000 */
[----:B-1---5:R-:W-:Y:S05]  /*1c60*/  CALL.ABS.NOINC R14 ;  /* 0x000000000e007343 */ /* 0x022fea0003c00000 */
.L_x_482:
[----:B------:R-:W-:Y:S05]  /*1c70*/  BSYNC B6 ;  /* 0x0000000000067941 */ /* 0x000fea0003800000 */
.L_x_481:
        /* <DEDUP_REMOVED lines=20> */
.L_x_484:
[----:B------:R-:W-:Y:S05]  /*1dc0*/  BSYNC B6 ;  /* 0x0000000000067941 */ /* 0x000fea0003800000 */
.L_x_483:
[----:B------:R-:W-:Y:S01]  /*1dd0*/  ULDC.64 UR4, c[0x0][0x9f8] ;  /* 0x00027e0000047ab9 */ /* 0x000fe20000000a00 */
[----:B------:R-:W2:Y:S01]  /*1de0*/  LDL.LU R36, [R1+0x8] ;  /* 0x0000080001247983 */ /* 0x000ea20000300800 */
[----:B------:R-:W-:Y:S01]  /*1df0*/  ISETP.NE.U32.AND P0, PT, RZ, UR4, PT ;  /* 0x00000004ff007c0c */ /* 0x000fe2000bf05070 */
[----:B------:R-:W0:Y:S01]  /*1e00*/  LDC.64 R114, c[0x0][0x300] ;  /* 0x0000c000ff727b82 */ /* 0x000e220000000a00 */
[----:B------:R-:W-:Y:S01]  /*1e10*/  IMAD.IADD R27, R27, 0x1, R26 ;  /* 0x000000011b1b7824 */ /* 0x000fe200078e021a */
[----:B------:R-:W-:Y:S01]  /*1e20*/  SHF.R.S32.HI R8, RZ, 0x1f, R28 ;  /* 0x0000001fff087819 */ /* 0x000fe2000001141c */
[----:B------:R-:W-:Y:S01]  /*1e30*/  ULDC.64 UR6, c[0x0][0xa08] ;  /* 0x0002820000067ab9 */ /* 0x000fe20000000a00 */
[----:B------:R-:W-:Y:S01]  /*1e40*/  ISETP.NE.AND.EX P0, PT, RZ, UR5, PT, P0 ;  /* 0x00000005ff007c0c */ /* 0x000fe2000bf05300 */
[----:B------:R-:W1:Y:S03]  /*1e50*/  S2R R20, SR_TID.X ;  /* 0x0000000000147919 */ /* 0x000e660000002100 */
[----:B------:R-:W3:Y:S01]  /*1e60*/  LDC.64 R108, c[0x0][0x3f8] ;  /* 0x0000fe00ff6c7b82 */ /* 0x000ee20000000a00 */
[----:B------:R-:W-:-:S02]  /*1e70*/  SHF.R.S32.HI R19, RZ, 0x1f, R18 ;  /* 0x0000001fff137819 */ /* 0x000fc40000011412 */
[----:B------:R-:W-:-:S05]  /*1e80*/  SHF.R.S32.HI R31, RZ, 0x1f, R220 ;  /* 0x0000001fff1f7819 */ /* 0x000fca00000114dc */
[----:B------:R-:W4:Y:S01]  /*1e90*/  LDC.64 R102, c[0x0][0x408] ;  /* 0x00010200ff667b82 */ /* 0x000f220000000a00 */
[----:B------:R-:W-:-:S04]  /*1ea0*/  @P0 IADD3 R4, P1, R30, UR4, RZ ;  /* 0x000000041e040c10 */ /* 0x000fc8000ff3e0ff */
[----:B------:R-:W-:Y:S01]  /*1eb0*/  @P0 IADD3.X R5, R29, UR5, RZ, P1, !PT ;  /* 0x000000051d050c10 */ /* 0x000fe20008ffe4ff */
[----:B------:R-:W-:Y:S02]  /*1ec0*/  ULDC.64 UR4, c[0x0][0x308] ;  /* 0x0000c20000047ab9 */ /* 0x000fe40000000a00 */
[----:B------:R-:W2:Y:S02]  /*1ed0*/  LDC R121, c[0x0][0x3f4] ;  /* 0x0000fd00ff797b82 */ /* 0x000ea40000000800 */
[----:B------:R1:W2:Y:S01]  /*1ee0*/  @P0 LDG.E R25, desc[UR54][R4.64] ;  /* 0x0000003604190981 */ /* 0x0002a2000c1e1900 */
[----:B------:R-:W-:Y:S01]  /*1ef0*/  SHF.R.S32.HI R29, RZ, 0x1f, R27 ;  /* 0x0000001fff1d7819 */ /* 0x000fe2000001141b */
[----:B0-----:R-:W-:Y:S01]  /*1f00*/  IMAD.WIDE.U32 R6, R27, R114, RZ ;  /* 0x000000721b067225 */ /* 0x001fe200078e00ff */
[----:B------:R-:W-:-:S03]  /*1f10*/  ISETP.NE.U32.AND P0, PT, RZ, UR6, PT ;  /* 0x00000006ff007c0c */ /* 0x000fc6000bf05070 */
[----:B------:R-:W-:Y:S01]  /*1f20*/  IMAD R0, R29, R114, RZ ;  /* 0x000000721d007224 */ /* 0x000fe200078e02ff */
[----:B------:R-:W-:-:S03]  /*1f30*/  ISETP.NE.AND.EX P0, PT, RZ, UR7, PT, P0 ;  /* 0x00000007ff007c0c */ /* 0x000fc6000bf05300 */
[----:B------:R-:W-:Y:S01]  /*1f40*/  IMAD R3, R27, R115, R0 ;  /* 0x000000731b037224 */ /* 0x000fe200078e0200 */
[----:B-1----:R-:W-:Y:S01]  /*1f50*/  SHF.R.U32.HI R32, RZ, 0x7, R20 ;  /* 0x00000007ff207819 */ /* 0x002fe20000011614 */
[----:B------:R-:W-:-:S03]  /*1f60*/  IMAD R0, R8, UR4, RZ ;  /* 0x0000000408007c24 */ /* 0x000fc6000f8e02ff */
[----:B------:R-:W-:Y:S01]  /*1f70*/  IADD3 R7, R7, R3, RZ ;  /* 0x0000000307077210 */ /* 0x000fe20007ffe0ff */
[----:B------:R-:W-:Y:S01]  /*1f80*/  IMAD R3, R28, UR5, R0 ;  /* 0x000000051c037c24 */ /* 0x000fe2000f8e0200 */
[----:B------:R-:W-:Y:S01]  /*1f90*/  ISETP.NE.AND P6, PT, R32, 0x1, PT ;  /* 0x000000012000780c */ /* 0x000fe20003fc5270 */
[----:B------:R-:W-:Y:S01]  /*1fa0*/  IMAD.WIDE.U32 R4, R28, UR4, R6 ;  /* 0x000000041c047c25 */ /* 0x000fe2000f8e0006 */
[----:B------:R-:W-:-:S03]  /*1fb0*/  ULDC.64 UR4, c[0x0][0x310] ;  /* 0x0000c40000047ab9 */ /* 0x000fc60000000a00 */
[----:B------:R-:W-:Y:S02]  /*1fc0*/  IMAD.IADD R5, R5, 0x1, R3 ;  /* 0x0000000105057824 */ /* 0x000fe400078e0203 */
[----:B------:R-:W-:-:S04]  /*1fd0*/  IMAD R3, R31, R114, RZ ;  /* 0x000000721f037224 */ /* 0x000fc800078e02ff */
[----:B------:R-:W-:Y:S02]  /*1fe0*/  IMAD R11, R220, R115, R3 ;  /* 0x00000073dc0b7224 */ /* 0x000fe400078e0203 */
[----:B---3--:R-:W-:-:S04]  /*1ff0*/  IMAD R10, R31, R108, RZ ;  /* 0x0000006c1f0a7224 */ /* 0x008fc800078e02ff */
[C---:B------:R-:W-:Y:S01]  /*2000*/  IMAD R13, R220.reuse, R109, R10 ;  /* 0x0000006ddc0d7224 */ /* 0x040fe200078e020a */
[----:B------:R-:W-:Y:S01]  /*2010*/  SHF.R.S32.HI R23, RZ, 0x1f, R22 ;  /* 0x0000001fff177819 */ /* 0x000fe20000011416 */
[----:B------:R-:W-:-:S04]  /*2020*/  IMAD.WIDE.U32 R110, R220, R108, R18 ;  /* 0x0000006cdc6e7225 */ /* 0x000fc800078e0012 */
[----:B------:R-:W-:-:S04]  /*2030*/  IMAD.WIDE.U32 R112, R220, R108, R22 ;  /* 0x0000006cdc707225 */ /* 0x000fc800078e0016 */
[----:B------:R-:W-:Y:S01]  /*2040*/  IMAD.IADD R111, R13, 0x1, R111 ;  /* 0x000000010d6f7824 */ /* 0x000fe200078e026f */
[----:B------:R-:W-:Y:S01]  /*2050*/  IADD3 R113, R113, R13, RZ ;  /* 0x0000000d71717210 */ /* 0x000fe20007ffe0ff */
[----:B----4-:R-:W-:-:S04]  /*2060*/  IMAD.WIDE.U32 R106, R220, R102, R22 ;  /* 0x00000066dc6a7225 */ /* 0x010fc800078e0016 */
[----:B------:R-:W-:-:S04]  /*2070*/  IMAD.WIDE.U32 R104, R220, R102, R18 ;  /* 0x00000066dc687225 */ /* 0x000fc800078e0012 */
[----:B------:R-:W-:Y:S02]  /*2080*/  VIADD R160, R32, 0x8 ;  /* 0x0000000820a07836 */ /* 0x000fe40000000000 */
[----:B-----5:R-:W-:Y:S01]  /*2090*/  IMAD.WIDE.U32 R112, R145, R108, R112 ;  /* 0x0000006c91707225 */ /* 0x020fe200078e0070 */
[----:B------:R-:W-:-:S03]  /*20a0*/  SHF.L.U64.HI R130, R114, 0x7, R115 ;  /* 0x0000000772827819 */ /* 0x000fc60000010273 */
[----:B------:R-:W-:-:S04]  /*20b0*/  IMAD.WIDE.U32 R110, R145, R108, R110 ;  /* 0x0000006c916e7225 */ /* 0x000fc800078e006e */
[----:B------:R-:W-:Y:S02]  /*20c0*/  VIADD R34, R220, 0x80 ;  /* 0x00000080dc227836 */ /* 0x000fe40000000000 */
[----:B------:R-:W-:Y:S02]  /*20d0*/  IMAD R127, R115, 0xa0, RZ ;  /* 0x000000a0737f7824 */ /* 0x000fe400078e02ff */
[----:B------:R-:W-:Y:S02]  /*20e0*/  IMAD.SHL.U32 R131, R114, 0x80, RZ ;  /* 0x0000008072837824 */ /* 0x000fe400078e00ff */
[----:B------:R-:W-:Y:S01]  /*20f0*/  IMAD R129, R103, 0xa0, RZ ;  /* 0x000000a067817824 */ /* 0x000fe200078e02ff */
[----:B------:R-:W-:Y:S02]  /*2100*/  SHF.R.S32.HI R146, RZ, 0x1f, R34 ;  /* 0x0000001fff927819 */ /* 0x000fe40000011422 */
[----:B--2---:R-:W-:Y:S02]  /*2110*/  SHF.R.S32.HI R0, RZ, 0x1f, R25 ;  /* 0x0000001fff007819 */ /* 0x004fe40000011419 */
[----:B------:R-:W-:-:S02]  /*2120*/  SEL R15, R25, RZ, !P0 ;  /* 0x000000ff190f7207 */ /* 0x000fc40004000000 */
[----:B------:R-:W-:-:S03]  /*2130*/  SEL R12, R0, RZ, !P0 ;  /* 0x000000ff000c7207 */ /* 0x000fc60004000000 */
[----:B------:R-:W-:-:S04]  /*2140*/  IMAD.WIDE.U32 R118, R15, UR4, R4 ;  /* 0x000000040f767c25 */ /* 0x000fc8000f8e0004 */
[----:B------:R-:W-:Y:S02]  /*2150*/  IMAD R0, R12, UR4, RZ ;  /* 0x000000040c007c24 */ /* 0x000fe4000f8e02ff */
[----:B------:R-:W-:-:S04]  /*2160*/  IMAD.WIDE.U32 R4, R220, R114, R18 ;  /* 0x00000072dc047225 */ /* 0x000fc800078e0012 */
[----:B------:R-:W-:Y:S01]  /*2170*/  IMAD R9, R15, UR5, R0 ;  /* 0x000000050f097c24 */ /* 0x000fe2000f8e0200 */
[----:B------:R-:W-:Y:S05]  /*2180*/  @!P6 WARPSYNC.ALL ;  /* 0x000000000000e948 */ /* 0x000fea0003800000 */
[----:B------:R-:W-:Y:S01]  /*2190*/  VIADD R0, R18, 0x20 ;  /* 0x0000002012007836 */ /* 0x000fe20000000000 */
[----:B------:R-:W-:Y:S01]  /*21a0*/  ULDC.64 UR6, c[0x0][0x330] ;  /* 0x0000cc0000067ab9 */ /* 0x000fe20000000a00 */
[----:B------:R-:W-:Y:S01]  /*21b0*/  ULDC UR4, c[0x0][0x2f4] ;  /* 0x0000bd0000047ab9 */ /* 0x000fe20000000800 */
[----:B------:R-:W-:Y:S01]  /*21c0*/  IMAD R8, R8, UR6, RZ ;  /* 0x0000000608087c24 */ /* 0x000fe2000f8e02ff */
[----:B------:R-:W-:Y:S01]  /*21d0*/  @!P6 BAR.SYNC.DEFER_BLOCKING 0x9, 0x100 ;  /* 0x024400000000eb1d */ /* 0x000fe20000010000 */
[----:B------:R-:W-:Y:S01]  /*21e0*/  ISETP.GE.AND P1, PT, R0, UR4, PT ;  /* 0x0000000400007c0c */ /* 0x000fe2000bf26270 */
[----:B------:R-:W-:Y:S01]  /*21f0*/  IMAD.WIDE.U32 R6, R28, UR6, R18 ;  /* 0x000000061c067c25 */ /* 0x000fe2000f8e0012 */
[----:B------:R-:W-:-:S03]  /*2200*/  ISETP.GE.AND P0, PT, R18, UR4, PT ;  /* 0x0000000412007c0c */ /* 0x000fc6000bf06270 */
[----:B------:R-:W-:Y:S01]  /*2210*/  IMAD R117, R28, UR7, R8 ;  /* 0x000000071c757c24 */ /* 0x000fe2000f8e0208 */
[----:B------:R-:W-:Y:S02]  /*2220*/  SEL R8, RZ, 0xffffffff, P1 ;  /* 0xffffffffff087807 */ /* 0x000fe40000800000 */
[----:B------:R-:W-:Y:S01]  /*2230*/  IADD3 R3, P2, R118, R4, RZ ;  /* 0x0000000476037210 */ /* 0x000fe20007f5e0ff */
[----:B------:R-:W-:Y:S01]  /*2240*/  IMAD.IADD R117, R7, 0x1, R117 ;  /* 0x0000000107757824 */ /* 0x000fe200078e0275 */
[----:B------:R-:W-:Y:S01]  /*2250*/  SEL R7, RZ, 0x1, P0 ;  /* 0x00000001ff077807 */ /* 0x000fe20000000000 */
[----:B------:R-:W-:Y:S01]  /*2260*/  IMAD.MOV.U32 R116, RZ, RZ, R6 ;  /* 0x000000ffff747224 */ /* 0x000fe200078e0006 */
[----:B------:R-:W-:Y:S01]  /*2270*/  SHF.L.U32 R8, R8, 0x1, RZ ;  /* 0x0000000108087819 */ /* 0x000fe200000006ff */
[----:B------:R-:W-:Y:S01]  /*2280*/  IMAD.IADD R4, R119, 0x1, R9 ;  /* 0x0000000177047824 */ /* 0x000fe200078e0209 */
[----:B------:R-:W-:Y:S01]  /*2290*/  ULDC.64 UR6, c[0x0][0x338] ;  /* 0x0000ce0000067ab9 */ /* 0x000fe20000000a00 */
[----:B------:R-:W-:Y:S01]  /*22a0*/  VIADD R6, R18, 0x40 ;  /* 0x0000004012067836 */ /* 0x000fe20000000000 */
[----:B------:R-:W-:Y:S01]  /*22b0*/  LOP3.LUT R9, R8, 0x2, R7, 0xe2, !PT ;  /* 0x0000000208097812 */ /* 0x000fe200078ee207 */
[----:B------:R-:W-:-:S02]  /*22c0*/  VIADD R7, R18, 0x60 ;  /* 0x0000006012077836 */ /* 0x000fc40000000000 */
[----:B------:R-:W-:Y:S01]  /*22d0*/  VIADD R8, R18, 0x80 ;  /* 0x0000008012087836 */ /* 0x000fe20000000000 */
[----:B------:R-:W-:Y:S02]  /*22e0*/  ISETP.GE.AND P0, PT, R6, UR4, PT ;  /* 0x0000000406007c0c */ /* 0x000fe4000bf06270 */
[----:B------:R-:W-:Y:S02]  /*22f0*/  ISETP.GE.AND P1, PT, R7, UR4, PT ;  /* 0x0000000407007c0c */ /* 0x000fe4000bf26270 */
[----:B------:R-:W-:Y:S02]  /*2300*/  IADD3.X R5, R4, R5, R11, P2, !PT ;  /* 0x0000000504057210 */ /* 0x000fe400017fe40b */
[----:B------:R-:W-:Y:S02]  /*2310*/  SEL R10, RZ, 0x4, P0 ;  /* 0x00000004ff0a7807 */ /* 0x000fe40000000000 */
[----:B------:R-:W-:Y:S02]  /*2320*/  SEL R11, RZ, 0x8, P1 ;  /* 0x00000008ff0b7807 */ /* 0x000fe40000800000 */
[----:B------:R-:W-:-:S02]  /*2330*/  ISETP.GE.AND P0, PT, R8, UR4, PT ;  /* 0x0000000408007c0c */ /* 0x000fc4000bf06270 */
[----:B------:R-:W-:Y:S02]  /*2340*/  LOP3.LUT R9, R11, R9, R10, 0xfe, !PT ;  /* 0x000000090b097212 */ /* 0x000fe400078efe0a */
[----:B------:R-:W-:Y:S02]  /*2350*/  SEL R10, RZ, 0x10, P0 ;  /* 0x00000010ff0a7807 */ /* 0x000fe40000000000 */
[-C--:B------:R-:W-:Y:S02]  /*2360*/  ISETP.GE.AND P0, PT, R18, R121.reuse, PT ;  /* 0x000000791200720c */ /* 0x080fe40003f06270 */
[----:B------:R-:W-:Y:S01]  /*2370*/  LOP3.LUT R35, R9, R10, RZ, 0xfc, !PT ;  /* 0x0000000a09237212 */ /* 0x000fe200078efcff */
[----:B------:R-:W-:Y:S01]  /*2380*/  IMAD R9, R31, R102, RZ ;  /* 0x000000661f097224 */ /* 0x000fe200078e02ff */
[----:B------:R-:W-:Y:S01]  /*2390*/  ISETP.GE.AND P1, PT, R0, R121, PT ;  /* 0x000000790000720c */ /* 0x000fe20003f26270 */
[----:B------:R-:W-:Y:S02]  /*23a0*/  IMAD R11, R12, UR6, RZ ;  /* 0x000000060c0b7c24 */ /* 0x000fe4000f8e02ff */
[----:B------:R-:W-:Y:S01]  /*23b0*/  IMAD R13, R220, R103, R9 ;  /* 0x00000067dc0d7224 */ /* 0x000fe200078e0209 */
[----:B------:R-:W-:Y:S01]  /*23c0*/  SEL R9, R121, RZ, P0 ;  /* 0x000000ff79097207 */ /* 0x000fe20000000000 */
[----:B------:R-:W-:Y:S01]  /*23d0*/  IMAD R33, R15, UR7, R11 ;  /* 0x000000070f217c24 */ /* 0x000fe2000f8e020b */
[----:B------:R-:W-:-:S03]  /*23e0*/  SEL R11, R121, RZ, P1 ;  /* 0x000000ff790b7207 */ /* 0x000fc60000800000 */
[----:B------:R-:W-:Y:S01]  /*23f0*/  IMAD.IADD R9, R18, 0x1, R9 ;  /* 0x0000000112097824 */ /* 0x000fe200078e0209 */
[----:B------:R-:W-:Y:S02]  /*2400*/  IADD3 R11, R0, R11, RZ ;  /* 0x0000000b000b7210 */ /* 0x000fe40007ffe0ff */
[----:B------:R-:W-:Y:S02]  /*2410*/  ISETP.GE.AND P3, PT, R6, R121, PT ;  /* 0x000000790600720c */ /* 0x000fe40003f66270 */
[----:B------:R-:W-:Y:S02]  /*2420*/  SHF.R.S32.HI R10, RZ, 0x1f, R9 ;  /* 0x0000001fff0a7819 */ /* 0x000fe40000011409 */
[----:B------:R-:W-:Y:S01]  /*2430*/  SHF.R.S32.HI R12, RZ, 0x1f, R11 ;  /* 0x0000001fff0c7819 */ /* 0x000fe2000001140b */
[----:B------:R-:W-:Y:S01]  /*2440*/  IMAD.IADD R107, R107, 0x1, R13 ;  /* 0x000000016b6b7824 */ /* 0x000fe200078e020d */
[----:B------:R-:W-:Y:S01]  /*2450*/  LEA.HI R26, R10, R9, RZ, 0x4 ;  /* 0x000000090a1a7211 */ /* 0x000fe200078f20ff */
[----:B------:R-:W-:Y:S01]  /*2460*/  IMAD.IADD R105, R13, 0x1, R105 ;  /* 0x000000010d697824 */ /* 0x000fe200078e0269 */
[----:B------:R-:W-:-:S02]  /*2470*/  SEL R13, R121, RZ, P3 ;  /* 0x000000ff790d7207 */ /* 0x000fc40001800000 */
[----:B------:R-:W-:Y:S02]  /*2480*/  LEA.HI R10, R10, R9, RZ, 0x6 ;  /* 0x000000090a0a7211 */ /* 0x000fe400078f30ff */
[CC--:B------:R-:W-:Y:S02]  /*2490*/  LEA.HI R28, R12.reuse, R11.reuse, RZ, 0x4 ;  /* 0x0000000b0c1c7211 */ /* 0x0c0fe400078f20ff */
[----:B------:R-:W-:Y:S01]  /*24a0*/  LEA.HI R11, R12, R11, RZ, 0x6 ;  /* 0x0000000b0c0b7211 */ /* 0x000fe200078f30ff */
[----:B------:R-:W-:Y:S01]  /*24b0*/  IMAD.WIDE.U32 R116, R15, UR6, R116 ;  /* 0x000000060f747c25 */ /* 0x000fe2000f8e0074 */
[----:B------:R-:W-:Y:S02]  /*24c0*/  SHF.R.S32.HI R10, RZ, 0x6, R10 ;  /* 0x00000006ff0a7819 */ /* 0x000fe4000001140a */
[----:B------:R-:W-:Y:S01]  /*24d0*/  SHF.R.S32.HI R12, RZ, 0x6, R11 ;  /* 0x00000006ff0c7819 */ /* 0x000fe2000001140b */
[----:B------:R-:W-:Y:S01]  /*24e0*/  IMAD.IADD R15, R6, 0x1, R13 ;  /* 0x00000001060f7824 */ /* 0x000fe200078e020d */
[C---:B------:R-:W-:Y:S01]  /*24f0*/  LOP3.LUT R13, R227.reuse, 0x30, R28, 0xf8, !PT ;  /* 0x00000030e30d7812 */ /* 0x040fe200078ef81c */
[C---:B------:R-:W-:Y:S01]  /*2500*/  IMAD R144, R10.reuse, 0x2800, R229 ;  /* 0x000028000a907824 */ /* 0x040fe200078e02e5 */
[----:B------:R-:W-:Y:S01]  /*2510*/  LOP3.LUT R11, R227, 0x30, R26, 0xf8, !PT ;  /* 0x00000030e30b7812 */ /* 0x000fe200078ef81a */
[----:B------:R-:W-:Y:S01]  /*2520*/  IMAD R142, R10, 0x2800, R232 ;  /* 0x000028000a8e7824 */ /* 0x000fe200078e02e8 */
[----:B------:R-:W-:Y:S01]  /*2530*/  SHF.R.U32.HI R9, RZ, 0x3, R231 ;  /* 0x00000003ff097819 */ /* 0x000fe200000116e7 */
[----:B------:R-:W-:Y:S01]  /*2540*/  IMAD R143, R12, 0x2800, R229 ;  /* 0x000028000c8f7824 */ /* 0x000fe200078e02e5 */
[----:B------:R-:W-:-:S02]  /*2550*/  LOP3.LUT R14, R231, 0x30, R26, 0xf8, !PT ;  /* 0x00000030e70e7812 */ /* 0x000fc400078ef81a */
[-C--:B------:R-:W-:Y:S02]  /*2560*/  LOP3.LUT R10, R13, R228.reuse, RZ, 0x3c, !PT ;  /* 0x000000e40d0a7212 */ /* 0x080fe400078e3cff */
[----:B------:R-:W-:Y:S02]  /*2570*/  SHF.R.S32.HI R20, RZ, 0x1f, R15 ;  /* 0x0000001fff147819 */ /* 0x000fe4000001140f */
[----:B------:R-:W-:Y:S01]  /*2580*/  LOP3.LUT R11, R11, R228, RZ, 0x3c, !PT ;  /* 0x000000e40b0b7212 */ /* 0x000fe200078e3cff */
[----:B------:R-:W-:Y:S01]  /*2590*/  IMAD.IADD R143, R143, 0x1, R10 ;  /* 0x000000018f8f7824 */ /* 0x000fe200078e020a */
[----:B------:R-:W-:Y:S02]  /*25a0*/  LOP3.LUT R13, R14, R9, RZ, 0x3c, !PT ;  /* 0x000000090e0d7212 */ /* 0x000fe400078e3cff */
[CC--:B------:R-:W-:Y:S02]  /*25b0*/  LEA.HI R30, R20.reuse, R15.reuse, RZ, 0x4 ;  /* 0x0000000f141e7211 */ /* 0x0c0fe400078f20ff */
[----:B------:R-:W-:-:S02]  /*25c0*/  LEA.HI R15, R20, R15, RZ, 0x6 ;  /* 0x0000000f140f7211 */ /* 0x000fc400078f30ff */
[----:B------:R-:W-:Y:S01]  /*25d0*/  LOP3.LUT R10, R231, 0x30, R28, 0xf8, !PT ;  /* 0x00000030e70a7812 */ /* 0x000fe200078ef81c */
[----:B------:R-:W-:Y:S01]  /*25e0*/  IMAD.IADD R144, R144, 0x1, R11 ;  /* 0x0000000190907824 */ /* 0x000fe200078e020b */
[----:B------:R-:W-:Y:S01]  /*25f0*/  LOP3.LUT R36, R36, 0xfffffffe, RZ, 0xc0, !PT ;  /* 0xfffffffe24247812 */ /* 0x000fe200078ec0ff */
[----:B------:R-:W-:Y:S01]  /*2600*/  IMAD.IADD R142, R142, 0x1, R13 ;  /* 0x000000018e8e7824 */ /* 0x000fe200078e020d */
[----:B------:R-:W-:Y:S01]  /*2610*/  LOP3.LUT R11, R227, 0x30, R30, 0xf8, !PT ;  /* 0x00000030e30b7812 */ /* 0x000fe200078ef81e */
[----:B------:R-:W-:Y:S01]  /*2620*/  IMAD R134, R12, 0x2800, R232 ;  /* 0x000028000c867824 */ /* 0x000fe200078e02e8 */
[----:B------:R-:W-:Y:S02]  /*2630*/  SHF.R.S32.HI R15, RZ, 0x6, R15 ;  /* 0x00000006ff0f7819 */ /* 0x000fe4000001140f */
[----:B------:R-:W-:Y:S02]  /*2640*/  LOP3.LUT R14, R231, 0x30, R30, 0xf8, !PT ;  /* 0x00000030e70e7812 */ /* 0x000fe400078ef81e */
[----:B------:R-:W-:-:S02]  /*2650*/  LOP3.LUT R13, R10, R9, RZ, 0x3c, !PT ;  /* 0x000000090a0d7212 */ /* 0x000fc400078e3cff */
[----:B------:R-:W-:Y:S02]  /*2660*/  @P3 LOP3.LUT R36, R36, 0x1, RZ, 0xfc, !PT ;  /* 0x0000000124243812 */ /* 0x000fe400078efcff */
[----:B------:R-:W-:Y:S02]  /*2670*/  LOP3.LUT R10, R11, R228, RZ, 0x3c, !PT ;  /* 0x000000e40b0a7212 */ /* 0x000fe400078e3cff */
[----:B------:R-:W-:Y:S01]  /*2680*/  LOP3.LUT P3, RZ, R236, 0x2, RZ, 0xc0, !PT ;  /* 0x00000002ecff7812 */ /* 0x000fe2000786c0ff */
[----:B------:R-:W-:Y:S01]  /*2690*/  IMAD R135, R15, 0x2800, R229 ;  /* 0x000028000f877824 */ /* 0x000fe200078e02e5 */
[----:B------:R-:W-:Y:S01]  /*26a0*/  LOP3.LUT R11, R14, R9, RZ, 0x3c, !PT ;  /* 0x000000090e0b7212 */ /* 0x000fe200078e3cff */
[----:B------:R-:W-:Y:S01]  /*26b0*/  VIADD R14, R18, 0xa0 ;  /* 0x000000a0120e7836 */ /* 0x000fe20000000000 */
[----:B------:R-:W-:Y:S02]  /*26c0*/  IADD3 R134, R134, R13, RZ ;  /* 0x0000000d86867210 */ /* 0x000fe40007ffe0ff */
[----:B------:R-:W-:-:S02]  /*26d0*/  SHF.R.S32.HI R13, RZ, 0x1f, R145 ;  /* 0x0000001fff0d7819 */ /* 0x000fc40000011491 */
[----:B------:R-:W-:Y:S01]  /*26e0*/  IADD3 R122, P2, R220, R27, RZ ;  /* 0x0000001bdc7a7210 */ /* 0x000fe20007f5e0ff */
[----:B------:R-:W-:Y:S02]  /*26f0*/  IMAD.IADD R135, R135, 0x1, R10 ;  /* 0x0000000187877824 */ /* 0x000fe400078e020a */
[----:B------:R-:W-:Y:S01]  /*2700*/  IMAD R132, R15, 0x2800, R232 ;  /* 0x000028000f847824 */ /* 0x000fe200078e02e8 */
[----:B------:R-:W-:Y:S01]  /*2710*/  IADD3.X R123, R31, R29, RZ, P2, !PT ;  /* 0x0000001d1f7b7210 */ /* 0x000fe200017fe4ff */
[C---:B------:R-:W-:Y:S01]  /*2720*/  IMAD R10, R13.reuse, R108, RZ ;  /* 0x0000006c0d0a7224 */ /* 0x040fe200078e02ff */
[----:B------:R-:W-:Y:S01]  /*2730*/  ISETP.GE.AND P2, PT, R14, UR4, PT ;  /* 0x000000040e007c0c */ /* 0x000fe2000bf46270 */
[----:B------:R-:W-:Y:S01]  /*2740*/  IMAD R12, R13, R102, RZ ;  /* 0x000000660d0c7224 */ /* 0x000fe200078e02ff */
[----:B------:R-:W-:Y:S01]  /*2750*/  LOP3.LUT R36, R36, 0xfffffffb, RZ, 0xc0, !PT ;  /* 0xfffffffb24247812 */ /* 0x000fe200078ec0ff */
[----:B------:R-:W-:Y:S01]  /*2760*/  IMAD.IADD R132, R132, 0x1, R11 ;  /* 0x0000000184847824 */ /* 0x000fe200078e020b */
[----:B------:R-:W-:Y:S01]  /*2770*/  SEL R32, RZ, 0x20, P2 ;  /* 0x00000020ff207807 */ /* 0x000fe20001000000 */
[----:B------:R-:W-:Y:S01]  /*2780*/  IMAD R21, R145, R109, R10 ;  /* 0x0000006d91157224 */ /* 0x000fe200078e020a */
[----:B------:R-:W-:Y:S01]  /*2790*/  SHF.L.U64.HI R10, R108, 0x7, R109 ;  /* 0x000000076c0a7819 */ /* 0x000fe2000001026d */
[----:B------:R-:W-:Y:S01]  /*27a0*/  IMAD R15, R109, 0xa0, RZ ;  /* 0x000000a06d0f7824 */ /* 0x000fe200078e02ff */
[----:B------:R-:W-:Y:S01]  /*27b0*/  @P3 LOP3.LUT R36, R36, 0x4, RZ, 0xfc, !PT ;  /* 0x0000000424243812 */ /* 0x000fe200078efcff */
[----:B------:R-:W-:-:S02]  /*27c0*/  IMAD.SHL.U32 R11, R108, 0x80, RZ ;  /* 0x000000806c0b7824 */ /* 0x000fc400078e00ff */
[----:B------:R-:W-:Y:S01]  /*27d0*/  IMAD.WIDE.U32 R108, R108, 0xa0, RZ ;  /* 0x000000a06c6c7825 */ /* 0x000fe200078e00ff */
[C---:B------:R-:W-:Y:S02]  /*27e0*/  SHF.L.U32 R13, R102.reuse, 0x7, RZ ;  /* 0x00000007660d7819 */ /* 0x040fe400000006ff */
[----:B------:R-:W-:Y:S01]  /*27f0*/  SHF.R.S32.HI R120, RZ, 0x4, R26 ;  /* 0x00000004ff787819 */ /* 0x000fe2000001141a */
[C---:B------:R-:W-:Y:S01]  /*2800*/  IMAD R25, R145.reuse, R103, R12 ;  /* 0x0000006791197224 */ /* 0x040fe200078e020c */
[----:B------:R-:W-:Y:S01]  /*2810*/  SHF.L.U64.HI R12, R102, 0x7, R103 ;  /* 0x00000007660c7819 */ /* 0x000fe20000010267 */
[----:B------:R-:W-:Y:S01]  /*2820*/  IMAD.WIDE.U32 R106, R145, R102, R106 ;  /* 0x00000066916a7225 */ /* 0x000fe200078e006a */
[----:B------:R-:W-:Y:S02]  /*2830*/  LOP3.LUT R39, R35, R32, RZ, 0xfc, !PT ;  /* 0x0000002023277212 */ /* 0x000fe400078efcff */
[----:B------:R-:W-:Y:S01]  /*2840*/  LOP3.LUT R26, R26, 0xfffffff0, RZ, 0xc0, !PT ;  /* 0xfffffff01a1a7812 */ /* 0x000fe200078ec0ff */
[----:B------:R-:W-:Y:S01]  /*2850*/  IMAD.WIDE.U32 R104, R145, R102, R104 ;  /* 0x0000006691687225 */ /* 0x000fe200078e0068 */
[----:B------:R-:W-:-:S02]  /*2860*/  LOP3.LUT R27, R28, 0xfffffff0, RZ, 0xc0, !PT ;  /* 0xfffffff01c1b7812 */ /* 0x000fc400078ec0ff */
[----:B------:R-:W-:Y:S01]  /*2870*/  LOP3.LUT R29, R30, 0xfffffff0, RZ, 0xc0, !PT ;  /* 0xfffffff01e1d7812 */ /* 0x000fe200078ec0ff */
[----:B------:R-:W-:Y:S01]  /*2880*/  IMAD.WIDE.U32 R114, R114, 0xa0, RZ ;  /* 0x000000a072727825 */ /* 0x000fe200078e00ff */
[----:B------:R0:W-:Y:S01]  /*2890*/  STL [R1+0x8], R36 ;  /* 0x0000082401007387 */ /* 0x0001e20000100800 */
[----:B------:R-:W-:Y:S02]  /*28a0*/  IADD3 R20, R21, R111, RZ ;  /* 0x0000006f15147210 */ /* 0x000fe40007ffe0ff */
[----:B------:R-:W-:Y:S01]  /*28b0*/  IMAD.WIDE.U32 R102, R102, 0xa0, RZ ;  /* 0x000000a066667825 */ /* 0x000fe200078e00ff */
[----:B------:R-:W-:Y:S02]  /*28c0*/  SHF.R.S32.HI R101, RZ, 0x4, R28 ;  /* 0x00000004ff657819 */ /* 0x000fe4000001141c */
[----:B------:R-:W-:Y:S01]  /*28d0*/  LOP3.LUT R34, R35, 0x1, RZ, 0xc0, !PT ;  /* 0x0000000123227812 */ /* 0x000fe200078ec0ff */
[----:B------:R-:W-:Y:S01]  /*28e0*/  IMAD.IADD R128, R109, 0x1, R15 ;  /* 0x000000016d807824 */ /* 0x000fe200078e020f */
[----:B------:R-:W-:Y:S01]  /*28f0*/  SHF.R.S32.HI R28, RZ, 0x4, R30 ;  /* 0x00000004ff1c7819 */ /* 0x000fe2000001141e */
[----:B------:R-:W-:Y:S01]  /*2900*/  IMAD.IADD R15, R113, 0x1, R21 ;  /* 0x00000001710f7824 */ /* 0x000fe200078e0215 */
[----:B------:R-:W-:Y:S01]  /*2910*/  LOP3.LUT R35, R39, 0x2, RZ, 0xc0, !PT ;  /* 0x0000000227237812 */ /* 0x000fe200078ec0ff */
[----:B------:R-:W-:Y:S01]  /*2920*/  IMAD.IADD R21, R107, 0x1, R25 ;  /* 0x000000016b157824 */ /* 0x000fe200078e0219 */
[----:B0-----:R-:W-:Y:S01]  /*2930*/  LOP3.LUT R36, R39, 0x4, RZ, 0xc0, !PT ;  /* 0x0000000427247812 */ /* 0x001fe200078ec0ff */
[----:B------:R-:W-:Y:S01]  /*2940*/  IMAD.SHL.U32 R121, R121, 0x2, RZ ;  /* 0x0000000279797824 */ /* 0x000fe200078e00ff */
[----:B------:R-:W-:Y:S01]  /*2950*/  LOP3.LUT R37, R39, 0x8, RZ, 0xc0, !PT ;  /* 0x0000000827257812 */ /* 0x000fe200078ec0ff */
[----:B------:R-:W-:Y:S01]  /*2960*/  IMAD.IADD R127, R115, 0x1, R127 ;  /* 0x00000001737f7824 */ /* 0x000fe200078e027f */
[----:B------:R-:W-:Y:S01]  /*2970*/  LOP3.LUT R38, R39, 0x10, RZ, 0xc0, !PT ;  /* 0x0000001027267812 */ /* 0x000fe200078ec0ff */
[----:B------:R-:W-:Y:S01]  /*2980*/  IMAD.IADD R129, R103, 0x1, R129 ;  /* 0x0000000167817824 */ /* 0x000fe200078e0281 */
[----:B------:R-:W-:Y:S01]  /*2990*/  SHF.R.S32.HI R30, RZ, 0x1f, R26 ;  /* 0x0000001fff1e7819 */ /* 0x000fe2000001141a */
[----:B------:R-:W-:Y:S01]  /*29a0*/  IMAD.IADD R25, R25, 0x1, R105 ;  /* 0x0000000119197824 */ /* 0x000fe200078e0269 */
[----:B------:R-:W-:Y:S01]  /*29b0*/  SHF.R.S32.HI R31, RZ, 0x1f, R27 ;  /* 0x0000001fff1f7819 */ /* 0x000fe2000001141b */
[----:B------:R-:W-:Y:S01]  /*29c0*/  IMAD.IADD R33, R117, 0x1, R33 ;  /* 0x0000000175217824 */ /* 0x000fe200078e0221 */
[----:B------:R-:W-:-:S02]  /*29d0*/  SHF.R.S32.HI R32, RZ, 0x1f, R29 ;  /* 0x0000001fff207819 */ /* 0x000fc4000001141d */
[----:B------:R-:W-:-:S07]  /*29e0*/  LOP3.LUT R39, R39, 0x20, RZ, 0xc0, !PT ;  /* 0x0000002027277812 */ /* 0x000fce00078ec0ff */
.L_x_584:
[----:B------:R-:W2:Y:S01]  /*29f0*/  LDL.LU R40, [R1+0x8] ;  /* 0x0000080001287983 */ /* 0x000ea20000300800 */
[----:B0-----:R-:W0:Y:S01]  /*2a00*/  LDC.64 R124, c[0x0][0x2e8] ;  /* 0x0000ba00ff7c7b82 */ /* 0x001e220000000a00 */
[----:B------:R-:W-:Y:S01]  /*2a10*/  VIADD R47, R24, 0xffffffff ;  /* 0xffffffff182f7836 */ /* 0x000fe20000000000 */
[----:B------:R-:W-:Y:S01]  /*2a20*/  LOP3.LUT P4, RZ, R236, 0x2, RZ, 0xc0, !PT ;  /* 0x00000002ecff7812 */ /* 0x000fe2000788c0ff */
[----:B------:R-:W-:Y:S05]  /*2a30*/  YIELD ;  /* 0x0000000000007946 */ /* 0x000fea0003800000 */
[----:B------:R-:W-:Y:S01]  /*2a40*/  SHF.R.S32.HI R42, RZ, 0x1f, R47 ;  /* 0x0000001fff2a7819 */ /* 0x000fe2000001142f */
[-C--:B------:R-:W-:Y:S01]  /*2a50*/  IMAD R41, R127, R47.reuse, RZ ;  /* 0x0000002f7f297224 */ /* 0x080fe200078e02ff */
[----:B------:R-:W1:Y:S01]  /*2a60*/  LDC R133, c[0x0][0x3f4] ;  /* 0x0000fd00ff857b82 */ /* 0x000e620000000800 */
[----:B------:R-:W-:Y:S01]  /*2a70*/  IMAD.WIDE.U32 R138, R114, R47, RZ ;  /* 0x0000002f728a7225 */ /* 0x000fe200078e00ff */
[----:B------:R-:W-:Y:S03]  /*2a80*/  BSSY B0, `(.L_x_485) ;  /* 0x0000caa000007945 */ /* 0x000fe60003800000 */
[----:B------:R-:W-:Y:S01]  /*2a90*/  IMAD R41, R42, R114, R41 ;  /* 0x000000722a297224 */ /* 0x000fe200078e0229 */
[----:B------:R-:W-:-:S04]  /*2aa0*/  IADD3 R49, P2, P3, R3, R138, R131 ;  /* 0x0000008a03317210 */ /* 0x000fc80007b5e083 */
[----:B------:R-:W-:Y:S01]  /*2ab0*/  IADD3 R140, R139, R41, RZ ;  /* 0x000000298b8c7210 */ /* 0x000fe20007ffe0ff */
[----:B------:R-:W-:-:S03]  /*2ac0*/  IMAD R41, R17, 0x7800, R235 ;  /* 0x0000780011297824 */ /* 0x000fc600078e02eb */
[----:B------:R-:W-:Y:S01]  /*2ad0*/  IADD3.X R24, R5, R140, R130, P2, P3 ;  /* 0x0000008c05187210 */ /* 0x000fe200017e6482 */
[C---:B------:R-:W-:Y:S01]  /*2ae0*/  VIADD R43, R41.reuse, 0x20 ;  /* 0x00000020292b7836 */ /* 0x040fe20000000000 */
[----:B0-----:R-:W-:Y:S01]  /*2af0*/  IADD3 R50, P2, P3, R138, R124, R3 ;  /* 0x0000007c8a327210 */ /* 0x001fe20007b5e003 */
[----:B------:R-:W-:-:S03]  /*2b00*/  @P4 VIADD R43, R41, 0xffffffe0 ;  /* 0xffffffe0292b4836 */ /* 0x000fc60000000000 */
[----:B------:R-:W-:Y:S02]  /*2b10*/  IADD3.X R51, R140, R125, R5, P2, P3 ;  /* 0x0000007d8c337210 */ /* 0x000fe400017e6405 */
[----:B------:R-:W-:Y:S02]  /*2b20*/  IADD3 R48, P2, R49, R124, RZ ;  /* 0x0000007c31307210 */ /* 0x000fe40007f5e0ff */
[----:B------:R-:W-:-:S03]  /*2b30*/  ISETP.GT.AND P3, PT, R47, R126, PT ;  /* 0x0000007e2f00720c */ /* 0x000fc60003f64270 */
[----:B------:R-:W-:Y:S01]  /*2b40*/  IMAD.X R49, R24, 0x1, R125, P2 ;  /* 0x0000000118317824 */ /* 0x000fe200010e067d */
[----:B-1----:R-:W-:Y:S02]  /*2b50*/  ISETP.GE.AND P2, PT, R133, 0x1, PT ;  /* 0x000000018500780c */ /* 0x002fe40003f46270 */
[----:B------:R-:W-:Y:S02]  /*2b60*/  MOV R24, R47 ;  /* 0x0000002f00187202 */ /* 0x000fe40000000f00 */
[----:B--2---:R-:W-:-:S05]  /*2b70*/  LOP3.LUT R40, R40, 0xfffffffd, RZ, 0xc0, !PT ;  /* 0xfffffffd28287812 */ /* 0x004fca00078ec0ff */
[----:B------:R-:W-:-:S05]  /*2b80*/  @P3 LOP3.LUT R40, R40, 0x2, RZ, 0xfc, !PT ;  /* 0x0000000228283812 */ /* 0x000fca00078efcff */
[----:B------:R0:W-:Y:S02]  /*2b90*/  STL [R1+0x8], R40 ;  /* 0x0000082801007387 */ /* 0x0001e40000100800 */
[C---:B0-----:R-:W-:Y:S02]  /*2ba0*/  IMAD.IADD R40, R16.reuse, 0x1, R41 ;  /* 0x0000000110287824 */ /* 0x041fe400078e0229 */
[----:B------:R-:W-:Y:S01]  /*2bb0*/  IMAD.IADD R41, R16, 0x1, R43 ;  /* 0x0000000110297824 */ /* 0x000fe200078e022b */
[----:B------:R-:W-:Y:S06]  /*2bc0*/  @!P2 BRA `(.L_x_486) ;  /* 0x000000c40078a947 */ /* 0x000fec0003800000 */
[----:B------:R-:W-:Y:S01]  /*2bd0*/  ULDC.U8 UR4, c[0x0][0x410] ;  /* 0x0001040000047ab9 */ /* 0x000fe20000000000 */
[-C--:B------:R-:W-:Y:S01]  /*2be0*/  IMAD R43, R128, R47.reuse, RZ ;  /* 0x0000002f802b7224 */ /* 0x080fe200078e02ff */
[----:B------:R-:W-:Y:S01]  /*2bf0*/  ISETP.NE.AND P2, PT, RZ, UR4, PT ;  /* 0x00000004ff007c0c */ /* 0x000fe2000bf45270 */
[-C--:B------:R-:W-:Y:S02]  /*2c00*/  IMAD R45, R129, R47.reuse, RZ ;  /* 0x0000002f812d7224 */ /* 0x080fe400078e02ff */
[C---:B------:R-:W-:Y:S02]  /*2c10*/  IMAD R43, R42.reuse, R108, R43 ;  /* 0x0000006c2a2b7224 */ /* 0x040fe400078e022b */
[----:B------:R-:W-:Y:S02]  /*2c20*/  IMAD R45, R42, R102, R45 ;  /* 0x000000662a2d7224 */ /* 0x000fe400078e022d */
[----:B------:R-:W-:Y:S02]  /*2c30*/  IMAD R42, R24, -0xa0, R2 ;  /* 0xffffff60182a7824 */ /* 0x000fe400078e0202 */
[----:B------:R-:W-:-:S03]  /*2c40*/  IMAD.WIDE.U32 R94, R108, R47, RZ ;  /* 0x0000002f6c5e7225 */ /* 0x000fc600078e00ff */
[----:B------:R-:W-:Y:S01]  /*2c50*/  VIMNMX R42, R42, 0xa0, PT ;  /* 0x000000a02a2a7848 */ /* 0x000fe20003fe0100 */
[----:B------:R-:W-:-:S04]  /*2c60*/  IMAD.WIDE.U32 R92, R102, R47, RZ ;  /* 0x0000002f665c7225 */ /* 0x000fc800078e00ff */
[----:B------:R-:W-:Y:S02]  /*2c70*/  IMAD.IADD R43, R95, 0x1, R43 ;  /* 0x000000015f2b7824 */ /* 0x000fe400078e022b */
[----:B------:R-:W-:Y:S01]  /*2c80*/  IMAD.IADD R100, R93, 0x1, R45 ;  /* 0x000000015d647824 */ /* 0x000fe200078e022d */
[----:B------:R-:W-:Y:S06]  /*2c90*/  @!P2 BRA `(.L_x_487) ;  /* 0x0000005c00a8a947 */ /* 0x000fec0003800000 */
[----:B------:R-:W-:Y:S01]  /*2ca0*/  ISETP.GE.AND P3, PT, R220, R42, PT ;  /* 0x0000002adc00720c */ /* 0x000fe20003f66270 */
[----:B------:R-:W-:Y:S01]  /*2cb0*/  BSSY B1, `(.L_x_488) ;  /* 0x000003e000017945 */ /* 0x000fe20003800000 */
        /* <DEDUP_REMOVED lines=23> */
[----:B------:R-:W-:Y:S01]  /*2e30*/  CS2R R136, SRZ ;  /* 0x0000000000887805 */ /* 0x000fe2000001ff00 */
[----:B------:R-:W-:Y:S06]  /*2e40*/  @P3 BRA `(.L_x_489) ;  /* 0x0000000000903947 */ /* 0x000fec0003800000 */
[----:B------:R-:W-:Y:S01]  /*2e50*/  ULDC.64 UR4, c[0x0][0x3e8] ;  /* 0x0000fa0000047ab9 */ /* 0x000fe20000000a00 */
[----:B------:R-:W-:Y:S02]  /*2e60*/  CS2R R124, SRZ ;  /* 0x00000000007c7805 */ /* 0x000fe4000001ff00 */
[----:B------:R-:W-:Y:S02]  /*2e70*/  IADD3 R44, P2, P4, R112, UR4, R94 ;  /* 0x00000004702c7c10 */ /* 0x000fe4000fc5e05e */
[----:B------:R-:W-:Y:S02]  /*2e80*/  CS2R R136, SRZ ;  /* 0x0000000000887805 */ /* 0x000fe4000001ff00 */
[----:B------:R-:W-:Y:S01]  /*2e90*/  IADD3.X R45, R15, UR5, R43, P2, P4 ;  /* 0x000000050f2d7c10 */ /* 0x000fe200097e842b */
[----:B------:R-:W-:Y:S02]  /*2ea0*/  ULDC.64 UR4, c[0x0][0x400] ;  /* 0x0001000000047ab9 */ /* 0x000fe40000000a00 */
[----:B------:R-:W-:-:S04]  /*2eb0*/  IADD3 R46, P2, P4, R106, UR4, R92 ;  /* 0x000000046a2e7c10 */ /* 0x000fc8000fc5e05c */
[----:B------:R-:W-:Y:S02]  /*2ec0*/  IADD3.X R47, R21, UR5, R100, P2, P4 ;  /* 0x00000005152f7c10 */ /* 0x000fe400097e8464 */
[----:B------:R-:W-:Y:S02]  /*2ed0*/  ISETP.GE.AND P2, PT, R22, R133, PT ;  /* 0x000000851600720c */ /* 0x000fe40003f46270 */
[----:B------:R-:W-:Y:S02]  /*2ee0*/  CS2R R96, SRZ ;  /* 0x0000000000607805 */ /* 0x000fe4000001ff00 */
[----:B------:R-:W-:-:S09]  /*2ef0*/  CS2R R98, SRZ ;  /* 0x0000000000627805 */ /* 0x000fd2000001ff00 */
[----:B------:R0:W5:Y:S04]  /*2f00*/  @!P2 LDG.E.64 R124, desc[UR54][R44.64] ;  /* 0x000000362c7ca981 */ /* 0x000168000c1e1b00 */
[----:B------:R0:W5:Y:S01]  /*2f10*/  @!P2 LDG.E.64 R136, desc[UR54][R46.64] ;  /* 0x000000362e88a981 */ /* 0x000162000c1e1b00 */
        /* <DEDUP_REMOVED lines=20> */
[----:B------:R-:W-:-:S13]  /*3060*/  ISETP.GE.AND P2, PT, R226, R133, PT ;  /* 0x00000085e200720c */ /* 0x000fda0003f46270 */
[----:B------:R0:W5:Y:S04]  /*3070*/  @!P2 LDG.E.64 R76, desc[UR54][R44.64+0x50] ;  /* 0x000050362c4ca981 */ /* 0x000168000c1e1b00 */
[----:B------:R0:W5:Y:S02]  /*3080*/  @!P2 LDG.E.64 R78, desc[UR54][R46.64+0x50] ;  /* 0x000050362e4ea981 */ /* 0x000164000c1e1b00 */
.L_x_489:
[----:B------:R-:W-:Y:S05]  /*3090*/  BSYNC B1 ;  /* 0x0000000000017941 */ /* 0x000fea0003800000 */
.L_x_488:
[----:B0-----:R-:W-:Y:S01]  /*30a0*/  VIADD R44, R220, 0x80 ;  /* 0x00000080dc2c7836 */ /* 0x001fe20000000000 */
[----:B------:R-:W-:Y:S01]  /*30b0*/  BSSY B1, `(.L_x_490) ;  /* 0x000002d000017945 */ /* 0x000fe20003800000 */
[----:B-----5:R-:W-:Y:S01]  /*30c0*/  MOV R148, R76 ;  /* 0x0000004c00947202 */ /* 0x020fe20000000f00 */
[----:B------:R-:W-:Y:S02]  /*30d0*/  IMAD.MOV.U32 R151, RZ, RZ, R80 ;  /* 0x000000ffff977224 */ /* 0x000fe400078e0050 */
[----:B------:R-:W-:-:S13]  /*30e0*/  ISETP.GE.AND P4, PT, R44, R42, PT ;  /* 0x0000002a2c00720c */ /* 0x000fda0003f86270 */
[----:B------:R-:W-:Y:S05]  /*30f0*/  @P4 BRA `(.L_x_491) ;  /* 0x0000000000a04947 */ /* 0x000fea0003800000 */
[----:B------:R-:W-:Y:S01]  /*3100*/  IADD3 R44, P2, P5, R112, R94, R11 ;  /* 0x0000005e702c7210 */ /* 0x000fe20007d5e00b */
[----:B------:R-:W-:Y:S01]  /*3110*/  ULDC.64 UR4, c[0x0][0x3e8] ;  /* 0x0000fa0000047ab9 */ /* 0x000fe20000000a00 */
[----:B------:R-:W-:Y:S02]  /*3120*/  CS2R R72, SRZ ;  /* 0x0000000000487805 */ /* 0x000fe4000001ff00 */
[----:B------:R-:W-:Y:S02]  /*3130*/  CS2R R74, SRZ ;  /* 0x00000000004a7805 */ /* 0x000fe4000001ff00 */
[----:B------:R-:W-:Y:S02]  /*3140*/  IADD3.X R43, R15, R43, R10, P2, P5 ;  /* 0x0000002b0f2b7210 */ /* 0x000fe400017ea40a */
[----:B------:R-:W-:-:S04]  /*3150*/  IADD3 R46, P2, P5, R106, R92, R13 ;  /* 0x0000005c6a2e7210 */ /* 0x000fc80007d5e00d */
[----:B------:R-:W-:Y:S02]  /*3160*/  IADD3.X R100, R21, R100, R12, P2, P5 ;  /* 0x0000006415647210 */ /* 0x000fe400017ea40c */
[----:B------:R-:W-:-:S04]  /*3170*/  IADD3 R44, P2, R44, UR4, RZ ;  /* 0x000000042c2c7c10 */ /* 0x000fc8000ff5e0ff */
[----:B------:R-:W-:Y:S01]  /*3180*/  IADD3.X R45, R43, UR5, RZ, P2, !PT ;  /* 0x000000052b2d7c10 */ /* 0x000fe200097fe4ff */
[----:B------:R-:W-:Y:S02]  /*3190*/  ULDC.64 UR4, c[0x0][0x400] ;  /* 0x0001000000047ab9 */ /* 0x000fe40000000a00 */
[----:B------:R-:W-:-:S04]  /*31a0*/  IADD3 R46, P2, R46, UR4, RZ ;  /* 0x000000042e2e7c10 */ /* 0x000fc8000ff5e0ff */
[----:B------:R-:W-:Y:S02]  /*31b0*/  IADD3.X R47, R100, UR5, RZ, P2, !PT ;  /* 0x00000005642f7c10 */ /* 0x000fe400097fe4ff */
        /* <DEDUP_REMOVED lines=28> */
.L_x_491:
[----:B------:R-:W-:Y:S05]  /*3380*/  BSYNC B1 ;  /* 0x0000000000017941 */ /* 0x000fea0003800000 */
.L_x_490:
[----:B------:R-:W-:Y:S01]  /*3390*/  UISETP.NE.AND UP0, UPT, UR53, 0x3, UPT ;  /* 0x000000033500788c */ /* 0x000fe2000bf05270 */
[----:B------:R-:W-:Y:S01]  /*33a0*/  IMAD.MOV.U32 R157, RZ, RZ, R84 ;  /* 0x000000ffff9d7224 */ /* 0x000fe200078e0054 */
[----:B------:R-:W-:Y:S01]  /*33b0*/  MOV R166, R124 ;  /* 0x0000007c00a67202 */ /* 0x000fe20000000f00 */
[----:B------:R-:W-:Y:S01]  /*33c0*/  IMAD.MOV.U32 R162, RZ, RZ, R88 ;  /* 0x000000ffffa27224 */ /* 0x000fe200078e0058 */
[----:B------:R-:W-:Y:S01]  /*33d0*/  MOV R165, R98 ;  /* 0x0000006200a57202 */ /* 0x000fe20000000f00 */
[----:B------:R-:W-:Y:S01]  /*33e0*/  IMAD.MOV.U32 R164, RZ, RZ, R96 ;  /* 0x000000ffffa47224 */ /* 0x000fe200078e0060 */
[----:B------:R-:W-:Y:S01]  /*33f0*/  PLOP3.LUT P2, PT, PT, PT, UP0, 0x80, 0x0 ;  /* 0x000000000000781c */ /* 0x000fe20003f4f008 */
[----:B------:R-:W-:Y:S01]  /*3400*/  IMAD.MOV.U32 R155, RZ, RZ, R78 ;  /* 0x000000ffff9b7224 */ /* 0x000fe200078e004e */
[----:B-----5:R-:W-:Y:S01]  /*3410*/  MOV R140, R64 ;  /* 0x00000040008c7202 */ /* 0x020fe20000000f00 */
[----:B------:R-:W-:Y:S01]  /*3420*/  IMAD.MOV.U32 R156, RZ, RZ, R82 ;  /* 0x000000ffff9c7224 */ /* 0x000fe200078e0052 */
[----:B------:R-:W-:Y:S01]  /*3430*/  MOV R139, R62 ;  /* 0x0000003e008b7202 */ /* 0x000fe20000000f00 */
[----:B------:R-:W-:-:S02]  /*3440*/  IMAD.MOV.U32 R158, RZ, RZ, R86 ;  /* 0x000000ffff9e7224 */ /* 0x000fc400078e0056 */
[----:B------:R-:W-:Y:S02]  /*3450*/  IMAD.MOV.U32 R163, RZ, RZ, R90 ;  /* 0x000000ffffa37224 */ /* 0x000fe400078e005a */
[----:B------:R-:W-:Y:S02]  /*3460*/  IMAD.MOV.U32 R168, RZ, RZ, R136 ;  /* 0x000000ffffa87224 */ /* 0x000fe400078e0088 */
[----:B------:R-:W-:Y:S02]  /*3470*/  IMAD.MOV.U32 R92, RZ, RZ, R52 ;  /* 0x000000ffff5c7224 */ /* 0x000fe400078e0034 */
[----:B------:R-:W-:Y:S02]  /*3480*/  IMAD.MOV.U32 R94, RZ, RZ, R56 ;  /* 0x000000ffff5e7224 */ /* 0x000fe400078e0038 */
[----:B------:R-:W-:Y:S02]  /*3490*/  IMAD.MOV.U32 R138, RZ, RZ, R60 ;  /* 0x000000ffff8a7224 */ /* 0x000fe400078e003c */
[----:B------:R-:W-:-:S02]  /*34a0*/  IMAD.MOV.U32 R149, RZ, RZ, R68 ;  /* 0x000000ffff957224 */ /* 0x000fc400078e0044 */
[----:B------:R-:W-:Y:S02]  /*34b0*/  IMAD.MOV.U32 R152, RZ, RZ, R72 ;  /* 0x000000ffff987224 */ /* 0x000fe400078e0048 */
[----:B------:R-:W-:Y:S02]  /*34c0*/  IMAD.MOV.U32 R93, RZ, RZ, R54 ;  /* 0x000000ffff5d7224 */ /* 0x000fe400078e0036 */
[----:B------:R-:W-:Y:S02]  /*34d0*/  IMAD.MOV.U32 R95, RZ, RZ, R58 ;  /* 0x000000ffff5f7224 */ /* 0x000fe400078e003a */
[----:B------:R-:W-:Y:S02]  /*34e0*/  IMAD.MOV.U32 R141, RZ, RZ, R66 ;  /* 0x000000ffff8d7224 */ /* 0x000fe400078e0042 */
[----:B------:R-:W-:Y:S02]  /*34f0*/  IMAD.MOV.U32 R150, RZ, RZ, R70 ;  /* 0x000000ffff967224 */ /* 0x000fe400078e0046 */
[----:B------:R-:W-:Y:S01]  /*3500*/  IMAD.MOV.U32 R154, RZ, RZ, R74 ;  /* 0x000000ffff9a7224 */ /* 0x000fe200078e004a */
[----:B------:R-:W-:Y:S06]  /*3510*/  @!P2 BRA `(.L_x_492) ;  /* 0x000000000004a947 */ /* 0x000fec0003800000 */
[----:B------:R-:W-:Y:S01]  /*3520*/  BPT.TRAP 0x1 ;  /* 0x000000040000795c */ /* 0x000fe20000300000 */
.L_x_492:
[----:B------:R-:W-:Y:S01]  /*3530*/  IMAD R43, R17, 0x8, R16 ;  /* 0x00000008112b7824 */ /* 0x000fe200078e0210 */
[----:B------:R-:W-:Y:S01]  /*3540*/  SHF.L.U32 R100, R221, 0x1f, RZ ;  /* 0x0000001fdd647819 */ /* 0x000fe200000006ff */
[----:B------:R-:W-:Y:S03]  /*3550*/  BSSY B1, `(.L_x_493) ;  /* 0x0000003000017945 */ /* 0x000fe60003800000 */
[----:B------:R-:W1:Y:S02]  /*3560*/  SYNCS.PHASECHK.TRANS64.TRYWAIT P5, [R43+URZ+0x33490], R100 ;  /* 0x033490642b0075a7 */ /* 0x000e6400080a017f */
[----:B-1----:R-:W-:Y:S05]  /*3570*/  @!P5 BRA `(.L_x_494) ;  /* 0x000002700078d947 */ /* 0x002fea0003800000 */
.L_x_808:
[----:B------:R-:W-:Y:S05]  /*3580*/  BSYNC B1 ;  /* 0x0000000000017941 */ /* 0x000fea0003800000 */
.L_x_493:
[----:B------:R-:W-:Y:S04]  /*3590*/  BSSY B1, `(.L_x_495) ;  /* 0x00002b0000017945 */ /* 0x000fe80003800000 */
[----:B------:R-:W-:Y:S05]  /*35a0*/  @P3 BRA `(.L_x_496) ;  /* 0x0000002800b83947 */ /* 0x000fea0003800000 */
[----:B------:R-:W-:Y:S01]  /*35b0*/  ISETP.NE.AND P3, PT, R34, RZ, PT ;  /* 0x000000ff2200720c */ /* 0x000fe20003f65270 */
[----:B------:R-:W-:-:S12]  /*35c0*/  BSSY B2, `(.L_x_497) ;  /* 0x0000073000027945 */ /* 0x000fd80003800000 */
[----:B------:R-:W-:Y:S05]  /*35d0*/  @!P3 BRA `(.L_x_498) ;  /* 0x0000000400c4b947 */ /* 0x000fea0003800000 */
[----:B0-----:R0:W2:Y:S01]  /*35e0*/  LDS.128 R44, [R40+0x24200] ;  /* 0x02420000282c7984 */ /* 0x0010a20000000c00 */
[----:B------:R-:W-:Y:S01]  /*35f0*/  ISETP.GE.AND P3, PT, R22, R133, PT ;  /* 0x000000851600720c */ /* 0x000fe20003f66270 */
[----:B------:R-:W-:-:S12]  /*3600*/  BSSY B3, `(.L_x_499) ;  /* 0x000006d000037945 */ /* 0x000fd80003800000 */
[----:B0-----:R-:W-:Y:S05]  /*3610*/  @P3 BRA `(.L_x_500) ;  /* 0x0000000400ac3947 */ /* 0x001fea0003800000 */
[----:B--2---:R-:W-:Y:S02]  /*3620*/  MOV R136, R45 ;  /* 0x0000002d00887202 */ /* 0x004fe40000000f00 */
[----:B------:R-:W-:Y:S02]  /*3630*/  F2FP.F16.E4M3.UNPACK_B R171, R168.H1 ;  /* 0x000000a8ffab723e */ /* 0x000fe400030006ff */
[----:B------:R-:W-:Y:S02]  /*3640*/  F2FP.F16.E4M3.UNPACK_B R124, R136 ;  /* 0x00000088ff7c723e */ /* 0x000fe400020006ff */
[-C--:B------:R-:W-:Y:S01]  /*3650*/  F2FP.F16.E4M3.UNPACK_B R45, R166.reuse.H1 ;  /* 0x000000a6ff2d723e */ /* 0x080fe200030006ff */
[----:B------:R-:W-:Y:S01]  /*3660*/  HADD2.F32 R167, -RZ, R171.H0_H0 ;  /* 0x200000abffa77230 */ /* 0x000fe20000004100 */
[----:B------:R-:W-:Y:S01]  /*3670*/  F2FP.F16.E4M3.UNPACK_B R166, R166 ;  /* 0x000000a6ffa6723e */ /* 0x000fe200020006ff */
[--C-:B------:R-:W-:Y:S02]  /*3680*/  HADD2.F32 R169, -RZ, R124.reuse.H1_H1 ;  /* 0x3000007cffa97230 */ /* 0x100fe40000004100 */
[----:B------:R-:W-:-:S02]  /*3690*/  HADD2.F32 R124, -RZ, R124.H0_H0 ;  /* 0x2000007cff7c7230 */ /* 0x000fc40000004100 */
[----:B------:R-:W-:Y:S02]  /*36a0*/  HADD2.F32 R170, -RZ, R45.H0_H0 ;  /* 0x2000002dffaa7230 */ /* 0x000fe40000004100 */
[CC--:B------:R-:W-:Y:S01]  /*36b0*/  FMUL.FTZ R173, R169.reuse, R167.reuse ;  /* 0x000000a7a9ad7220 */ /* 0x0c0fe20000410000 */
[----:B------:R-:W-:Y:S02]  /*36c0*/  HADD2.F32 R171, -RZ, R171.H1_H1 ;  /* 0x300000abffab7230 */ /* 0x000fe40000004100 */
[C---:B------:R-:W-:Y:S01]  /*36d0*/  FMUL.FTZ R172, R124.reuse, R167 ;  /* 0x000000a77cac7220 */ /* 0x040fe20000410000 */
[----:B------:R-:W-:Y:S02]  /*36e0*/  HADD2.F32 R45, -RZ, R45.H1_H1 ;  /* 0x3000002dff2d7230 */ /* 0x000fe40000004100 */
[-C--:B------:R-:W-:Y:S01]  /*36f0*/  FFMA.FTZ R167, R124, R170.reuse, -R173 ;  /* 0x000000aa7ca77223 */ /* 0x080fe200000108ad */
[----:B------:R-:W-:Y:S01]  /*3700*/  FFMA.FTZ R124, R169, R170, R172 ;  /* 0x000000aaa97c7223 */ /* 0x000fe200000100ac */
[----:B------:R-:W-:Y:S01]  /*3710*/  F2FP.F16.E4M3.UNPACK_B R169, R136.H1 ;  /* 0x00000088ffa9723e */ /* 0x000fe200030006ff */
[----:B------:R-:W-:-:S04]  /*3720*/  IMAD.MOV.U32 R136, RZ, RZ, R44 ;  /* 0x000000ffff887224 */ /* 0x000fc800078e002c */
[--C-:B------:R-:W-:Y:S02]  /*3730*/  HADD2.F32 R44, -RZ, R169.reuse.H1_H1 ;  /* 0x300000a9ff2c7230 */ /* 0x100fe40000004100 */
[----:B------:R-:W-:-:S03]  /*3740*/  HADD2.F32 R169, -RZ, R169.H0_H0 ;  /* 0x200000a9ffa97230 */ /* 0x000fc60000004100 */
[CC--:B------:R-:W-:Y:S02]  /*3750*/  FMUL.FTZ R170, R44.reuse, R171.reuse ;  /* 0x000000ab2caa7220 */ /* 0x0c0fe40000410000 */
[C---:B------:R-:W-:Y:S02]  /*3760*/  FMUL.FTZ R171, R169.reuse, R171 ;  /* 0x000000aba9ab7220 */ /* 0x040fe40000410000 */
[-C--:B------:R-:W-:Y:S01]  /*3770*/  FFMA.FTZ R169, R169, R45.reuse, -R170 ;  /* 0x0000002da9a97223 */ /* 0x080fe200000108aa */
[----:B------:R-:W-:Y:S01]  /*3780*/  F2FP.F16.E4M3.UNPACK_B R170, R168 ;  /* 0x000000a8ffaa723e */ /* 0x000fe200020006ff */
[----:B------:R-:W-:Y:S01]  /*3790*/  FFMA.FTZ R174, R44, R45, R171 ;  /* 0x0000002d2cae7223 */ /* 0x000fe200000100ab */
[-C--:B------:R-:W-:Y:S01]  /*37a0*/  F2FP.F16.E4M3.UNPACK_B R44, R136.reuse.H1 ;  /* 0x00000088ff2c723e */ /* 0x080fe200030006ff */
[----:B------:R-:W-:Y:S01]  /*37b0*/  HADD2.F32 R168, -RZ, R166.H1_H1 ;  /* 0x300000a6ffa87230 */ /* 0x000fe20000004100 */
[----:B------:R-:W-:Y:S01]  /*37c0*/  F2FP.F16.E4M3.UNPACK_B R136, R136 ;  /* 0x00000088ff88723e */ /* 0x000fe200020006ff */
[----:B------:R-:W-:Y:S01]  /*37d0*/  HADD2.F32 R171, -RZ, R170.H1_H1 ;  /* 0x300000aaffab7230 */ /* 0x000fe20000004100 */
[----:B------:R-:W-:Y:S01]  /*37e0*/  F2FP.SATFINITE.E4M3.F32.PACK_AB_MERGE_C R174, R174, R169, RZ ;  /* 0x000000a9aeae723e */ /* 0x000fe200048070ff */
[----:B------:R-:W-:-:S02]  /*37f0*/  HADD2.F32 R45, -RZ, R44.H1_H1 ;  /* 0x3000002cff2d7230 */ /* 0x000fc40000004100 */
[----:B------:R-:W-:Y:S01]  /*3800*/  HADD2.F32 R44, -RZ, R44.H0_H0 ;  /* 0x2000002cff2c7230 */ /* 0x000fe20000004100 */
[----:B------:R-:W-:Y:S01]  /*3810*/  F2FP.SATFINITE.E4M3.F32.PACK_AB_MERGE_C R124, R124, R167, R174 ;  /* 0x000000a77c7c723e */ /* 0x000fe200048070ae */
[----:B------:R-:W-:Y:S02]  /*3820*/  HADD2.F32 R170, -RZ, R170.H0_H0 ;  /* 0x200000aaffaa7230 */ /* 0x000fe40000004100 */
[-C--:B------:R-:W-:Y:S01]  /*3830*/  FMUL.FTZ R173, R45, R171.reuse ;  /* 0x000000ab2dad7220 */ /* 0x080fe20000410000 */
[--C-:B------:R-:W-:Y:S02]  /*3840*/  HADD2.F32 R169, -RZ, R136.reuse.H1_H1 ;  /* 0x30000088ffa97230 */ /* 0x100fe40000004100 */
[C---:B------:R-:W-:Y:S01]  /*3850*/  FMUL.FTZ R172, R44.reuse, R171 ;  /* 0x000000ab2cac7220 */ /* 0x040fe20000410000 */
[----:B------:R-:W-:Y:S02]  /*3860*/  HADD2.F32 R136, -RZ, R136.H0_H0 ;  /* 0x20000088ff887230 */ /* 0x000fe40000004100 */
[----:B------:R-:W-:Y:S01]  /*3870*/  FFMA.FTZ R44, R44, R168, -R173 ;  /* 0x000000a82c2c7223 */ /* 0x000fe200000108ad */
[----:B------:R-:W-:-:S02]  /*3880*/  HADD2.F32 R166, -RZ, R166.H0_H0 ;  /* 0x200000a6ffa67230 */ /* 0x000fc40000004100 */
[----:B------:R-:W-:Y:S01]  /*3890*/  FMUL.FTZ R171, R169, R170 ;  /* 0x000000aaa9ab7220 */ /* 0x000fe20000410000 */
[----:B------:R-:W-:Y:S01]  /*38a0*/  FFMA.FTZ R45, R45, R168, R172 ;  /* 0x000000a82d2d7223 */ /* 0x000fe200000100ac */
[C---:B------:R-:W-:Y:S01]  /*38b0*/  FMUL.FTZ R170, R136.reuse, R170 ;  /* 0x000000aa88aa7220 */ /* 0x040fe20000410000 */
[----:B------:R-:W-:Y:S01]  /*38c0*/  SHF.R.U32.HI R167, RZ, 0x10, R137 ;  /* 0x00000010ffa77819 */ /* 0x000fe20000011689 */
[-C--:B------:R-:W-:Y:S01]  /*38d0*/  FFMA.FTZ R136, R136, R166.reuse, -R171 ;  /* 0x000000a688887223 */ /* 0x080fe200000108ab */
[----:B------:R-:W-:Y:S01]  /*38e0*/  LOP3.LUT R168, R137, 0xff0000ff, RZ, 0xc0, !PT ;  /* 0xff0000ff89a87812 */ /* 0x000fe200078ec0ff */
[----:B------:R-:W-:Y:S01]  /*38f0*/  FFMA.FTZ R169, R169, R166, R170 ;  /* 0x000000a6a9a97223 */ /* 0x000fe200000100aa */
[----:B------:R-:W-:Y:S02]  /*3900*/  SHF.R.U32.HI R166, RZ, 0x8, R137 ;  /* 0x00000008ffa67819 */ /* 0x000fe40000011689 */
[--C-:B------:R-:W-:Y:S02]  /*3910*/  SHF.R.U32.HI R170, RZ, 0x8, R125.reuse ;  /* 0x00000008ffaa7819 */ /* 0x100fe4000001167d */
[----:B------:R-:W-:Y:S01]  /*3920*/  SHF.R.U32.HI R171, RZ, 0x10, R125 ;  /* 0x00000010ffab7819 */ /* 0x000fe2000001167d */
[----:B------:R-:W-:Y:S01]  /*3930*/  IMAD.SHL.U32 R137, R166, 0x100, RZ ;  /* 0x00000100a6897824 */ /* 0x000fe200078e00ff */
[----:B------:R-:W-:Y:S01]  /*3940*/  LOP3.LUT R166, R125, 0xff0000ff, RZ, 0xc0, !PT ;  /* 0xff0000ff7da67812 */ /* 0x000fe200078ec0ff */
[----:B------:R-:W-:Y:S01]  /*3950*/  IMAD.SHL.U32 R125, R170, 0x100, RZ ;  /* 0x00000100aa7d7824 */ /* 0x000fe200078e00ff */
[----:B------:R-:W-:Y:S01]  /*3960*/  F2FP.SATFINITE.E4M3.F32.PACK_AB_MERGE_C R44, R45, R44, RZ ;  /* 0x0000002c2d2c723e */ /* 0x000fe200048070ff */
[----:B------:R-:W-:Y:S01]  /*3970*/  IMAD.MOV.U32 R45, RZ, RZ, R124 ;  /* 0x000000ffff2d7224 */ /* 0x000fe200078e007c */
[----:B------:R-:W-:Y:S01]  /*3980*/  LOP3.LUT R168, R168, 0xff00, R137, 0xf8, !PT ;  /* 0x0000ff00a8a87812 */ /* 0x000fe200078ef889 */
[----:B------:R-:W-:Y:S01]  /*3990*/  IMAD.U32 R137, R167, 0x10000, RZ ;  /* 0x00010000a7897824 */ /* 0x000fe200078e00ff */
[----:B------:R-:W-:Y:S01]  /*39a0*/  LOP3.LUT R166, R166, 0xff00, R125, 0xf8, !PT ;  /* 0x0000ff00a6a67812 */ /* 0x000fe200078ef87d */
[----:B------:R-:W-:Y:S01]  /*39b0*/  IMAD.MOV.U32 R167, RZ, RZ, R47 ;  /* 0x000000ffffa77224 */ /* 0x000fe200078e002f */
[----:B------:R-:W-:-:S02]  /*39c0*/  SHF.L.U32 R125, R171, 0x10, RZ ;  /* 0x00000010ab7d7819 */ /* 0x000fc400000006ff */
[----:B------:R-:W-:Y:S02]  /*39d0*/  LOP3.LUT R137, R168, 0xff0000, R137, 0xf8, !PT ;  /* 0x00ff0000a8897812 */ /* 0x000fe400078ef889 */
[----:B------:R-:W-:Y:S02]  /*39e0*/  F2FP.F16.E4M3.UNPACK_B R47, R167 ;  /* 0x000000a7ff2f723e */ /* 0x000fe400020006ff */
[----:B------:R-:W-:Y:S02]  /*39f0*/  LOP3.LUT R125, R166, 0xff0000, R125, 0xf8, !PT ;  /* 0x00ff0000a67d7812 */ /* 0x000fe400078ef87d */
[----:B------:R-:W-:Y:S01]  /*3a00*/  F2FP.F16.E4M3.UNPACK_B R171, R137.H1 ;  /* 0x00000089ffab723e */ /* 0x000fe200030006ff */
[--C-:B------:R-:W-:Y:S01]  /*3a10*/  HADD2.F32 R166, -RZ, R47.reuse.H1_H1 ;  /* 0x3000002fffa67230 */ /* 0x100fe20000004100 */
[----:B------:R-:W-:Y:S01]  /*3a20*/  F2FP.F16.E4M3.UNPACK_B R170, R125.H1 ;  /* 0x0000007dffaa723e */ /* 0x000fe200030006ff */
[----:B------:R-:W-:Y:S01]  /*3a30*/  HADD2.F32 R47, -RZ, R47.H0_H0 ;  /* 0x2000002fff2f7230 */ /* 0x000fe20000004100 */
[----:B------:R-:W-:Y:S01]  /*3a40*/  F2FP.SATFINITE.E4M3.F32.PACK_AB_MERGE_C R44, R169, R136, R44 ;  /* 0x00000088a92c723e */ /* 0x000fe2000480702c */
[----:B------:R-:W-:-:S02]  /*3a50*/  HADD2.F32 R172, -RZ, R171.H0_H0 ;  /* 0x200000abffac7230 */ /* 0x000fc40000004100 */
[--C-:B------:R-:W-:Y:S02]  /*3a60*/  HADD2.F32 R168, -RZ, R170.reuse.H0_H0 ;  /* 0x200000aaffa87230 */ /* 0x100fe40000004100 */
[----:B------:R-:W-:Y:S02]  /*3a70*/  HADD2.F32 R170, -RZ, R170.H1_H1 ;  /* 0x300000aaffaa7230 */ /* 0x000fe40000004100 */
[-C--:B------:R-:W-:Y:S01]  /*3a80*/  FMUL.FTZ R174, R166, R172.reuse ;  /* 0x000000aca6ae7220 */ /* 0x080fe20000410000 */
[----:B------:R-:W-:-:S03]  /*3a90*/  FMUL.FTZ R173, R47, R172 ;  /* 0x000000ac2fad7220 */ /* 0x000fc60000410000 */
[-C--:B------:R-:W-:Y:S01]  /*3aa0*/  FFMA.FTZ R47, R47, R168.reuse, -R174 ;  /* 0x000000a82f2f7223 */ /* 0x080fe200000108ae */
[----:B------:R-:W-:Y:S01]  /*3ab0*/  FFMA.FTZ R166, R166, R168, R173 ;  /* 0x000000a8a6a67223 */ /* 0x000fe200000100ad */
[----:B------:R-:W-:Y:S01]  /*3ac0*/  F2FP.F16.E4M3.UNPACK_B R168, R167.H1 ;  /* 0x000000a7ffa8723e */ /* 0x000fe200030006ff */
[----:B------:R-:W-:Y:S02]  /*3ad0*/  IMAD.MOV.U32 R167, RZ, RZ, R46 ;  /* 0x000000ffffa77224 */ /* 0x000fe400078e002e */
[----:B------:R-:W-:Y:S02]  /*3ae0*/  HADD2.F32 R46, -RZ, R171.H1_H1 ;  /* 0x300000abff2e7230 */ /* 0x000fe40000004100 */
[--C-:B------:R-:W-:Y:S02]  /*3af0*/  HADD2.F32 R171, -RZ, R168.reuse.H1_H1 ;  /* 0x300000a8ffab7230 */ /* 0x100fe40000004100 */
[----:B------:R-:W-:-:S03]  /*3b00*/  HADD2.F32 R168, -RZ, R168.H0_H0 ;  /* 0x200000a8ffa87230 */ /* 0x000fc60000004100 */
[CC--:B------:R-:W-:Y:S02]  /*3b10*/  FMUL.FTZ R173, R171.reuse, R46.reuse ;  /* 0x0000002eabad7220 */ /* 0x0c0fe40000410000 */
[C---:B------:R-:W-:Y:S02]  /*3b20*/  FMUL.FTZ R172, R168.reuse, R46 ;  /* 0x0000002ea8ac7220 */ /* 0x040fe40000410000 */
[-C--:B------:R-:W-:Y:S01]  /*3b30*/  FFMA.FTZ R46, R168, R170.reuse, -R173 ;  /* 0x000000aaa82e7223 */ /* 0x080fe200000108ad */
[----:B------:R-:W-:Y:S01]  /*3b40*/  F2FP.F16.E4M3.UNPACK_B R173, R137 ;  /* 0x00000089ffad723e */ /* 0x000fe200020006ff */
[----:B------:R-:W-:Y:S01]  /*3b50*/  FFMA.FTZ R171, R171, R170, R172 ;  /* 0x000000aaabab7223 */ /* 0x000fe200000100ac */
[----:B------:R-:W-:Y:S02]  /*3b60*/  F2FP.F16.E4M3.UNPACK_B R137, R167.H1 ;  /* 0x000000a7ff89723e */ /* 0x000fe400030006ff */
[----:B------:R-:W-:Y:S01]  /*3b70*/  F2FP.F16.E4M3.UNPACK_B R170, R125 ;  /* 0x0000007dffaa723e */ /* 0x000fe200020006ff */
[----:B------:R-:W-:Y:S01]  /*3b80*/  HADD2.F32 R125, -RZ, R173.H1_H1 ;  /* 0x300000adff7d7230 */ /* 0x000fe20000004100 */
[----:B------:R-:W-:Y:S01]  /*3b90*/  F2FP.F16.E4M3.UNPACK_B R167, R167 ;  /* 0x000000a7ffa7723e */ /* 0x000fe200020006ff */
[--C-:B------:R-:W-:Y:S01]  /*3ba0*/  HADD2.F32 R168, -RZ, R137.reuse.H1_H1 ;  /* 0x30000089ffa87230 */ /* 0x100fe20000004100 */
[----:B------:R-:W-:Y:S01]  /*3bb0*/  F2FP.SATFINITE.E4M3.F32.PACK_AB_MERGE_C R171, R171, R46, RZ ;  /* 0x0000002eabab723e */ /* 0x000fe200048070ff */
[----:B------:R-:W-:-:S02]  /*3bc0*/  HADD2.F32 R137, -RZ, R137.H0_H0 ;  /* 0x20000089ff897230 */ /* 0x000fc40000004100 */
[--C-:B------:R-:W-:Y:S02]  /*3bd0*/  HADD2.F32 R172, -RZ, R170.reuse.H1_H1 ;  /* 0x300000aaffac7230 */ /* 0x100fe40000004100 */
[-C--:B------:R-:W-:Y:S01]  /*3be0*/  FMUL.FTZ R174, R168, R125.reuse ;  /* 0x0000007da8ae7220 */ /* 0x080fe20000410000 */
[----:B------:R-:W-:Y:S02]  /*3bf0*/  HADD2.F32 R170, -RZ, R170.H0_H0 ;  /* 0x200000aaffaa7230 */ /* 0x000fe40000004100 */
[C---:B------:R-:W-:Y:S01]  /*3c00*/  FMUL.FTZ R175, R137.reuse, R125 ;  /* 0x0000007d89af7220 */ /* 0x040fe20000410000 */
[----:B------:R-:W-:Y:S01]  /*3c10*/  F2FP.SATFINITE.E4M3.F32.PACK_AB_MERGE_C R47, R166, R47, R171 ;  /* 0x0000002fa62f723e */ /* 0x000fe200048070ab */
[-C--:B------:R-:W-:Y:S01]  /*3c20*/  FFMA.FTZ R125, R137, R172.reuse, -R174 ;  /* 0x000000ac897d7223 */ /* 0x080fe200000108ae */
[----:B------:R-:W-:Y:S02]  /*3c30*/  HADD2.F32 R137, -RZ, R167.H1_H1 ;  /* 0x300000a7ff897230 */ /* 0x000fe40000004100 */
[----:B------:R-:W-:Y:S01]  /*3c40*/  FFMA.FTZ R174, R168, R172, R175 ;  /* 0x000000aca8ae7223 */ /* 0x000fe200000100af */
[----:B------:R-:W-:-:S02]  /*3c50*/  HADD2.F32 R168, -RZ, R173.H0_H0 ;  /* 0x200000adffa87230 */ /* 0x000fc40000004100 */
[----:B------:R-:W-:Y:S02]  /*3c60*/  HADD2.F32 R167, -RZ, R167.H0_H0 ;  /* 0x200000a7ffa77230 */ /* 0x000fe40000004100 */
[----:B------:R-:W-:Y:S01]  /*3c70*/  F2FP.SATFINITE.E4M3.F32.PACK_AB_MERGE_C R125, R174, R125, RZ ;  /* 0x0000007dae7d723e */ /* 0x000fe200048070ff */
[-C--:B------:R-:W-:Y:S02]  /*3c80*/  FMUL.FTZ R172, R137, R168.reuse ;  /* 0x000000a889ac7220 */ /* 0x080fe40000410000 */
[C---:B------:R-:W-:Y:S02]  /*3c90*/  FMUL.FTZ R168, R167.reuse, R168 ;  /* 0x000000a8a7a87220 */ /* 0x040fe40000410000 */
[-C--:B------:R-:W-:Y:S02]  /*3ca0*/  FFMA.FTZ R172, R167, R170.reuse, -R172 ;  /* 0x000000aaa7ac7223 */ /* 0x080fe400000108ac */
[----:B------:R-:W-:-:S05]  /*3cb0*/  FFMA.FTZ R137, R137, R170, R168 ;  /* 0x000000aa89897223 */ /* 0x000fca00000100a8 */
[----:B------:R-:W-:-:S07]  /*3cc0*/  F2FP.SATFINITE.E4M3.F32.PACK_AB_MERGE_C R46, R137, R172, R125 ;  /* 0x000000ac892e723e */ /* 0x000fce000480707d */
.L_x_500:
[----:B------:R-:W-:Y:S05]  /*3cd0*/  BSYNC B3 ;  /* 0x0000000000037941 */ /* 0x000fea0003800000 */
.L_x_499:
[----:B--2---:R2:W-:Y:S02]  /*3ce0*/  STG.E.128 desc[UR54][R50.64], R44 ;  /* 0x0000002c32007986 */ /* 0x0045e4000c101d36 */
.L_x_498:
[----:B------:R-:W-:Y:S05]  /*3cf0*/  BSYNC B2 ;  /* 0x0000000000027941 */ /* 0x000fea0003800000 */
.L_x_497:
[----:B------:R-:W-:Y:S01]  /*3d00*/  ISETP.NE.AND P3, PT, R35, RZ, PT ;  /* 0x000000ff2300720c */ /* 0x000fe20003f65270 */
[----:B------:R-:W-:-:S12]  /*3d10*/  BSSY B2, `(.L_x_501) ;  /* 0x0000074000027945 */ /* 0x000fd80003800000 */
[----:B------:R-:W-:Y:S05]  /*3d20*/  @!P3 BRA `(.L_x_502) ;  /* 0x0000000400c8b947 */ /* 0x000fea0003800000 */
[----:B0-2---:R0:W2:Y:S01]  /*3d30*/  LDS.128 R44, [R41+0x24200] ;  /* 0x02420000292c7984 */ /* 0x0050a20000000c00 */
[----:B------:R-:W-:Y:S01]  /*3d40*/  ISETP.GE.AND P3, PT, R222, R133, PT ;  /* 0x00000085de00720c */ /* 0x000fe20003f66270 */
[----:B------:R-:W-:-:S12]  /*3d50*/  BSSY B3, `(.L_x_503) ;  /* 0x000006e000037945 */ /* 0x000fd80003800000 */
[----:B0-----:R-:W-:Y:S05]  /*3d60*/  @P3 BRA `(.L_x_504) ;  /* 0x0000000400b03947 */ /* 0x001fea0003800000 */
[----:B--2---:R-:W-:Y:S01]  /*3d70*/  IMAD.MOV.U32 R124, RZ, RZ, R45 ;  /* 0x000000ffff7c7224 */ /* 0x004fe200078e002d */
[----:B------:R-:W-:Y:S02]  /*3d80*/  F2FP.F16.E4M3.UNPACK_B R167, R165.H1 ;  /* 0x000000a5ffa7723e */ /* 0x000fe400030006ff */
[----:B------:R-:W-:Y:S02]  /*3d90*/  F2FP.F16.E4M3.UNPACK_B R137, R164.H1 ;  /* 0x000000a4ff89723e */ /* 0x000fe400030006ff */
[----:B------:R-:W-:Y:S01]  /*3da0*/  F2FP.F16.E4M3.UNPACK_B R45, R124 ;  /* 0x0000007cff2d723e */ /* 0x000fe200020006ff */
[----:B------:R-:W-:Y:S01]  /*3db0*/  HADD2.F32 R170, -RZ, R167.H1_H1 ;  /* 0x300000a7ffaa7230 */ /* 0x000fe20000004100 */
[--C-:B------:R-:W-:Y:S02]  /*3dc0*/  SHF.R.U32.HI R168, RZ, 0x8, R97.reuse ;  /* 0x00000008ffa87819 */ /* 0x100fe40000011661 */
[----:B------:R-:W-:Y:S01]  /*3dd0*/  LOP3.LUT R136, R97, 0xff0000ff, RZ, 0xc0, !PT ;  /* 0xff0000ff61887812 */ /* 0x000fe200078ec0ff */
[--C-:B------:R-:W-:Y:S01]  /*3de0*/  HADD2.F32 R96, -RZ, R45.reuse.H0_H0 ;  /* 0x2000002dff607230 */ /* 0x100fe20000004100 */
[----:B------:R-:W-:Y:S01]  /*3df0*/  SHF.R.U32.HI R98, RZ, 0x10, R97 ;  /* 0x00000010ff627819 */ /* 0x000fe20000011661 */
[----:B------:R-:W-:Y:S01]  /*3e00*/  HADD2.F32 R125, -RZ, R45.H1_H1 ;  /* 0x3000002dff7d7230 */ /* 0x000fe20000004100 */
[----:B------:R-:W-:Y:S01]  /*3e10*/  F2FP.F16.E4M3.UNPACK_B R164, R164 ;  /* 0x000000a4ffa4723e */ /* 0x000fe200020006ff */
[----:B------:R-:W-:-:S02]  /*3e20*/  HADD2.F32 R45, -RZ, R167.H0_H0 ;  /* 0x200000a7ff2d7230 */ /* 0x000fc40000004100 */
[----:B------:R-:W-:-:S03]  /*3e30*/  HADD2.F32 R97, -RZ, R137.H0_H0 ;  /* 0x20000089ff617230 */ /* 0x000fc60000004100 */
[-C--:B------:R-:W-:Y:S01]  /*3e40*/  FMUL.FTZ R169, R125, R45.reuse ;  /* 0x0000002d7da97220 */ /* 0x080fe20000410000 */
[----:B------:R-:W-:-:S03]  /*3e50*/  FMUL.FTZ R166, R96, R45 ;  /* 0x0000002d60a67220 */ /* 0x000fc60000410000 */
[-C--:B------:R-:W-:Y:S01]  /*3e60*/  FFMA.FTZ R45, R96, R97.reuse, -R169 ;  /* 0x00000061602d7223 */ /* 0x080fe200000108a9 */
[----:B------:R-:W-:Y:S01]  /*3e70*/  FFMA.FTZ R96, R125, R97, R166 ;  /* 0x000000617d607223 */ /* 0x000fe200000100a6 */
[----:B------:R-:W-:Y:S01]  /*3e80*/  F2FP.F16.E4M3.UNPACK_B R97, R124.H1 ;  /* 0x0000007cff61723e */ /* 0x000fe200030006ff */
[----:B------:R-:W-:Y:S01]  /*3e90*/  IMAD.SHL.U32 R169, R168, 0x100, RZ ;  /* 0x00000100a8a97824 */ /* 0x000fe200078e00ff */
[--C-:B------:R-:W-:Y:S01]  /*3ea0*/  SHF.R.U32.HI R166, RZ, 0x8, R99.reuse ;  /* 0x00000008ffa67819 */ /* 0x100fe20000011663 */
[----:B------:R-:W-:Y:S01]  /*3eb0*/  HADD2.F32 R168, -RZ, R137.H1_H1 ;  /* 0x30000089ffa87230 */ /* 0x000fe20000004100 */
[----:B------:R-:W-:Y:S01]  /*3ec0*/  LOP3.LUT R124, R99, 0xff0000ff, RZ, 0xc0, !PT ;  /* 0xff0000ff637c7812 */ /* 0x000fe200078ec0ff */
[--C-:B------:R-:W-:Y:S01]  /*3ed0*/  HADD2.F32 R167, -RZ, R97.reuse.H1_H1 ;  /* 0x30000061ffa77230 */ /* 0x100fe20000004100 */
[----:B------:R-:W-:Y:S01]  /*3ee0*/  SHF.R.U32.HI R125, RZ, 0x10, R99 ;  /* 0x00000010ff7d7819 */ /* 0x000fe20000011663 */
[----:B------:R-:W-:Y:S01]  /*3ef0*/  HADD2.F32 R97, -RZ, R97.H0_H0 ;  /* 0x20000061ff617230 */ /* 0x000fe20000004100 */
[----:B------:R-:W-:-:S02]  /*3f00*/  MOV R99, R44 ;  /* 0x0000002c00637202 */ /* 0x000fc40000000f00 */
[-C--:B------:R-:W-:Y:S01]  /*3f10*/  FMUL.FTZ R44, R167, R170.reuse ;  /* 0x000000aaa72c7220 */ /* 0x080fe20000410000 */
[----:B------:R-:W-:Y:S01]  /*3f20*/  LOP3.LUT R136, R136, 0xff00, R169, 0xf8, !PT ;  /* 0x0000ff0088887812 */ /* 0x000fe200078ef8a9 */
[C---:B------:R-:W-:Y:S01]  /*3f30*/  FMUL.FTZ R172, R97.reuse, R170 ;  /* 0x000000aa61ac7220 */ /* 0x040fe20000410000 */
[----:B------:R-:W-:Y:S01]  /*3f40*/  F2FP.F16.E4M3.UNPACK_B R170, R165 ;  /* 0x000000a5ffaa723e */ /* 0x000fe200020006ff */
[-C--:B------:R-:W-:Y:S01]  /*3f50*/  FFMA.FTZ R44, R97, R168.reuse, -R44 ;  /* 0x000000a8612c7223 */ /* 0x080fe2000001082c */
[-C--:B------:R-:W-:Y:S01]  /*3f60*/  F2FP.F16.E4M3.UNPACK_B R137, R99.reuse.H1 ;  /* 0x00000063ff89723e */ /* 0x080fe200030006ff */
[----:B------:R-:W-:Y:S01]  /*3f70*/  FFMA.FTZ R97, R167, R168, R172 ;  /* 0x000000a8a7617223 */ /* 0x000fe200000100ac */
[----:B------:R-:W-:Y:S02]  /*3f80*/  IMAD.SHL.U32 R167, R166, 0x100, RZ ;  /* 0x00000100a6a77824 */ /* 0x000fe400078e00ff */
[----:B------:R-:W-:Y:S02]  /*3f90*/  HADD2.F32 R168, -RZ, R170.H1_H1 ;  /* 0x300000aaffa87230 */ /* 0x000fe40000004100 */
[--C-:B------:R-:W-:Y:S01]  /*3fa0*/  HADD2.F32 R166, -RZ, R137.reuse.H1_H1 ;  /* 0x30000089ffa67230 */ /* 0x100fe20000004100 */
[----:B------:R-:W-:Y:S01]  /*3fb0*/  LOP3.LUT R171, R124, 0xff00, R167, 0xf8, !PT ;  /* 0x0000ff007cab7812 */ /* 0x000fe200078ef8a7 */
[----:B------:R-:W-:Y:S01]  /*3fc0*/  HADD2.F32 R165, -RZ, R137.H0_H0 ;  /* 0x20000089ffa57230 */ /* 0x000fe20000004100 */
[----:B------:R-:W-:Y:S01]  /*3fd0*/  F2FP.F16.E4M3.UNPACK_B R137, R99 ;  /* 0x00000063ff89723e */ /* 0x000fe200020006ff */
[----:B------:R-:W-:-:S02]  /*3fe0*/  IMAD.U32 R169, R98, 0x10000, RZ ;  /* 0x0001000062a97824 */ /* 0x000fc400078e00ff */
[-C--:B------:R-:W-:Y:S01]  /*3ff0*/  FMUL.FTZ R98, R166, R168.reuse ;  /* 0x000000a8a6627220 */ /* 0x080fe20000410000 */
[----:B------:R-:W-:Y:S02]  /*4000*/  HADD2.F32 R167, -RZ, R164.H1_H1 ;  /* 0x300000a4ffa77230 */ /* 0x000fe40000004100 */
[----:B------:R-:W-:Y:S01]  /*4010*/  FMUL.FTZ R173, R165, R168 ;  /* 0x000000a8a5ad7220 */ /* 0x000fe20000410000 */
[----:B------:R-:W-:Y:S01]  /*4020*/  IMAD.U32 R168, R125, 0x10000, RZ ;  /* 0x000100007da87824 */ /* 0x000fe200078e00ff */
[----:B------:R-:W-:Y:S01]  /*4030*/  LOP3.LUT R124, R136, 0xff0000, R169, 0xf8, !PT ;  /* 0x00ff0000887c7812 */ /* 0x000fe200078ef8a9 */
[----:B------:R-:W-:Y:S02]  /*4040*/  HADD2.F32 R170, -RZ, R170.H0_H0 ;  /* 0x200000aaffaa7230 */ /* 0x000fe40000004100 */
[-C--:B------:R-:W-:Y:S01]  /*4050*/  FFMA.FTZ R98, R165, R167.reuse, -R98 ;  /* 0x000000a7a5627223 */ /* 0x080fe20000010862 */
[--C-:B------:R-:W-:Y:S02]  /*4060*/  HADD2.F32 R165, -RZ, R137.reuse.H1_H1 ;  /* 0x30000089ffa57230 */ /* 0x100fe40000004100 */
[----:B------:R-:W-:Y:S01]  /*4070*/  FFMA.FTZ R99, R166, R167, R173 ;  /* 0x000000a7a6637223 */ /* 0x000fe200000100ad */
[----:B------:R-:W-:Y:S01]  /*4080*/  HADD2.F32 R136, -RZ, R137.H0_H0 ;  /* 0x20000089ff887230 */ /* 0x000fe20000004100 */
[----:B------:R-:W-:Y:S01]  /*4090*/  MOV R166, R47 ;  /* 0x0000002f00a67202 */ /* 0x000fe20000000f00 */
[----:B------:R-:W-:Y:S01]  /*40a0*/  HADD2.F32 R164, -RZ, R164.H0_H0 ;  /* 0x200000a4ffa47230 */ /* 0x000fe20000004100 */
[----:B------:R-:W-:Y:S01]  /*40b0*/  LOP3.LUT R137, R171, 0xff0000, R168, 0xf8, !PT ;  /* 0x00ff0000ab897812 */ /* 0x000fe200078ef8a8 */
[C---:B------:R-:W-:Y:S01]  /*40c0*/  FMUL.FTZ R47, R165.reuse, R170 ;  /* 0x000000aaa52f7220 */ /* 0x040fe20000410000 */
[----:B------:R-:W-:Y:S01]  /*40d0*/  F2FP.F16.E4M3.UNPACK_B R125, R166 ;  /* 0x000000a6ff7d723e */ /* 0x000fe200020006ff */
[C---:B------:R-:W-:Y:S01]  /*40e0*/  FMUL.FTZ R170, R136.reuse, R170 ;  /* 0x000000aa88aa7220 */ /* 0x040fe20000410000 */
[----:B------:R-:W-:Y:S01]  /*40f0*/  F2FP.F16.E4M3.UNPACK_B R167, R137.H1 ;  /* 0x00000089ffa7723e */ /* 0x000fe200030006ff */
[----:B------:R-:W-:Y:S01]  /*4100*/  FFMA.FTZ R47, R136, R164, -R47 ;  /* 0x000000a4882f7223 */ /* 0x000fe2000001082f */
[----:B------:R-:W-:Y:S01]  /*4110*/  F2FP.F16.E4M3.UNPACK_B R168, R124.H1 ;  /* 0x0000007cffa8723e */ /* 0x000fe200030006ff */
[----:B------:R-:W-:Y:S01]  /*4120*/  FFMA.FTZ R136, R165, R164, R170 ;  /* 0x000000a4a5887223 */ /* 0x000fe200000100aa */
[----:B------:R-:W-:Y:S01]  /*4130*/  HADD2.F32 R164, -RZ, R125.H1_H1 ;  /* 0x3000007dffa47230 */ /* 0x000fe20000004100 */
[----:B------:R-:W-:Y:S01]  /*4140*/  F2FP.F16.E4M3.UNPACK_B R166, R166.H1 ;  /* 0x000000a6ffa6723e */ /* 0x000fe200030006ff */
[----:B------:R-:W-:Y:S01]  /*4150*/  HADD2.F32 R169, -RZ, R167.H0_H0 ;  /* 0x200000a7ffa97230 */ /* 0x000fe20000004100 */
[----:B------:R-:W-:Y:S01]  /*4160*/  F2FP.SATFINITE.E4M3.F32.PACK_AB_MERGE_C R97, R97, R44, RZ ;  /* 0x0000002c6161723e */ /* 0x000fe200048070ff */
[----:B------:R-:W-:Y:S01]  /*4170*/  HADD2.F32 R125, -RZ, R125.H0_H0 ;  /* 0x2000007dff7d7230 */ /* 0x000fe20000004100 */
[----:B------:R-:W-:Y:S01]  /*4180*/  F2FP.SATFINITE.E4M3.F32.PACK_AB_MERGE_C R98, R99, R98, RZ ;  /* 0x000000626362723e */ /* 0x000fe200048070ff */
[----:B------:R-:W-:-:S02]  /*4190*/  HADD2.F32 R165, -RZ, R168.H0_H0 ;  /* 0x200000a8ffa57230 */ /* 0x000fc40000004100 */
[-C--:B------:R-:W-:Y:S01]  /*41a0*/  FMUL.FTZ R170, R164, R169.reuse ;  /* 0x000000a9a4aa7220 */ /* 0x080fe20000410000 */
[----:B------:R-:W-:Y:S02]  /*41b0*/  HADD2.F32 R168, -RZ, R168.H1_H1 ;  /* 0x300000a8ffa87230 */ /* 0x000fe40000004100 */
[C---:B------:R-:W-:Y:S01]  /*41c0*/  FMUL.FTZ R169, R125.reuse, R169 ;  /* 0x000000a97da97220 */ /* 0x040fe20000410000 */
[----:B------:R-:W-:Y:S01]  /*41d0*/  F2FP.SATFINITE.E4M3.F32.PACK_AB_MERGE_C R47, R136, R47, R98 ;  /* 0x0000002f882f723e */ /* 0x000fe20004807062 */
[----:B------:R-:W-:Y:S01]  /*41e0*/  FFMA.FTZ R125, R125, R165, -R170 ;  /* 0x000000a57d7d7223 */ /* 0x000fe200000108aa */
[----:B------:R-:W-:Y:S01]  /*41f0*/  F2FP.SATFINITE.E4M3.F32.PACK_AB_MERGE_C R45, R96, R45, R97 ;  /* 0x0000002d602d723e */ /* 0x000fe20004807061 */
[----:B------:R-:W-:Y:S01]  /*4200*/  FFMA.FTZ R164, R164, R165, R169 ;  /* 0x000000a5a4a47223 */ /* 0x000fe200000100a9 */
[----:B------:R-:W-:Y:S02]  /*4210*/  HADD2.F32 R169, -RZ, R167.H1_H1 ;  /* 0x300000a7ffa97230 */ /* 0x000fe40000004100 */
[----:B------:R-:W-:-:S02]  /*4220*/  HADD2.F32 R167, -RZ, R166.H1_H1 ;  /* 0x300000a6ffa77230 */ /* 0x000fc40000004100 */
[----:B------:R-:W-:Y:S02]  /*4230*/  HADD2.F32 R166, -RZ, R166.H0_H0 ;  /* 0x200000a6ffa67230 */ /* 0x000fe40000004100 */
[----:B------:R-:W-:Y:S02]  /*4240*/  IMAD.MOV.U32 R165, RZ, RZ, R46 ;  /* 0x000000ffffa57224 */ /* 0x000fe400078e002e */
[CC--:B------:R-:W-:Y:S01]  /*4250*/  FMUL.FTZ R171, R167.reuse, R169.reuse ;  /* 0x000000a9a7ab7220 */ /* 0x0c0fe20000410000 */
[C---:B------:R-:W-:Y:S01]  /*4260*/  FMUL.FTZ R170, R166.reuse, R169 ;  /* 0x000000a9a6aa7220 */ /* 0x040fe20000410000 */
[----:B------:R-:W-:Y:S02]  /*4270*/  F2FP.F16.E4M3.UNPACK_B R169, R137 ;  /* 0x00000089ffa9723e */ /* 0x000fe400020006ff */
[-C--:B------:R-:W-:Y:S01]  /*4280*/  FFMA.FTZ R46, R166, R168.reuse, -R171 ;  /* 0x000000a8a62e7223 */ /* 0x080fe200000108ab */
[-C--:B------:R-:W-:Y:S01]  /*4290*/  F2FP.F16.E4M3.UNPACK_B R166, R165.reuse.H1 ;  /* 0x000000a5ffa6723e */ /* 0x080fe200030006ff */
[----:B------:R-:W-:Y:S01]  /*42a0*/  FFMA.FTZ R137, R167, R168, R170 ;  /* 0x000000a8a7897223 */ /* 0x000fe200000100aa */
[----:B------:R-:W-:Y:S01]  /*42b0*/  F2FP.F16.E4M3.UNPACK_B R168, R124 ;  /* 0x0000007cffa8723e */ /* 0x000fe200020006ff */
[----:B------:R-:W-:Y:S01]  /*42c0*/  HADD2.F32 R170, -RZ, R169.H1_H1 ;  /* 0x300000a9ffaa7230 */ /* 0x000fe20000004100 */
[----:B------:R-:W-:Y:S01]  /*42d0*/  F2FP.F16.E4M3.UNPACK_B R165, R165 ;  /* 0x000000a5ffa5723e */ /* 0x000fe200020006ff */
[--C-:B------:R-:W-:Y:S01]  /*42e0*/  HADD2.F32 R167, -RZ, R166.reuse.H1_H1 ;  /* 0x300000a6ffa77230 */ /* 0x100fe20000004100 */
[----:B------:R-:W-:Y:S01]  /*42f0*/  F2FP.SATFINITE.E4M3.F32.PACK_AB_MERGE_C R137, R137, R46, RZ ;  /* 0x0000002e8989723e */ /* 0x000fe200048070ff */
[----:B------:R-:W-:-:S02]  /*4300*/  HADD2.F32 R166, -RZ, R166.H0_H0 ;  /* 0x200000a6ffa67230 */ /* 0x000fc40000004100 */
[--C-:B------:R-:W-:Y:S02]  /*4310*/  HADD2.F32 R124, -RZ, R168.reuse.H1_H1 ;  /* 0x300000a8ff7c7230 */ /* 0x100fe40000004100 */
[CC--:B------:R-:W-:Y:S01]  /*4320*/  FMUL.FTZ R171, R167.reuse, R170.reuse ;  /* 0x000000aaa7ab7220 */ /* 0x0c0fe20000410000 */
[----:B------:R-:W-:Y:S02]  /*4330*/  HADD2.F32 R169, -RZ, R169.H0_H0 ;  /* 0x200000a9ffa97230 */ /* 0x000fe40000004100 */
[C---:B------:R-:W-:Y:S01]  /*4340*/  FMUL.FTZ R170, R166.reuse, R170 ;  /* 0x000000aaa6aa7220 */ /* 0x040fe20000410000 */
[----:B------:R-:W-:Y:S02]  /*4350*/  HADD2.F32 R168, -RZ, R168.H0_H0 ;  /* 0x200000a8ffa87230 */ /* 0x000fe40000004100 */
[-C--:B------:R-:W-:Y:S01]  /*4360*/  FFMA.FTZ R171, R166, R124.reuse, -R171 ;  /* 0x0000007ca6ab7223 */ /* 0x080fe200000108ab */
[----:B------:R-:W-:Y:S01]  /*4370*/  F2FP.SATFINITE.E4M3.F32.PACK_AB_MERGE_C R125, R164, R125, R137 ;  /* 0x0000007da47d723e */ /* 0x000fe20004807089 */
[----:B------:R-:W-:Y:S01]  /*4380*/  FFMA.FTZ R170, R167, R124, R170 ;  /* 0x0000007ca7aa7223 */ /* 0x000fe200000100aa */
[----:B------:R-:W-:-:S02]  /*4390*/  HADD2.F32 R124, -RZ, R165.H1_H1 ;  /* 0x300000a5ff7c7230 */ /* 0x000fc40000004100 */
[----:B------:R-:W-:Y:S02]  /*43a0*/  HADD2.F32 R165, -RZ, R165.H0_H0 ;  /* 0x200000a5ffa57230 */ /* 0x000fe40000004100 */
[----:B------:R-:W-:Y:S01]  /*43b0*/  F2FP.SATFINITE.E4M3.F32.PACK_AB_MERGE_C R170, R170, R171, RZ ;  /* 0x000000abaaaa723e */ /* 0x000fe200048070ff */
[CC--:B------:R-:W-:Y:S02]  /*43c0*/  FMUL.FTZ R44, R124.reuse, R169.reuse ;  /* 0x000000a97c2c7220 */ /* 0x0c0fe40000410000 */
[C---:B------:R-:W-:Y:S02]  /*43d0*/  FMUL.FTZ R169, R165.reuse, R169 ;  /* 0x000000a9a5a97220 */ /* 0x040fe40000410000 */
[-C--:B------:R-:W-:Y:S02]  /*43e0*/  FFMA.FTZ R44, R165, R168.reuse, -R44 ;  /* 0x000000a8a52c7223 */ /* 0x080fe4000001082c */
[----:B------:R-:W-:-:S05]  /*43f0*/  FFMA.FTZ R169, R124, R168, R169 ;  /* 0x000000a87ca97223 */ /* 0x000fca00000100a9 */
[----:B------:R-:W-:Y:S01]  /*4400*/  F2FP.SATFINITE.E4M3.F32.PACK_AB_MERGE_C R46, R169, R44, R170 ;  /* 0x0000002ca92e723e */ /* 0x000fe200048070aa */
[----:B------:R-:W-:Y:S02]  /*4410*/  IMAD.MOV.U32 R44, RZ, RZ, R47 ;  /* 0x000000ffff2c7224 */ /* 0x000fe400078e002f */
[----:B------:R-:W-:-:S07]  /*4420*/  IMAD.MOV.U32 R47, RZ, RZ, R125 ;  /* 0x000000ffff2f7224 */ /* 0x000fce00078e007d */
.L_x_504:
[----:B------:R-:W-:Y:S05]  /*4430*/  BSYNC B3 ;  /* 0x0000000000037941 */ /* 0x000fea0003800000 */
.L_x_503:
[----:B--2---:R3:W-:Y:S02]  /*4440*/  STG.E.128 desc[UR54][R50.64+0x20], R44 ;  /* 0x0000202c32007986 */ /* 0x0047e4000c101d36 */
.L_x_502:
[----:B------:R-:W-:Y:S05]  /*4450*/  BSYNC B2 ;  /* 0x0000000000027941 */ /* 0x000fea0003800000 */
.L_x_501:
[----:B------:R-:W-:Y:S01]  /*4460*/  ISETP.NE.AND P3, PT, R36, RZ, PT ;  /* 0x000000ff2400720c */ /* 0x000fe20003f65270 */
[----:B------:R-:W-:-:S12]  /*4470*/  BSSY B2, `(.L_x_505) ;  /* 0x000006f000027945 */ /* 0x000fd80003800000 */
[----:B------:R-:W-:Y:S05]  /*4480*/  @!P3 BRA `(.L_x_506) ;  /* 0x0000000400b4b947 */ /* 0x000fea0003800000 */
[----:B0-23--:R0:W2:Y:S01]  /*4490*/  LDS.128 R44, [R40+0x26a00] ;  /* 0x026a0000282c7984 */ /* 0x00d0a20000000c00 */
[----:B------:R-:W-:Y:S01]  /*44a0*/  ISETP.GE.AND P3, PT, R223, R133, PT ;  /* 0x00000085df00720c */ /* 0x000fe20003f66270 */
[----:B------:R-:W-:-:S12]  /*44b0*/  BSSY B3, `(.L_x_507) ;  /* 0x0000069000037945 */ /* 0x000fd80003800000 */
[----:B0-----:R-:W-:Y:S05]  /*44c0*/  @P3 BRA `(.L_x_508) ;  /* 0x00000004009c3947 */ /* 0x001fea0003800000 */
[----:B------:R-:W-:Y:S02]  /*44d0*/  SHF.R.U32.HI R88, RZ, 0x8, R89 ;  /* 0x00000008ff587819 */ /* 0x000fe40000011659 */
[----:B------:R-:W-:Y:S02]  /*44e0*/  SHF.R.U32.HI R90, RZ, 0x8, R91 ;  /* 0x00000008ff5a7819 */ /* 0x000fe4000001165b */
[----:B------:R-:W-:Y:S01]  /*44f0*/  SHF.R.U32.HI R99, RZ, 0x10, R89 ;  /* 0x00000010ff637819 */ /* 0x000fe20000011659 */
[----:B------:R-:W-:Y:S01]  /*4500*/  IMAD.SHL.U32 R88, R88, 0x100, RZ ;  /* 0x0000010058587824 */ /* 0x000fe200078e00ff */
[----:B------:R-:W-:Y:S02]  /*4510*/  LOP3.LUT R89, R89, 0xff0000ff, RZ, 0xc0, !PT ;  /* 0xff0000ff59597812 */ /* 0x000fe400078ec0ff */
[----:B------:R-:W-:Y:S02]  /*4520*/  SHF.R.U32.HI R97, RZ, 0x10, R91 ;  /* 0x00000010ff617819 */ /* 0x000fe4000001165b */
[----:B------:R-:W-:-:S02]  /*4530*/  LOP3.LUT R96, R91, 0xff0000ff, RZ, 0xc0, !PT ;  /* 0xff0000ff5b607812 */ /* 0x000fc400078ec0ff */
[----:B------:R-:W-:Y:S01]  /*4540*/  SHF.L.U32 R91, R90, 0x8, RZ ;  /* 0x000000085a5b7819 */ /* 0x000fe200000006ff */
[----:B--2---:R-:W-:Y:S01]  /*4550*/  IMAD.MOV.U32 R90, RZ, RZ, R44 ;  /* 0x000000ffff5a7224 */ /* 0x004fe200078e002c */
[----:B------:R-:W-:Y:S01]  /*4560*/  LOP3.LUT R89, R89, 0xff00, R88, 0xf8, !PT ;  /* 0x0000ff0059597812 */ /* 0x000fe200078ef858 */
[----:B------:R-:W-:Y:S01]  /*4570*/  IMAD.U32 R88, R99, 0x10000, RZ ;  /* 0x0001000063587824 */ /* 0x000fe200078e00ff */
[----:B------:R-:W-:Y:S01]  /*4580*/  LOP3.LUT R98, R96, 0xff00, R91, 0xf8, !PT ;  /* 0x0000ff0060627812 */ /* 0x000fe200078ef85b */
[----:B------:R-:W-:Y:S01]  /*4590*/  IMAD.U32 R91, R97, 0x10000, RZ ;  /* 0x00010000615b7824 */ /* 0x000fe200078e00ff */
[----:B------:R-:W-:Y:S02]  /*45a0*/  F2FP.F16.E4M3.UNPACK_B R96, R163.H1 ;  /* 0x000000a3ff60723e */ /* 0x000fe400030006ff */
[-C--:B------:R-:W-:Y:S02]  /*45b0*/  F2FP.F16.E4M3.UNPACK_B R44, R45.reuse ;  /* 0x0000002dff2c723e */ /* 0x080fe400020006ff */
[----:B------:R-:W-:Y:S01]  /*45c0*/  LOP3.LUT R88, R89, 0xff0000, R88, 0xf8, !PT ;  /* 0x00ff000059587812 */ /* 0x000fe200078ef858 */
[----:B------:R-:W-:Y:S01]  /*45d0*/  HADD2.F32 R124, -RZ, R96.H0_H0 ;  /* 0x20000060ff7c7230 */ /* 0x000fe20000004100 */
[----:B------:R-:W-:Y:S01]  /*45e0*/  LOP3.LUT R89, R98, 0xff0000, R91, 0xf8, !PT ;  /* 0x00ff000062597812 */ /* 0x000fe200078ef85b */
[--C-:B------:R-:W-:Y:S01]  /*45f0*/  HADD2.F32 R91, -RZ, R44.reuse.H1_H1 ;  /* 0x3000002cff5b7230 */ /* 0x100fe20000004100 */
[----:B------:R-:W-:Y:S01]  /*4600*/  F2FP.F16.E4M3.UNPACK_B R98, R162.H1 ;  /* 0x000000a2ff62723e */ /* 0x000fe200030006ff */
[----:B------:R-:W-:Y:S01]  /*4610*/  HADD2.F32 R44, -RZ, R44.H0_H0 ;  /* 0x2000002cff2c7230 */ /* 0x000fe20000004100 */
[----:B------:R-:W-:Y:S01]  /*4620*/  F2FP.F16.E4M3.UNPACK_B R45, R45.H1 ;  /* 0x0000002dff2d723e */ /* 0x000fe200030006ff */
[----:B------:R-:W-:-:S02]  /*4630*/  HADD2.F32 R125, -RZ, R96.H1_H1 ;  /* 0x30000060ff7d7230 */ /* 0x000fc40000004100 */
[CC--:B------:R-:W-:Y:S01]  /*4640*/  FMUL.FTZ R137, R91.reuse, R124.reuse ;  /* 0x0000007c5b897220 */ /* 0x0c0fe20000410000 */
[--C-:B------:R-:W-:Y:S02]  /*4650*/  HADD2.F32 R99, -RZ, R98.reuse.H0_H0 ;  /* 0x20000062ff637230 */ /* 0x100fe40000004100 */
[C---:B------:R-:W-:Y:S01]  /*4660*/  FMUL.FTZ R124, R44.reuse, R124 ;  /* 0x0000007c2c7c7220 */ /* 0x040fe20000410000 */
[--C-:B------:R-:W-:Y:S01]  /*4670*/  HADD2.F32 R97, -RZ, R45.reuse.H1_H1 ;  /* 0x3000002dff617230 */ /* 0x100fe20000004100 */
[----:B------:R-:W-:Y:S01]  /*4680*/  F2FP.F16.E4M3.UNPACK_B R163, R163 ;  /* 0x000000a3ffa3723e */ /* 0x000fe200020006ff */
[----:B------:R-:W-:Y:S02]  /*4690*/  HADD2.F32 R96, -RZ, R45.H0_H0 ;  /* 0x2000002dff607230 */ /* 0x000fe40000004100 */
[-C--:B------:R-:W-:Y:S01]  /*46a0*/  FFMA.FTZ R44, R44, R99.reuse, -R137 ;  /* 0x000000632c2c7223 */ /* 0x080fe20000010889 */
[----:B------:R-:W-:Y:S02]  /*46b0*/  HADD2.F32 R98, -RZ, R98.H1_H1 ;  /* 0x30000062ff627230 */ /* 0x000fe40000004100 */
[----:B------:R-:W-:Y:S01]  /*46c0*/  FFMA.FTZ R45, R91, R99, R124 ;  /* 0x000000635b2d7223 */ /* 0x000fe2000001007c */
[CC--:B------:R-:W-:Y:S01]  /*46d0*/  FMUL.FTZ R137, R97.reuse, R125.reuse ;  /* 0x0000007d61897220 */ /* 0x0c0fe20000410000 */
[C---:B------:R-:W-:Y:S01]  /*46e0*/  FMUL.FTZ R136, R96.reuse, R125 ;  /* 0x0000007d60887220 */ /* 0x040fe20000410000 */
[-C--:B------:R-:W-:Y:S01]  /*46f0*/  F2FP.F16.E4M3.UNPACK_B R91, R90.reuse.H1 ;  /* 0x0000005aff5b723e */ /* 0x080fe200030006ff */
[----:B------:R-:W-:Y:S01]  /*4700*/  HADD2.F32 R99, -RZ, R163.H1_H1 ;  /* 0x300000a3ff637230 */ /* 0x000fe20000004100 */
[----:B------:R-:W-:Y:S01]  /*4710*/  F2FP.F16.E4M3.UNPACK_B R90, R90 ;  /* 0x0000005aff5a723e */ /* 0x000fe200020006ff */
[-C--:B------:R-:W-:Y:S01]  /*4720*/  FFMA.FTZ R137, R96, R98.reuse, -R137 ;  /* 0x0000006260897223 */ /* 0x080fe20000010889 */
[----:B------:R-:W-:Y:S01]  /*4730*/  FFMA.FTZ R164, R97, R98, R136 ;  /* 0x0000006261a47223 */ /* 0x000fe20000010088 */
[----:B------:R-:W-:Y:S01]  /*4740*/  F2FP.F16.E4M3.UNPACK_B R162, R162 ;  /* 0x000000a2ffa2723e */ /* 0x000fe200020006ff */
[----:B------:R-:W-:-:S02]  /*4750*/  HADD2.F32 R98, -RZ, R91.H1_H1 ;  /* 0x3000005bff627230 */ /* 0x000fc40000004100 */
[----:B------:R-:W-:Y:S02]  /*4760*/  HADD2.F32 R97, -RZ, R91.H0_H0 ;  /* 0x2000005bff617230 */ /* 0x000fe40000004100 */
[----:B------:R-:W-:Y:S02]  /*4770*/  HADD2.F32 R163, -RZ, R163.H0_H0 ;  /* 0x200000a3ffa37230 */ /* 0x000fe40000004100 */
[-C--:B------:R-:W-:Y:S01]  /*4780*/  FMUL.FTZ R136, R98, R99.reuse ;  /* 0x0000006362887220 */ /* 0x080fe20000410000 */
[--C-:B------:R-:W-:Y:S02]  /*4790*/  HADD2.F32 R96, -RZ, R90.reuse.H1_H1 ;  /* 0x3000005aff607230 */ /* 0x100fe40000004100 */
[----:B------:R-:W-:Y:S01]  /*47a0*/  FMUL.FTZ R99, R97, R99 ;  /* 0x0000006361637220 */ /* 0x000fe20000410000 */
[----:B------:R-:W-:Y:S02]  /*47b0*/  HADD2.F32 R91, -RZ, R90.H0_H0 ;  /* 0x2000005aff5b7230 */ /* 0x000fe40000004100 */
[----:B------:R-:W-:-:S02]  /*47c0*/  HADD2.F32 R90, -RZ, R162.H1_H1 ;  /* 0x300000a2ff5a7230 */ /* 0x000fc40000004100 */
[-C--:B------:R-:W-:Y:S01]  /*47d0*/  FMUL.FTZ R124, R96, R163.reuse ;  /* 0x000000a3607c7220 */ /* 0x080fe20000410000 */
[----:B------:R-:W-:Y:S02]  /*47e0*/  HADD2.F32 R162, -RZ, R162.H0_H0 ;  /* 0x200000a2ffa27230 */ /* 0x000fe40000004100 */
[----:B------:R-:W-:Y:S01]  /*47f0*/  FMUL.FTZ R163, R91, R163 ;  /* 0x000000a35ba37220 */ /* 0x000fe20000410000 */
[-C--:B------:R-:W-:Y:S01]  /*4800*/  FFMA.FTZ R97, R97, R90.reuse, -R136 ;  /* 0x0000005a61617223 */ /* 0x080fe20000010888 */
[----:B------:R-:W-:Y:S01]  /*4810*/  FFMA.FTZ R136, R98, R90, R99 ;  /* 0x0000005a62887223 */ /* 0x000fe20000010063 */
[-C--:B------:R-:W-:Y:S01]  /*4820*/  FFMA.FTZ R90, R91, R162.reuse, -R124 ;  /* 0x000000a25b5a7223 */ /* 0x080fe2000001087c */
[----:B------:R-:W-:Y:S01]  /*4830*/  FFMA.FTZ R91, R96, R162, R163 ;  /* 0x000000a2605b7223 */ /* 0x000fe200000100a3 */
[----:B------:R-:W-:Y:S02]  /*4840*/  F2FP.F16.E4M3.UNPACK_B R98, R47.H1 ;  /* 0x0000002fff62723e */ /* 0x000fe400030006ff */
[----:B------:R-:W-:-:S02]  /*4850*/  F2FP.SATFINITE.E4M3.F32.PACK_AB_MERGE_C R96, R164, R137, RZ ;  /* 0x00000089a460723e */ /* 0x000fc400048070ff */
[-C--:B------:R-:W-:Y:S01]  /*4860*/  F2FP.F16.E4M3.UNPACK_B R164, R89.reuse.H1 ;  /* 0x00000059ffa4723e */ /* 0x080fe200030006ff */
[--C-:B------:R-:W-:Y:S01]  /*4870*/  HADD2.F32 R124, -RZ, R98.reuse.H0_H0 ;  /* 0x20000062ff7c7230 */ /* 0x100fe20000004100 */
[----:B------:R-:W-:Y:S01]  /*4880*/  F2FP.F16.E4M3.UNPACK_B R99, R46.H1 ;  /* 0x0000002eff63723e */ /* 0x000fe200030006ff */
[----:B------:R-:W-:Y:S01]  /*4890*/  HADD2.F32 R125, -RZ, R98.H1_H1 ;  /* 0x30000062ff7d7230 */ /* 0x000fe20000004100 */
[----:B------:R-:W-:Y:S01]  /*48a0*/  F2FP.F16.E4M3.UNPACK_B R163, R89 ;  /* 0x00000059ffa3723e */ /* 0x000fe200020006ff */
[----:B------:R-:W-:Y:S01]  /*48b0*/  HADD2.F32 R162, -RZ, R164.H1_H1 ;  /* 0x300000a4ffa27230 */ /* 0x000fe20000004100 */
[-C--:B------:R-:W-:Y:S01]  /*48c0*/  F2FP.F16.E4M3.UNPACK_B R98, R88.reuse.H1 ;  /* 0x00000058ff62723e */ /* 0x080fe200030006ff */
[----:B------:R-:W-:Y:S01]  /*48d0*/  HADD2.F32 R89, -RZ, R99.H1_H1 ;  /* 0x30000063ff597230 */ /* 0x000fe20000004100 */
[----:B------:R-:W-:Y:S01]  /*48e0*/  F2FP.SATFINITE.E4M3.F32.PACK_AB_MERGE_C R97, R136, R97, RZ ;  /* 0x000000618861723e */ /* 0x000fe200048070ff */
[----:B------:R-:W-:Y:S01]  /*48f0*/  HADD2.F32 R166, -RZ, R163.H1_H1 ;  /* 0x300000a3ffa67230 */ /* 0x000fe20000004100 */
[----:B------:R-:W-:Y:S01]  /*4900*/  F2FP.F16.E4M3.UNPACK_B R136, R88 ;  /* 0x00000058ff88723e */ /* 0x000fe200020006ff */
[----:B------:R-:W-:-:S02]  /*4910*/  HADD2.F32 R137, -RZ, R98.H1_H1 ;  /* 0x30000062ff897230 */ /* 0x000fc40000004100 */
[-C--:B------:R-:W-:Y:S01]  /*4920*/  FMUL.FTZ R165, R125, R162.reuse ;  /* 0x000000a27da57220 */ /* 0x080fe20000410000 */
[----:B------:R-:W-:Y:S02]  /*4930*/  HADD2.F32 R99, -RZ, R99.H0_H0 ;  /* 0x20000063ff637230 */ /* 0x000fe40000004100 */
[C---:B------:R-:W-:Y:S01]  /*4940*/  FMUL.FTZ R170, R124.reuse, R162 ;  /* 0x000000a27caa7220 */ /* 0x040fe20000410000 */
[----:B------:R-:W-:Y:S02]  /*4950*/  HADD2.F32 R162, -RZ, R136.H1_H1 ;  /* 0x30000088ffa27230 */ /* 0x000fe40000004100 */
[-C--:B------:R-:W-:Y:S01]  /*4960*/  FMUL.FTZ R168, R89, R166.reuse ;  /* 0x000000a659a87220 */ /* 0x080fe20000410000 */
[----:B------:R-:W-:Y:S01]  /*4970*/  FFMA.FTZ R88, R124, R137, -R165 ;  /* 0x000000897c587223 */ /* 0x000fe200000108a5 */
[C---:B------:R-:W-:Y:S01]  /*4980*/  FMUL.FTZ R166, R99.reuse, R166 ;  /* 0x000000a663a67220 */ /* 0x040fe20000410000 */
[----:B------:R-:W-:Y:S01]  /*4990*/  F2FP.F16.E4M3.UNPACK_B R46, R46 ;  /* 0x0000002eff2e723e */ /* 0x000fe200020006ff */
[-C--:B------:R-:W-:Y:S01]  /*49a0*/  FFMA.FTZ R168, R99, R162.reuse, -R168 ;  /* 0x000000a263a87223 */ /* 0x080fe200000108a8 */
[----:B------:R-:W-:Y:S01]  /*49b0*/  F2FP.F16.E4M3.UNPACK_B R124, R47 ;  /* 0x0000002fff7c723e */ /* 0x000fe200020006ff */
[----:B------:R-:W-:Y:S01]  /*49c0*/  FFMA.FTZ R47, R125, R137, R170 ;  /* 0x000000897d2f7223 */ /* 0x000fe200000100aa */
[----:B------:R-:W-:Y:S01]  /*49d0*/  FFMA.FTZ R125, R89, R162, R166 ;  /* 0x000000a2597d7223 */ /* 0x000fe200000100a6 */
[----:B------:R-:W-:Y:S01]  /*49e0*/  HADD2.F32 R89, -RZ, R46.H0_H0 ;  /* 0x2000002eff597230 */ /* 0x000fe20000004100 */
[----:B------:R-:W-:Y:S01]  /*49f0*/  F2FP.SATFINITE.E4M3.F32.PACK_AB_MERGE_C R45, R45, R44, R96 ;  /* 0x0000002c2d2d723e */ /* 0x000fe20004807060 */
[----:B------:R-:W-:Y:S01]  /*4a00*/  HADD2.F32 R99, -RZ, R124.H0_H0 ;  /* 0x2000007cff637230 */ /* 0x000fe20000004100 */
[----:B------:R-:W-:Y:S01]  /*4a10*/  F2FP.SATFINITE.E4M3.F32.PACK_AB_MERGE_C R47, R47, R88, RZ ;  /* 0x000000582f2f723e */ /* 0x000fe200048070ff */
[----:B------:R-:W-:Y:S01]  /*4a20*/  HADD2.F32 R46, -RZ, R46.H1_H1 ;  /* 0x3000002eff2e7230 */ /* 0x000fe20000004100 */
[----:B------:R-:W-:Y:S01]  /*4a30*/  F2FP.SATFINITE.E4M3.F32.PACK_AB_MERGE_C R125, R125, R168, RZ ;  /* 0x000000a87d7d723e */ /* 0x000fe200048070ff */
[----:B------:R-:W-:Y:S01]  /*4a40*/  HADD2.F32 R163, -RZ, R163.H0_H0 ;  /* 0x200000a3ffa37230 */ /* 0x000fe20000004100 */
[----:B------:R-:W-:Y:S01]  /*4a50*/  F2FP.SATFINITE.E4M3.F32.PACK_AB_MERGE_C R44, R91, R90, R97 ;  /* 0x0000005a5b2c723e */ /* 0x000fe20004807061 */
[----:B------:R-:W-:-:S02]  /*4a60*/  HADD2.F32 R124, -RZ, R124.H1_H1 ;  /* 0x3000007cff7c7230 */ /* 0x000fc40000004100 */
[----:B------:R-:W-:Y:S02]  /*4a70*/  HADD2.F32 R164, -RZ, R164.H0_H0 ;  /* 0x200000a4ffa47230 */ /* 0x000fe40000004100 */
[-C--:B------:R-:W-:Y:S01]  /*4a80*/  FMUL.FTZ R162, R46, R163.reuse ;  /* 0x000000a32ea27220 */ /* 0x080fe20000410000 */
[----:B------:R-:W-:Y:S02]  /*4a90*/  HADD2.F32 R98, -RZ, R98.H0_H0 ;  /* 0x20000062ff627230 */ /* 0x000fe40000004100 */
[----:B------:R-:W-:Y:S01]  /*4aa0*/  FMUL.FTZ R163, R89, R163 ;  /* 0x000000a359a37220 */ /* 0x000fe20000410000 */
[----:B------:R-:W-:Y:S02]  /*4ab0*/  HADD2.F32 R136, -RZ, R136.H0_H0 ;  /* 0x20000088ff887230 */ /* 0x000fe40000004100 */
[-C--:B------:R-:W-:Y:S01]  /*4ac0*/  FMUL.FTZ R166, R124, R164.reuse ;  /* 0x000000a47ca67220 */ /* 0x080fe20000410000 */
[----:B------:R-:W-:-:S03]  /*4ad0*/  FMUL.FTZ R137, R99, R164 ;  /* 0x000000a463897220 */ /* 0x000fc60000410000 */
[-C--:B------:R-:W-:Y:S01]  /*4ae0*/  FFMA.FTZ R166, R99, R98.reuse, -R166 ;  /* 0x0000006263a67223 */ /* 0x080fe200000108a6 */
[----:B------:R-:W-:Y:S01]  /*4af0*/  FFMA.FTZ R137, R124, R98, R137 ;  /* 0x000000627c897223 */ /* 0x000fe20000010089 */
[-C--:B------:R-:W-:Y:S01]  /*4b00*/  FFMA.FTZ R162, R89, R136.reuse, -R162 ;  /* 0x0000008859a27223 */ /* 0x080fe200000108a2 */
[----:B------:R-:W-:-:S03]  /*4b10*/  FFMA.FTZ R163, R46, R136, R163 ;  /* 0x000000882ea37223 */ /* 0x000fc600000100a3 */
[----:B------:R-:W-:Y:S02]  /*4b20*/  F2FP.SATFINITE.E4M3.F32.PACK_AB_MERGE_C R47, R137, R166, R47 ;  /* 0x000000a6892f723e */ /* 0x000fe4000480702f */
[----:B------:R-:W-:-:S07]  /*4b30*/  F2FP.SATFINITE.E4M3.F32.PACK_AB_MERGE_C R46, R163, R162, R125 ;  /* 0x000000a2a32e723e */ /* 0x000fce000480707d */
.L_x_508:
[----:B------:R-:W-:Y:S05]  /*4b40*/  BSYNC B3 ;  /* 0x0000000000037941 */ /* 0x000fea0003800000 */
.L_x_507:
[----:B--2---:R4:W-:Y:S02]  /*4b50*/  STG.E.128 desc[UR54][R50.64+0x40], R44 ;  /* 0x0000402c32007986 */ /* 0x0049e4000c101d36 */
.L_x_506:
[----:B------:R-:W-:Y:S05]  /*4b60*/  BSYNC B2 ;  /* 0x0000000000027941 */ /* 0x000fea0003800000 */
.L_x_505:
[----:B------:R-:W-:Y:S01]  /*4b70*/  ISETP.NE.AND P3, PT, R37, RZ, PT ;  /* 0x000000ff2500720c */ /* 0x000fe20003f65270 */
[----:B------:R-:W-:-:S12]  /*4b80*/  BSSY B2, `(.L_x_509) ;  /* 0x000006f000027945 */ /* 0x000fd80003800000 */
[----:B------:R-:W-:Y:S05]  /*4b90*/  @!P3 BRA `(.L_x_510) ;  /* 0x0000000400b4b947 */ /* 0x000fea0003800000 */
[----:B0-234-:R0:W2:Y:S01]  /*4ba0*/  LDS.128 R44, [R41+0x26a00] ;  /* 0x026a0000292c7984 */ /* 0x01d0a20000000c00 */
[----:B------:R-:W-:Y:S01]  /*4bb0*/  ISETP.GE.AND P3, PT, R225, R133, PT ;  /* 0x00000085e100720c */ /* 0x000fe20003f66270 */
[----:B------:R-:W-:-:S12]  /*4bc0*/  BSSY B3, `(.L_x_511) ;  /* 0x0000069000037945 */ /* 0x000fd80003800000 */
[----:B0-----:R-:W-:Y:S05]  /*4bd0*/  @P3 BRA `(.L_x_512) ;  /* 0x00000004009c3947 */ /* 0x001fea0003800000 */
[--C-:B------:R-:W-:Y:S02]  /*4be0*/  SHF.R.U32.HI R91, RZ, 0x8, R85.reuse ;  /* 0x00000008ff5b7819 */ /* 0x100fe40000011655 */
[----:B------:R-:W-:Y:S02]  /*4bf0*/  LOP3.LUT R84, R85, 0xff0000ff, RZ, 0xc0, !PT ;  /* 0xff0000ff55547812 */ /* 0x000fe400078ec0ff */
[----:B------:R-:W-:Y:S01]  /*4c00*/  SHF.R.U32.HI R89, RZ, 0x10, R85 ;  /* 0x00000010ff597819 */ /* 0x000fe20000011655 */
[----:B------:R-:W-:Y:S01]  /*4c10*/  IMAD.SHL.U32 R85, R91, 0x100, RZ ;  /* 0x000001005b557824 */ /* 0x000fe200078e00ff */
[--C-:B------:R-:W-:Y:S02]  /*4c20*/  SHF.R.U32.HI R86, RZ, 0x8, R87.reuse ;  /* 0x00000008ff567819 */ /* 0x100fe40000011657 */
[----:B------:R-:W-:Y:S02]  /*4c30*/  LOP3.LUT R88, R87, 0xff0000ff, RZ, 0xc0, !PT ;  /* 0xff0000ff57587812 */ /* 0x000fe400078ec0ff */
[----:B------:R-:W-:-:S02]  /*4c40*/  SHF.R.U32.HI R90, RZ, 0x10, R87 ;  /* 0x00000010ff5a7819 */ /* 0x000fc40000011657 */
[----:B------:R-:W-:Y:S01]  /*4c50*/  SHF.L.U32 R87, R86, 0x8, RZ ;  /* 0x0000000856577819 */ /* 0x000fe200000006ff */
[----:B--2---:R-:W-:Y:S01]  /*4c60*/  IMAD.MOV.U32 R86, RZ, RZ, R44 ;  /* 0x000000ffff567224 */ /* 0x004fe200078e002c */
[----:B------:R-:W-:Y:S01]  /*4c70*/  LOP3.LUT R84, R84, 0xff00, R85, 0xf8, !PT ;  /* 0x0000ff0054547812 */ /* 0x000fe200078ef855 */
[----:B------:R-:W-:Y:S01]  /*4c80*/  IMAD.U32 R85, R89, 0x10000, RZ ;  /* 0x0001000059557824 */ /* 0x000fe200078e00ff */
[----:B------:R-:W-:Y:S01]  /*4c90*/  LOP3.LUT R87, R88, 0xff00, R87, 0xf8, !PT ;  /* 0x0000ff0058577812 */ /* 0x000fe200078ef857 */
[----:B------:R-:W-:Y:S01]  /*4ca0*/  IMAD.U32 R90, R90, 0x10000, RZ ;  /* 0x000100005a5a7824 */ /* 0x000fe200078e00ff */
[----:B------:R-:W-:Y:S02]  /*4cb0*/  F2FP.F16.E4M3.UNPACK_B R88, R158.H1 ;  /* 0x0000009eff58723e */ /* 0x000fe400030006ff */
[----:B------:R-:W-:Y:S02]  /*4cc0*/  F2FP.F16.E4M3.UNPACK_B R44, R45 ;  /* 0x0000002dff2c723e */ /* 0x000fe400020006ff */
        /* <DEDUP_REMOVED lines=25> */
[--C-:B------:R-:W-:Y:S01]  /*4e60*/  HADD2.F32 R89, -RZ, R87.reuse.H0_H0 ;  /* 0x20000057ff597230 */ /* 0x100fe20000004100 */
[----:B------:R-:W-:Y:S01]  /*4e70*/  F2FP.F16.E4M3.UNPACK_B R125, R85.H1 ;  /* 0x00000055ff7d723e */ /* 0x000fe200030006ff */
[----:B------:R-:W-:-:S02]  /*4e80*/  HADD2.F32 R90, -RZ, R87.H1_H1 ;  /* 0x30000057ff5a7230 */ /* 0x000fc40000004100 */
[----:B------:R-:W-:Y:S02]  /*4e90*/  HADD2.F32 R158, -RZ, R158.H0_H0 ;  /* 0x2000009eff9e7230 */ /* 0x000fe40000004100 */
[-C--:B------:R-:W-:Y:S01]  /*4ea0*/  FMUL.FTZ R97, R89, R91.reuse ;  /* 0x0000005b59617220 */ /* 0x080fe20000410000 */
[--C-:B------:R-:W-:Y:S02]  /*4eb0*/  HADD2.F32 R88, -RZ, R86.reuse.H1_H1 ;  /* 0x30000056ff587230 */ /* 0x100fe40000004100 */
[----:B------:R-:W-:Y:S01]  /*4ec0*/  FMUL.FTZ R98, R90, R91 ;  /* 0x0000005b5a627220 */ /* 0x000fe20000410000 */
[----:B------:R-:W-:Y:S02]  /*4ed0*/  HADD2.F32 R87, -RZ, R86.H0_H0 ;  /* 0x20000056ff577230 */ /* 0x000fe40000004100 */
[--C-:B------:R-:W-:Y:S02]  /*4ee0*/  HADD2.F32 R86, -RZ, R157.reuse.H1_H1 ;  /* 0x3000009dff567230 */ /* 0x100fe40000004100 */
[----:B------:R-:W-:Y:S01]  /*4ef0*/  FMUL.FTZ R96, R88, R158 ;  /* 0x0000009e58607220 */ /* 0x000fe20000410000 */
[----:B------:R-:W-:-:S02]  /*4f00*/  HADD2.F32 R157, -RZ, R157.H0_H0 ;  /* 0x2000009dff9d7230 */ /* 0x000fc40000004100 */
[----:B------:R-:W-:Y:S01]  /*4f10*/  FMUL.FTZ R91, R87, R158 ;  /* 0x0000009e575b7220 */ /* 0x000fe20000410000 */
[--C-:B------:R-:W-:Y:S02]  /*4f20*/  HADD2.F32 R137, -RZ, R125.reuse.H1_H1 ;  /* 0x3000007dff897230 */ /* 0x100fe40000004100 */
[-C--:B------:R-:W-:Y:S01]  /*4f30*/  FFMA.FTZ R89, R89, R86.reuse, -R98 ;  /* 0x0000005659597223 */ /* 0x080fe20000010862 */
[----:B------:R-:W-:Y:S01]  /*4f40*/  FFMA.FTZ R90, R90, R86, R97 ;  /* 0x000000565a5a7223 */ /* 0x000fe20000010061 */
[-C--:B------:R-:W-:Y:S01]  /*4f50*/  FFMA.FTZ R86, R87, R157.reuse, -R96 ;  /* 0x0000009d57567223 */ /* 0x080fe20000010860 */
[----:B------:R-:W-:Y:S01]  /*4f60*/  FFMA.FTZ R87, R88, R157, R91 ;  /* 0x0000009d58577223 */ /* 0x000fe2000001005b */
[----:B------:R-:W-:Y:S01]  /*4f70*/  F2FP.F16.E4M3.UNPACK_B R91, R47.H1 ;  /* 0x0000002fff5b723e */ /* 0x000fe200030006ff */
[----:B------:R-:W-:Y:S01]  /*4f80*/  HADD2.F32 R125, -RZ, R125.H0_H0 ;  /* 0x2000007dff7d7230 */ /* 0x000fe20000004100 */
[----:B------:R-:W-:Y:S02]  /*4f90*/  F2FP.SATFINITE.E4M3.F32.PACK_AB_MERGE_C R88, R124, R99, RZ ;  /* 0x000000637c58723e */ /* 0x000fe400048070ff */
[----:B------:R-:W-:Y:S01]  /*4fa0*/  F2FP.SATFINITE.E4M3.F32.PACK_AB_MERGE_C R89, R90, R89, RZ ;  /* 0x000000595a59723e */ /* 0x000fe200048070ff */
[--C-:B------:R-:W-:Y:S01]  /*4fb0*/  HADD2.F32 R96, -RZ, R91.reuse.H0_H0 ;  /* 0x2000005bff607230 */ /* 0x100fe20000004100 */
[----:B------:R-:W-:Y:S01]  /*4fc0*/  F2FP.F16.E4M3.UNPACK_B R90, R46.H1 ;  /* 0x0000002eff5a723e */ /* 0x000fe200030006ff */
[----:B------:R-:W-:Y:S01]  /*4fd0*/  HADD2.F32 R91, -RZ, R91.H1_H1 ;  /* 0x3000005bff5b7230 */ /* 0x000fe20000004100 */
[----:B------:R-:W-:-:S02]  /*4fe0*/  F2FP.F16.E4M3.UNPACK_B R124, R85 ;  /* 0x00000055ff7c723e */ /* 0x000fc400020006ff */
[-C--:B------:R-:W-:Y:S01]  /*4ff0*/  F2FP.F16.E4M3.UNPACK_B R97, R84.reuse ;  /* 0x00000054ff61723e */ /* 0x080fe200020006ff */
[----:B------:R-:W-:Y:S01]  /*5000*/  HADD2.F32 R85, -RZ, R90.H1_H1 ;  /* 0x3000005aff557230 */ /* 0x000fe20000004100 */
[----:B------:R-:W-:Y:S01]  /*5010*/  F2FP.F16.E4M3.UNPACK_B R98, R84.H1 ;  /* 0x00000054ff62723e */ /* 0x000fe200030006ff */
[----:B------:R-:W-:Y:S02]  /*5020*/  HADD2.F32 R136, -RZ, R124.H1_H1 ;  /* 0x3000007cff887230 */ /* 0x000fe40000004100 */
[-C--:B------:R-:W-:Y:S01]  /*5030*/  FMUL.FTZ R157, R91, R137.reuse ;  /* 0x000000895b9d7220 */ /* 0x080fe20000410000 */
[----:B------:R-:W-:Y:S02]  /*5040*/  HADD2.F32 R90, -RZ, R90.H0_H0 ;  /* 0x2000005aff5a7230 */ /* 0x000fe40000004100 */
[----:B------:R-:W-:Y:S01]  /*5050*/  FMUL.FTZ R158, R96, R137 ;  /* 0x00000089609e7220 */ /* 0x000fe20000410000 */
[----:B------:R-:W-:Y:S02]  /*5060*/  HADD2.F32 R84, -RZ, R97.H1_H1 ;  /* 0x30000061ff547230 */ /* 0x000fe40000004100 */
[-C--:B------:R-:W-:Y:S01]  /*5070*/  FMUL.FTZ R137, R85, R136.reuse ;  /* 0x0000008855897220 */ /* 0x080fe20000410000 */
[----:B------:R-:W-:Y:S01]  /*5080*/  F2FP.F16.E4M3.UNPACK_B R47, R47 ;  /* 0x0000002fff2f723e */ /* 0x000fe200020006ff */
[C---:B------:R-:W-:Y:S01]  /*5090*/  FMUL.FTZ R136, R90.reuse, R136 ;  /* 0x000000885a887220 */ /* 0x040fe20000410000 */
[----:B------:R-:W-:Y:S01]  /*50a0*/  F2FP.F16.E4M3.UNPACK_B R46, R46 ;  /* 0x0000002eff2e723e */ /* 0x000fe200020006ff */
[----:B------:R-:W-:Y:S01]  /*50b0*/  FFMA.FTZ R137, R90, R84, -R137 ;  /* 0x000000545a897223 */ /* 0x000fe20000010889 */
[----:B------:R-:W-:-:S02]  /*50c0*/  HADD2.F32 R99, -RZ, R98.H1_H1 ;  /* 0x30000062ff637230 */ /* 0x000fc40000004100 */
[----:B------:R-:W-:Y:S01]  /*50d0*/  FFMA.FTZ R136, R85, R84, R136 ;  /* 0x0000005455887223 */ /* 0x000fe20000010088 */
[--C-:B------:R-:W-:Y:S01]  /*50e0*/  HADD2.F32 R84, -RZ, R47.reuse.H0_H0 ;  /* 0x2000002fff547230 */ /* 0x100fe20000004100 */
[----:B------:R-:W-:Y:S01]  /*50f0*/  F2FP.SATFINITE.E4M3.F32.PACK_AB_MERGE_C R45, R45, R44, R88 ;  /* 0x0000002c2d2d723e */ /* 0x000fe20004807058 */
[----:B------:R-:W-:Y:S02]  /*5100*/  HADD2.F32 R85, -RZ, R47.H1_H1 ;  /* 0x3000002fff557230 */ /* 0x000fe40000004100 */
[-C--:B------:R-:W-:Y:S01]  /*5110*/  FFMA.FTZ R157, R96, R99.reuse, -R157 ;  /* 0x00000063609d7223 */ /* 0x080fe2000001089d */
[--C-:B------:R-:W-:Y:S02]  /*5120*/  HADD2.F32 R47, -RZ, R46.reuse.H0_H0 ;  /* 0x2000002eff2f7230 */ /* 0x100fe40000004100 */
[----:B------:R-:W-:Y:S01]  /*5130*/  FFMA.FTZ R158, R91, R99, R158 ;  /* 0x000000635b9e7223 */ /* 0x000fe2000001009e */
[----:B------:R-:W-:Y:S02]  /*5140*/  HADD2.F32 R46, -RZ, R46.H1_H1 ;  /* 0x3000002eff2e7230 */ /* 0x000fe40000004100 */
[----:B------:R-:W-:Y:S01]  /*5150*/  FMUL.FTZ R99, R85, R125 ;  /* 0x0000007d55637220 */ /* 0x000fe20000410000 */
[----:B------:R-:W-:-:S02]  /*5160*/  HADD2.F32 R124, -RZ, R124.H0_H0 ;  /* 0x2000007cff7c7230 */ /* 0x000fc40000004100 */
[----:B------:R-:W-:Y:S01]  /*5170*/  FMUL.FTZ R96, R84, R125 ;  /* 0x0000007d54607220 */ /* 0x000fe20000410000 */
[----:B------:R-:W-:Y:S01]  /*5180*/  HADD2.F32 R98, -RZ, R98.H0_H0 ;  /* 0x20000062ff627230 */ /* 0x000fe20000004100 */
[----:B------:R-:W-:Y:S01]  /*5190*/  F2FP.SATFINITE.E4M3.F32.PACK_AB_MERGE_C R136, R136, R137, RZ ;  /* 0x000000898888723e */ /* 0x000fe200048070ff */
[----:B------:R-:W-:Y:S02]  /*51a0*/  HADD2.F32 R97, -RZ, R97.H0_H0 ;  /* 0x20000061ff617230 */ /* 0x000fe40000004100 */
[-C--:B------:R-:W-:Y:S01]  /*51b0*/  FMUL.FTZ R90, R46, R124.reuse ;  /* 0x0000007c2e5a7220 */ /* 0x080fe20000410000 */
[----:B------:R-:W-:Y:S01]  /*51c0*/  FMUL.FTZ R91, R47, R124 ;  /* 0x0000007c2f5b7220 */ /* 0x000fe20000410000 */
[-C--:B------:R-:W-:Y:S01]  /*51d0*/  FFMA.FTZ R99, R84, R98.reuse, -R99 ;  /* 0x0000006254637223 */ /* 0x080fe20000010863 */
[----:B------:R-:W-:Y:S01]  /*51e0*/  FFMA.FTZ R96, R85, R98, R96 ;  /* 0x0000006255607223 */ /* 0x000fe20000010060 */
[-C--:B------:R-:W-:Y:S01]  /*51f0*/  FFMA.FTZ R90, R47, R97.reuse, -R90 ;  /* 0x000000612f5a7223 */ /* 0x080fe2000001085a */
[----:B------:R-:W-:Y:S01]  /*5200*/  FFMA.FTZ R91, R46, R97, R91 ;  /* 0x000000612e5b7223 */ /* 0x000fe2000001005b */
[----:B------:R-:W-:-:S02]  /*5210*/  F2FP.SATFINITE.E4M3.F32.PACK_AB_MERGE_C R157, R158, R157, RZ ;  /* 0x0000009d9e9d723e */ /* 0x000fc400048070ff */
[----:B------:R-:W-:Y:S02]  /*5220*/  F2FP.SATFINITE.E4M3.F32.PACK_AB_MERGE_C R44, R87, R86, R89 ;  /* 0x00000056572c723e */ /* 0x000fe40004807059 */
[----:B------:R-:W-:Y:S02]  /*5230*/  F2FP.SATFINITE.E4M3.F32.PACK_AB_MERGE_C R46, R91, R90, R136 ;  /* 0x0000005a5b2e723e */ /* 0x000fe40004807088 */
[----:B------:R-:W-:-:S07]  /*5240*/  F2FP.SATFINITE.E4M3.F32.PACK_AB_MERGE_C R47, R96, R99, R157 ;  /* 0x00000063602f723e */ /* 0x000fce000480709d */
.L_x_512:
[----:B------:R-:W-:Y:S05]  /*5250*/  BSYNC B3 ;  /* 0x0000000000037941 */ /* 0x000fea0003800000 */
.L_x_511:
[----:B--2---:R0:W-:Y:S02]  /*5260*/  STG.E.128 desc[UR54][R50.64+0x60], R44 ;  /* 0x0000602c32007986 */ /* 0x0041e4000c101d36 */
.L_x_510:
[----:B------:R-:W-:Y:S05]  /*5270*/  BSYNC B2 ;  /* 0x0000000000027941 */ /* 0x000fea0003800000 */
.L_x_509:
[----:B------:R-:W-:Y:S01]  /*5280*/  ISETP.NE.AND P3, PT, R38, RZ, PT ;  /* 0x000000ff2600720c */ /* 0x000fe20003f65270 */
[----:B------:R-:W-:-:S12]  /*5290*/  BSSY B2, `(.L_x_513) ;  /* 0x000006f000027945 */ /* 0x000fd80003800000 */
[----:B------:R-:W-:Y:S05]  /*52a0*/  @!P3 BRA `(.L_x_514) ;  /* 0x0000000400b4b947 */ /* 0x000fea0003800000 */
[----:B0-234-:R0:W2:Y:S01]  /*52b0*/  LDS.128 R44, [R40+0x29200] ;  /* 0x02920000282c7984 */ /* 0x01d0a20000000c00 */
        /* <DEDUP_REMOVED lines=106> */
.L_x_516:
[----:B------:R-:W-:Y:S05]  /*5960*/  BSYNC B3 ;  /* 0x0000000000037941 */ /* 0x000fea0003800000 */
.L_x_515:
[----:B--2---:R0:W-:Y:S02]  /*5970*/  STG.E.128 desc[UR54][R50.64+0x80], R44 ;  /* 0x0000802c32007986 */ /* 0x0041e4000c101d36 */
.L_x_514:
[----:B------:R-:W-:Y:S05]  /*5980*/  BSYNC B2 ;  /* 0x0000000000027941 */ /* 0x000fea0003800000 */
.L_x_513:
[----:B------:R-:W-:-:S13]  /*5990*/  ISETP.NE.AND P3, PT, R39, RZ, PT ;  /* 0x000000ff2700720c */ /* 0x000fda0003f65270 */
[----:B------:R-:W-:Y:S05]  /*59a0*/  @!P3 BRA `(.L_x_496) ;  /* 0x0000000400b8b947 */ /* 0x000fea0003800000 */
[----:B0-234-:R0:W2:Y:S01]  /*59b0*/  LDS.128 R44, [R41+0x29200] ;  /* 0x02920000292c7984 */ /* 0x01d0a20000000c00 */
[----:B------:R-:W-:Y:S01]  /*59c0*/  ISETP.GE.AND P3, PT, R226, R133, PT ;  /* 0x00000085e200720c */ /* 0x000fe20003f66270 */
[----:B------:R-:W-:-:S12]  /*59d0*/  BSSY B2, `(.L_x_517) ;  /* 0x000006a000027945 */ /* 0x000fd80003800000 */
[----:B0-----:R-:W-:Y:S05]  /*59e0*/  @P3 BRA `(.L_x_518) ;  /* 0x0000000400a03947 */ /* 0x001fea0003800000 */
[----:B------:R-:W-:Y:S02]  /*59f0*/  SHF.R.U32.HI R78, RZ, 0x8, R77 ;  /* 0x00000008ff4e7819 */ /* 0x000fe4000001164d */
[--C-:B------:R-:W-:Y:S02]  /*5a00*/  SHF.R.U32.HI R81, RZ, 0x8, R79.reuse ;  /* 0x00000008ff517819 */ /* 0x100fe4000001164f */
[----:B------:R-:W-:Y:S02]  /*5a10*/  LOP3.LUT R80, R79, 0xff0000ff, RZ, 0xc0, !PT ;  /* 0xff0000ff4f507812 */ /* 0x000fe400078ec0ff */
[----:B------:R-:W-:Y:S01]  /*5a20*/  SHF.R.U32.HI R82, RZ, 0x10, R79 ;  /* 0x00000010ff527819 */ /* 0x000fe2000001164f */
[----:B------:R-:W-:Y:S01]  /*5a30*/  IMAD.SHL.U32 R79, R78, 0x100, RZ ;  /* 0x000001004e4f7824 */ /* 0x000fe200078e00ff */
[----:B------:R-:W-:Y:S01]  /*5a40*/  LOP3.LUT R76, R77, 0xff0000ff, RZ, 0xc0, !PT ;  /* 0xff0000ff4d4c7812 */ /* 0x000fe200078ec0ff */
[----:B--2---:R-:W-:Y:S01]  /*5a50*/  IMAD.MOV.U32 R78, RZ, RZ, R44 ;  /* 0x000000ffff4e7224 */ /* 0x004fe200078e002c */
[----:B------:R-:W-:Y:S01]  /*5a60*/  SHF.R.U32.HI R83, RZ, 0x10, R77 ;  /* 0x00000010ff537819 */ /* 0x000fe2000001164d */
[----:B------:R-:W-:Y:S01]  /*5a70*/  IMAD.MOV.U32 R77, RZ, RZ, R45 ;  /* 0x000000ffff4d7224 */ /* 0x000fe200078e002d */
[----:B------:R-:W-:Y:S01]  /*5a80*/  SHF.L.U32 R81, R81, 0x8, RZ ;  /* 0x0000000851517819 */ /* 0x000fe200000006ff */
[----:B------:R-:W-:Y:S01]  /*5a90*/  IMAD.U32 R82, R82, 0x10000, RZ ;  /* 0x0001000052527824 */ /* 0x000fe200078e00ff */
[----:B------:R-:W-:Y:S01]  /*5aa0*/  LOP3.LUT R45, R76, 0xff00, R79, 0xf8, !PT ;  /* 0x0000ff004c2d7812 */ /* 0x000fe200078ef84f */
[----:B------:R-:W-:Y:S01]  /*5ab0*/  IMAD.U32 R76, R83, 0x10000, RZ ;  /* 0x00010000534c7824 */ /* 0x000fe200078e00ff */
[----:B------:R-:W-:-:S02]  /*5ac0*/  LOP3.LUT R81, R80, 0xff00, R81, 0xf8, !PT ;  /* 0x0000ff0050517812 */ /* 0x000fc400078ef851 */
        /* <DEDUP_REMOVED lines=28> */
[----:B------:R-:W-:Y:S01]  /*5c90*/  HADD2.F32 R81, -RZ, R79.H0_H0 ;  /* 0x2000004fff517230 */ /* 0x000fe20000004100 */
[----:B------:R-:W-:Y:S01]  /*5ca0*/  F2FP.SATFINITE.E4M3.F32.PACK_AB_MERGE_C R98, R88, R87, RZ ;  /* 0x000000575862723e */ /* 0x000fe200048070ff */
[--C-:B------:R-:W-:Y:S02]  /*5cb0*/  HADD2.F32 R79, -RZ, R78.reuse.H0_H0 ;  /* 0x2000004eff4f7230 */ /* 0x100fe40000004100 */
[-C--:B------:R-:W-:Y:S01]  /*5cc0*/  FMUL.FTZ R86, R82, R83.reuse ;  /* 0x0000005352567220 */ /* 0x080fe20000410000 */
[----:B------:R-:W-:Y:S02]  /*5cd0*/  HADD2.F32 R80, -RZ, R78.H1_H1 ;  /* 0x3000004eff507230 */ /* 0x000fe40000004100 */
[----:B------:R-:W-:Y:S01]  /*5ce0*/  FMUL.FTZ R83, R81, R83 ;  /* 0x0000005351537220 */ /* 0x000fe20000410000 */
[----:B------:R-:W-:Y:S01]  /*5cf0*/  HADD2.F32 R78, -RZ, R148.H1_H1 ;  /* 0x30000094ff4e7230 */ /* 0x000fe20000004100 */
[----:B------:R-:W-:Y:S01]  /*5d00*/  F2FP.F16.E4M3.UNPACK_B R87, R76.H1 ;  /* 0x0000004cff57723e */ /* 0x000fe200030006ff */
[----:B------:R-:W-:-:S02]  /*5d10*/  HADD2.F32 R155, -RZ, R155.H0_H0 ;  /* 0x2000009bff9b7230 */ /* 0x000fc40000004100 */
[----:B------:R-:W-:Y:S02]  /*5d20*/  HADD2.F32 R148, -RZ, R148.H0_H0 ;  /* 0x20000094ff947230 */ /* 0x000fe40000004100 */
[-C--:B------:R-:W-:Y:S01]  /*5d30*/  FFMA.FTZ R86, R81, R78.reuse, -R86 ;  /* 0x0000004e51567223 */ /* 0x080fe20000010856 */
[----:B------:R-:W-:Y:S01]  /*5d40*/  FFMA.FTZ R83, R82, R78, R83 ;  /* 0x0000004e52537223 */ /* 0x000fe20000010053 */
[C---:B------:R-:W-:Y:S01]  /*5d50*/  FMUL.FTZ R84, R80.reuse, R155 ;  /* 0x0000009b50547220 */ /* 0x040fe20000410000 */
[----:B------:R-:W-:Y:S01]  /*5d60*/  F2FP.F16.E4M3.UNPACK_B R81, R47.H1 ;  /* 0x0000002fff51723e */ /* 0x000fe200030006ff */
[C---:B------:R-:W-:Y:S01]  /*5d70*/  FMUL.FTZ R155, R79.reuse, R155 ;  /* 0x0000009b4f9b7220 */ /* 0x040fe20000410000 */
[----:B------:R-:W-:Y:S02]  /*5d80*/  HADD2.F32 R88, -RZ, R87.H1_H1 ;  /* 0x30000057ff587230 */ /* 0x000fe40000004100 */
[----:B------:R-:W-:Y:S01]  /*5d90*/  FFMA.FTZ R78, R79, R148, -R84 ;  /* 0x000000944f4e7223 */ /* 0x000fe20000010854 */
[----:B------:R-:W-:Y:S01]  /*5da0*/  F2FP.SATFINITE.E4M3.F32.PACK_AB_MERGE_C R96, R83, R86, RZ ;  /* 0x000000565360723e */ /* 0x000fe200048070ff */
[----:B------:R-:W-:Y:S01]  /*5db0*/  FFMA.FTZ R79, R80, R148, R155 ;  /* 0x00000094504f7223 */ /* 0x000fe2000001009b */
[--C-:B------:R-:W-:Y:S01]  /*5dc0*/  HADD2.F32 R82, -RZ, R81.reuse.H0_H0 ;  /* 0x20000051ff527230 */ /* 0x100fe20000004100 */
[-C--:B------:R-:W-:Y:S01]  /*5dd0*/  F2FP.F16.E4M3.UNPACK_B R84, R45.reuse.H1 ;  /* 0x0000002dff54723e */ /* 0x080fe200030006ff */
[----:B------:R-:W-:Y:S01]  /*5de0*/  HADD2.F32 R81, -RZ, R81.H1_H1 ;  /* 0x30000051ff517230 */ /* 0x000fe20000004100 */
[----:B------:R-:W-:Y:S01]  /*5df0*/  F2FP.F16.E4M3.UNPACK_B R80, R46.H1 ;  /* 0x0000002eff50723e */ /* 0x000fe200030006ff */
[----:B------:R-:W-:Y:S01]  /*5e00*/  HADD2.F32 R87, -RZ, R87.H0_H0 ;  /* 0x20000057ff577230 */ /* 0x000fe20000004100 */
[----:B------:R-:W-:Y:S01]  /*5e10*/  F2FP.F16.E4M3.UNPACK_B R86, R76 ;  /* 0x0000004cff56723e */ /* 0x000fe200020006ff */
[----:B------:R-:W-:Y:S01]  /*5e20*/  HADD2.F32 R85, -RZ, R84.H1_H1 ;  /* 0x30000054ff557230 */ /* 0x000fe20000004100 */
[----:B------:R-:W-:Y:S01]  /*5e30*/  F2FP.F16.E4M3.UNPACK_B R83, R45 ;  /* 0x0000002dff53723e */ /* 0x000fe200020006ff */
[----:B------:R-:W-:-:S02]  /*5e40*/  HADD2.F32 R76, -RZ, R80.H1_H1 ;  /* 0x30000050ff4c7230 */ /* 0x000fc40000004100 */
[----:B------:R-:W-:Y:S01]  /*5e50*/  FMUL.FTZ R45, R81, R88 ;  /* 0x00000058512d7220 */ /* 0x000fe20000410000 */
[----:B------:R-:W-:Y:S01]  /*5e60*/  HADD2.F32 R89, -RZ, R86.H1_H1 ;  /* 0x30000056ff597230 */ /* 0x000fe20000004100 */
[----:B------:R-:W-:Y:S01]  /*5e70*/  F2FP.F16.E4M3.UNPACK_B R47, R47 ;  /* 0x0000002fff2f723e */ /* 0x000fe200020006ff */
[----:B------:R-:W-:Y:S02]  /*5e80*/  HADD2.F32 R80, -RZ, R80.H0_H0 ;  /* 0x20000050ff507230 */ /* 0x000fe40000004100 */
[----:B------:R-:W-:Y:S01]  /*5e90*/  FFMA.FTZ R90, R82, R85, -R45 ;  /* 0x00000055525a7223 */ /* 0x000fe2000001082d */
[----:B------:R-:W-:Y:S02]  /*5ea0*/  HADD2.F32 R45, -RZ, R83.H1_H1 ;  /* 0x30000053ff2d7230 */ /* 0x000fe40000004100 */
[-C--:B------:R-:W-:Y:S01]  /*5eb0*/  FMUL.FTZ R91, R76, R89.reuse ;  /* 0x000000594c5b7220 */ /* 0x080fe20000410000 */
[----:B------:R-:W-:Y:S01]  /*5ec0*/  F2FP.F16.E4M3.UNPACK_B R46, R46 ;  /* 0x0000002eff2e723e */ /* 0x000fe200020006ff */
[----:B------:R-:W-:Y:S01]  /*5ed0*/  FMUL.FTZ R89, R80, R89 ;  /* 0x0000005950597220 */ /* 0x000fe20000410000 */
[----:B------:R-:W-:Y:S01]  /*5ee0*/  FMUL.FTZ R88, R82, R88 ;  /* 0x0000005852587220 */ /* 0x000fe20000410000 */
[----:B------:R-:W-:Y:S01]  /*5ef0*/  FFMA.FTZ R91, R80, R45, -R91 ;  /* 0x0000002d505b7223 */ /* 0x000fe2000001085b */
[----:B------:R-:W-:-:S02]  /*5f00*/  HADD2.F32 R86, -RZ, R86.H0_H0 ;  /* 0x20000056ff567230 */ /* 0x000fc40000004100 */
[----:B------:R-:W-:Y:S01]  /*5f10*/  FFMA.FTZ R82, R76, R45, R89 ;  /* 0x0000002d4c527223 */ /* 0x000fe20000010059 */
[--C-:B------:R-:W-:Y:S02]  /*5f20*/  HADD2.F32 R76, -RZ, R47.reuse.H0_H0 ;  /* 0x2000002fff4c7230 */ /* 0x100fe40000004100 */
[----:B------:R-:W-:Y:S01]  /*5f30*/  FFMA.FTZ R97, R81, R85, R88 ;  /* 0x0000005551617223 */ /* 0x000fe20000010058 */
[--C-:B------:R-:W-:Y:S02]  /*5f40*/  HADD2.F32 R45, -RZ, R46.reuse.H0_H0 ;  /* 0x2000002eff2d7230 */ /* 0x100fe40000004100 */
[----:B------:R-:W-:Y:S02]  /*5f50*/  HADD2.F32 R47, -RZ, R47.H1_H1 ;  /* 0x3000002fff2f7230 */ /* 0x000fe40000004100 */
[----:B------:R-:W-:Y:S01]  /*5f60*/  FMUL.FTZ R88, R76, R87 ;  /* 0x000000574c587220 */ /* 0x000fe20000410000 */
[----:B------:R-:W-:Y:S02]  /*5f70*/  HADD2.F32 R46, -RZ, R46.H1_H1 ;  /* 0x3000002eff2e7230 */ /* 0x000fe40000004100 */
[----:B------:R-:W-:Y:S01]  /*5f80*/  FMUL.FTZ R81, R45, R86 ;  /* 0x000000562d517220 */ /* 0x000fe20000410000 */
[----:B------:R-:W-:-:S02]  /*5f90*/  HADD2.F32 R84, -RZ, R84.H0_H0 ;  /* 0x20000054ff547230 */ /* 0x000fc40000004100 */
[C---:B------:R-:W-:Y:S01]  /*5fa0*/  FMUL.FTZ R85, R47.reuse, R87 ;  /* 0x000000572f557220 */ /* 0x040fe20000410000 */
[----:B------:R-:W-:Y:S02]  /*5fb0*/  HADD2.F32 R83, -RZ, R83.H0_H0 ;  /* 0x20000053ff537230 */ /* 0x000fe40000004100 */
[----:B------:R-:W-:Y:S01]  /*5fc0*/  FMUL.FTZ R80, R46, R86 ;  /* 0x000000562e507220 */ /* 0x000fe20000410000 */
[----:B------:R-:W-:Y:S01]  /*5fd0*/  F2FP.SATFINITE.E4M3.F32.PACK_AB_MERGE_C R82, R82, R91, RZ ;  /* 0x0000005b5252723e */ /* 0x000fe200048070ff */
[-C--:B------:R-:W-:Y:S01]  /*5fe0*/  FFMA.FTZ R85, R76, R84.reuse, -R85 ;  /* 0x000000544c557223 */ /* 0x080fe20000010855 */
[----:B------:R-:W-:Y:S01]  /*5ff0*/  FFMA.FTZ R88, R47, R84, R88 ;  /* 0x000000542f587223 */ /* 0x000fe20000010058 */
[-C--:B------:R-:W-:Y:S01]  /*6000*/  FFMA.FTZ R80, R45, R83.reuse, -R80 ;  /* 0x000000532d507223 */ /* 0x080fe20000010850 */
[----:B------:R-:W-:Y:S01]  /*6010*/  FFMA.FTZ R81, R46, R83, R81 ;  /* 0x000000532e517223 */ /* 0x000fe20000010051 */
[----:B------:R-:W-:Y:S02]  /*6020*/  F2FP.SATFINITE.E4M3.F32.PACK_AB_MERGE_C R90, R97, R90, RZ ;  /* 0x0000005a615a723e */ /* 0x000fe400048070ff */
[----:B------:R-:W-:-:S02]  /*6030*/  F2FP.SATFINITE.E4M3.F32.PACK_AB_MERGE_C R45, R77, R44, R98 ;  /* 0x0000002c4d2d723e */ /* 0x000fc40004807062 */
[----:B------:R-:W-:Y:S02]  /*6040*/  F2FP.SATFINITE.E4M3.F32.PACK_AB_MERGE_C R44, R79, R78, R96 ;  /* 0x0000004e4f2c723e */ /* 0x000fe40004807060 */
[----:B------:R-:W-:Y:S02]  /*6050*/  F2FP.SATFINITE.E4M3.F32.PACK_AB_MERGE_C R46, R81, R80, R82 ;  /* 0x00000050512e723e */ /* 0x000fe40004807052 */
[----:B------:R-:W-:-:S07]  /*6060*/  F2FP.SATFINITE.E4M3.F32.PACK_AB_MERGE_C R47, R88, R85, R90 ;  /* 0x00000055582f723e */ /* 0x000fce000480705a */
.L_x_518:
[----:B------:R-:W-:Y:S05]  /*6070*/  BSYNC B2 ;  /* 0x0000000000027941 */ /* 0x000fea0003800000 */
.L_x_517:
[----:B--2---:R0:W-:Y:S02]  /*6080*/  STG.E.128 desc[UR54][R50.64+0xa0], R44 ;  /* 0x0000a02c32007986 */ /* 0x0041e4000c101d36 */
.L_x_496:
[----:B------:R-:W-:Y:S05]  /*6090*/  BSYNC B1 ;  /* 0x0000000000017941 */ /* 0x000fea0003800000 */
.L_x_495:
[----:B------:R-:W-:Y:S05]  /*60a0*/  @P4 BRA `(.L_x_519) ;  /* 0x00000094001c4947 */ /* 0x000fea0003800000 */
[----:B------:R-:W-:Y:S01]  /*60b0*/  ISETP.NE.AND P3, PT, R34, RZ, PT ;  /* 0x000000ff2200720c */ /* 0x000fe20003f65270 */
[----:B------:R-:W-:-:S12]  /*60c0*/  BSSY B1, `(.L_x_520) ;  /* 0x000006f000017945 */ /* 0x000fd80003800000 */
[----:B------:R-:W-:Y:S05]  /*60d0*/  @!P3 BRA `(.L_x_521) ;  /* 0x0000000400b4b947 */ /* 0x000fea0003800000 */
[----:B0-234-:R0:W2:Y:S01]  /*60e0*/  LDS.128 R44, [R40+0x26200] ;  /* 0x02620000282c7984 */ /* 0x01d0a20000000c00 */
[----:B------:R-:W-:Y:S01]  /*60f0*/  ISETP.GE.AND P3, PT, R22, R133, PT ;  /* 0x000000851600720c */ /* 0x000fe20003f66270 */
[----:B------:R-:W-:-:S12]  /*6100*/  BSSY B2, `(.L_x_522) ;  /* 0x0000069000027945 */ /* 0x000fd80003800000 */
[----:B0-----:R-:W-:Y:S05]  /*6110*/  @P3 BRA `(.L_x_523) ;  /* 0x00000004009c3947 */ /* 0x001fea0003800000 */
[----:B------:R-:W-:Y:S01]  /*6120*/  SHF.R.U32.HI R72, RZ, 0x8, R73 ;  /* 0x00000008ff487819 */ /* 0x000fe20000011649 */
[----:B--2---:R-:W-:Y:S01]  /*6130*/  IMAD.MOV.U32 R50, RZ, RZ, R44 ;  /* 0x000000ffff327224 */ /* 0x004fe200078e002c */
[----:B------:R-:W-:Y:S02]  /*6140*/  SHF.R.U32.HI R74, RZ, 0x8, R75 ;  /* 0x00000008ff4a7819 */ /* 0x000fe4000001164b */
[----:B------:R-:W-:Y:S02]  /*6150*/  LOP3.LUT R51, R73, 0xff0000ff, RZ, 0xc0, !PT ;  /* 0xff0000ff49337812 */ /* 0x000fe400078ec0ff */
[----:B------:R-:W-:Y:S01]  /*6160*/  SHF.R.U32.HI R76, RZ, 0x10, R73 ;  /* 0x00000010ff4c7819 */ /* 0x000fe20000011649 */
[----:B------:R-:W-:Y:S01]  /*6170*/  IMAD.SHL.U32 R74, R74, 0x100, RZ ;  /* 0x000001004a4a7824 */ /* 0x000fe200078e00ff */
[----:B------:R-:W-:Y:S02]  /*6180*/  LOP3.LUT R73, R75, 0xff0000ff, RZ, 0xc0, !PT ;  /* 0xff0000ff4b497812 */ /* 0x000fe400078ec0ff */
[----:B------:R-:W-:-:S02]  /*6190*/  SHF.R.U32.HI R75, RZ, 0x10, R75 ;  /* 0x00000010ff4b7819 */ /* 0x000fc4000001164b */
[----:B------:R-:W-:Y:S02]  /*61a0*/  SHF.L.U32 R72, R72, 0x8, RZ ;  /* 0x0000000848487819 */ /* 0x000fe400000006ff */
[----:B------:R-:W-:Y:S01]  /*61b0*/  LOP3.LUT R74, R73, 0xff00, R74, 0xf8, !PT ;  /* 0x0000ff00494a7812 */ /* 0x000fe200078ef84a */
[----:B------:R-:W-:Y:S01]  /*61c0*/  IMAD.U32 R75, R75, 0x10000, RZ ;  /* 0x000100004b4b7824 */ /* 0x000fe200078e00ff */
[----:B------:R-:W-:Y:S01]  /*61d0*/  LOP3.LUT R51, R51, 0xff00, R72, 0xf8, !PT ;  /* 0x0000ff0033337812 */ /* 0x000fe200078ef848 */
[----:B------:R-:W-:Y:S01]  /*61e0*/  IMAD.U32 R72, R76, 0x10000, RZ ;  /* 0x000100004c487824 */ /* 0x000fe200078e00ff */
[-C--:B------:R-:W-:Y:S02]  /*61f0*/  F2FP.F16.E4M3.UNPACK_B R44, R45.reuse ;  /* 0x0000002dff2c723e */ /* 0x080fe400020006ff */
[----:B------:R-:W-:Y:S02]  /*6200*/  F2FP.F16.E4M3.UNPACK_B R73, R154.H1 ;  /* 0x0000009aff49723e */ /* 0x000fe400030006ff */
[----:B------:R-:W-:Y:S01]  /*6210*/  LOP3.LUT R76, R51, 0xff0000, R72, 0xf8, !PT ;  /* 0x00ff0000334c7812 */ /* 0x000fe200078ef848 */
[--C-:B------:R-:W-:Y:S01]  /*6220*/  HADD2.F32 R51, -RZ, R44.reuse.H1_H1 ;  /* 0x3000002cff337230 */ /* 0x100fe20000004100 */
[----:B------:R-:W-:Y:S01]  /*6230*/  LOP3.LUT R79, R74, 0xff0000, R75, 0xf8, !PT ;  /* 0x00ff00004a4f7812 */ /* 0x000fe200078ef84b */
[--C-:B------:R-:W-:Y:S01]  /*6240*/  HADD2.F32 R77, -RZ, R73.reuse.H0_H0 ;  /* 0x20000049ff4d7230 */ /* 0x100fe20000004100 */
[----:B------:R-:W-:Y:S01]  /*6250*/  F2FP.F16.E4M3.UNPACK_B R74, R152.H1 ;  /* 0x00000098ff4a723e */ /* 0x000fe200030006ff */
[----:B------:R-:W-:Y:S01]  /*6260*/  HADD2.F32 R44, -RZ, R44.H0_H0 ;  /* 0x2000002cff2c7230 */ /* 0x000fe20000004100 */
[----:B------:R-:W-:Y:S01]  /*6270*/  F2FP.F16.E4M3.UNPACK_B R45, R45.H1 ;  /* 0x0000002dff2d723e */ /* 0x000fe200030006ff */
[----:B------:R-:W-:-:S02]  /*6280*/  HADD2.F32 R78, -RZ, R73.H1_H1 ;  /* 0x30000049ff4e7230 */ /* 0x000fc40000004100 */
[CC--:B------:R-:W-:Y:S01]  /*6290*/  FMUL.FTZ R81, R51.reuse, R77.reuse ;  /* 0x0000004d33517220 */ /* 0x0c0fe20000410000 */
[--C-:B------:R-:W-:Y:S02]  /*62a0*/  HADD2.F32 R75, -RZ, R74.reuse.H0_H0 ;  /* 0x2000004aff4b7230 */ /* 0x100fe40000004100 */
[----:B------:R-:W-:Y:S01]  /*62b0*/  FMUL.FTZ R80, R44, R77 ;  /* 0x0000004d2c507220 */ /* 0x000fe20000410000 */
[--C-:B------:R-:W-:Y:S01]  /*62c0*/  HADD2.F32 R73, -RZ, R45.reuse.H1_H1 ;  /* 0x3000002dff497230 */ /* 0x100fe20000004100 */
[----:B------:R-:W-:Y:S01]  /*62d0*/  F2FP.F16.E4M3.UNPACK_B R154, R154 ;  /* 0x0000009aff9a723e */ /* 0x000fe200020006ff */
[----:B------:R-:W-:Y:S02]  /*62e0*/  HADD2.F32 R72, -RZ, R45.H0_H0 ;  /* 0x2000002dff487230 */ /* 0x000fe40000004100 */
[-C--:B------:R-:W-:Y:S01]  /*62f0*/  FFMA.FTZ R45, R51, R75.reuse, R80 ;  /* 0x0000004b332d7223 */ /* 0x080fe20000010050 */
[----:B------:R-:W-:Y:S02]  /*6300*/  HADD2.F32 R74, -RZ, R74.H1_H1 ;  /* 0x3000004aff4a7230 */ /* 0x000fe40000004100 */
[C---:B------:R-:W-:Y:S01]  /*6310*/  FMUL.FTZ R77, R73.reuse, R78 ;  /* 0x0000004e494d7220 */ /* 0x040fe20000410000 */
[----:B------:R-:W-:Y:S01]  /*6320*/  F2FP.F16.E4M3.UNPACK_B R51, R50.H1 ;  /* 0x00000032ff33723e */ /* 0x000fe200030006ff */
[----:B------:R-:W-:Y:S01]  /*6330*/  FMUL.FTZ R78, R72, R78 ;  /* 0x0000004e484e7220 */ /* 0x000fe20000410000 */
[----:B------:R-:W-:Y:S01]  /*6340*/  FFMA.FTZ R44, R44, R75, -R81 ;  /* 0x0000004b2c2c7223 */ /* 0x000fe20000010851 */
[----:B------:R-:W-:Y:S01]  /*6350*/  FFMA.FTZ R82, R72, R74, -R77 ;  /* 0x0000004a48527223 */ /* 0x000fe2000001084d */
[----:B------:R-:W-:Y:S01]  /*6360*/  F2FP.F16.E4M3.UNPACK_B R50, R50 ;  /* 0x00000032ff32723e */ /* 0x000fe200020006ff */
[----:B------:R-:W-:Y:S01]  /*6370*/  FFMA.FTZ R83, R73, R74, R78 ;  /* 0x0000004a49537223 */ /* 0x000fe2000001004e */
[----:B------:R-:W-:Y:S01]  /*6380*/  F2FP.F16.E4M3.UNPACK_B R152, R152 ;  /* 0x00000098ff98723e */ /* 0x000fe200020006ff */
[----:B------:R-:W-:-:S02]  /*6390*/  HADD2.F32 R75, -RZ, R154.H1_H1 ;  /* 0x3000009aff4b7230 */ /* 0x000fc40000004100 */
[--C-:B------:R-:W-:Y:S01]  /*63a0*/  HADD2.F32 R72, -RZ, R51.reuse.H0_H0 ;  /* 0x20000033ff487230 */ /* 0x100fe20000004100 */
[----:B------:R-:W-:Y:S01]  /*63b0*/  F2FP.SATFINITE.E4M3.F32.PACK_AB_MERGE_C R85, R83, R82, RZ ;  /* 0x000000525355723e */ /* 0x000fe200048070ff */
[----:B------:R-:W-:Y:S02]  /*63c0*/  HADD2.F32 R73, -RZ, R51.H1_H1 ;  /* 0x30000033ff497230 */ /* 0x000fe40000004100 */
[----:B------:R-:W-:Y:S02]  /*63d0*/  HADD2.F32 R51, -RZ, R50.H0_H0 ;  /* 0x20000032ff337230 */ /* 0x000fe40000004100 */
[-C--:B------:R-:W-:Y:S01]  /*63e0*/  FMUL.FTZ R80, R72, R75.reuse ;  /* 0x0000004b48507220 */ /* 0x080fe20000410000 */
[----:B------:R-:W-:Y:S02]  /*63f0*/  HADD2.F32 R74, -RZ, R152.H1_H1 ;  /* 0x30000098ff4a7230 */ /* 0x000fe40000004100 */
[----:B------:R-:W-:Y:S01]  /*6400*/  FMUL.FTZ R77, R73, R75 ;  /* 0x0000004b494d7220 */ /* 0x000fe20000410000 */
[----:B------:R-:W-:Y:S01]  /*6410*/  HADD2.F32 R154, -RZ, R154.H0_H0 ;  /* 0x2000009aff9a7230 */ /* 0x000fe20000004100 */
[----:B------:R-:W-:Y:S01]  /*6420*/  F2FP.SATFINITE.E4M3.F32.PACK_AB_MERGE_C R45, R45, R44, R85 ;  /* 0x0000002c2d2d723e */ /* 0x000fe20004807055 */
[----:B------:R-:W-:-:S02]  /*6430*/  HADD2.F32 R50, -RZ, R50.H1_H1 ;  /* 0x30000032ff327230 */ /* 0x000fc40000004100 */
[-C--:B------:R-:W-:Y:S01]  /*6440*/  FFMA.FTZ R77, R72, R74.reuse, -R77 ;  /* 0x0000004a484d7223 */ /* 0x080fe2000001084d */
[----:B------:R-:W-:Y:S02]  /*6450*/  HADD2.F32 R152, -RZ, R152.H0_H0 ;  /* 0x20000098ff987230 */ /* 0x000fe40000004100 */
[----:B------:R-:W-:Y:S01]  /*6460*/  FFMA.FTZ R80, R73, R74, R80 ;  /* 0x0000004a49507223 */ /* 0x000fe20000010050 */
[CC--:B------:R-:W-:Y:S01]  /*6470*/  FMUL.FTZ R75, R51.reuse, R154.reuse ;  /* 0x0000009a334b7220 */ /* 0x0c0fe20000410000 */
[----:B------:R-:W-:Y:S01]  /*6480*/  FMUL.FTZ R78, R50, R154 ;  /* 0x0000009a324e7220 */ /* 0x000fe20000410000 */
[----:B------:R-:W-:Y:S02]  /*6490*/  F2FP.F16.E4M3.UNPACK_B R74, R76.H1 ;  /* 0x0000004cff4a723e */ /* 0x000fe400030006ff */
[----:B------:R-:W-:Y:S01]  /*64a0*/  F2FP.SATFINITE.E4M3.F32.PACK_AB_MERGE_C R84, R80, R77, RZ ;  /* 0x0000004d5054723e */ /* 0x000fe200048070ff */
[-C--:B------:R-:W-:Y:S01]  /*64b0*/  FFMA.FTZ R81, R51, R152.reuse, -R78 ;  /* 0x0000009833517223 */ /* 0x080fe2000001084e */
[----:B------:R-:W-:Y:S01]  /*64c0*/  F2FP.F16.E4M3.UNPACK_B R51, R47.H1 ;  /* 0x0000002fff33723e */ /* 0x000fe200030006ff */
[----:B------:R-:W-:Y:S01]  /*64d0*/  FFMA.FTZ R152, R50, R152, R75 ;  /* 0x0000009832987223 */ /* 0x000fe2000001004b */
[-C--:B------:R-:W-:Y:S01]  /*64e0*/  F2FP.F16.E4M3.UNPACK_B R77, R79.reuse.H1 ;  /* 0x0000004fff4d723e */ /* 0x080fe200030006ff */
[----:B------:R-:W-:Y:S01]  /*64f0*/  HADD2.F32 R75, -RZ, R74.H1_H1 ;  /* 0x3000004aff4b7230 */ /* 0x000fe20000004100 */
[----:B------:R-:W-:Y:S01]  /*6500*/  F2FP.F16.E4M3.UNPACK_B R50, R46.H1 ;  /* 0x0000002eff32723e */ /* 0x000fe200030006ff */
[----:B------:R-:W-:Y:S01]  /*6510*/  HADD2.F32 R73, -RZ, R51.H1_H1 ;  /* 0x30000033ff497230 */ /* 0x000fe20000004100 */
[----:B------:R-:W-:Y:S01]  /*6520*/  F2FP.F16.E4M3.UNPACK_B R79, R79 ;  /* 0x0000004fff4f723e */ /* 0x000fe200020006ff */
[----:B------:R-:W-:Y:S01]  /*6530*/  HADD2.F32 R80, -RZ, R77.H1_H1 ;  /* 0x3000004dff507230 */ /* 0x000fe20000004100 */
[----:B------:R-:W-:Y:S01]  /*6540*/  F2FP.F16.E4M3.UNPACK_B R76, R76 ;  /* 0x0000004cff4c723e */ /* 0x000fe200020006ff */
[----:B------:R-:W-:Y:S01]  /*6550*/  HADD2.F32 R72, -RZ, R51.H0_H0 ;  /* 0x20000033ff487230 */ /* 0x000fe20000004100 */
[----:B------:R-:W-:Y:S01]  /*6560*/  F2FP.F16.E4M3.UNPACK_B R47, R47 ;  /* 0x0000002fff2f723e */ /* 0x000fe200020006ff */
[----:B------:R-:W-:-:S02]  /*6570*/  HADD2.F32 R51, -RZ, R50.H1_H1 ;  /* 0x30000032ff337230 */ /* 0x000fc40000004100 */
[-C--:B------:R-:W-:Y:S01]  /*6580*/  FMUL.FTZ R83, R73, R80.reuse ;  /* 0x0000005049537220 */ /* 0x080fe20000410000 */
[--C-:B------:R-:W-:Y:S02]  /*6590*/  HADD2.F32 R78, -RZ, R79.reuse.H1_H1 ;  /* 0x3000004fff4e7230 */ /* 0x100fe40000004100 */
[C---:B------:R-:W-:Y:S01]  /*65a0*/  FMUL.FTZ R80, R72.reuse, R80 ;  /* 0x0000005048507220 */ /* 0x040fe20000410000 */
[----:B------:R-:W-:Y:S02]  /*65b0*/  HADD2.F32 R50, -RZ, R50.H0_H0 ;  /* 0x20000032ff327230 */ /* 0x000fe40000004100 */
[----:B------:R-:W-:Y:S01]  /*65c0*/  FFMA.FTZ R82, R72, R75, -R83 ;  /* 0x0000004b48527223 */ /* 0x000fe20000010853 */
[----:B------:R-:W-:Y:S02]  /*65d0*/  HADD2.F32 R72, -RZ, R76.H1_H1 ;  /* 0x3000004cff487230 */ /* 0x000fe40000004100 */
[----:B------:R-:W-:Y:S01]  /*65e0*/  FMUL.FTZ R83, R51, R78 ;  /* 0x0000004e33537220 */ /* 0x000fe20000410000 */
[----:B------:R-:W-:Y:S01]  /*65f0*/  F2FP.F16.E4M3.UNPACK_B R46, R46 ;  /* 0x0000002eff2e723e */ /* 0x000fe200020006ff */
[----:B------:R-:W-:Y:S01]  /*6600*/  FMUL.FTZ R78, R50, R78 ;  /* 0x0000004e324e7220 */ /* 0x000fe20000410000 */
[----:B------:R-:W-:-:S02]  /*6610*/  HADD2.F32 R79, -RZ, R79.H0_H0 ;  /* 0x2000004fff4f7230 */ /* 0x000fc40000004100 */
[-C--:B------:R-:W-:Y:S01]  /*6620*/  FFMA.FTZ R83, R50, R72.reuse, -R83 ;  /* 0x0000004832537223 */ /* 0x080fe20000010853 */
[--C-:B------:R-:W-:Y:S02]  /*6630*/  HADD2.F32 R50, -RZ, R47.reuse.H0_H0 ;  /* 0x2000002fff327230 */ /* 0x100fe40000004100 */
[----:B------:R-:W-:Y:S01]  /*6640*/  FFMA.FTZ R78, R51, R72, R78 ;  /* 0x00000048334e7223 */ /* 0x000fe2000001004e */
[----:B------:R-:W-:Y:S02]  /*6650*/  HADD2.F32 R51, -RZ, R47.H1_H1 ;  /* 0x3000002fff337230 */ /* 0x000fe40000004100 */
[----:B------:R-:W-:Y:S01]  /*6660*/  FFMA.FTZ R75, R73, R75, R80 ;  /* 0x0000004b494b7223 */ /* 0x000fe20000010050 */
[--C-:B------:R-:W-:Y:S01]  /*6670*/  HADD2.F32 R47, -RZ, R46.reuse.H0_H0 ;  /* 0x2000002eff2f7230 */ /* 0x100fe20000004100 */
[----:B------:R-:W-:Y:S01]  /*6680*/  F2FP.SATFINITE.E4M3.F32.PACK_AB_MERGE_C R44, R152, R81, R84 ;  /* 0x00000051982c723e */ /* 0x000fe20004807054 */
[----:B------:R-:W-:Y:S01]  /*6690*/  HADD2.F32 R46, -RZ, R46.H1_H1 ;  /* 0x3000002eff2e7230 */ /* 0x000fe20000004100 */
[----:B------:R-:W-:Y:S01]  /*66a0*/  F2FP.SATFINITE.E4M3.F32.PACK_AB_MERGE_C R78, R78, R83, RZ ;  /* 0x000000534e4e723e */ /* 0x000fe200048070ff */
[----:B------:R-:W-:Y:S01]  /*66b0*/  HADD2.F32 R77, -RZ, R77.H0_H0 ;  /* 0x2000004dff4d7230 */ /* 0x000fe20000004100 */
[----:B------:R-:W-:Y:S01]  /*66c0*/  F2FP.SATFINITE.E4M3.F32.PACK_AB_MERGE_C R75, R75, R82, RZ ;  /* 0x000000524b4b723e */ /* 0x000fe200048070ff */
[----:B------:R-:W-:-:S02]  /*66d0*/  HADD2.F32 R74, -RZ, R74.H0_H0 ;  /* 0x2000004aff4a7230 */ /* 0x000fc40000004100 */
[----:B------:R-:W-:Y:S01]  /*66e0*/  FMUL.FTZ R72, R46, R79 ;  /* 0x0000004f2e487220 */ /* 0x000fe20000410000 */
[----:B------:R-:W-:Y:S02]  /*66f0*/  HADD2.F32 R76, -RZ, R76.H0_H0 ;  /* 0x2000004cff4c7230 */ /* 0x000fe40000004100 */
[-C--:B------:R-:W-:Y:S01]  /*6700*/  FMUL.FTZ R73, R51, R77.reuse ;  /* 0x0000004d33497220 */ /* 0x080fe20000410000 */
[C---:B------:R-:W-:Y:S01]  /*6710*/  FMUL.FTZ R80, R50.reuse, R77 ;  /* 0x0000004d32507220 */ /* 0x040fe20000410000 */
[----:B------:R-:W-:Y:S02]  /*6720*/  FMUL.FTZ R79, R47, R79 ;  /* 0x0000004f2f4f7220 */ /* 0x000fe40000410000 */
[-C--:B------:R-:W-:Y:S01]  /*6730*/  FFMA.FTZ R73, R50, R74.reuse, -R73 ;  /* 0x0000004a32497223 */ /* 0x080fe20000010849 */
[----:B------:R-:W-:Y:S01]  /*6740*/  FFMA.FTZ R80, R51, R74, R80 ;  /* 0x0000004a33507223 */ /* 0x000fe20000010050 */
[-C--:B------:R-:W-:Y:S01]  /*6750*/  FFMA.FTZ R72, R47, R76.reuse, -R72 ;  /* 0x0000004c2f487223 */ /* 0x080fe20000010848 */
[----:B------:R-:W-:-:S03]  /*6760*/  FFMA.FTZ R79, R46, R76, R79 ;  /* 0x0000004c2e4f7223 */ /* 0x000fc6000001004f */
[----:B------:R-:W-:Y:S02]  /*6770*/  F2FP.SATFINITE.E4M3.F32.PACK_AB_MERGE_C R47, R80, R73, R75 ;  /* 0x00000049502f723e */ /* 0x000fe4000480704b */
[----:B------:R-:W-:-:S07]  /*6780*/  F2FP.SATFINITE.E4M3.F32.PACK_AB_MERGE_C R46, R79, R72, R78 ;  /* 0x000000484f2e723e */ /* 0x000fce000480704e */
.L_x_523:
[----:B------:R-:W-:Y:S05]  /*6790*/  BSYNC B2 ;  /* 0x0000000000027941 */ /* 0x000fea0003800000 */
.L_x_522:
[----:B--2---:R0:W-:Y:S02]  /*67a0*/  STG.E.128 desc[UR54][R48.64], R44 ;  /* 0x0000002c30007986 */ /* 0x0041e4000c101d36 */
.L_x_521:
[----:B------:R-:W-:Y:S05]  /*67b0*/  BSYNC B1 ;  /* 0x0000000000017941 */ /* 0x000fea0003800000 */
.L_x_520:
[----:B------:R-:W-:Y:S01]  /*67c0*/  ISETP.NE.AND P3, PT, R35, RZ, PT ;  /* 0x000000ff2300720c */ /* 0x000fe20003f65270 */
[----:B------:R-:W-:-:S12]  /*67d0*/  BSSY B1, `(.L_x_524) ;  /* 0x000006f000017945 */ /* 0x000fd80003800000 */
[----:B------:R-:W-:Y:S05]  /*67e0*/  @!P3 BRA `(.L_x_525) ;  /* 0x0000000400b4b947 */ /* 0x000fea0003800000 */
[----:B0-234-:R0:W2:Y:S01]  /*67f0*/  LDS.128 R44, [R41+0x26200] ;  /* 0x02620000292c7984 */ /* 0x01d0a20000000c00 */
[----:B------:R-:W-:Y:S01]  /*6800*/  ISETP.GE.AND P3, PT, R222, R133, PT ;  /* 0x00000085de00720c */ /* 0x000fe20003f66270 */
[----:B------:R-:W-:-:S12]  /*6810*/  BSSY B2, `(.L_x_526) ;  /* 0x0000069000027945 */ /* 0x000fd80003800000 */
[----:B0-----:R-:W-:Y:S05]  /*6820*/  @P3 BRA `(.L_x_527) ;  /* 0x00000004009c3947 */ /* 0x001fea0003800000 */
[--C-:B------:R-:W-:Y:S01]  /*6830*/  SHF.R.U32.HI R73, RZ, 0x10, R69.reuse ;  /* 0x00000010ff497819 */ /* 0x100fe20000011645 */
[----:B--2---:R-:W-:Y:S01]  /*6840*/  IMAD.MOV.U32 R50, RZ, RZ, R44 ;  /* 0x000000ffff327224 */ /* 0x004fe200078e002c */
[----:B------:R-:W-:Y:S02]  /*6850*/  SHF.R.U32.HI R51, RZ, 0x8, R69 ;  /* 0x00000008ff337819 */ /* 0x000fe40000011645 */
[----:B------:R-:W-:Y:S02]  /*6860*/  LOP3.LUT R68, R69, 0xff0000ff, RZ, 0xc0, !PT ;  /* 0xff0000ff45447812 */ /* 0x000fe400078ec0ff */
[--C-:B------:R-:W-:Y:S02]  /*6870*/  SHF.R.U32.HI R69, RZ, 0x8, R71.reuse ;  /* 0x00000008ff457819 */ /* 0x100fe40000011647 */
[----:B------:R-:W-:Y:S02]  /*6880*/  SHF.R.U32.HI R72, RZ, 0x10, R71 ;  /* 0x00000010ff487819 */ /* 0x000fe40000011647 */
[----:B------:R-:W-:Y:S01]  /*6890*/  LOP3.LUT R70, R71, 0xff0000ff, RZ, 0xc0, !PT ;  /* 0xff0000ff47467812 */ /* 0x000fe200078ec0ff */
[----:B------:R-:W-:Y:S01]  /*68a0*/  IMAD.SHL.U32 R69, R69, 0x100, RZ ;  /* 0x0000010045457824 */ /* 0x000fe200078e00ff */
[----:B------:R-:W-:-:S02]  /*68b0*/  SHF.L.U32 R51, R51, 0x8, RZ ;  /* 0x0000000833337819 */ /* 0x000fc400000006ff */
[----:B------:R-:W-:Y:S02]  /*68c0*/  F2FP.F16.E4M3.UNPACK_B R44, R45 ;  /* 0x0000002dff2c723e */ /* 0x000fe400020006ff */
[----:B------:R-:W-:Y:S01]  /*68d0*/  LOP3.LUT R68, R68, 0xff00, R51, 0xf8, !PT ;  /* 0x0000ff0044447812 */ /* 0x000fe200078ef833 */
[----:B------:R-:W-:Y:S01]  /*68e0*/  IMAD.U32 R51, R73, 0x10000, RZ ;  /* 0x0001000049337824 */ /* 0x000fe200078e00ff */
[----:B------:R-:W-:Y:S01]  /*68f0*/  LOP3.LUT R71, R70, 0xff00, R69, 0xf8, !PT ;  /* 0x0000ff0046477812 */ /* 0x000fe200078ef845 */
[----:B------:R-:W-:Y:S01]  /*6900*/  IMAD.U32 R70, R72, 0x10000, RZ ;  /* 0x0001000048467824 */ /* 0x000fe200078e00ff */
        /* <DEDUP_REMOVED lines=43> */
[----:B------:R-:W-:Y:S01]  /*6bc0*/  FFMA.FTZ R77, R51, R149, -R74 ;  /* 0x00000095334d7223 */ /* 0x000fe2000001084a */
        /* <DEDUP_REMOVED lines=45> */
.L_x_527:
[----:B------:R-:W-:Y:S05]  /*6ea0*/  BSYNC B2 ;  /* 0x0000000000027941 */ /* 0x000fea0003800000 */
.L_x_526:
[----:B--2---:R0:W-:Y:S02]  /*6eb0*/  STG.E.128 desc[UR54][R48.64+0x20], R44 ;  /* 0x0000202c30007986 */ /* 0x0041e4000c101d36 */
.L_x_525:
[----:B------:R-:W-:Y:S05]  /*6ec0*/  BSYNC B1 ;  /* 0x0000000000017941 */ /* 0x000fea0003800000 */
.L_x_524:
        /* <DEDUP_REMOVED lines=20> */
[----:B------:R-:W-:Y:S02]  /*7010*/  F2FP.F16.E4M3.UNPACK_B R44, R45 ;  /* 0x0000002dff2c723e */ /* 0x000fe400020006ff */
        /* <DEDUP_REMOVED lines=39> */
[-C--:B------:R-:W-:Y:S01]  /*7290*/  F2FP.F16.E4M3.UNPACK_B R66, R68.reuse.H1 ;  /* 0x00000044ff42723e */ /* 0x080fe200030006ff */
[-C--:B------:R-:W-:Y:S01]  /*72a0*/  FMUL.FTZ R70, R50, R141.reuse ;  /* 0x0000008d32467220 */ /* 0x080fe20000410000 */
[C---:B------:R-:W-:Y:S01]  /*72b0*/  FMUL.FTZ R141, R51.reuse, R141 ;  /* 0x0000008d338d7220 */ /* 0x040fe20000410000 */
[----:B------:R-:W-:Y:S02]  /*72c0*/  F2FP.F16.E4M3.UNPACK_B R68, R68 ;  /* 0x00000044ff44723e */ /* 0x000fe400020006ff */
[-C--:B------:R-:W-:Y:S01]  /*72d0*/  FFMA.FTZ R73, R51, R140.reuse, -R70 ;  /* 0x0000008c33497223 */ /* 0x080fe20000010846 */
[----:B------:R-:W-:Y:S01]  /*72e0*/  F2FP.SATFINITE.E4M3.F32.PACK_AB_MERGE_C R76, R72, R69, RZ ;  /* 0x00000045484c723e */ /* 0x000fe200048070ff */
[----:B------:R-:W-:Y:S01]  /*72f0*/  FFMA.FTZ R140, R50, R140, R141 ;  /* 0x0000008c328c7223 */ /* 0x000fe2000001008d */
[----:B------:R-:W-:Y:S01]  /*7300*/  F2FP.F16.E4M3.UNPACK_B R51, R47.H1 ;  /* 0x0000002fff33723e */ /* 0x000fe200030006ff */
[--C-:B------:R-:W-:Y:S01]  /*7310*/  HADD2.F32 R67, -RZ, R66.reuse.H1_H1 ;  /* 0x30000042ff437230 */ /* 0x100fe20000004100 */
[-C--:B------:R-:W-:Y:S01]  /*7320*/  F2FP.F16.E4M3.UNPACK_B R69, R71.reuse.H1 ;  /* 0x00000047ff45723e */ /* 0x080fe200030006ff */
[----:B------:R-:W-:Y:S01]  /*7330*/  HADD2.F32 R66, -RZ, R66.H0_H0 ;  /* 0x20000042ff427230 */ /* 0x000fe20000004100 */
[-C--:B------:R-:W-:Y:S01]  /*7340*/  F2FP.F16.E4M3.UNPACK_B R50, R46.reuse.H1 ;  /* 0x0000002eff32723e */ /* 0x080fe200030006ff */
        /* <DEDUP_REMOVED lines=14> */
[----:B------:R-:W-:-:S02]  /*7430*/  HADD2.F32 R71, -RZ, R71.H0_H0 ;  /* 0x20000047ff477230 */ /* 0x000fc40000004100 */
[C---:B------:R-:W-:Y:S01]  /*7440*/  FMUL.FTZ R70, R50.reuse, R70 ;  /* 0x0000004632467220 */ /* 0x040fe20000410000 */
[----:B------:R-:W-:Y:S02]  /*7450*/  HADD2.F32 R69, -RZ, R69.H0_H0 ;  /* 0x20000045ff457230 */ /* 0x000fe40000004100 */
[-C--:B------:R-:W-:Y:S01]  /*7460*/  FFMA.FTZ R75, R50, R64.reuse, -R75 ;  /* 0x00000040324b7223 */ /* 0x080fe2000001084b */
[--C-:B------:R-:W-:Y:S02]  /*7470*/  HADD2.F32 R50, -RZ, R47.reuse.H0_H0 ;  /* 0x2000002fff327230 */ /* 0x100fe40000004100 */
[----:B------:R-:W-:Y:S01]  /*7480*/  FFMA.FTZ R70, R51, R64, R70 ;  /* 0x0000004033467223 */ /* 0x000fe20000010046 */
[----:B------:R-:W-:Y:S02]  /*7490*/  HADD2.F32 R51, -RZ, R47.H1_H1 ;  /* 0x3000002fff337230 */ /* 0x000fe40000004100 */
[----:B------:R-:W-:Y:S01]  /*74a0*/  FFMA.FTZ R67, R65, R67, R72 ;  /* 0x0000004341437223 */ /* 0x000fe20000010048 */
[----:B------:R-:W-:-:S02]  /*74b0*/  HADD2.F32 R47, -RZ, R46.H0_H0 ;  /* 0x2000002eff2f7230 */ /* 0x000fc40000004100 */
[-C--:B------:R-:W-:Y:S01]  /*74c0*/  FMUL.FTZ R72, R50, R69.reuse ;  /* 0x0000004532487220 */ /* 0x080fe20000410000 */
[----:B------:R-:W-:Y:S02]  /*74d0*/  HADD2.F32 R46, -RZ, R46.H1_H1 ;  /* 0x3000002eff2e7230 */ /* 0x000fe40000004100 */
[C---:B------:R-:W-:Y:S01]  /*74e0*/  FMUL.FTZ R65, R51.reuse, R69 ;  /* 0x0000004533417220 */ /* 0x040fe20000410000 */
[----:B------:R-:W-:Y:S02]  /*74f0*/  HADD2.F32 R68, -RZ, R68.H0_H0 ;  /* 0x20000044ff447230 */ /* 0x000fe40000004100 */
[-C--:B------:R-:W-:Y:S01]  /*7500*/  FFMA.FTZ R72, R51, R66.reuse, R72 ;  /* 0x0000004233487223 */ /* 0x080fe20000010048 */
[----:B------:R-:W-:Y:S01]  /*7510*/  F2FP.SATFINITE.E4M3.F32.PACK_AB_MERGE_C R70, R70, R75, RZ ;  /* 0x0000004b4646723e */ /* 0x000fe200048070ff */
[-C--:B------:R-:W-:Y:S01]  /*7520*/  FMUL.FTZ R64, R46, R71.reuse ;  /* 0x000000472e407220 */ /* 0x080fe20000410000 */
[----:B------:R-:W-:Y:S01]  /*7530*/  FMUL.FTZ R71, R47, R71 ;  /* 0x000000472f477220 */ /* 0x000fe20000410000 */
[----:B------:R-:W-:Y:S01]  /*7540*/  FFMA.FTZ R65, R50, R66, -R65 ;  /* 0x0000004232417223 */ /* 0x000fe20000010841 */
[----:B------:R-:W-:Y:S01]  /*7550*/  F2FP.SATFINITE.E4M3.F32.PACK_AB_MERGE_C R67, R67, R74, RZ ;  /* 0x0000004a4343723e */ /* 0x000fe200048070ff */
[-C--:B------:R-:W-:Y:S01]  /*7560*/  FFMA.FTZ R64, R47, R68.reuse, -R64 ;  /* 0x000000442f407223 */ /* 0x080fe20000010840 */
[----:B------:R-:W-:Y:S01]  /*7570*/  FFMA.FTZ R71, R46, R68, R71 ;  /* 0x000000442e477223 */ /* 0x000fe20000010047 */
[----:B------:R-:W-:-:S02]  /*7580*/  F2FP.SATFINITE.E4M3.F32.PACK_AB_MERGE_C R44, R140, R73, R76 ;  /* 0x000000498c2c723e */ /* 0x000fc4000480704c */
[----:B------:R-:W-:Y:S02]  /*7590*/  F2FP.SATFINITE.E4M3.F32.PACK_AB_MERGE_C R47, R72, R65, R67 ;  /* 0x00000041482f723e */ /* 0x000fe40004807043 */
[----:B------:R-:W-:-:S07]  /*75a0*/  F2FP.SATFINITE.E4M3.F32.PACK_AB_MERGE_C R46, R71, R64, R70 ;  /* 0x00000040472e723e */ /* 0x000fce0004807046 */
.L_x_531:
[----:B------:R-:W-:Y:S05]  /*75b0*/  BSYNC B2 ;  /* 0x0000000000027941 */ /* 0x000fea0003800000 */
.L_x_530:
[----:B--2---:R0:W-:Y:S02]  /*75c0*/  STG.E.128 desc[UR54][R48.64+0x40], R44 ;  /* 0x0000402c30007986 */ /* 0x0041e4000c101d36 */
.L_x_529:
[----:B------:R-:W-:Y:S05]  /*75d0*/  BSYNC B1 ;  /* 0x0000000000017941 */ /* 0x000fea0003800000 */
.L_x_528:
        /* <DEDUP_REMOVED lines=22> */
[----:B------:R-:W-:Y:S02]  /*7740*/  F2FP.F16.E4M3.UNPACK_B R45, R45.H1 ;  /* 0x0000002dff2d723e */ /* 0x000fe400030006ff */
[----:B------:R-:W-:Y:S01]  /*7750*/  LOP3.LUT R66, R64, 0xff0000, R61, 0xf8, !PT ;  /* 0x00ff000040427812 */ /* 0x000fe200078ef83d */
[----:B------:R-:W-:Y:S01]  /*7760*/  HADD2.F32 R64, -RZ, R62.H0_H0 ;  /* 0x2000003eff407230 */ /* 0x000fe20000004100 */
[----:B------:R-:W-:Y:S01]  /*7770*/  LOP3.LUT R63, R60, 0xff0000, R51, 0xf8, !PT ;  /* 0x00ff00003c3f7812 */ /* 0x000fe200078ef833 */
[----:B------:R-:W-:Y:S01]  /*7780*/  HADD2.F32 R51, -RZ, R44.H1_H1 ;  /* 0x3000002cff337230 */ /* 0x000fe20000004100 */
[----:B------:R-:W-:Y:S01]  /*7790*/  F2FP.F16.E4M3.UNPACK_B R61, R138.H1 ;  /* 0x0000008aff3d723e */ /* 0x000fe200030006ff */
[----:B------:R-:W-:Y:S01]  /*77a0*/  HADD2.F32 R65, -RZ, R62.H1_H1 ;  /* 0x3000003eff417230 */ /* 0x000fe20000004100 */
[----:B------:R-:W-:Y:S01]  /*77b0*/  F2FP.F16.E4M3.UNPACK_B R139, R139 ;  /* 0x0000008bff8b723e */ /* 0x000fe200020006ff */
[----:B------:R-:W-:-:S02]  /*77c0*/  HADD2.F32 R60, -RZ, R45.H1_H1 ;  /* 0x3000002dff3c7230 */ /* 0x000fc40000004100 */
[----:B------:R-:W-:Y:S01]  /*77d0*/  FMUL.FTZ R67, R51, R64 ;  /* 0x0000004033437220 */ /* 0x000fe20000410000 */
[----:B------:R-:W-:Y:S01]  /*77e0*/  HADD2.F32 R44, -RZ, R44.H0_H0 ;  /* 0x2000002cff2c7230 */ /* 0x000fe20000004100 */
[----:B------:R-:W-:Y:S01]  /*77f0*/  F2FP.F16.E4M3.UNPACK_B R138, R138 ;  /* 0x0000008aff8a723e */ /* 0x000fe200020006ff */
[----:B------:R-:W-:Y:S02]  /*7800*/  HADD2.F32 R62, -RZ, R61.H0_H0 ;  /* 0x2000003dff3e7230 */ /* 0x000fe40000004100 */
[-C--:B------:R-:W-:Y:S01]  /*7810*/  FMUL.FTZ R68, R60, R65.reuse ;  /* 0x000000413c447220 */ /* 0x080fe20000410000 */
[----:B------:R-:W-:Y:S02]  /*7820*/  HADD2.F32 R45, -RZ, R45.H0_H0 ;  /* 0x2000002dff2d7230 */ /* 0x000fe40000004100 */
[C---:B------:R-:W-:Y:S01]  /*7830*/  FMUL.FTZ R64, R44.reuse, R64 ;  /* 0x000000402c407220 */ /* 0x040fe20000410000 */
[----:B------:R-:W-:Y:S02]  /*7840*/  HADD2.F32 R61, -RZ, R61.H1_H1 ;  /* 0x3000003dff3d7230 */ /* 0x000fe40000004100 */
[-C--:B------:R-:W-:Y:S01]  /*7850*/  FFMA.FTZ R44, R44, R62.reuse, -R67 ;  /* 0x0000003e2c2c7223 */ /* 0x080fe20000010843 */
[----:B------:R-:W-:Y:S01]  /*7860*/  FMUL.FTZ R65, R45, R65 ;  /* 0x000000412d417220 */ /* 0x000fe20000410000 */
[----:B------:R-:W-:Y:S01]  /*7870*/  FFMA.FTZ R69, R51, R62, R64 ;  /* 0x0000003e33457223 */ /* 0x000fe20000010040 */
[-C--:B------:R-:W-:Y:S01]  /*7880*/  FFMA.FTZ R67, R45, R61.reuse, -R68 ;  /* 0x0000003d2d437223 */ /* 0x080fe20000010844 */
[-C--:B------:R-:W-:Y:S01]  /*7890*/  F2FP.F16.E4M3.UNPACK_B R45, R50.reuse.H1 ;  /* 0x00000032ff2d723e */ /* 0x080fe200030006ff */
[----:B------:R-:W-:Y:S01]  /*78a0*/  FFMA.FTZ R70, R60, R61, R65 ;  /* 0x0000003d3c467223 */ /* 0x000fe20000010041 */
[----:B------:R-:W-:Y:S01]  /*78b0*/  F2FP.F16.E4M3.UNPACK_B R50, R50 ;  /* 0x00000032ff32723e */ /* 0x000fe200020006ff */
[----:B------:R-:W-:-:S02]  /*78c0*/  HADD2.F32 R62, -RZ, R139.H1_H1 ;  /* 0x3000008bff3e7230 */ /* 0x000fc40000004100 */
[--C-:B------:R-:W-:Y:S01]  /*78d0*/  HADD2.F32 R51, -RZ, R45.reuse.H0_H0 ;  /* 0x2000002dff337230 */ /* 0x100fe20000004100 */
[----:B------:R-:W-:Y:S01]  /*78e0*/  F2FP.SATFINITE.E4M3.F32.PACK_AB_MERGE_C R73, R70, R67, RZ ;  /* 0x000000434649723e */ /* 0x000fe200048070ff */
[----:B------:R-:W-:Y:S02]  /*78f0*/  HADD2.F32 R60, -RZ, R45.H1_H1 ;  /* 0x3000002dff3c7230 */ /* 0x000fe40000004100 */
[--C-:B------:R-:W-:Y:S02]  /*7900*/  HADD2.F32 R45, -RZ, R50.reuse.H0_H0 ;  /* 0x20000032ff2d7230 */ /* 0x100fe40000004100 */
[-C--:B------:R-:W-:Y:S01]  /*7910*/  FMUL.FTZ R65, R51, R62.reuse ;  /* 0x0000003e33417220 */ /* 0x080fe20000410000 */
[----:B------:R-:W-:Y:S02]  /*7920*/  HADD2.F32 R139, -RZ, R139.H0_H0 ;  /* 0x2000008bff8b7230 */ /* 0x000fe40000004100 */
[----:B------:R-:W-:Y:S01]  /*7930*/  FMUL.FTZ R64, R60, R62 ;  /* 0x0000003e3c407220 */ /* 0x000fe20000410000 */
[----:B------:R-:W-:-:S02]  /*7940*/  HADD2.F32 R50, -RZ, R50.H1_H1 ;  /* 0x30000032ff327230 */ /* 0x000fc40000004100 */
[--C-:B------:R-:W-:Y:S02]  /*7950*/  HADD2.F32 R61, -RZ, R138.reuse.H1_H1 ;  /* 0x3000008aff3d7230 */ /* 0x100fe40000004100 */
[----:B------:R-:W-:Y:S02]  /*7960*/  HADD2.F32 R138, -RZ, R138.H0_H0 ;  /* 0x2000008aff8a7230 */ /* 0x000fe40000004100 */
[-C--:B------:R-:W-:Y:S01]  /*7970*/  FMUL.FTZ R62, R50, R139.reuse ;  /* 0x0000008b323e7220 */ /* 0x080fe20000410000 */
[----:B------:R-:W-:Y:S01]  /*7980*/  FMUL.FTZ R139, R45, R139 ;  /* 0x0000008b2d8b7220 */ /* 0x000fe20000410000 */
[-C--:B------:R-:W-:Y:S01]  /*7990*/  FFMA.FTZ R64, R51, R61.reuse, -R64 ;  /* 0x0000003d33407223 */ /* 0x080fe20000010840 */
[----:B------:R-:W-:Y:S01]  /*79a0*/  FFMA.FTZ R65, R60, R61, R65 ;  /* 0x0000003d3c417223 */ /* 0x000fe20000010041 */
[-C--:B------:R-:W-:Y:S01]  /*79b0*/  FFMA.FTZ R68, R45, R138.reuse, -R62 ;  /* 0x0000008a2d447223 */ /* 0x080fe2000001083e */
[----:B------:R-:W-:Y:S01]  /*79c0*/  FFMA.FTZ R139, R50, R138, R139 ;  /* 0x0000008a328b7223 */ /* 0x000fe2000001008b */
[----:B------:R-:W-:-:S02]  /*79d0*/  F2FP.F16.E4M3.UNPACK_B R50, R47.H1 ;  /* 0x0000002fff32723e */ /* 0x000fc400030006ff */
[----:B------:R-:W-:Y:S02]  /*79e0*/  F2FP.SATFINITE.E4M3.F32.PACK_AB_MERGE_C R72, R65, R64, RZ ;  /* 0x000000404148723e */ /* 0x000fe400048070ff */
[----:B------:R-:W-:Y:S01]  /*79f0*/  F2FP.F16.E4M3.UNPACK_B R64, R66.H1 ;  /* 0x00000042ff40723e */ /* 0x000fe200030006ff */
[--C-:B------:R-:W-:Y:S01]  /*7a00*/  HADD2.F32 R60, -RZ, R50.reuse.H1_H1 ;  /* 0x30000032ff3c7230 */ /* 0x100fe20000004100 */
[-C--:B------:R-:W-:Y:S01]  /*7a10*/  F2FP.F16.E4M3.UNPACK_B R61, R63.reuse.H1 ;  /* 0x0000003fff3d723e */ /* 0x080fe200030006ff */
[----:B------:R-:W-:Y:S01]  /*7a20*/  HADD2.F32 R51, -RZ, R50.H0_H0 ;  /* 0x20000032ff337230 */ /* 0x000fe20000004100 */
[----:B------:R-:W-:Y:S01]  /*7a30*/  F2FP.F16.E4M3.UNPACK_B R45, R46.H1 ;  /* 0x0000002eff2d723e */ /* 0x000fe200030006ff */
[----:B------:R-:W-:Y:S01]  /*7a40*/  HADD2.F32 R67, -RZ, R64.H1_H1 ;  /* 0x30000040ff437230 */ /* 0x000fe20000004100 */
[----:B------:R-:W-:Y:S01]  /*7a50*/  F2FP.F16.E4M3.UNPACK_B R66, R66 ;  /* 0x00000042ff42723e */ /* 0x000fe200020006ff */
[----:B------:R-:W-:Y:S01]  /*7a60*/  HADD2.F32 R62, -RZ, R61.H1_H1 ;  /* 0x3000003dff3e7230 */ /* 0x000fe20000004100 */
[----:B------:R-:W-:Y:S01]  /*7a70*/  F2FP.F16.E4M3.UNPACK_B R63, R63 ;  /* 0x0000003fff3f723e */ /* 0x000fe200020006ff */
[----:B------:R-:W-:-:S02]  /*7a80*/  HADD2.F32 R50, -RZ, R45.H1_H1 ;  /* 0x3000002dff327230 */ /* 0x000fc40000004100 */
[-C--:B------:R-:W-:Y:S01]  /*7a90*/  FMUL.FTZ R70, R60, R67.reuse ;  /* 0x000000433c467220 */ /* 0x080fe20000410000 */
[----:B------:R-:W-:Y:S02]  /*7aa0*/  HADD2.F32 R65, -RZ, R66.H1_H1 ;  /* 0x30000042ff417230 */ /* 0x000fe40000004100 */
[C---:B------:R-:W-:Y:S01]  /*7ab0*/  FMUL.FTZ R67, R51.reuse, R67 ;  /* 0x0000004333437220 */ /* 0x040fe20000410000 */
[----:B------:R-:W-:Y:S02]  /*7ac0*/  HADD2.F32 R45, -RZ, R45.H0_H0 ;  /* 0x2000002dff2d7230 */ /* 0x000fe40000004100 */
[----:B------:R-:W-:Y:S01]  /*7ad0*/  FFMA.FTZ R71, R51, R62, -R70 ;  /* 0x0000003e33477223 */ /* 0x000fe20000010846 */
[----:B------:R-:W-:Y:S02]  /*7ae0*/  HADD2.F32 R51, -RZ, R63.H1_H1 ;  /* 0x3000003fff337230 */ /* 0x000fe40000004100 */
[----:B------:R-:W-:Y:S01]  /*7af0*/  FMUL.FTZ R70, R50, R65 ;  /* 0x0000004132467220 */ /* 0x000fe20000410000 */
[----:B------:R-:W-:Y:S01]  /*7b00*/  F2FP.F16.E4M3.UNPACK_B R47, R47 ;  /* 0x0000002fff2f723e */ /* 0x000fe200020006ff */
[C---:B------:R-:W-:Y:S01]  /*7b10*/  FMUL.FTZ R65, R45.reuse, R65 ;  /* 0x000000412d417220 */ /* 0x040fe20000410000 */
[----:B------:R-:W-:Y:S01]  /*7b20*/  F2FP.F16.E4M3.UNPACK_B R46, R46 ;  /* 0x0000002eff2e723e */ /* 0x000fe200020006ff */
[----:B------:R-:W-:Y:S01]  /*7b30*/  FFMA.FTZ R70, R45, R51, -R70 ;  /* 0x000000332d467223 */ /* 0x000fe20000010846 */
[----:B------:R-:W-:-:S02]  /*7b40*/  HADD2.F32 R64, -RZ, R64.H0_H0 ;  /* 0x20000040ff407230 */ /* 0x000fc40000004100 */
[----:B------:R-:W-:Y:S01]  /*7b50*/  FFMA.FTZ R65, R50, R51, R65 ;  /* 0x0000003332417223 */ /* 0x000fe20000010041 */
[--C-:B------:R-:W-:Y:S02]  /*7b60*/  HADD2.F32 R50, -RZ, R47.reuse.H0_H0 ;  /* 0x2000002fff327230 */ /* 0x100fe40000004100 */
[----:B------:R-:W-:Y:S01]  /*7b70*/  FFMA.FTZ R62, R60, R62, R67 ;  /* 0x0000003e3c3e7223 */ /* 0x000fe20000010043 */
[----:B------:R-:W-:Y:S02]  /*7b80*/  HADD2.F32 R47, -RZ, R47.H1_H1 ;  /* 0x3000002fff2f7230 */ /* 0x000fe40000004100 */
[--C-:B------:R-:W-:Y:S01]  /*7b90*/  HADD2.F32 R45, -RZ, R46.reuse.H0_H0 ;  /* 0x2000002eff2d7230 */ /* 0x100fe20000004100 */
[----:B------:R-:W-:Y:S01]  /*7ba0*/  F2FP.SATFINITE.E4M3.F32.PACK_AB_MERGE_C R65, R65, R70, RZ ;  /* 0x000000464141723e */ /* 0x000fe200048070ff */
        /* <DEDUP_REMOVED lines=13> */
[----:B------:R-:W-:-:S02]  /*7c80*/  F2FP.SATFINITE.E4M3.F32.PACK_AB_MERGE_C R45, R69, R44, R73 ;  /* 0x0000002c452d723e */ /* 0x000fc40004807049 */
[----:B------:R-:W-:Y:S02]  /*7c90*/  F2FP.SATFINITE.E4M3.F32.PACK_AB_MERGE_C R44, R139, R68, R72 ;  /* 0x000000448b2c723e */ /* 0x000fe40004807048 */
[----:B------:R-:W-:Y:S02]  /*7ca0*/  F2FP.SATFINITE.E4M3.F32.PACK_AB_MERGE_C R46, R51, R60, R65 ;  /* 0x0000003c332e723e */ /* 0x000fe40004807041 */
[----:B------:R-:W-:-:S07]  /*7cb0*/  F2FP.SATFINITE.E4M3.F32.PACK_AB_MERGE_C R47, R64, R67, R62 ;  /* 0x00000043402f723e */ /* 0x000fce000480703e */
.L_x_535:
[----:B------:R-:W-:Y:S05]  /*7cc0*/  BSYNC B2 ;  /* 0x0000000000027941 */ /* 0x000fea0003800000 */
.L_x_534:
[----:B--2---:R0:W-:Y:S02]  /*7cd0*/  STG.E.128 desc[UR54][R48.64+0x60], R44 ;  /* 0x0000602c30007986 */ /* 0x0041e4000c101d36 */
.L_x_533:
[----:B------:R-:W-:Y:S05]  /*7ce0*/  BSYNC B1 ;  /* 0x0000000000017941 */ /* 0x000fea0003800000 */
.L_x_532:
        /* <DEDUP_REMOVED lines=10> */
[----:B------:R-:W-:Y:S01]  /*7d90*/  MOV R56, R47 ;  /* 0x0000002f00387202 */ /* 0x000fe20000000f00 */
[----:B------:R-:W-:Y:S01]  /*7da0*/  IMAD.SHL.U32 R47, R62, 0x100, RZ ;  /* 0x000001003e2f7824 */ /* 0x000fe200078e00ff */
[----:B------:R-:W-:Y:S01]  /*7db0*/  LOP3.LUT R50, R57, 0xff0000ff, RZ, 0xc0, !PT ;  /* 0xff0000ff39327812 */ /* 0x000fe200078ec0ff */
[----:B------:R-:W-:Y:S01]  /*7dc0*/  IMAD.SHL.U32 R46, R58, 0x100, RZ ;  /* 0x000001003a2e7824 */ /* 0x000fe200078e00ff */
[----:B------:R-:W-:Y:S02]  /*7dd0*/  SHF.R.U32.HI R61, RZ, 0x10, R57 ;  /* 0x00000010ff3d7819 */ /* 0x000fe40000011639 */
[----:B------:R-:W-:-:S02]  /*7de0*/  LOP3.LUT R57, R59, 0xff0000ff, RZ, 0xc0, !PT ;  /* 0xff0000ff3b397812 */ /* 0x000fc400078ec0ff */
[----:B------:R-:W-:Y:S02]  /*7df0*/  SHF.R.U32.HI R60, RZ, 0x10, R59 ;  /* 0x00000010ff3c7819 */ /* 0x000fe4000001163b */
[----:B------:R-:W-:Y:S01]  /*7e00*/  LOP3.LUT R47, R50, 0xff00, R47, 0xf8, !PT ;  /* 0x0000ff00322f7812 */ /* 0x000fe200078ef82f */
[----:B------:R-:W-:Y:S01]  /*7e10*/  IMAD.U32 R50, R61, 0x10000, RZ ;  /* 0x000100003d327824 */ /* 0x000fe200078e00ff */
[----:B------:R-:W-:Y:S02]  /*7e20*/  LOP3.LUT R57, R57, 0xff00, R46, 0xf8, !PT ;  /* 0x0000ff0039397812 */ /* 0x000fe400078ef82e */
[----:B------:R-:W-:Y:S02]  /*7e30*/  SHF.L.U32 R60, R60, 0x10, RZ ;  /* 0x000000103c3c7819 */ /* 0x000fe400000006ff */
[----:B------:R-:W-:Y:S02]  /*7e40*/  F2FP.F16.E4M3.UNPACK_B R58, R95.H1 ;  /* 0x0000005fff3a723e */ /* 0x000fe400030006ff */
[----:B------:R-:W-:-:S02]  /*7e50*/  F2FP.F16.E4M3.UNPACK_B R46, R45 ;  /* 0x0000002dff2e723e */ /* 0x000fc400020006ff */
[----:B------:R-:W-:Y:S01]  /*7e60*/  LOP3.LUT R62, R57, 0xff0000, R60, 0xf8, !PT ;  /* 0x00ff0000393e7812 */ /* 0x000fe200078ef83c */
[----:B------:R-:W-:Y:S01]  /*7e70*/  HADD2.F32 R60, -RZ, R58.H0_H0 ;  /* 0x2000003aff3c7230 */ /* 0x000fe20000004100 */
[----:B------:R-:W-:Y:S01]  /*7e80*/  LOP3.LUT R59, R47, 0xff0000, R50, 0xf8, !PT ;  /* 0x00ff00002f3b7812 */ /* 0x000fe200078ef832 */
[----:B------:R-:W-:Y:S01]  /*7e90*/  HADD2.F32 R47, -RZ, R46.H1_H1 ;  /* 0x3000002eff2f7230 */ /* 0x000fe20000004100 */
[----:B------:R-:W-:Y:S01]  /*7ea0*/  F2FP.F16.E4M3.UNPACK_B R57, R94.H1 ;  /* 0x0000005eff39723e */ /* 0x000fe200030006ff */
[----:B------:R-:W-:Y:S01]  /*7eb0*/  HADD2.F32 R61, -RZ, R58.H1_H1 ;  /* 0x3000003aff3d7230 */ /* 0x000fe20000004100 */
[----:B------:R-:W-:Y:S01]  /*7ec0*/  F2FP.F16.E4M3.UNPACK_B R45, R45.H1 ;  /* 0x0000002dff2d723e */ /* 0x000fe200030006ff */
[----:B------:R-:W-:Y:S02]  /*7ed0*/  HADD2.F32 R46, -RZ, R46.H0_H0 ;  /* 0x2000002eff2e7230 */ /* 0x000fe40000004100 */
[----:B------:R-:W-:Y:S01]  /*7ee0*/  FMUL.FTZ R63, R47, R60 ;  /* 0x0000003c2f3f7220 */ /* 0x000fe20000410000 */
[----:B------:R-:W-:Y:S01]  /*7ef0*/  HADD2.F32 R58, -RZ, R57.H0_H0 ;  /* 0x20000039ff3a7230 */ /* 0x000fe20000004100 */
[----:B------:R-:W-:Y:S01]  /*7f00*/  F2FP.F16.E4M3.UNPACK_B R95, R95 ;  /* 0x0000005fff5f723e */ /* 0x000fe200020006ff */
[----:B------:R-:W-:-:S02]  /*7f10*/  HADD2.F32 R50, -RZ, R45.H1_H1 ;  /* 0x3000002dff327230 */ /* 0x000fc40000004100 */
[C---:B------:R-:W-:Y:S01]  /*7f20*/  FMUL.FTZ R60, R46.reuse, R60 ;  /* 0x0000003c2e3c7220 */ /* 0x040fe20000410000 */
[----:B------:R-:W-:Y:S02]  /*7f30*/  HADD2.F32 R45, -RZ, R45.H0_H0 ;  /* 0x2000002dff2d7230 */ /* 0x000fe40000004100 */
[-C--:B------:R-:W-:Y:S01]  /*7f40*/  FFMA.FTZ R64, R46, R58.reuse, -R63 ;  /* 0x0000003a2e407223 */ /* 0x080fe2000001083f */
[----:B------:R-:W-:Y:S02]  /*7f50*/  HADD2.F32 R57, -RZ, R57.H1_H1 ;  /* 0x30000039ff397230 */ /* 0x000fe40000004100 */
[CC--:B------:R-:W-:Y:S01]  /*7f60*/  FMUL.FTZ R46, R50.reuse, R61.reuse ;  /* 0x0000003d322e7220 */ /* 0x0c0fe20000410000 */
[----:B------:R-:W-:Y:S01]  /*7f70*/  FFMA.FTZ R65, R47, R58, R60 ;  /* 0x0000003a2f417223 */ /* 0x000fe2000001003c */
[C---:B------:R-:W-:Y:S01]  /*7f80*/  FMUL.FTZ R61, R45.reuse, R61 ;  /* 0x0000003d2d3d7220 */ /* 0x040fe20000410000 */
[----:B------:R-:W-:Y:S01]  /*7f90*/  F2FP.F16.E4M3.UNPACK_B R94, R94 ;  /* 0x0000005eff5e723e */ /* 0x000fe200020006ff */
        /* <DEDUP_REMOVED lines=19> */
[----:B------:R-:W-:Y:S01]  /*80d0*/  FFMA.FTZ R63, R45, R94, -R58 ;  /* 0x0000005e2d3f7223 */ /* 0x000fe2000001083a */
[----:B------:R-:W-:Y:S01]  /*80e0*/  F2FP.F16.E4M3.UNPACK_B R45, R56.H1 ;  /* 0x00000038ff2d723e */ /* 0x000fe200030006ff */
[----:B------:R-:W-:Y:S01]  /*80f0*/  FFMA.FTZ R94, R44, R94, R95 ;  /* 0x0000005e2c5e7223 */ /* 0x000fe2000001005f */
[----:B------:R-:W-:-:S02]  /*8100*/  F2FP.F16.E4M3.UNPACK_B R58, R62.H1 ;  /* 0x0000003eff3a723e */ /* 0x000fc400030006ff */
[----:B------:R-:W-:Y:S01]  /*8110*/  F2FP.SATFINITE.E4M3.F32.PACK_AB_MERGE_C R68, R60, R61, RZ ;  /* 0x0000003d3c44723e */ /* 0x000fe200048070ff */
[--C-:B------:R-:W-:Y:S01]  /*8120*/  HADD2.F32 R47, -RZ, R45.reuse.H1_H1 ;  /* 0x3000002dff2f7230 */ /* 0x100fe20000004100 */
[----:B------:R-:W-:Y:S01]  /*8130*/  F2FP.F16.E4M3.UNPACK_B R50, R59.H1 ;  /* 0x0000003bff32723e */ /* 0x000fe200030006ff */
[----:B------:R-:W-:Y:S01]  /*8140*/  HADD2.F32 R61, -RZ, R58.H1_H1 ;  /* 0x3000003aff3d7230 */ /* 0x000fe20000004100 */
[----:B------:R-:W-:Y:S01]  /*8150*/  F2FP.F16.E4M3.UNPACK_B R44, R51.H1 ;  /* 0x00000033ff2c723e */ /* 0x000fe200030006ff */
[----:B------:R-:W-:Y:S01]  /*8160*/  HADD2.F32 R46, -RZ, R45.H0_H0 ;  /* 0x2000002dff2e7230 */ /* 0x000fe20000004100 */
[----:B------:R-:W-:Y:S01]  /*8170*/  F2FP.F16.E4M3.UNPACK_B R62, R62 ;  /* 0x0000003eff3e723e */ /* 0x000fe200020006ff */
[----:B------:R-:W-:Y:S01]  /*8180*/  HADD2.F32 R57, -RZ, R50.H1_H1 ;  /* 0x30000032ff397230 */ /* 0x000fe20000004100 */
[----:B------:R-:W-:Y:S01]  /*8190*/  F2FP.F16.E4M3.UNPACK_B R59, R59 ;  /* 0x0000003bff3b723e */ /* 0x000fe200020006ff */
[----:B------:R-:W-:Y:S01]  /*81a0*/  FMUL.FTZ R67, R47, R61 ;  /* 0x0000003d2f437220 */ /* 0x000fe20000410000 */
[----:B------:R-:W-:-:S02]  /*81b0*/  HADD2.F32 R45, -RZ, R44.H1_H1 ;  /* 0x3000002cff2d7230 */ /* 0x000fc40000004100 */
[C---:B------:R-:W-:Y:S01]  /*81c0*/  FMUL.FTZ R66, R46.reuse, R61 ;  /* 0x0000003d2e427220 */ /* 0x040fe20000410000 */
[----:B------:R-:W-:Y:S02]  /*81d0*/  HADD2.F32 R60, -RZ, R62.H1_H1 ;  /* 0x3000003eff3c7230 */ /* 0x000fe40000004100 */
[----:B------:R-:W-:Y:S01]  /*81e0*/  FFMA.FTZ R67, R46, R57, -R67 ;  /* 0x000000392e437223 */ /* 0x000fe20000010843 */
[----:B------:R-:W-:Y:S01]  /*81f0*/  HADD2.F32 R44, -RZ, R44.H0_H0 ;  /* 0x2000002cff2c7230 */ /* 0x000fe20000004100 */
[----:B------:R-:W-:Y:S01]  /*8200*/  F2FP.F16.E4M3.UNPACK_B R51, R51 ;  /* 0x00000033ff33723e */ /* 0x000fe200020006ff */
        /* <DEDUP_REMOVED lines=10> */
[--C-:B------:R-:W-:Y:S02]  /*82b0*/  HADD2.F32 R45, -RZ, R56.reuse.H0_H0 ;  /* 0x20000038ff2d7230 */ /* 0x100fe40000004100 */
        /* <DEDUP_REMOVED lines=16> */
[----:B------:R-:W-:Y:S01]  /*83c0*/  F2FP.SATFINITE.E4M3.F32.PACK_AB_MERGE_C R45, R65, R64, R69 ;  /* 0x00000040412d723e */ /* 0x000fe20004807045 */
[----:B------:R-:W-:Y:S01]  /*83d0*/  IMAD.MOV.U32 R46, RZ, RZ, R60 ;  /* 0x000000ffff2e7224 */ /* 0x000fe200078e003c */
[----:B------:R-:W-:-:S07]  /*83e0*/  F2FP.SATFINITE.E4M3.F32.PACK_AB_MERGE_C R44, R94, R63, R68 ;  /* 0x0000003f5e2c723e */ /* 0x000fce0004807044 */
.L_x_539:
[----:B------:R-:W-:Y:S05]  /*83f0*/  BSYNC B2 ;  /* 0x0000000000027941 */ /* 0x000fea0003800000 */
.L_x_538:
[----:B--2---:R0:W-:Y:S02]  /*8400*/  STG.E.128 desc[UR54][R48.64+0x80], R44 ;  /* 0x0000802c30007986 */ /* 0x0041e4000c101d36 */
.L_x_537:
[----:B------:R-:W-:Y:S05]  /*8410*/  BSYNC B1 ;  /* 0x0000000000017941 */ /* 0x000fea0003800000 */
.L_x_536:
[----:B------:R-:W-:-:S13]  /*8420*/  ISETP.NE.AND P3, PT, R39, RZ, PT ;  /* 0x000000ff2700720c */ /* 0x000fda0003f65270 */
[----:B------:R-:W-:Y:S05]  /*8430*/  @!P3 BRA `(.L_x_519) ;  /* 0x000000700038b947 */ /* 0x000fea0003800000 */
[----:B0-234-:R0:W2:Y:S01]  /*8440*/  LDS.128 R44, [R41+0x2b200] ;  /* 0x02b20000292c7984 */ /* 0x01d0a20000000c00 */
[----:B------:R-:W-:Y:S01]  /*8450*/  ISETP.GE.AND P3, PT, R226, R133, PT ;  /* 0x00000085e200720c */ /* 0x000fe20003f66270 */
[----:B------:R-:W-:-:S12]  /*8460*/  BSSY B1, `(.L_x_540) ;  /* 0x000006b000017945 */ /* 0x000fd80003800000 */
[----:B0-----:R-:W-:Y:S05]  /*8470*/  @P3 BRA `(.L_x_541) ;  /* 0x0000000400a43947 */ /* 0x001fea0003800000 */
[----:B------:R-:W-:Y:S01]  /*8480*/  SHF.R.U32.HI R56, RZ, 0x8, R53 ;  /* 0x00000008ff387819 */ /* 0x000fe20000011635 */
[----:B--2---:R-:W-:Y:S01]  /*8490*/  IMAD.MOV.U32 R51, RZ, RZ, R46 ;  /* 0x000000ffff337224 */ /* 0x004fe200078e002e */
[----:B------:R-:W-:Y:S01]  /*84a0*/  SHF.R.U32.HI R50, RZ, 0x8, R55 ;  /* 0x00000008ff327819 */ /* 0x000fe20000011637 */
[----:B------:R-:W-:Y:S01]  /*84b0*/  IMAD.MOV.U32 R52, RZ, RZ, R47 ;  /* 0x000000ffff347224 */ /* 0x000fe200078e002f */
[----:B------:R-:W-:Y:S01]  /*84c0*/  SHF.R.U32.HI R58, RZ, 0x10, R53 ;  /* 0x00000010ff3a7819 */ /* 0x000fe20000011635 */
[----:B------:R-:W-:Y:S01]  /*84d0*/  IMAD.SHL.U32 R46, R56, 0x100, RZ ;  /* 0x00000100382e7824 */ /* 0x000fe200078e00ff */
[----:B------:R-:W-:Y:S02]  /*84e0*/  LOP3.LUT R53, R53, 0xff0000ff, RZ, 0xc0, !PT ;  /* 0xff0000ff35357812 */ /* 0x000fe400078ec0ff */
[----:B------:R-:W-:Y:S02]  /*84f0*/  SHF.R.U32.HI R57, RZ, 0x10, R55 ;  /* 0x00000010ff397819 */ /* 0x000fe40000011637 */
[----:B------:R-:W-:-:S02]  /*8500*/  LOP3.LUT R54, R55, 0xff0000ff, RZ, 0xc0, !PT ;  /* 0xff0000ff37367812 */ /* 0x000fc400078ec0ff */
[----:B------:R-:W-:Y:S02]  /*8510*/  SHF.L.U32 R47, R50, 0x8, RZ ;  /* 0x00000008322f7819 */ /* 0x000fe400000006ff */
        /* <DEDUP_REMOVED lines=9> */
[----:B------:R-:W-:Y:S01]  /*85b0*/  HADD2.F32 R47, -RZ, R46.H1_H1 ;  /* 0x3000002eff2f7230 */ /* 0x000fe20000004100 */
[----:B------:R-:W-:Y:S01]  /*85c0*/  F2FP.F16.E4M3.UNPACK_B R53, R92.H1 ;  /* 0x0000005cff35723e */ /* 0x000fe200030006ff */
[----:B------:R-:W-:Y:S01]  /*85d0*/  HADD2.F32 R57, -RZ, R54.H1_H1 ;  /* 0x30000036ff397230 */ /* 0x000fe20000004100 */
[----:B------:R-:W-:Y:S01]  /*85e0*/  F2FP.F16.E4M3.UNPACK_B R45, R45.H1 ;  /* 0x0000002dff2d723e */ /* 0x000fe200030006ff */
[----:B------:R-:W-:-:S02]  /*85f0*/  HADD2.F32 R46, -RZ, R46.H0_H0 ;  /* 0x2000002eff2e7230 */ /* 0x000fc40000004100 */
[CC--:B------:R-:W-:Y:S01]  /*8600*/  FMUL.FTZ R59, R47.reuse, R56.reuse ;  /* 0x000000382f3b7220 */ /* 0x0c0fe20000410000 */
[----:B------:R-:W-:Y:S01]  /*8610*/  HADD2.F32 R54, -RZ, R53.H0_H0 ;  /* 0x20000035ff367230 */ /* 0x000fe20000004100 */
[----:B------:R-:W-:Y:S01]  /*8620*/  F2FP.F16.E4M3.UNPACK_B R93, R93 ;  /* 0x0000005dff5d723e */ /* 0x000fe200020006ff */
[--C-:B------:R-:W-:Y:S02]  /*8630*/  HADD2.F32 R50, -RZ, R45.reuse.H1_H1 ;  /* 0x3000002dff327230 */ /* 0x100fe40000004100 */
        /* <DEDUP_REMOVED lines=77> */
.L_x_541:
[----:B------:R-:W-:Y:S05]  /*8b10*/  BSYNC B1 ;  /* 0x0000000000017941 */ /* 0x000fea0003800000 */
.L_x_540:
[----:B--2---:R0:W-:Y:S01]  /*8b20*/  STG.E.128 desc[UR54][R48.64+0xa0], R44 ;  /* 0x0000a02c30007986 */ /* 0x0041e2000c101d36 */
[----:B------:R-:W-:Y:S05]  /*8b30*/  BRA `(.L_x_519) ;  /* 0x0000006800787947 */ /* 0x000fea0003800000 */
.L_x_487:
        /* <DEDUP_REMOVED lines=31> */
[----:B------:R-:W-:Y:S02]  /*8d30*/  CS2R R44, SRZ ;  /* 0x00000000002c7805 */ /* 0x000fe4000001ff00 */
[----:B------:R-:W-:Y:S02]  /*8d40*/  CS2R R46, SRZ ;  /* 0x00000000002e7805 */ /* 0x000fe4000001ff00 */
[----:B------:R-:W-:Y:S01]  /*8d50*/  IADD3.X R97, R20, UR5, R43, P2, P3 ;  /* 0x0000000514617c10 */ /* 0x000fe200097e642b */
[----:B------:R-:W-:-:S02]  /*8d60*/  ULDC.64 UR4, c[0x0][0x400] ;  /* 0x0001000000047ab9 */ /* 0x000fc40000000a00 */
[----:B------:R-:W-:-:S04]  /*8d70*/  IADD3 R98, P2, P3, R104, UR4, R92 ;  /* 0x0000000468627c10 */ /* 0x000fc8000fb5e05c */
[----:B------:R-:W-:Y:S02]  /*8d80*/  IADD3.X R99, R25, UR5, R100, P2, P3 ;  /* 0x0000000519637c10 */ /* 0x000fe400097e6464 */
[----:B------:R-:W-:Y:S02]  /*8d90*/  ISETP.GE.AND P2, PT, R18, R133, PT ;  /* 0x000000851200720c */ /* 0x000fe40003f46270 */
[----:B------:R-:W-:Y:S02]  /*8da0*/  CS2R R60, SRZ ;  /* 0x00000000003c7805 */ /* 0x000fe4000001ff00 */
[----:B------:R-:W-:Y:S02]  /*8db0*/  CS2R R62, SRZ ;  /* 0x00000000003e7805 */ /* 0x000fe4000001ff00 */
[----:B------:R-:W-:Y:S02]  /*8dc0*/  CS2R R48, SRZ ;  /* 0x0000000000307805 */ /* 0x000fe4000001ff00 */
[----:B------:R-:W-:-:S05]  /*8dd0*/  CS2R R50, SRZ ;  /* 0x0000000000327805 */ /* 0x000fca000001ff00 */
[----:B------:R0:W5:Y:S04]  /*8de0*/  @!P2 LDG.E.128 R56, desc[UR54][R96.64] ;  /* 0x000000366038a981 */ /* 0x000168000c1e1d00 */
[----:B------:R0:W5:Y:S01]  /*8df0*/  @!P2 LDG.E.128 R44, desc[UR54][R98.64] ;  /* 0x00000036622ca981 */ /* 0x000162000c1e1d00 */
[----:B------:R-:W-:Y:S02]  /*8e00*/  ISETP.GE.AND P2, PT, R0, R133, PT ;  /* 0x000000850000720c */ /* 0x000fe40003f46270 */
[----:B------:R-:W-:Y:S02]  /*8e10*/  CS2R R88, SRZ ;  /* 0x0000000000587805 */ /* 0x000fe4000001ff00 */
[----:B------:R-:W-:Y:S02]  /*8e20*/  CS2R R90, SRZ ;  /* 0x00000000005a7805 */ /* 0x000fe4000001ff00 */
[----:B------:R-:W-:-:S02]  /*8e30*/  CS2R R52, SRZ ;  /* 0x0000000000347805 */ /* 0x000fc4000001ff00 */
[----:B------:R-:W-:-:S05]  /*8e40*/  CS2R R54, SRZ ;  /* 0x0000000000367805 */ /* 0x000fca000001ff00 */
[----:B------:R0:W5:Y:S04]  /*8e50*/  @!P2 LDG.E.128 R60, desc[UR54][R96.64+0x20] ;  /* 0x00002036603ca981 */ /* 0x000168000c1e1d00 */
[----:B------:R0:W5:Y:S01]  /*8e60*/  @!P2 LDG.E.128 R48, desc[UR54][R98.64+0x20] ;  /* 0x000020366230a981 */ /* 0x000162000c1e1d00 */
[----:B------:R-:W-:-:S13]  /*8e70*/  ISETP.GE.AND P2, PT, R6, R133, PT ;  /* 0x000000850600720c */ /* 0x000fda0003f46270 */
[----:B------:R0:W5:Y:S04]  /*8e80*/  @!P2 LDG.E.128 R88, desc[UR54][R96.64+0x40] ;  /* 0x000040366058a981 */ /* 0x000168000c1e1d00 */
[----:B------:R0:W5:Y:S02]  /*8e90*/  @!P2 LDG.E.128 R52, desc[UR54][R98.64+0x40] ;  /* 0x000040366234a981 */ /* 0x000164000c1e1d00 */
.L_x_543:
[----:B------:R-:W-:Y:S05]  /*8ea0*/  BSYNC B1 ;  /* 0x0000000000017941 */ /* 0x000fea0003800000 */
.L_x_542:
        /* <DEDUP_REMOVED lines=11> */
[----:B------:R-:W-:Y:S02]  /*8f60*/  CS2R R64, SRZ ;  /* 0x0000000000407805 */ /* 0x000fe4000001ff00 */
[----:B------:R-:W-:-:S02]  /*8f70*/  IADD3 R94, P2, P5, R104, R92, R13 ;  /* 0x0000005c685e7210 */ /* 0x000fc40007d5e00d */
[----:B------:R-:W-:Y:S02]  /*8f80*/  CS2R R66, SRZ ;  /* 0x0000000000427805 */ /* 0x000fe4000001ff00 */
        /* <DEDUP_REMOVED lines=23> */
.L_x_545:
[----:B------:R-:W-:Y:S05]  /*9100*/  BSYNC B1 ;  /* 0x0000000000017941 */ /* 0x000fea0003800000 */
.L_x_544:
        /* <DEDUP_REMOVED lines=26> */
.L_x_546:
[----:B------:R-:W-:Y:S01]  /*92b0*/  IMAD R43, R17, 0x8, R16 ;  /* 0x00000008112b7824 */ /* 0x000fe200078e0210 */
[----:B------:R-:W-:Y:S01]  /*92c0*/  SHF.L.U32 R100, R221, 0x1f, RZ ;  /* 0x0000001fdd647819 */ /* 0x000fe200000006ff */
[----:B------:R-:W1:Y:S01]  /*92d0*/  LDC R152, c[0x0][0x2f4] ;  /* 0x0000bd00ff987b82 */ /* 0x000e620000000800 */
[----:B------:R-:W-:Y:S02]  /*92e0*/  BSSY B1, `(.L_x_547) ;  /* 0x0000004000017945 */ /* 0x000fe40003800000 */
[----:B------:R-:W2:Y:S05]  /*92f0*/  SYNCS.PHASECHK.TRANS64.TRYWAIT P5, [R43+URZ+0x33490], R100 ;  /* 0x033490642b0075a7 */ /* 0x000eaa00080a017f */
[----:B------:R-:W3:Y:S01]  /*9300*/  LDC.64 R136, c[0x0][0x300] ;  /* 0x0000c000ff887b82 */ /* 0x000ee20000000a00 */
[----:B--2---:R-:W-:Y:S05]  /*9310*/  @!P5 BRA `(.L_x_548) ;  /* 0x000002140024d947 */ /* 0x004fea0003800000 */
.L_x_809:
[----:B------:R-:W-:Y:S05]  /*9320*/  BSYNC B1 ;  /* 0x0000000000017941 */ /* 0x000fea0003800000 */
.L_x_547:
[----:B------:R-:W-:Y:S01]  /*9330*/  BSSY B1, `(.L_x_549) ;  /* 0x00002f2000017945 */ /* 0x000fe20003800000 */
[----:B-1----:R-:W-:Y:S01]  /*9340*/  IADD3 R158, -R121, R152, RZ ;  /* 0x00000098799e7210 */ /* 0x002fe20007ffe1ff */
[----:B------:R-:W-:Y:S02]  /*9350*/  IMAD.MOV.U32 R139, RZ, RZ, R140 ;  /* 0x000000ffff8b7224 */ /* 0x000fe400078e008c */
[----:B------:R-:W-:Y:S05]  /*9360*/  @P4 BRA `(.L_x_550) ;  /* 0x0000002c00b84947 */ /* 0x000fea0003800000 */
[----:B------:R-:W-:Y:S01]  /*9370*/  ISETP.NE.AND P4, PT, R34, RZ, PT ;  /* 0x000000ff2200720c */ /* 0x000fe20003f85270 */
[-C--:B---3--:R-:W-:Y:S01]  /*9380*/  IMAD.WIDE.U32 R140, R220, R136.reuse, R138 ;  /* 0x00000088dc8c7225 */ /* 0x088fe200078e008a */
[----:B0-----:R-:W-:Y:S01]  /*9390*/  SHF.R.S32.HI R92, RZ, 0x1f, R220 ;  /* 0x0000001fff5c7819 */ /* 0x001fe200000114dc */
[----:B------:R-:W-:Y:S04]  /*93a0*/  BSSY B2, `(.L_x_551) ;  /* 0x00000f8000027945 */ /* 0x000fe80003800000 */
[----:B------:R-:W-:-:S04]  /*93b0*/  IMAD R92, R92, R136, RZ ;  /* 0x000000885c5c7224 */ /* 0x000fc800078e02ff */
[----:B------:R-:W-:-:S04]  /*93c0*/  IMAD R93, R220, R137, R92 ;  /* 0x00000089dc5d7224 */ /* 0x000fc800078e025c */
[----:B------:R-:W-:Y:S01]  /*93d0*/  IMAD.IADD R170, R93, 0x1, R141 ;  /* 0x000000015daa7824 */ /* 0x000fe200078e028d */
[----:B------:R-:W-:Y:S06]  /*93e0*/  @!P4 BRA `(.L_x_552) ;  /* 0x0000000c00ccc947 */ /* 0x000fec0003800000 */
[----:B------:R-:W-:Y:S01]  /*93f0*/  SEL R92, R121, R158, !P0 ;  /* 0x0000009e795c7207 */ /* 0x000fe20004000000 */
[----:B------:R-:W-:Y:S01]  /*9400*/  BSSY B3, `(.L_x_553) ;  /* 0x00000e5000037945 */ /* 0x000fe20003800000 */
[----:B------:R-:W-:Y:S02]  /*9410*/  ISETP.GE.AND P4, PT, R18, R133, PT ;  /* 0x000000851200720c */ /* 0x000fe40003f86270 */
[----:B------:R-:W-:-:S04]  /*9420*/  SHF.R.S32.HI R93, RZ, 0x1f, R92 ;  /* 0x0000001fff5d7819 */ /* 0x000fc8000001145c */
[----:B------:R-:W-:-:S04]  /*9430*/  LEA.HI R93, R93, R92, RZ, 0x5 ;  /* 0x0000005c5d5d7211 */ /* 0x000fc800078f28ff */
[----:B------:R-:W-:-:S04]  /*9440*/  LEA.HI.SX32 R93, R93, R120, 0x1b ;  /* 0x000000785d5d7211 */ /* 0x000fc800078fdaff */
[----:B------:R-:W-:Y:S01]  /*9450*/  SHF.R.S32.HI R92, RZ, 0x1f, R93 ;  /* 0x0000001fff5c7819 */ /* 0x000fe2000001145d */
[----:B------:R-:W-:-:S03]  /*9460*/  IMAD.SHL.U32 R179, R93, 0x10, RZ ;  /* 0x000000105db37824 */ /* 0x000fc600078e00ff */
[----:B------:R-:W-:Y:S02]  /*9470*/  LEA.HI R92, R92, R93, RZ, 0x2 ;  /* 0x0000005d5c5c7211 */ /* 0x000fe400078f10ff */
[----:B------:R-:W-:Y:S02]  /*9480*/  LOP3.LUT R93, R227, 0x30, R179, 0xf8, !PT ;  /* 0x00000030e35d7812 */ /* 0x000fe400078ef8b3 */
[----:B------:R-:W-:Y:S02]  /*9490*/  SHF.R.S32.HI R92, RZ, 0x2, R92 ;  /* 0x00000002ff5c7819 */ /* 0x000fe4000001145c */
[----:B------:R-:W-:-:S03]  /*94a0*/  LOP3.LUT R93, R93, R228, RZ, 0x3c, !PT ;  /* 0x000000e45d5d7212 */ /* 0x000fc600078e3cff */
[----:B------:R-:W-:-:S04]  /*94b0*/  IMAD R92, R92, 0x2800, R229 ;  /* 0x000028005c5c7824 */ /* 0x000fc800078e02e5 */
[----:B------:R-:W-:Y:S02]  /*94c0*/  IMAD.IADD R92, R92, 0x1, R93 ;  /* 0x000000015c5c7824 */ /* 0x000fe400078e025d */
[C---:B------:R-:W-:Y:S02]  /*94d0*/  IMAD R93, R17.reuse, 0x7800, R144 ;  /* 0x00007800115d7824 */ /* 0x040fe400078e0290 */
[----:B------:R-:W-:-:S03]  /*94e0*/  IMAD R95, R17, 0x7800, R92 ;  /* 0x00007800115f7824 */ /* 0x000fc600078e025c */
[C---:B------:R-:W-:Y:S01]  /*94f0*/  IADD3 R93, R16.reuse, R93, RZ ;  /* 0x0000005d105d7210 */ /* 0x040fe20007ffe0ff */
[----:B------:R-:W-:-:S05]  /*9500*/  IMAD.IADD R96, R16, 0x1, R95 ;  /* 0x0000000110607824 */ /* 0x000fca00078e025f */
[----:B------:R-:W0:Y:S04]  /*9510*/  LDS.128 R92, [R93+0x24200] ;  /* 0x024200005d5c7984 */ /* 0x000e280000000c00 */
[----:B------:R-:W1:Y:S01]  /*9520*/  LDS.128 R96, [R96+0x24200] ;  /* 0x0242000060607984 */ /* 0x000e620000000c00 */
[----:B------:R-:W-:Y:S05]  /*9530*/  @P4 BRA `(.L_x_554) ;  /* 0x0000000c00444947 */ /* 0x000fea0003800000 */
[--C-:B------:R-:W-:Y:S02]  /*9540*/  SHF.R.U32.HI R44, RZ, 0x10, R57.reuse ;  /* 0x00000010ff2c7819 */ /* 0x100fe40000011639 */
[----:B------:R-:W-:Y:S02]  /*9550*/  SHF.R.U32.HI R58, RZ, 0x8, R57 ;  /* 0x00000008ff3a7819 */ /* 0x000fe40000011639 */
[----:B------:R-:W-:Y:S02]  /*9560*/  LOP3.LUT R56, R57, 0xff0000ff, RZ, 0xc0, !PT ;  /* 0xff0000ff39387812 */ /* 0x000fe400078ec0ff */
[--C-:B------:R-:W-:Y:S01]  /*9570*/  SHF.R.U32.HI R46, RZ, 0x10, R59.reuse ;  /* 0x00000010ff2e7819 */ /* 0x100fe2000001163b */
[----:B------:R-:W-:Y:S01]  /*9580*/  IMAD.SHL.U32 R183, R58, 0x100, RZ ;  /* 0x000001003ab77824 */ /* 0x000fe200078e00ff */
[----:B------:R-:W-:Y:S02]  /*9590*/  SHF.R.U32.HI R57, RZ, 0x8, R59 ;  /* 0x00000008ff397819 */ /* 0x000fe4000001163b */
[----:B------:R-:W-:Y:S01]  /*95a0*/  LOP3.LUT R181, R59, 0xff0000ff, RZ, 0xc0, !PT ;  /* 0xff0000ff3bb57812 */ /* 0x000fe200078ec0ff */
[----:B------:R-:W-:Y:S01]  /*95b0*/  IMAD.U32 R46, R46, 0x10000, RZ ;  /* 0x000100002e2e7824 */ /* 0x000fe200078e00ff */
[----:B------:R-:W-:Y:S01]  /*95c0*/  SHF.R.U32.HI R59, RZ, 0x8, R45 ;  /* 0x00000008ff3b7819 */ /* 0x000fe2000001162d */
[----:B------:R-:W-:Y:S01]  /*95d0*/  IMAD.SHL.U32 R184, R57, 0x100, RZ ;  /* 0x0000010039b87824 */ /* 0x000fe200078e00ff */
[----:B------:R-:W-:-:S02]  /*95e0*/  LOP3.LUT R182, R45, 0xff0000ff, RZ, 0xc0, !PT ;  /* 0xff0000ff2db67812 */ /* 0x000fc400078ec0ff */
[----:B------:R-:W-:Y:S01]  /*95f0*/  SHF.R.U32.HI R180, RZ, 0x10, R45 ;  /* 0x00000010ffb47819 */ /* 0x000fe2000001162d */
[----:B------:R-:W-:Y:S01]  /*9600*/  IMAD.SHL.U32 R57, R59, 0x100, RZ ;  /* 0x000001003b397824 */ /* 0x000fe200078e00ff */
[----:B------:R-:W-:Y:S02]  /*9610*/  LOP3.LUT R59, R181, 0xff00, R184, 0xf8, !PT ;  /* 0x0000ff00b53b7812 */ /* 0x000fe400078ef8b8 */
[----:B------:R-:W-:Y:S02]  /*9620*/  LOP3.LUT R56, R56, 0xff00, R183, 0xf8, !PT ;  /* 0x0000ff0038387812 */ /* 0x000fe400078ef8b7 */
[----:B------:R-:W-:Y:S02]  /*9630*/  LOP3.LUT R181, R182, 0xff00, R57, 0xf8, !PT ;  /* 0x0000ff00b6b57812 */ /* 0x000fe400078ef839 */
[----:B------:R-:W-:Y:S01]  /*9640*/  SHF.L.U32 R57, R44, 0x10, RZ ;  /* 0x000000102c397819 */ /* 0x000fe200000006ff */
[----:B------:R-:W-:Y:S01]  /*9650*/  IMAD.U32 R44, R180, 0x10000, RZ ;  /* 0x00010000b42c7824 */ /* 0x000fe200078e00ff */
[----:B------:R-:W-:-:S02]  /*9660*/  SHF.R.U32.HI R58, RZ, 0x8, R47 ;  /* 0x00000008ff3a7819 */ /* 0x000fc4000001162f */
[----:B------:R-:W-:Y:S02]  /*9670*/  LOP3.LUT R180, R56, 0xff0000, R57, 0xf8, !PT ;  /* 0x00ff000038b47812 */ /* 0x000fe400078ef839 */
[----:B------:R-:W-:Y:S01]  /*9680*/  LOP3.LUT R44, R181, 0xff0000, R44, 0xf8, !PT ;  /* 0x00ff0000b52c7812 */ /* 0x000fe200078ef82c */
[----:B------:R-:W-:Y:S01]  /*9690*/  IMAD.SHL.U32 R58, R58, 0x100, RZ ;  /* 0x000001003a3a7824 */ /* 0x000fe200078e00ff */
[----:B-1----:R-:W-:Y:S02]  /*96a0*/  F2FP.F16.E4M3.UNPACK_B R181, R97 ;  /* 0x00000061ffb5723e */ /* 0x002fe400020006ff */
[----:B------:R-:W-:Y:S02]  /*96b0*/  F2FP.F16.E4M3.UNPACK_B R183, R44 ;  /* 0x0000002cffb7723e */ /* 0x000fe400020006ff */
[----:B0-----:R-:W-:Y:S01]  /*96c0*/  F2FP.F16.E4M3.UNPACK_B R56, R93 ;  /* 0x0000005dff38723e */ /* 0x001fe200020006ff */
[----:B------:R-:W-:Y:S01]  /*96d0*/  HADD2.F32 R57, -RZ, R181.H0_H0 ;  /* 0x200000b5ff397230 */ /* 0x000fe20000004100 */
[-C--:B------:R-:W-:Y:S01]  /*96e0*/  F2FP.F16.E4M3.UNPACK_B R184, R180.reuse ;  /* 0x000000b4ffb8723e */ /* 0x080fe200020006ff */
[----:B------:R-:W-:Y:S01]  /*96f0*/  HADD2.F32 R186, -RZ, R183.H0_H0 ;  /* 0x200000b7ffba7230 */ /* 0x000fe20000004100 */
[----:B------:R-:W-:Y:S01]  /*9700*/  F2FP.F16.E4M3.UNPACK_B R97, R97.H1 ;  /* 0x00000061ff61723e */ /* 0x000fe200030006ff */
[----:B------:R-:W-:Y:S01]  /*9710*/  HADD2.F32 R182, -RZ, R56.H0_H0 ;  /* 0x20000038ffb67230 */ /* 0x000fe20000004100 */
[----:B------:R-:W-:Y:S01]  /*9720*/  F2FP.F16.E4M3.UNPACK_B R180, R180.H1 ;  /* 0x000000b4ffb4723e */ /* 0x000fe200030006ff */
[----:B------:R-:W-:-:S02]  /*9730*/  HADD2.F32 R185, -RZ, R184.H0_H0 ;  /* 0x200000b8ffb97230 */ /* 0x000fc40000004100 */
[CC--:B------:R-:W-:Y:S01]  /*9740*/  FMUL.FTZ R187, R57.reuse, R186.reuse ;  /* 0x000000ba39bb7220 */ /* 0x0c0fe20000410000 */
[----:B------:R-:W-:Y:S02]  /*9750*/  HADD2.F32 R183, -RZ, R183.H1_H1 ;  /* 0x300000b7ffb77230 */ /* 0x000fe40000004100 */
[C---:B------:R-:W-:Y:S01]  /*9760*/  FMUL.FTZ R186, R182.reuse, R186 ;  /* 0x000000bab6ba7220 */ /* 0x040fe20000410000 */
[----:B------:R-:W-:Y:S02]  /*9770*/  HADD2.F32 R56, -RZ, R56.H1_H1 ;  /* 0x30000038ff387230 */ /* 0x000fe40000004100 */
[-C--:B------:R-:W-:Y:S01]  /*9780*/  FFMA.FTZ R182, R182, R185.reuse, -R187 ;  /* 0x000000b9b6b67223 */ /* 0x080fe200000108bb */
[----:B------:R-:W-:Y:S02]  /*9790*/  HADD2.F32 R184, -RZ, R184.H1_H1 ;  /* 0x300000b8ffb87230 */ /* 0x000fe40000004100 */
[----:B------:R-:W-:Y:S01]  /*97a0*/  FFMA.FTZ R57, R57, R185, R186 ;  /* 0x000000b939397223 */ /* 0x000fe200000100ba */
[----:B------:R-:W-:Y:S01]  /*97b0*/  HADD2.F32 R185, -RZ, R181.H1_H1 ;  /* 0x300000b5ffb97230 */ /* 0x000fe20000004100 */
[----:B------:R-:W-:-:S02]  /*97c0*/  SHF.R.U32.HI R45, RZ, 0x10, R47 ;  /* 0x00000010ff2d7819 */ /* 0x000fc4000001162f */
[----:B------:R-:W-:Y:S02]  /*97d0*/  LOP3.LUT R47, R47, 0xff0000ff, RZ, 0xc0, !PT ;  /* 0xff0000ff2f2f7812 */ /* 0x000fe400078ec0ff */
[-C--:B------:R-:W-:Y:S01]  /*97e0*/  FMUL.FTZ R181, R185, R183.reuse ;  /* 0x000000b7b9b57220 */ /* 0x080fe20000410000 */
[C---:B------:R-:W-:Y:S01]  /*97f0*/  FMUL.FTZ R183, R56.reuse, R183 ;  /* 0x000000b738b77220 */ /* 0x040fe20000410000 */
[----:B------:R-:W-:Y:S01]  /*9800*/  IMAD.U32 R45, R45, 0x10000, RZ ;  /* 0x000100002d2d7824 */ /* 0x000fe200078e00ff */
[----:B------:R-:W-:Y:S01]  /*9810*/  LOP3.LUT R47, R47, 0xff00, R58, 0xf8, !PT ;  /* 0x0000ff002f2f7812 */ /* 0x000fe200078ef83a */
[-C--:B------:R-:W-:Y:S01]  /*9820*/  FFMA.FTZ R181, R56, R184.reuse, -R181 ;  /* 0x000000b838b57223 */ /* 0x080fe200000108b5 */
[----:B------:R-:W-:Y:S01]  /*9830*/  FFMA.FTZ R56, R185, R184, R183 ;  /* 0x000000b8b9387223 */ /* 0x000fe200000100b7 */
[----:B------:R-:W-:Y:S01]  /*9840*/  F2FP.F16.E4M3.UNPACK_B R183, R44.H1 ;  /* 0x0000002cffb7723e */ /* 0x000fe200030006ff */
[----:B------:R-:W-:Y:S01]  /*9850*/  HADD2.F32 R44, -RZ, R97.H0_H0 ;  /* 0x20000061ff2c7230 */ /* 0x000fe20000004100 */
[----:B------:R-:W-:Y:S01]  /*9860*/  F2FP.F16.E4M3.UNPACK_B R184, R93.H1 ;  /* 0x0000005dffb8723e */ /* 0x000fe200030006ff */
[----:B------:R-:W-:Y:S01]  /*9870*/  HADD2.F32 R185, -RZ, R180.H0_H0 ;  /* 0x200000b4ffb97230 */ /* 0x000fe20000004100 */
[----:B------:R-:W-:Y:S01]  /*9880*/  LOP3.LUT R45, R47, 0xff0000, R45, 0xf8, !PT ;  /* 0x00ff00002f2d7812 */ /* 0x000fe200078ef82d */
[----:B------:R-:W-:Y:S01]  /*9890*/  HADD2.F32 R186, -RZ, R183.H0_H0 ;  /* 0x200000b7ffba7230 */ /* 0x000fe20000004100 */
[----:B------:R-:W-:Y:S01]  /*98a0*/  F2FP.F16.E4M3.UNPACK_B R58, R95 ;  /* 0x0000005fff3a723e */ /* 0x000fe200020006ff */
[----:B------:R-:W-:-:S02]  /*98b0*/  HADD2.F32 R93, -RZ, R184.H0_H0 ;  /* 0x200000b8ff5d7230 */ /* 0x000fc40000004100 */
[----:B------:R-:W-:Y:S02]  /*98c0*/  HADD2.F32 R97, -RZ, R97.H1_H1 ;  /* 0x30000061ff617230 */ /* 0x000fe40000004100 */
[CC--:B------:R-:W-:Y:S01]  /*98d0*/  FMUL.FTZ R187, R44.reuse, R186.reuse ;  /* 0x000000ba2cbb7220 */ /* 0x0c0fe20000410000 */
[----:B------:R-:W-:Y:S02]  /*98e0*/  HADD2.F32 R183, -RZ, R183.H1_H1 ;  /* 0x300000b7ffb77230 */ /* 0x000fe40000004100 */
[C---:B------:R-:W-:Y:S01]  /*98f0*/  FMUL.FTZ R186, R93.reuse, R186 ;  /* 0x000000ba5dba7220 */ /* 0x040fe20000410000 */
[----:B------:R-:W-:Y:S02]  /*9900*/  HADD2.F32 R184, -RZ, R184.H1_H1 ;  /* 0x300000b8ffb87230 */ /* 0x000fe40000004100 */
[-C--:B------:R-:W-:Y:S01]  /*9910*/  FFMA.FTZ R93, R93, R185.reuse, -R187 ;  /* 0x000000b95d5d7223 */ /* 0x080fe200000108bb */
[----:B------:R-:W-:Y:S02]  /*9920*/  HADD2.F32 R180, -RZ, R180.H1_H1 ;  /* 0x300000b4ffb47230 */ /* 0x000fe40000004100 */
[----:B------:R-:W-:Y:S01]  /*9930*/  FFMA.FTZ R44, R44, R185, R186 ;  /* 0x000000b92c2c7223 */ /* 0x000fe200000100ba */
[-C--:B------:R-:W-:Y:S01]  /*9940*/  FMUL.FTZ R185, R97, R183.reuse ;  /* 0x000000b761b97220 */ /* 0x080fe20000410000 */
[----:B------:R-:W-:Y:S01]  /*9950*/  FMUL.FTZ R186, R184, R183 ;  /* 0x000000b7b8ba7220 */ /* 0x000fe20000410000 */
[----:B------:R-:W-:-:S02]  /*9960*/  HADD2.F32 R187, -RZ, R58.H0_H0 ;  /* 0x2000003affbb7230 */ /* 0x000fc40000004100 */
[-C--:B------:R-:W-:Y:S01]  /*9970*/  FFMA.FTZ R183, R184, R180.reuse, -R185 ;  /* 0x000000b4b8b77223 */ /* 0x080fe200000108b9 */
[----:B------:R-:W-:Y:S01]  /*9980*/  FFMA.FTZ R180, R97, R180, R186 ;  /* 0x000000b461b47223 */ /* 0x000fe200000100ba */
[----:B------:R-:W-:Y:S02]  /*9990*/  LOP3.LUT R97, R59, 0xff0000, R46, 0xf8, !PT ;  /* 0x00ff00003b617812 */ /* 0x000fe400078ef82e */
[----:B------:R-:W-:Y:S02]  /*99a0*/  MOV R46, R99 ;  /* 0x00000063002e7202 */ /* 0x000fe40000000f00 */
[----:B------:R-:W-:Y:S02]  /*99b0*/  F2FP.F16.E4M3.UNPACK_B R99, R45 ;  /* 0x0000002dff63723e */ /* 0x000fe400020006ff */
[-C--:B------:R-:W-:Y:S02]  /*99c0*/  F2FP.F16.E4M3.UNPACK_B R47, R46.reuse ;  /* 0x0000002eff2f723e */ /* 0x080fe400020006ff */
[----:B------:R-:W-:Y:S01]  /*99d0*/  F2FP.F16.E4M3.UNPACK_B R184, R97 ;  /* 0x00000061ffb8723e */ /* 0x000fe200020006ff */
[----:B------:R-:W-:Y:S01]  /*99e0*/  HADD2.F32 R59, -RZ, R99.H0_H0 ;  /* 0x20000063ff3b7230 */ /* 0x000fe20000004100 */
[----:B------:R-:W-:Y:S01]  /*99f0*/  F2FP.F16.E4M3.UNPACK_B R46, R46.H1 ;  /* 0x0000002eff2e723e */ /* 0x000fe200030006ff */
[--C-:B------:R-:W-:Y:S01]  /*9a00*/  HADD2.F32 R185, -RZ, R47.reuse.H0_H0 ;  /* 0x2000002fffb97230 */ /* 0x100fe20000004100 */
[----:B------:R-:W-:Y:S01]  /*9a10*/  F2FP.F16.E4M3.UNPACK_B R45, R45.H1 ;  /* 0x0000002dff2d723e */ /* 0x000fe200030006ff */
[----:B------:R-:W-:Y:S01]  /*9a20*/  HADD2.F32 R186, -RZ, R184.H0_H0 ;  /* 0x200000b8ffba7230 */ /* 0x000fe20000004100 */
[----:B------:R-:W-:Y:S01]  /*9a30*/  F2FP.F16.E4M3.UNPACK_B R97, R97.H1 ;  /* 0x00000061ff61723e */ /* 0x000fe200030006ff */
[----:B------:R-:W-:-:S02]  /*9a40*/  HADD2.F32 R47, -RZ, R47.H1_H1 ;  /* 0x3000002fff2f7230 */ /* 0x000fc40000004100 */
[-C--:B------:R-:W-:Y:S01]  /*9a50*/  FMUL.FTZ R188, R185, R59.reuse ;  /* 0x0000003bb9bc7220 */ /* 0x080fe20000410000 */
[----:B------:R-:W-:Y:S01]  /*9a60*/  FMUL.FTZ R59, R187, R59 ;  /* 0x0000003bbb3b7220 */ /* 0x000fe20000410000 */
[----:B------:R-:W-:Y:S01]  /*9a70*/  HADD2.F32 R99, -RZ, R99.H1_H1 ;  /* 0x30000063ff637230 */ /* 0x000fe20000004100 */
[----:B------:R-:W-:Y:S01]  /*9a80*/  F2FP.SATFINITE.E4M3.F32.PACK_AB_MERGE_C R93, R183, R93, RZ ;  /* 0x0000005db75d723e */ /* 0x000fe200048070ff */
[----:B------:R-:W-:Y:S02]  /*9a90*/  HADD2.F32 R184, -RZ, R184.H1_H1 ;  /* 0x300000b8ffb87230 */ /* 0x000fe40000004100 */
[-C--:B------:R-:W-:Y:S01]  /*9aa0*/  FFMA.FTZ R185, R185, R186.reuse, R59 ;  /* 0x000000bab9b97223 */ /* 0x080fe2000001003b */
[----:B------:R-:W-:Y:S02]  /*9ab0*/  HADD2.F32 R59, -RZ, R58.H1_H1 ;  /* 0x3000003aff3b7230 */ /* 0x000fe40000004100 */
[-C--:B------:R-:W-:Y:S01]  /*9ac0*/  FMUL.FTZ R58, R47, R99.reuse ;  /* 0x000000632f3a7220 */ /* 0x080fe20000410000 */
[----:B------:R-:W-:Y:S01]  /*9ad0*/  FFMA.FTZ R188, R187, R186, -R188 ;  /* 0x000000babbbc7223 */ /* 0x000fe200000108bc */
[----:B------:R-:W-:Y:S01]  /*9ae0*/  HADD2.F32 R186, -RZ, R45.H0_H0 ;  /* 0x2000002dffba7230 */ /* 0x000fe20000004100 */
[----:B------:R-:W-:Y:S01]  /*9af0*/  F2FP.SATFINITE.E4M3.F32.PACK_AB_MERGE_C R181, R181, R182, R93 ;  /* 0x000000b6b5b5723e */ /* 0x000fe2000480705d */
[C---:B------:R-:W-:Y:S01]  /*9b00*/  FFMA.FTZ R58, R59.reuse, R184, -R58 ;  /* 0x000000b83b3a7223 */ /* 0x040fe2000001083a */
[----:B------:R-:W-:Y:S01]  /*9b10*/  FMUL.FTZ R59, R59, R99 ;  /* 0x000000633b3b7220 */ /* 0x000fe20000410000 */
[----:B------:R-:W-:Y:S01]  /*9b20*/  HADD2.F32 R99, -RZ, R97.H0_H0 ;  /* 0x20000061ff637230 */ /* 0x000fe20000004100 */
[----:B------:R-:W-:Y:S01]  /*9b30*/  F2FP.F16.E4M3.UNPACK_B R93, R96.H1 ;  /* 0x00000060ff5d723e */ /* 0x000fe200030006ff */
[----:B------:R-:W-:-:S02]  /*9b40*/  HADD2.F32 R45, -RZ, R45.H1_H1 ;  /* 0x3000002dff2d7230 */ /* 0x000fc40000004100 */
[----:B------:R-:W-:Y:S01]  /*9b50*/  FFMA.FTZ R47, R47, R184, R59 ;  /* 0x000000b82f2f7223 */ /* 0x000fe2000001003b */
[----:B------:R-:W-:Y:S01]  /*9b60*/  F2FP.F16.E4M3.UNPACK_B R59, R95.H1 ;  /* 0x0000005fff3b723e */ /* 0x000fe200030006ff */
[--C-:B------:R-:W-:Y:S01]  /*9b70*/  HADD2.F32 R95, -RZ, R46.reuse.H0_H0 ;  /* 0x2000002eff5f7230 */ /* 0x100fe20000004100 */
[----:B------:R-:W-:Y:S01]  /*9b80*/  F2FP.SATFINITE.E4M3.F32.PACK_AB_MERGE_C R44, R180, R44, RZ ;  /* 0x0000002cb42c723e */ /* 0x000fe200048070ff */
[----:B------:R-:W-:Y:S01]  /*9b90*/  HADD2.F32 R46, -RZ, R46.H1_H1 ;  /* 0x3000002eff2e7230 */ /* 0x000fe20000004100 */
[----:B------:R-:W-:Y:S01]  /*9ba0*/  F2FP.F16.E4M3.UNPACK_B R96, R96 ;  /* 0x00000060ff60723e */ /* 0x000fe200020006ff */
[--C-:B------:R-:W-:Y:S02]  /*9bb0*/  HADD2.F32 R184, -RZ, R59.reuse.H0_H0 ;  /* 0x2000003bffb87230 */ /* 0x100fe40000004100 */
[----:B------:R-:W-:Y:S01]  /*9bc0*/  FMUL.FTZ R187, R95, R186 ;  /* 0x000000ba5fbb7220 */ /* 0x000fe20000410000 */
[----:B------:R-:W-:Y:S02]  /*9bd0*/  HADD2.F32 R59, -RZ, R59.H1_H1 ;  /* 0x3000003bff3b7230 */ /* 0x000fe40000004100 */
[----:B------:R-:W-:-:S02]  /*9be0*/  HADD2.F32 R97, -RZ, R97.H1_H1 ;  /* 0x30000061ff617230 */ /* 0x000fc40000004100 */
[C---:B------:R-:W-:Y:S01]  /*9bf0*/  FFMA.FTZ R187, R184.reuse, R99, -R187 ;  /* 0x00000063b8bb7223 */ /* 0x040fe200000108bb */
[----:B------:R-:W-:-:S04]  /*9c00*/  FMUL.FTZ R184, R184, R186 ;  /* 0x000000bab8b87220 */ /* 0x000fc80000410000 */
[----:B------:R-:W-:Y:S01]  /*9c10*/  FFMA.FTZ R184, R95, R99, R184 ;  /* 0x000000635fb87223 */ /* 0x000fe200000100b8 */
[CC--:B------:R-:W-:Y:S01]  /*9c20*/  FMUL.FTZ R95, R46.reuse, R45.reuse ;  /* 0x0000002d2e5f7220 */ /* 0x0c0fe20000410000 */
[C---:B------:R-:W-:Y:S01]  /*9c30*/  FMUL.FTZ R45, R59.reuse, R45 ;  /* 0x0000002d3b2d7220 */ /* 0x040fe20000410000 */
[----:B------:R-:W-:Y:S02]  /*9c40*/  F2FP.F16.E4M3.UNPACK_B R99, R177.H1 ;  /* 0x000000b1ff63723e */ /* 0x000fe400030006ff */
[-C--:B------:R-:W-:Y:S01]  /*9c50*/  FFMA.FTZ R95, R59, R97.reuse, -R95 ;  /* 0x000000613b5f7223 */ /* 0x080fe2000001085f */
[----:B------:R-:W-:Y:S01]  /*9c60*/  FFMA.FTZ R46, R46, R97, R45 ;  /* 0x000000612e2e7223 */ /* 0x000fe2000001002d */
[----:B------:R-:W-:Y:S01]  /*9c70*/  IMAD.MOV.U32 R45, RZ, RZ, R92 ;  /* 0x000000ffff2d7224 */ /* 0x000fe200078e005c */
[-C--:B------:R-:W-:Y:S01]  /*9c80*/  F2FP.F16.E4M3.UNPACK_B R59, R175.reuse.H1 ;  /* 0x000000afff3b723e */ /* 0x080fe200030006ff */
[----:B------:R-:W-:Y:S01]  /*9c90*/  HADD2.F32 R97, -RZ, R93.H0_H0 ;  /* 0x2000005dff617230 */ /* 0x000fe20000004100 */
[----:B------:R-:W-:Y:S01]  /*9ca0*/  F2FP.F16.E4M3.UNPACK_B R175, R175 ;  /* 0x000000afffaf723e */ /* 0x000fe200020006ff */
[----:B------:R-:W-:Y:S01]  /*9cb0*/  HADD2.F32 R182, -RZ, R99.H0_H0 ;  /* 0x20000063ffb67230 */ /* 0x000fe20000004100 */
[-C--:B------:R-:W-:Y:S01]  /*9cc0*/  F2FP.F16.E4M3.UNPACK_B R92, R45.reuse.H1 ;  /* 0x0000002dff5c723e */ /* 0x080fe200030006ff */
[--C-:B------:R-:W-:Y:S01]  /*9cd0*/  HADD2.F32 R186, -RZ, R59.reuse.H0_H0 ;  /* 0x2000003bffba7230 */ /* 0x100fe20000004100 */
[----:B------:R-:W-:Y:S01]  /*9ce0*/  F2FP.F16.E4M3.UNPACK_B R45, R45 ;  /* 0x0000002dff2d723e */ /* 0x000fe200020006ff */
[----:B------:R-:W-:Y:S01]  /*9cf0*/  HADD2.F32 R59, -RZ, R59.H1_H1 ;  /* 0x3000003bff3b7230 */ /* 0x000fe20000004100 */
[----:B------:R-:W-:Y:S01]  /*9d00*/  F2FP.F16.E4M3.UNPACK_B R177, R177 ;  /* 0x000000b1ffb1723e */ /* 0x000fe200020006ff */
[----:B------:R-:W-:-:S02]  /*9d10*/  HADD2.F32 R180, -RZ, R92.H0_H0 ;  /* 0x2000005cffb47230 */ /* 0x000fc40000004100 */
[-C--:B------:R-:W-:Y:S01]  /*9d20*/  FMUL.FTZ R183, R97, R186.reuse ;  /* 0x000000ba61b77220 */ /* 0x080fe20000410000 */
[----:B------:R-:W-:Y:S01]  /*9d30*/  HADD2.F32 R93, -RZ, R93.H1_H1 ;  /* 0x3000005dff5d7230 */ /* 0x000fe20000004100 */
[----:B------:R-:W-:Y:S01]  /*9d40*/  F2FP.SATFINITE.E4M3.F32.PACK_AB_MERGE_C R95, R95, R187, RZ ;  /* 0x000000bb5f5f723e */ /* 0x000fe200048070ff */
[----:B------:R-:W-:Y:S02]  /*9d50*/  HADD2.F32 R92, -RZ, R92.H1_H1 ;  /* 0x3000005cff5c7230 */ /* 0x000fe40000004100 */
[C---:B------:R-:W-:Y:S01]  /*9d60*/  FMUL.FTZ R186, R180.reuse, R186 ;  /* 0x000000bab4ba7220 */ /* 0x040fe20000410000 */
[----:B------:R-:W-:Y:S02]  /*9d70*/  HADD2.F32 R99, -RZ, R99.H1_H1 ;  /* 0x30000063ff637230 */ /* 0x000fe40000004100 */
[----:B------:R-:W-:Y:S01]  /*9d80*/  FFMA.FTZ R183, R180, R182, -R183 ;  /* 0x000000b6b4b77223 */ /* 0x000fe200000108b7 */
[----:B------:R-:W-:Y:S01]  /*9d90*/  F2FP.SATFINITE.E4M3.F32.PACK_AB_MERGE_C R46, R46, R184, RZ ;  /* 0x000000b82e2e723e */ /* 0x000fe200048070ff */
[----:B------:R-:W-:Y:S01]  /*9da0*/  FFMA.FTZ R186, R97, R182, R186 ;  /* 0x000000b661ba7223 */ /* 0x000fe200000100ba */
[CC--:B------:R-:W-:Y:S01]  /*9db0*/  FMUL.FTZ R97, R93.reuse, R59.reuse ;  /* 0x0000003b5d617220 */ /* 0x0c0fe20000410000 */
[----:B------:R-:W-:Y:S01]  /*9dc0*/  FMUL.FTZ R59, R92, R59 ;  /* 0x0000003b5c3b7220 */ /* 0x000fe20000410000 */
[----:B------:R-:W-:Y:S01]  /*9dd0*/  HADD2.F32 R182, -RZ, R175.H0_H0 ;  /* 0x200000afffb67230 */ /* 0x000fe20000004100 */
[----:B------:R-:W-:Y:S01]  /*9de0*/  F2FP.SATFINITE.E4M3.F32.PACK_AB_MERGE_C R95, R58, R188, R95 ;  /* 0x000000bc3a5f723e */ /* 0x000fe2000480705f */
[-C--:B------:R-:W-:Y:S01]  /*9df0*/  FFMA.FTZ R92, R92, R99.reuse, -R97 ;  /* 0x000000635c5c7223 */ /* 0x080fe20000010861 */
[----:B------:R-:W-:Y:S01]  /*9e00*/  FFMA.FTZ R59, R93, R99, R59 ;  /* 0x000000635d3b7223 */ /* 0x000fe2000001003b */
[----:B------:R-:W-:-:S02]  /*9e10*/  HADD2.F32 R93, -RZ, R96.H0_H0 ;  /* 0x20000060ff5d7230 */ /* 0x000fc40000004100 */
[----:B------:R-:W-:Y:S01]  /*9e20*/  HADD2.F32 R99, -RZ, R45.H0_H0 ;  /* 0x2000002dff637230 */ /* 0x000fe20000004100 */
[----:B------:R-:W-:Y:S01]  /*9e30*/  F2FP.SATFINITE.E4M3.F32.PACK_AB_MERGE_C R92, R92, R183, RZ ;  /* 0x000000b75c5c723e */ /* 0x000fe200048070ff */
[----:B------:R-:W-:Y:S02]  /*9e40*/  HADD2.F32 R97, -RZ, R177.H0_H0 ;  /* 0x200000b1ff617230 */ /* 0x000fe40000004100 */
[-C--:B------:R-:W-:Y:S01]  /*9e50*/  FMUL.FTZ R180, R93, R182.reuse ;  /* 0x000000b65db47220 */ /* 0x080fe20000410000 */
[----:B------:R-:W-:Y:S02]  /*9e60*/  HADD2.F32 R175, -RZ, R175.H1_H1 ;  /* 0x300000afffaf7230 */ /* 0x000fe40000004100 */
[C---:B------:R-:W-:Y:S01]  /*9e70*/  FMUL.FTZ R182, R99.reuse, R182 ;  /* 0x000000b663b67220 */ /* 0x040fe20000410000 */
[----:B------:R-:W-:Y:S02]  /*9e80*/  HADD2.F32 R96, -RZ, R96.H1_H1 ;  /* 0x30000060ff607230 */ /* 0x000fe40000004100 */
[----:B------:R-:W-:Y:S01]  /*9e90*/  FFMA.FTZ R180, R99, R97, -R180 ;  /* 0x0000006163b47223 */ /* 0x000fe200000108b4 */
[----:B------:R-:W-:-:S02]  /*9ea0*/  HADD2.F32 R45, -RZ, R45.H1_H1 ;  /* 0x3000002dff2d7230 */ /* 0x000fc40000004100 */
[----:B------:R-:W-:Y:S01]  /*9eb0*/  FFMA.FTZ R182, R93, R97, R182 ;  /* 0x000000615db67223 */ /* 0x000fe200000100b6 */
[----:B------:R-:W-:Y:S02]  /*9ec0*/  HADD2.F32 R177, -RZ, R177.H1_H1 ;  /* 0x300000b1ffb17230 */ /* 0x000fe40000004100 */
[CC--:B------:R-:W-:Y:S01]  /*9ed0*/  FMUL.FTZ R93, R96.reuse, R175.reuse ;  /* 0x000000af605d7220 */ /* 0x0c0fe20000410000 */
[-C--:B------:R-:W-:Y:S01]  /*9ee0*/  F2FP.F16.E4M3.UNPACK_B R99, R178.reuse.H1 ;  /* 0x000000b2ff63723e */ /* 0x080fe200030006ff */
[C---:B------:R-:W-:Y:S01]  /*9ef0*/  FMUL.FTZ R175, R45.reuse, R175 ;  /* 0x000000af2daf7220 */ /* 0x040fe20000410000 */
[----:B------:R-:W-:Y:S01]  /*9f00*/  F2FP.F16.E4M3.UNPACK_B R178, R178 ;  /* 0x000000b2ffb2723e */ /* 0x000fe200020006ff */
[-C--:B------:R-:W-:Y:S01]  /*9f10*/  FFMA.FTZ R93, R45, R177.reuse, -R93 ;  /* 0x000000b12d5d7223 */ /* 0x080fe2000001085d */
[----:B------:R-:W-:Y:S01]  /*9f20*/  F2FP.SATFINITE.E4M3.F32.PACK_AB_MERGE_C R59, R59, R186, RZ ;  /* 0x000000ba3b3b723e */ /* 0x000fe200048070ff */
[----:B------:R-:W-:Y:S01]  /*9f30*/  FFMA.FTZ R45, R96, R177, R175 ;  /* 0x000000b1602d7223 */ /* 0x000fe200000100af */
[----:B------:R-:W-:Y:S01]  /*9f40*/  F2FP.F16.E4M3.UNPACK_B R96, R98.H1 ;  /* 0x00000062ff60723e */ /* 0x000fe200030006ff */
[--C-:B------:R-:W-:Y:S01]  /*9f50*/  HADD2.F32 R177, -RZ, R99.reuse.H0_H0 ;  /* 0x20000063ffb17230 */ /* 0x100fe20000004100 */
[----:B------:R-:W-:Y:S01]  /*9f60*/  F2FP.SATFINITE.E4M3.F32.PACK_AB_MERGE_C R180, R93, R180, R92 ;  /* 0x000000b45db4723e */ /* 0x000fe2000480705c */
[----:B------:R-:W-:Y:S01]  /*9f70*/  HADD2.F32 R99, -RZ, R99.H1_H1 ;  /* 0x30000063ff637230 */ /* 0x000fe20000004100 */
[----:B------:R-:W-:Y:S01]  /*9f80*/  F2FP.F16.E4M3.UNPACK_B R92, R176.H1 ;  /* 0x000000b0ff5c723e */ /* 0x000fe200030006ff */
[--C-:B------:R-:W-:Y:S01]  /*9f90*/  HADD2.F32 R97, -RZ, R96.reuse.H0_H0 ;  /* 0x20000060ff617230 */ /* 0x100fe20000004100 */
[----:B------:R-:W-:Y:S01]  /*9fa0*/  F2FP.F16.E4M3.UNPACK_B R93, R94.H1 ;  /* 0x0000005eff5d723e */ /* 0x000fe200030006ff */
[----:B------:R-:W-:Y:S01]  /*9fb0*/  HADD2.F32 R96, -RZ, R96.H1_H1 ;  /* 0x30000060ff607230 */ /* 0x000fe20000004100 */
[----:B------:R-:W-:Y:S01]  /*9fc0*/  F2FP.F16.E4M3.UNPACK_B R176, R176 ;  /* 0x000000b0ffb0723e */ /* 0x000fe200020006ff */
[--C-:B------:R-:W-:Y:S01]  /*9fd0*/  HADD2.F32 R187, -RZ, R92.reuse.H0_H0 ;  /* 0x2000005cffbb7230 */ /* 0x100fe20000004100 */
[----:B------:R-:W-:Y:S01]  /*9fe0*/  F2FP.F16.E4M3.UNPACK_B R98, R98 ;  /* 0x00000062ff62723e */ /* 0x000fe200020006ff */
[----:B------:R-:W-:Y:S01]  /*9ff0*/  HADD2.F32 R175, -RZ, R93.H0_H0 ;  /* 0x2000005dffaf7230 */ /* 0x000fe20000004100 */
[----:B------:R-:W-:Y:S01]  /*a000*/  F2FP.F16.E4M3.UNPACK_B R94, R94 ;  /* 0x0000005eff5e723e */ /* 0x000fe200020006ff */
[----:B------:R-:W-:-:S02]  /*a010*/  HADD2.F32 R92, -RZ, R92.H1_H1 ;  /* 0x3000005cff5c7230 */ /* 0x000fc40000004100 */
[-C--:B------:R-:W-:Y:S01]  /*a020*/  FMUL.FTZ R183, R97, R187.reuse ;  /* 0x000000bb61b77220 */ /* 0x080fe20000410000 */
[----:B------:R-:W-:Y:S02]  /*a030*/  HADD2.F32 R93, -RZ, R93.H1_H1 ;  /* 0x3000005dff5d7230 */ /* 0x000fe40000004100 */
[----:B------:R-:W-:Y:S01]  /*a040*/  FMUL.FTZ R187, R175, R187 ;  /* 0x000000bbafbb7220 */ /* 0x000fe20000410000 */
[----:B------:R-:W-:Y:S01]  /*a050*/  F2FP.SATFINITE.E4M3.F32.PACK_AB_MERGE_C R45, R45, R182, R59 ;  /* 0x000000b62d2d723e */ /* 0x000fe2000480703b */
[-C--:B------:R-:W-:Y:S02]  /*a060*/  FFMA.FTZ R183, R175, R177.reuse, -R183 ;  /* 0x000000b1afb77223 */ /* 0x080fe400000108b7 */
[----:B------:R-:W-:Y:S01]  /*a070*/  FFMA.FTZ R187, R97, R177, R187 ;  /* 0x000000b161bb7223 */ /* 0x000fe200000100bb */
[-C--:B------:R-:W-:Y:S01]  /*a080*/  FMUL.FTZ R97, R96, R92.reuse ;  /* 0x0000005c60617220 */ /* 0x080fe20000410000 */
[----:B------:R-:W-:Y:S01]  /*a090*/  FMUL.FTZ R92, R93, R92 ;  /* 0x0000005c5d5c7220 */ /* 0x000fe20000410000 */
[----:B------:R-:W-:-:S02]  /*a0a0*/  HADD2.F32 R177, -RZ, R176.H0_H0 ;  /* 0x200000b0ffb17230 */ /* 0x000fc40000004100 */
[-C--:B------:R-:W-:Y:S01]  /*a0b0*/  FFMA.FTZ R93, R93, R99.reuse, -R97 ;  /* 0x000000635d5d7223 */ /* 0x080fe20000010861 */
[----:B------:R-:W-:Y:S01]  /*a0c0*/  FFMA.FTZ R92, R96, R99, R92 ;  /* 0x00000063605c7223 */ /* 0x000fe2000001005c */
[----:B------:R-:W-:Y:S02]  /*a0d0*/  HADD2.F32 R96, -RZ, R98.H0_H0 ;  /* 0x20000062ff607230 */ /* 0x000fe40000004100 */
[----:B------:R-:W-:Y:S01]  /*a0e0*/  HADD2.F32 R99, -RZ, R94.H0_H0 ;  /* 0x2000005eff637230 */ /* 0x000fe20000004100 */
[----:B------:R-:W-:Y:S01]  /*a0f0*/  F2FP.SATFINITE.E4M3.F32.PACK_AB_MERGE_C R93, R93, R183, RZ ;  /* 0x000000b75d5d723e */ /* 0x000fe200048070ff */
[----:B------:R-:W-:Y:S02]  /*a100*/  HADD2.F32 R97, -RZ, R178.H0_H0 ;  /* 0x200000b2ff617230 */ /* 0x000fe40000004100 */
[-C--:B------:R-:W-:Y:S01]  /*a110*/  FMUL.FTZ R175, R96, R177.reuse ;  /* 0x000000b160af7220 */ /* 0x080fe20000410000 */
[----:B------:R-:W-:Y:S02]  /*a120*/  HADD2.F32 R176, -RZ, R176.H1_H1 ;  /* 0x300000b0ffb07230 */ /* 0x000fe40000004100 */
[----:B------:R-:W-:Y:S01]  /*a130*/  FMUL.FTZ R177, R99, R177 ;  /* 0x000000b163b17220 */ /* 0x000fe20000410000 */
[----:B------:R-:W-:-:S02]  /*a140*/  HADD2.F32 R98, -RZ, R98.H1_H1 ;  /* 0x30000062ff627230 */ /* 0x000fc40000004100 */
[-C--:B------:R-:W-:Y:S01]  /*a150*/  FFMA.FTZ R175, R99, R97.reuse, -R175 ;  /* 0x0000006163af7223 */ /* 0x080fe200000108af */
[----:B------:R-:W-:Y:S02]  /*a160*/  HADD2.F32 R94, -RZ, R94.H1_H1 ;  /* 0x3000005eff5e7230 */ /* 0x000fe40000004100 */
[----:B------:R-:W-:Y:S01]  /*a170*/  FFMA.FTZ R177, R96, R97, R177 ;  /* 0x0000006160b17223 */ /* 0x000fe200000100b1 */
[----:B------:R-:W-:Y:S02]  /*a180*/  HADD2.F32 R178, -RZ, R178.H1_H1 ;  /* 0x300000b2ffb27230 */ /* 0x000fe40000004100 */
[-C--:B------:R-:W-:Y:S01]  /*a190*/  FMUL.FTZ R96, R98, R176.reuse ;  /* 0x000000b062607220 */ /* 0x080fe20000410000 */
[----:B------:R-:W-:Y:S01]  /*a1a0*/  F2FP.SATFINITE.E4M3.F32.PACK_AB_MERGE_C R92, R92, R187, RZ ;  /* 0x000000bb5c5c723e */ /* 0x000fe200048070ff */
[----:B------:R-:W-:Y:S01]  /*a1b0*/  FMUL.FTZ R176, R94, R176 ;  /* 0x000000b05eb07220 */ /* 0x000fe20000410000 */
[----:B------:R-:W-:Y:S01]  /*a1c0*/  F2FP.SATFINITE.E4M3.F32.PACK_AB_MERGE_C R97, R56, R57, R44 ;  /* 0x000000393861723e */ /* 0x000fe2000480702c */
[-C--:B------:R-:W-:Y:S01]  /*a1d0*/  FFMA.FTZ R96, R94, R178.reuse, -R96 ;  /* 0x000000b25e607223 */ /* 0x080fe20000010860 */
[----:B------:R-:W-:Y:S01]  /*a1e0*/  F2FP.SATFINITE.E4M3.F32.PACK_AB_MERGE_C R99, R47, R185, R46 ;  /* 0x000000b92f63723e */ /* 0x000fe2000480702e */
[----:B------:R-:W-:-:S03]  /*a1f0*/  FFMA.FTZ R176, R98, R178, R176 ;  /* 0x000000b262b07223 */ /* 0x000fc600000100b0 */
[----:B------:R-:W-:Y:S01]  /*a200*/  F2FP.SATFINITE.E4M3.F32.PACK_AB_MERGE_C R94, R96, R175, R93 ;  /* 0x000000af605e723e */ /* 0x000fe2000480705d */
[----:B------:R-:W-:Y:S01]  /*a210*/  IMAD.MOV.U32 R93, RZ, RZ, R181 ;  /* 0x000000ffff5d7224 */ /* 0x000fe200078e00b5 */
[----:B------:R-:W-:Y:S01]  /*a220*/  F2FP.SATFINITE.E4M3.F32.PACK_AB_MERGE_C R98, R176, R177, R92 ;  /* 0x000000b1b062723e */ /* 0x000fe2000480705c */
[----:B------:R-:W-:Y:S02]  /*a230*/  IMAD.MOV.U32 R92, RZ, RZ, R180 ;  /* 0x000000ffff5c7224 */ /* 0x000fe400078e00b4 */
[----:B------:R-:W-:-:S07]  /*a240*/  IMAD.MOV.U32 R96, RZ, RZ, R45 ;  /* 0x000000ffff607224 */ /* 0x000fce00078e002d */
.L_x_554:
[----:B------:R-:W-:Y:S05]  /*a250*/  BSYNC B3 ;  /* 0x0000000000037941 */ /* 0x000fea0003800000 */
.L_x_553:
[----:B------:R-:W-:-:S13]  /*a260*/  ISETP.GE.AND P4, PT, R179, R152, PT ;  /* 0x00000098b300720c */ /* 0x000fda0003f86270 */
[--C-:B------:R-:W-:Y:S02]  /*a270*/  @!P4 SHF.R.S32.HI R45, RZ, 0x1f, R179.reuse ;  /* 0x0000001fff2dc819 */ /* 0x100fe400000114b3 */
[----:B------:R-:W-:-:S04]  /*a280*/  @!P4 IADD3 R47, P5, P6, R118, R140, R179 ;  /* 0x0000008c762fc210 */ /* 0x000fc80007ebe0b3 */
[----:B------:R-:W-:Y:S02]  /*a290*/  @!P4 IADD3.X R56, R4, R170, R45, P5, P6 ;  /* 0x000000aa0438c210 */ /* 0x000fe40002fec42d */
[----:B------:R-:W-:-:S04]  /*a2a0*/  IADD3 R45, P5, P6, R118, R140, R26 ;  /* 0x0000008c762d7210 */ /* 0x000fc80007ebe01a */
[----:B------:R-:W-:Y:S02]  /*a2b0*/  IADD3.X R46, R4, R170, R30, P5, P6 ;  /* 0x000000aa042e7210 */ /* 0x000fe40002fec41e */
[----:B------:R-:W-:-:S04]  /*a2c0*/  IADD3 R44, P5, R45, R124, RZ ;  /* 0x0000007c2d2c7210 */ /* 0x000fc80007fbe0ff */
[----:B------:R-:W-:Y:S02]  /*a2d0*/  IADD3.X R45, R46, R125, RZ, P5, !PT ;  /* 0x0000007d2e2d7210 */ /* 0x000fe40002ffe4ff */
[----:B------:R-:W-:-:S03]  /*a2e0*/  @!P4 IADD3 R46, P5, R47, R124, RZ ;  /* 0x0000007c2f2ec210 */ /* 0x000fc60007fbe0ff */
[----:B0-----:R0:W-:Y:S02]  /*a2f0*/  STG.E.128 desc[UR54][R44.64], R92 ;  /* 0x0000005c2c007986 */ /* 0x0011e4000c101d36 */
[----:B------:R-:W-:-:S05]  /*a300*/  @!P4 IMAD.X R47, R56, 0x1, R125, P5 ;  /* 0x00000001382fc824 */ /* 0x000fca00028e067d */
[----:B-1----:R0:W-:Y:S03]  /*a310*/  @!P4 STG.E.128 desc[UR54][R46.64], R96 ;  /* 0x000000602e00c986 */ /* 0x0021e6000c101d36 */
.L_x_552:
[----:B------:R-:W-:Y:S05]  /*a320*/  BSYNC B2 ;  /* 0x0000000000027941 */ /* 0x000fea0003800000 */
.L_x_551:
[----:B------:R-:W-:Y:S01]  /*a330*/  ISETP.NE.AND P4, PT, R35, RZ, PT ;  /* 0x000000ff2300720c */ /* 0x000fe20003f85270 */
[----:B------:R-:W-:-:S12]  /*a340*/  BSSY B2, `(.L_x_555) ;  /* 0x00000f6000027945 */ /* 0x000fd80003800000 */
[----:B------:R-:W-:Y:S05]  /*a350*/  @!P4 BRA `(.L_x_556) ;  /* 0x0000000c00d0c947 */ /* 0x000fea0003800000 */
[----:B0-----:R-:W-:Y:S01]  /*a360*/  SEL R44, R121, R158, !P1 ;  /* 0x0000009e792c7207 */ /* 0x001fe20004800000 */
[----:B------:R-:W-:Y:S01]  /*a370*/  BSSY B3, `(.L_x_557) ;  /* 0x00000e8000037945 */ /* 0x000fe20003800000 */
[----:B------:R-:W-:Y:S02]  /*a380*/  IADD3 R93, P4, P5, R118, R140, R27 ;  /* 0x0000008c765d7210 */ /* 0x000fe40007d9e01b */
[----:B------:R-:W-:Y:S02]  /*a390*/  SHF.R.S32.HI R45, RZ, 0x1f, R44 ;  /* 0x0000001fff2d7819 */ /* 0x000fe4000001142c */
[----:B------:R-:W-:Y:S02]  /*a3a0*/  IADD3.X R92, R4, R170, R31, P4, P5 ;  /* 0x000000aa045c7210 */ /* 0x000fe400027ea41f */
[----:B------:R-:W-:Y:S02]  /*a3b0*/  LEA.HI R44, R45, R44, RZ, 0x5 ;  /* 0x0000002c2d2c7211 */ /* 0x000fe400078f28ff */
[----:B------:R-:W-:-:S02]  /*a3c0*/  ISETP.GE.AND P4, PT, R0, R133, PT ;  /* 0x000000850000720c */ /* 0x000fc40003f86270 */
[----:B------:R-:W-:-:S04]  /*a3d0*/  LEA.HI.SX32 R44, R44, R101, 0x1b ;  /* 0x000000652c2c7211 */ /* 0x000fc800078fdaff */
[----:B------:R-:W-:Y:S01]  /*a3e0*/  SHF.R.S32.HI R45, RZ, 0x1f, R44 ;  /* 0x0000001fff2d7819 */ /* 0x000fe2000001142c */
[----:B------:R-:W-:-:S03]  /*a3f0*/  IMAD.SHL.U32 R94, R44, 0x10, RZ ;  /* 0x000000102c5e7824 */ /* 0x000fc600078e00ff */
[----:B------:R-:W-:-:S04]  /*a400*/  LEA.HI R45, R45, R44, RZ, 0x2 ;  /* 0x0000002c2d2d7211 */ /* 0x000fc800078f10ff */
[----:B------:R-:W-:Y:S02]  /*a410*/  SHF.R.S32.HI R44, RZ, 0x2, R45 ;  /* 0x00000002ff2c7819 */ /* 0x000fe4000001142d */
[----:B------:R-:W-:-:S03]  /*a420*/  LOP3.LUT R45, R227, 0x30, R94, 0xf8, !PT ;  /* 0x00000030e32d7812 */ /* 0x000fc600078ef85e */
[----:B------:R-:W-:Y:S01]  /*a430*/  IMAD R44, R44, 0x2800, R229 ;  /* 0x000028002c2c7824 */ /* 0x000fe200078e02e5 */
[----:B------:R-:W-:-:S05]  /*a440*/  LOP3.LUT R45, R45, R228, RZ, 0x3c, !PT ;  /* 0x000000e42d2d7212 */ /* 0x000fca00078e3cff */
[----:B------:R-:W-:Y:S02]  /*a450*/  IMAD.IADD R44, R44, 0x1, R45 ;  /* 0x000000012c2c7824 */ /* 0x000fe400078e022d */
[C---:B------:R-:W-:Y:S02]  /*a460*/  IMAD R45, R17.reuse, 0x7800, R143 ;  /* 0x00007800112d7824 */ /* 0x040fe400078e028f */
[----:B------:R-:W-:Y:S02]  /*a470*/  IMAD R47, R17, 0x7800, R44 ;  /* 0x00007800112f7824 */ /* 0x000fe400078e022c */
[----:B------:R-:W-:-:S03]  /*a480*/  IMAD.IADD R45, R16, 0x1, R45 ;  /* 0x00000001102d7824 */ /* 0x000fc600078e022d */
[----:B------:R-:W-:-:S03]  /*a490*/  IADD3 R56, R16, R47, RZ ;  /* 0x0000002f10387210 */ /* 0x000fc60007ffe0ff */
[----:B------:R-:W0:Y:S04]  /*a4a0*/  LDS.128 R44, [R45+0x24200] ;  /* 0x024200002d2c7984 */ /* 0x000e280000000c00 */
[----:B------:R-:W1:Y:S01]  /*a4b0*/  LDS.128 R56, [R56+0x24200] ;  /* 0x0242000038387984 */ /* 0x000e620000000c00 */
[----:B------:R-:W-:Y:S05]  /*a4c0*/  @P4 BRA `(.L_x_558) ;  /* 0x0000000c00484947 */ /* 0x000fea0003800000 */
[--C-:B------:R-:W-:Y:S02]  /*a4d0*/  SHF.R.U32.HI R48, RZ, 0x8, R49.reuse ;  /* 0x00000008ff307819 */ /* 0x100fe40000011631 */
[----:B------:R-:W-:Y:S02]  /*a4e0*/  LOP3.LUT R50, R49, 0xff0000ff, RZ, 0xc0, !PT ;  /* 0xff0000ff31327812 */ /* 0x000fe400078ec0ff */
[----:B------:R-:W-:Y:S01]  /*a4f0*/  SHF.R.U32.HI R60, RZ, 0x10, R49 ;  /* 0x00000010ff3c7819 */ /* 0x000fe20000011631 */
[----:B------:R-:W-:Y:S01]  /*a500*/  IMAD.SHL.U32 R49, R48, 0x100, RZ ;  /* 0x0000010030317824 */ /* 0x000fe200078e00ff */
[----:B------:R-:W-:Y:S02]  /*a510*/  SHF.R.U32.HI R95, RZ, 0x8, R61 ;  /* 0x00000008ff5f7819 */ /* 0x000fe4000001163d */
[----:B------:R-:W-:Y:S02]  /*a520*/  LOP3.LUT R48, R61, 0xff0000ff, RZ, 0xc0, !PT ;  /* 0xff0000ff3d307812 */ /* 0x000fe400078ec0ff */
[----:B------:R-:W-:Y:S01]  /*a530*/  LOP3.LUT R50, R50, 0xff00, R49, 0xf8, !PT ;  /* 0x0000ff0032327812 */ /* 0x000fe200078ef831 */
[----:B------:R-:W-:Y:S01]  /*a540*/  IMAD.SHL.U32 R49, R95, 0x100, RZ ;  /* 0x000001005f317824 */ /* 0x000fe200078e00ff */
[----:B------:R-:W-:Y:S01]  /*a550*/  SHF.R.U32.HI R62, RZ, 0x10, R61 ;  /* 0x00000010ff3e7819 */ /* 0x000fe2000001163d */
[----:B------:R-:W-:Y:S01]  /*a560*/  IMAD.U32 R61, R60, 0x10000, RZ ;  /* 0x000100003c3d7824 */ /* 0x000fe200078e00ff */
[----:B------:R-:W-:-:S02]  /*a570*/  F2FP.F16.E4M3.UNPACK_B R179, R172.H1 ;  /* 0x000000acffb3723e */ /* 0x000fc400030006ff */
[----:B------:R-:W-:Y:S02]  /*a580*/  LOP3.LUT R49, R48, 0xff00, R49, 0xf8, !PT ;  /* 0x0000ff0030317812 */ /* 0x000fe400078ef831 */
[----:B------:R-:W-:Y:S01]  /*a590*/  LOP3.LUT R48, R50, 0xff0000, R61, 0xf8, !PT ;  /* 0x00ff000032307812 */ /* 0x000fe200078ef83d */
[----:B------:R-:W-:Y:S01]  /*a5a0*/  IMAD.U32 R50, R62, 0x10000, RZ ;  /* 0x000100003e327824 */ /* 0x000fe200078e00ff */
[----:B-1----:R-:W-:Y:S02]  /*a5b0*/  MOV R62, R57 ;  /* 0x00000039003e7202 */ /* 0x002fe40000000f00 */
[----:B------:R-:W-:Y:S02]  /*a5c0*/  F2FP.F16.E4M3.UNPACK_B R96, R48 ;  /* 0x00000030ff60723e */ /* 0x000fe400020006ff */
[-C--:B------:R-:W-:Y:S02]  /*a5d0*/  F2FP.F16.E4M3.UNPACK_B R95, R62.reuse ;  /* 0x0000003eff5f723e */ /* 0x080fe400020006ff */
[----:B0-----:R-:W-:Y:S01]  /*a5e0*/  F2FP.F16.E4M3.UNPACK_B R57, R45 ;  /* 0x0000002dff39723e */ /* 0x001fe200020006ff */
[----:B------:R-:W-:Y:S01]  /*a5f0*/  HADD2.F32 R98, -RZ, R96.H1_H1 ;  /* 0x30000060ff627230 */ /* 0x000fe20000004100 */
[----:B------:R-:W-:Y:S01]  /*a600*/  LOP3.LUT R61, R49, 0xff0000, R50, 0xf8, !PT ;  /* 0x00ff0000313d7812 */ /* 0x000fe200078ef832 */
[----:B------:R-:W-:Y:S01]  /*a610*/  HADD2.F32 R50, -RZ, R95.H0_H0 ;  /* 0x2000005fff327230 */ /* 0x000fe20000004100 */
[----:B------:R-:W-:Y:S01]  /*a620*/  F2FP.F16.E4M3.UNPACK_B R62, R62.H1 ;  /* 0x0000003eff3e723e */ /* 0x000fe200030006ff */
[----:B------:R-:W-:Y:S01]  /*a630*/  HADD2.F32 R60, -RZ, R57.H0_H0 ;  /* 0x20000039ff3c7230 */ /* 0x000fe20000004100 */
[-C--:B------:R-:W-:Y:S01]  /*a640*/  F2FP.F16.E4M3.UNPACK_B R49, R61.reuse ;  /* 0x0000003dff31723e */ /* 0x080fe200020006ff */
[----:B------:R-:W-:Y:S01]  /*a650*/  HADD2.F32 R95, -RZ, R95.H1_H1 ;  /* 0x3000005fff5f7230 */ /* 0x000fe20000004100 */
[----:B------:R-:W-:Y:S01]  /*a660*/  F2FP.F16.E4M3.UNPACK_B R61, R61.H1 ;  /* 0x0000003dff3d723e */ /* 0x000fe200030006ff */
[----:B------:R-:W-:-:S02]  /*a670*/  HADD2.F32 R57, -RZ, R57.H1_H1 ;  /* 0x30000039ff397230 */ /* 0x000fc40000004100 */
[----:B------:R-:W-:Y:S02]  /*a680*/  HADD2.F32 R99, -RZ, R96.H0_H0 ;  /* 0x20000060ff637230 */ /* 0x000fe40000004100 */
[-C--:B------:R-:W-:Y:S01]  /*a690*/  FMUL.FTZ R176, R95, R98.reuse ;  /* 0x000000625fb07220 */ /* 0x080fe20000410000 */
[--C-:B------:R-:W-:Y:S02]  /*a6a0*/  HADD2.F32 R96, -RZ, R49.reuse.H1_H1 ;  /* 0x30000031ff607230 */ /* 0x100fe40000004100 */
[C---:B------:R-:W-:Y:S01]  /*a6b0*/  FMUL.FTZ R98, R57.reuse, R98 ;  /* 0x0000006239627220 */ /* 0x040fe20000410000 */
[----:B------:R-:W-:Y:S02]  /*a6c0*/  HADD2.F32 R97, -RZ, R49.H0_H0 ;  /* 0x20000031ff617230 */ /* 0x000fe40000004100 */
[-C--:B------:R-:W-:Y:S01]  /*a6d0*/  FMUL.FTZ R175, R50, R99.reuse ;  /* 0x0000006332af7220 */ /* 0x080fe20000410000 */
[C---:B------:R-:W-:Y:S01]  /*a6e0*/  FMUL.FTZ R99, R60.reuse, R99 ;  /* 0x000000633c637220 */ /* 0x040fe20000410000 */
[-C--:B------:R-:W-:Y:S01]  /*a6f0*/  FFMA.FTZ R57, R57, R96.reuse, -R176 ;  /* 0x0000006039397223 */ /* 0x080fe200000108b0 */
[----:B------:R-:W-:Y:S01]  /*a700*/  FFMA.FTZ R49, R95, R96, R98 ;  /* 0x000000605f317223 */ /* 0x000fe20000010062 */
[----:B------:R-:W-:Y:S01]  /*a710*/  F2FP.F16.E4M3.UNPACK_B R96, R48.H1 ;  /* 0x00000030ff60723e */ /* 0x000fe200030006ff */
[----:B------:R-:W-:Y:S01]  /*a720*/  FFMA.FTZ R60, R60, R97, -R175 ;  /* 0x000000613c3c7223 */ /* 0x000fe200000108af */
[----:B------:R-:W-:Y:S01]  /*a730*/  F2FP.F16.E4M3.UNPACK_B R95, R45.H1 ;  /* 0x0000002dff5f723e */ /* 0x000fe200030006ff */
[----:B------:R-:W-:-:S02]  /*a740*/  HADD2.F32 R45, -RZ, R62.H0_H0 ;  /* 0x2000003eff2d7230 */ /* 0x000fc40000004100 */
[----:B------:R-:W-:Y:S01]  /*a750*/  FFMA.FTZ R50, R50, R97, R99 ;  /* 0x0000006132327223 */ /* 0x000fe20000010063 */
[----:B------:R-:W-:Y:S02]  /*a760*/  HADD2.F32 R98, -RZ, R96.H0_H0 ;  /* 0x20000060ff627230 */ /* 0x000fe40000004100 */
[----:B------:R-:W-:Y:S02]  /*a770*/  HADD2.F32 R48, -RZ, R95.H0_H0 ;  /* 0x2000005fff307230 */ /* 0x000fe40000004100 */
[----:B------:R-:W-:Y:S02]  /*a780*/  HADD2.F32 R97, -RZ, R61.H0_H0 ;  /* 0x2000003dff617230 */ /* 0x000fe40000004100 */
[-C--:B------:R-:W-:Y:S01]  /*a790*/  FMUL.FTZ R99, R45, R98.reuse ;  /* 0x000000622d637220 */ /* 0x080fe20000410000 */
[----:B------:R-:W-:Y:S02]  /*a7a0*/  HADD2.F32 R95, -RZ, R95.H1_H1 ;  /* 0x3000005fff5f7230 */ /* 0x000fe40000004100 */
[C---:B------:R-:W-:Y:S01]  /*a7b0*/  FMUL.FTZ R98, R48.reuse, R98 ;  /* 0x0000006230627220 */ /* 0x040fe20000410000 */
[----:B------:R-:W-:Y:S01]  /*a7c0*/  FFMA.FTZ R48, R48, R97, -R99 ;  /* 0x0000006130307223 */ /* 0x000fe20000010863 */
[----:B------:R-:W-:-:S02]  /*a7d0*/  SHF.R.U32.HI R99, RZ, 0x10, R63 ;  /* 0x00000010ff637819 */ /* 0x000fc4000001163f */
[----:B------:R-:W-:Y:S01]  /*a7e0*/  FFMA.FTZ R45, R45, R97, R98 ;  /* 0x000000612d2d7223 */ /* 0x000fe20000010062 */
[----:B------:R-:W-:Y:S02]  /*a7f0*/  HADD2.F32 R97, -RZ, R62.H1_H1 ;  /* 0x3000003eff617230 */ /* 0x000fe40000004100 */
[----:B------:R-:W-:Y:S02]  /*a800*/  HADD2.F32 R62, -RZ, R96.H1_H1 ;  /* 0x30000060ff3e7230 */ /* 0x000fe40000004100 */
[----:B------:R-:W-:-:S03]  /*a810*/  HADD2.F32 R96, -RZ, R61.H1_H1 ;  /* 0x3000003dff607230 */ /* 0x000fc60000004100 */
[-C--:B------:R-:W-:Y:S01]  /*a820*/  FMUL.FTZ R98, R97, R62.reuse ;  /* 0x0000003e61627220 */ /* 0x080fe20000410000 */
[----:B------:R-:W-:-:S03]  /*a830*/  FMUL.FTZ R176, R95, R62 ;  /* 0x0000003e5fb07220 */ /* 0x000fc60000410000 */
[-C--:B------:R-:W-:Y:S01]  /*a840*/  FFMA.FTZ R62, R95, R96.reuse, -R98 ;  /* 0x000000605f3e7223 */ /* 0x080fe20000010862 */
[----:B------:R-:W-:Y:S01]  /*a850*/  SHF.R.U32.HI R98, RZ, 0x8, R51 ;  /* 0x00000008ff627819 */ /* 0x000fe20000011633 */
[----:B------:R-:W-:Y:S01]  /*a860*/  FFMA.FTZ R61, R97, R96, R176 ;  /* 0x00000060613d7223 */ /* 0x000fe200000100b0 */
[----:B------:R-:W-:Y:S02]  /*a870*/  SHF.R.U32.HI R96, RZ, 0x8, R63 ;  /* 0x00000008ff607819 */ /* 0x000fe4000001163f */
[----:B------:R-:W-:Y:S01]  /*a880*/  LOP3.LUT R95, R63, 0xff0000ff, RZ, 0xc0, !PT ;  /* 0xff0000ff3f5f7812 */ /* 0x000fe200078ec0ff */
[----:B------:R-:W-:Y:S01]  /*a890*/  IMAD.SHL.U32 R98, R98, 0x100, RZ ;  /* 0x0000010062627824 */ /* 0x000fe200078e00ff */
[----:B------:R-:W-:Y:S01]  /*a8a0*/  LOP3.LUT R63, R51, 0xff0000ff, RZ, 0xc0, !PT ;  /* 0xff0000ff333f7812 */ /* 0x000fe200078ec0ff */
[----:B------:R-:W-:Y:S01]  /*a8b0*/  IMAD.SHL.U32 R96, R96, 0x100, RZ ;  /* 0x0000010060607824 */ /* 0x000fe200078e00ff */
[----:B------:R-:W-:Y:S02]  /*a8c0*/  SHF.R.U32.HI R97, RZ, 0x10, R51 ;  /* 0x00000010ff617819 */ /* 0x000fe40000011633 */
[----:B------:R-:W-:-:S02]  /*a8d0*/  LOP3.LUT R63, R63, 0xff00, R98, 0xf8, !PT ;  /* 0x0000ff003f3f7812 */ /* 0x000fc400078ef862 */
[----:B------:R-:W-:Y:S01]  /*a8e0*/  LOP3.LUT R51, R95, 0xff00, R96, 0xf8, !PT ;  /* 0x0000ff005f337812 */ /* 0x000fe200078ef860 */
[----:B------:R-:W-:Y:S01]  /*a8f0*/  IMAD.U32 R98, R97, 0x10000, RZ ;  /* 0x0001000061627824 */ /* 0x000fe200078e00ff */
[----:B------:R-:W-:Y:S01]  /*a900*/  F2FP.SATFINITE.E4M3.F32.PACK_AB_MERGE_C R48, R62, R48, RZ ;  /* 0x000000303e30723e */ /* 0x000fe200048070ff */
[----:B------:R-:W-:Y:S01]  /*a910*/  IMAD.U32 R96, R99, 0x10000, RZ ;  /* 0x0001000063607824 */ /* 0x000fe200078e00ff */
[----:B------:R-:W-:Y:S02]  /*a920*/  F2FP.F16.E4M3.UNPACK_B R99, R47 ;  /* 0x0000002fff63723e */ /* 0x000fe400020006ff */
[----:B------:R-:W-:Y:S02]  /*a930*/  LOP3.LUT R97, R63, 0xff0000, R98, 0xf8, !PT ;  /* 0x00ff00003f617812 */ /* 0x000fe400078ef862 */
[----:B------:R-:W-:Y:S01]  /*a940*/  MOV R98, R59 ;  /* 0x0000003b00627202 */ /* 0x000fe20000000f00 */
[--C-:B------:R-:W-:Y:S01]  /*a950*/  HADD2.F32 R177, -RZ, R99.reuse.H0_H0 ;  /* 0x20000063ffb17230 */ /* 0x100fe20000004100 */
[----:B------:R-:W-:Y:S01]  /*a960*/  LOP3.LUT R51, R51, 0xff0000, R96, 0xf8, !PT ;  /* 0x00ff000033337812 */ /* 0x000fe200078ef860 */
[----:B------:R-:W-:Y:S01]  /*a970*/  HADD2.F32 R99, -RZ, R99.H1_H1 ;  /* 0x30000063ff637230 */ /* 0x000fe20000004100 */
[----:B------:R-:W-:-:S02]  /*a980*/  F2FP.F16.E4M3.UNPACK_B R175, R98 ;  /* 0x00000062ffaf723e */ /* 0x000fc400020006ff */
[----:B------:R-:W-:Y:S02]  /*a990*/  F2FP.F16.E4M3.UNPACK_B R95, R97 ;  /* 0x00000061ff5f723e */ /* 0x000fe400020006ff */
[----:B------:R-:W-:Y:S01]  /*a9a0*/  F2FP.F16.E4M3.UNPACK_B R59, R51 ;  /* 0x00000033ff3b723e */ /* 0x000fe200020006ff */
[----:B------:R-:W-:Y:S01]  /*a9b0*/  HADD2.F32 R63, -RZ, R175.H0_H0 ;  /* 0x200000afff3f7230 */ /* 0x000fe20000004100 */
[----:B------:R-:W-:Y:S01]  /*a9c0*/  F2FP.F16.E4M3.UNPACK_B R98, R98.H1 ;  /* 0x00000062ff62723e */ /* 0x000fe200030006ff */
[----:B------:R-:W-:Y:S01]  /*a9d0*/  HADD2.F32 R96, -RZ, R95.H0_H0 ;  /* 0x2000005fff607230 */ /* 0x000fe20000004100 */
[----:B------:R-:W-:Y:S01]  /*a9e0*/  F2FP.F16.E4M3.UNPACK_B R97, R97.H1 ;  /* 0x00000061ff61723e */ /* 0x000fe200030006ff */
[----:B------:R-:W-:Y:S01]  /*a9f0*/  HADD2.F32 R176, -RZ, R59.H0_H0 ;  /* 0x2000003bffb07230 */ /* 0x000fe20000004100 */
[----:B------:R-:W-:Y:S01]  /*aa00*/  F2FP.SATFINITE.E4M3.F32.PACK_AB_MERGE_C R61, R61, R45, RZ ;  /* 0x0000002d3d3d723e */ /* 0x000fe200048070ff */
[----:B------:R-:W-:Y:S02]  /*aa10*/  HADD2.F32 R175, -RZ, R175.H1_H1 ;  /* 0x300000afffaf7230 */ /* 0x000fe40000004100 */
[-C--:B------:R-:W-:Y:S01]  /*aa20*/  FMUL.FTZ R178, R63, R96.reuse ;  /* 0x000000603fb27220 */ /* 0x080fe20000410000 */
[----:B------:R-:W-:Y:S01]  /*aa30*/  FMUL.FTZ R180, R177, R96 ;  /* 0x00000060b1b47220 */ /* 0x000fe20000410000 */
[----:B------:R-:W-:-:S02]  /*aa40*/  F2FP.SATFINITE.E4M3.F32.PACK_AB_MERGE_C R45, R57, R60, R48 ;  /* 0x0000003c392d723e */ /* 0x000fc40004807030 */
[-C--:B------:R-:W-:Y:S01]  /*aa50*/  FFMA.FTZ R96, R177, R176.reuse, -R178 ;  /* 0x000000b0b1607223 */ /* 0x080fe200000108b2 */
[----:B------:R-:W-:Y:S02]  /*aa60*/  HADD2.F32 R178, -RZ, R95.H1_H1 ;  /* 0x3000005fffb27230 */ /* 0x000fe40000004100 */
[----:B------:R-:W-:Y:S01]  /*aa70*/  FFMA.FTZ R63, R63, R176, R180 ;  /* 0x000000b03f3f7223 */ /* 0x000fe200000100b4 */
[----:B------:R-:W-:Y:S01]  /*aa80*/  HADD2.F32 R176, -RZ, R59.H1_H1 ;  /* 0x3000003bffb07230 */ /* 0x000fe20000004100 */
[----:B------:R-:W-:Y:S01]  /*aa90*/  F2FP.SATFINITE.E4M3.F32.PACK_AB_MERGE_C R57, R49, R50, R61 ;  /* 0x000000323139723e */ /* 0x000fe2000480703d */
[-C--:B------:R-:W-:Y:S01]  /*aaa0*/  FMUL.FTZ R180, R175, R178.reuse ;  /* 0x000000b2afb47220 */ /* 0x080fe20000410000 */
[----:B------:R-:W-:-:S03]  /*aab0*/  FMUL.FTZ R178, R99, R178 ;  /* 0x000000b263b27220 */ /* 0x000fc60000410000 */
[-C--:B------:R-:W-:Y:S01]  /*aac0*/  FFMA.FTZ R95, R99, R176.reuse, -R180 ;  /* 0x000000b0635f7223 */ /* 0x080fe200000108b4 */
[----:B------:R-:W-:Y:S01]  /*aad0*/  F2FP.F16.E4M3.UNPACK_B R99, R47.H1 ;  /* 0x0000002fff63723e */ /* 0x000fe200030006ff */
[----:B------:R-:W-:Y:S01]  /*aae0*/  FFMA.FTZ R59, R175, R176, R178 ;  /* 0x000000b0af3b7223 */ /* 0x000fe200000100b2 */
[----:B------:R-:W-:Y:S01]  /*aaf0*/  F2FP.F16.E4M3.UNPACK_B R175, R51.H1 ;  /* 0x00000033ffaf723e */ /* 0x000fe200030006ff */
[----:B------:R-:W-:Y:S02]  /*ab00*/  HADD2.F32 R51, -RZ, R98.H0_H0 ;  /* 0x20000062ff337230 */ /* 0x000fe40000004100 */
[----:B------:R-:W-:Y:S02]  /*ab10*/  HADD2.F32 R178, -RZ, R97.H0_H0 ;  /* 0x20000061ffb27230 */ /* 0x000fe40000004100 */
[----:B------:R-:W-:Y:S02]  /*ab20*/  HADD2.F32 R47, -RZ, R99.H0_H0 ;  /* 0x20000063ff2f7230 */ /* 0x000fe40000004100 */
[----:B------:R-:W-:-:S02]  /*ab30*/  HADD2.F32 R176, -RZ, R175.H0_H0 ;  /* 0x200000afffb07230 */ /* 0x000fc40000004100 */
[-C--:B------:R-:W-:Y:S01]  /*ab40*/  FMUL.FTZ R180, R51, R178.reuse ;  /* 0x000000b233b47220 */ /* 0x080fe20000410000 */
[----:B------:R-:W-:Y:S02]  /*ab50*/  HADD2.F32 R97, -RZ, R97.H1_H1 ;  /* 0x30000061ff617230 */ /* 0x000fe40000004100 */
[C---:B------:R-:W-:Y:S01]  /*ab60*/  FMUL.FTZ R178, R47.reuse, R178 ;  /* 0x000000b22fb27220 */ /* 0x040fe20000410000 */
[----:B------:R-:W-:Y:S02]  /*ab70*/  HADD2.F32 R99, -RZ, R99.H1_H1 ;  /* 0x30000063ff637230 */ /* 0x000fe40000004100 */
[-C--:B------:R-:W-:Y:S01]  /*ab80*/  FFMA.FTZ R47, R47, R176.reuse, -R180 ;  /* 0x000000b02f2f7223 */ /* 0x080fe200000108b4 */
[----:B------:R-:W-:Y:S02]  /*ab90*/  HADD2.F32 R175, -RZ, R175.H1_H1 ;  /* 0x300000afffaf7230 */ /* 0x000fe40000004100 */
[----:B------:R-:W-:Y:S01]  /*aba0*/  FFMA.FTZ R51, R51, R176, R178 ;  /* 0x000000b033337223 */ /* 0x000fe200000100b2 */
[----:B------:R-:W-:-:S02]  /*abb0*/  HADD2.F32 R176, -RZ, R98.H1_H1 ;  /* 0x30000062ffb07230 */ /* 0x000fc40000004100 */
[----:B------:R-:W-:-:S03]  /*abc0*/  HADD2.F32 R180, -RZ, R179.H0_H0 ;  /* 0x200000b3ffb47230 */ /* 0x000fc60000004100 */
[-C--:B------:R-:W-:Y:S01]  /*abd0*/  FMUL.FTZ R98, R176, R97.reuse ;  /* 0x00000061b0627220 */ /* 0x080fe20000410000 */
[----:B------:R-:W-:-:S03]  /*abe0*/  FMUL.FTZ R97, R99, R97 ;  /* 0x0000006163617220 */ /* 0x000fc60000410000 */
[-C--:B------:R-:W-:Y:S01]  /*abf0*/  FFMA.FTZ R98, R99, R175.reuse, -R98 ;  /* 0x000000af63627223 */ /* 0x080fe20000010862 */
[----:B------:R-:W-:Y:S01]  /*ac00*/  FFMA.FTZ R97, R176, R175, R97 ;  /* 0x000000afb0617223 */ /* 0x000fe20000010061 */
[----:B------:R-:W-:Y:S01]  /*ac10*/  IMAD.MOV.U32 R99, RZ, RZ, R56 ;  /* 0x000000ffff637224 */ /* 0x000fe200078e0038 */
[-C--:B------:R-:W-:Y:S01]  /*ac20*/  F2FP.F16.E4M3.UNPACK_B R56, R174.reuse.H1 ;  /* 0x000000aeff38723e */ /* 0x080fe200030006ff */
[----:B------:R-:W-:Y:S01]  /*ac30*/  IMAD.MOV.U32 R175, RZ, RZ, R44 ;  /* 0x000000ffffaf7224 */ /* 0x000fe200078e002c */
[----:B------:R-:W-:Y:S02]  /*ac40*/  F2FP.F16.E4M3.UNPACK_B R174, R174 ;  /* 0x000000aeffae723e */ /* 0x000fe400020006ff */
[----:B------:R-:W-:Y:S01]  /*ac50*/  F2FP.F16.E4M3.UNPACK_B R177, R99.H1 ;  /* 0x00000063ffb1723e */ /* 0x000fe200030006ff */
[--C-:B------:R-:W-:Y:S01]  /*ac60*/  HADD2.F32 R181, -RZ, R56.reuse.H0_H0 ;  /* 0x20000038ffb57230 */ /* 0x100fe20000004100 */
[----:B------:R-:W-:Y:S01]  /*ac70*/  F2FP.F16.E4M3.UNPACK_B R178, R175.H1 ;  /* 0x000000afffb2723e */ /* 0x000fe200030006ff */
[----:B------:R-:W-:Y:S01]  /*ac80*/  HADD2.F32 R56, -RZ, R56.H1_H1 ;  /* 0x30000038ff387230 */ /* 0x000fe20000004100 */
[----:B------:R-:W-:Y:S01]  /*ac90*/  F2FP.F16.E4M3.UNPACK_B R99, R99 ;  /* 0x00000063ff63723e */ /* 0x000fe200020006ff */
[----:B------:R-:W-:Y:S01]  /*aca0*/  HADD2.F32 R44, -RZ, R177.H0_H0 ;  /* 0x200000b1ff2c7230 */ /* 0x000fe20000004100 */
[----:B------:R-:W-:Y:S01]  /*acb0*/  F2FP.SATFINITE.E4M3.F32.PACK_AB_MERGE_C R47, R98, R47, RZ ;  /* 0x0000002f622f723e */ /* 0x000fe200048070ff */
[----:B------:R-:W-:-:S02]  /*acc0*/  HADD2.F32 R176, -RZ, R178.H0_H0 ;  /* 0x200000b2ffb07230 */ /* 0x000fc40000004100 */
[----:B------:R-:W-:Y:S02]  /*acd0*/  HADD2.F32 R177, -RZ, R177.H1_H1 ;  /* 0x300000b1ffb17230 */ /* 0x000fe40000004100 */
[-C--:B------:R-:W-:Y:S01]  /*ace0*/  FMUL.FTZ R182, R44, R181.reuse ;  /* 0x000000b52cb67220 */ /* 0x080fe20000410000 */
[----:B------:R-:W-:Y:S01]  /*acf0*/  F2FP.SATFINITE.E4M3.F32.PACK_AB_MERGE_C R47, R95, R96, R47 ;  /* 0x000000605f2f723e */ /* 0x000fe2000480702f */
[C---:B------:R-:W-:Y:S02]  /*ad00*/  FMUL.FTZ R181, R176.reuse, R181 ;  /* 0x000000b5b0b57220 */ /* 0x040fe40000410000 */
[-C--:B------:R-:W-:Y:S02]  /*ad10*/  FFMA.FTZ R176, R176, R180.reuse, -R182 ;  /* 0x000000b4b0b07223 */ /* 0x080fe400000108b6 */
[----:B------:R-:W-:Y:S01]  /*ad20*/  FFMA.FTZ R44, R44, R180, R181 ;  /* 0x000000b42c2c7223 */ /* 0x000fe200000100b5 */
[----:B------:R-:W-:Y:S02]  /*ad30*/  HADD2.F32 R181, -RZ, R178.H1_H1 ;  /* 0x300000b2ffb57230 */ /* 0x000fe40000004100 */
[----:B------:R-:W-:Y:S01]  /*ad40*/  FMUL.FTZ R178, R177, R56 ;  /* 0x00000038b1b27220 */ /* 0x000fe20000410000 */
[----:B------:R-:W-:Y:S01]  /*ad50*/  HADD2.F32 R180, -RZ, R179.H1_H1 ;  /* 0x300000b3ffb47230 */ /* 0x000fe20000004100 */
[----:B------:R-:W-:Y:S01]  /*ad60*/  F2FP.F16.E4M3.UNPACK_B R179, R172 ;  /* 0x000000acffb3723e */ /* 0x000fe200020006ff */
[----:B------:R-:W-:-:S02]  /*ad70*/  HADD2.F32 R172, -RZ, R99.H0_H0 ;  /* 0x20000063ffac7230 */ /* 0x000fc40000004100 */
[C---:B------:R-:W-:Y:S01]  /*ad80*/  FMUL.FTZ R56, R181.reuse, R56 ;  /* 0x00000038b5387220 */ /* 0x040fe20000410000 */
[----:B------:R-:W-:Y:S02]  /*ad90*/  HADD2.F32 R99, -RZ, R99.H1_H1 ;  /* 0x30000063ff637230 */ /* 0x000fe40000004100 */
[-C--:B------:R-:W-:Y:S01]  /*ada0*/  FFMA.FTZ R178, R181, R180.reuse, -R178 ;  /* 0x000000b4b5b27223 */ /* 0x080fe200000108b2 */
[--C-:B------:R-:W-:Y:S02]  /*adb0*/  HADD2.F32 R181, -RZ, R174.reuse.H0_H0 ;  /* 0x200000aeffb57230 */ /* 0x100fe40000004100 */
[----:B------:R-:W-:Y:S01]  /*adc0*/  FFMA.FTZ R56, R177, R180, R56 ;  /* 0x000000b4b1387223 */ /* 0x000fe20000010038 */
[----:B------:R-:W-:Y:S01]  /*add0*/  F2FP.F16.E4M3.UNPACK_B R177, R175 ;  /* 0x000000afffb1723e */ /* 0x000fe200020006ff */
[----:B------:R-:W-:Y:S01]  /*ade0*/  HADD2.F32 R180, -RZ, R179.H0_H0 ;  /* 0x200000b3ffb47230 */ /* 0x000fe20000004100 */
[----:B------:R-:W-:Y:S01]  /*adf0*/  F2FP.SATFINITE.E4M3.F32.PACK_AB_MERGE_C R176, R178, R176, RZ ;  /* 0x000000b0b2b0723e */ /* 0x000fe200048070ff */
[----:B------:R-:W-:Y:S01]  /*ae00*/  FMUL.FTZ R182, R172, R181 ;  /* 0x000000b5acb67220 */ /* 0x000fe20000410000 */
[----:B------:R-:W-:Y:S01]  /*ae10*/  HADD2.F32 R174, -RZ, R174.H1_H1 ;  /* 0x300000aeffae7230 */ /* 0x000fe20000004100 */
[----:B------:R-:W-:Y:S01]  /*ae20*/  F2FP.SATFINITE.E4M3.F32.PACK_AB_MERGE_C R56, R56, R44, RZ ;  /* 0x0000002c3838723e */ /* 0x000fe200048070ff */
[--C-:B------:R-:W-:Y:S01]  /*ae30*/  HADD2.F32 R175, -RZ, R177.reuse.H0_H0 ;  /* 0x200000b1ffaf7230 */ /* 0x100fe20000004100 */
[----:B------:R-:W-:Y:S01]  /*ae40*/  F2FP.SATFINITE.E4M3.F32.PACK_AB_MERGE_C R44, R97, R51, RZ ;  /* 0x00000033612c723e */ /* 0x000fe200048070ff */
[----:B------:R-:W-:-:S03]  /*ae50*/  HADD2.F32 R177, -RZ, R177.H1_H1 ;  /* 0x300000b1ffb17230 */ /* 0x000fc60000004100 */
[C---:B------:R-:W-:Y:S01]  /*ae60*/  FMUL.FTZ R181, R175.reuse, R181 ;  /* 0x000000b5afb57220 */ /* 0x040fe20000410000 */
[----:B------:R-:W-:Y:S01]  /*ae70*/  FFMA.FTZ R175, R175, R180, -R182 ;  /* 0x000000b4afaf7223 */ /* 0x000fe200000108b6 */
[-C--:B------:R-:W-:Y:S01]  /*ae80*/  FMUL.FTZ R182, R99, R174.reuse ;  /* 0x000000ae63b67220 */ /* 0x080fe20000410000 */
[C---:B------:R-:W-:Y:S01]  /*ae90*/  FMUL.FTZ R184, R177.reuse, R174 ;  /* 0x000000aeb1b87220 */ /* 0x040fe20000410000 */
[----:B------:R-:W-:Y:S01]  /*aea0*/  FFMA.FTZ R172, R172, R180, R181 ;  /* 0x000000b4acac7223 */ /* 0x000fe200000100b5 */
[----:B------:R-:W-:Y:S01]  /*aeb0*/  HADD2.F32 R180, -RZ, R179.H1_H1 ;  /* 0x300000b3ffb47230 */ /* 0x000fe20000004100 */
[----:B------:R-:W-:Y:S02]  /*aec0*/  F2FP.F16.E4M3.UNPACK_B R179, R58.H1 ;  /* 0x0000003affb3723e */ /* 0x000fe400030006ff */
[----:B------:R-:W-:Y:S02]  /*aed0*/  F2FP.F16.E4M3.UNPACK_B R181, R171.H1 ;  /* 0x000000abffb5723e */ /* 0x000fe400030006ff */
[-C--:B------:R-:W-:Y:S01]  /*aee0*/  FFMA.FTZ R174, R177, R180.reuse, -R182 ;  /* 0x000000b4b1ae7223 */ /* 0x080fe200000108b6 */
[----:B------:R-:W-:Y:S01]  /*aef0*/  IMAD.MOV.U32 R177, RZ, RZ, R46 ;  /* 0x000000ffffb17224 */ /* 0x000fe200078e002e */
[-C--:B------:R-:W-:Y:S01]  /*af00*/  F2FP.F16.E4M3.UNPACK_B R46, R173.reuse.H1 ;  /* 0x000000adff2e723e */ /* 0x080fe200030006ff */
[----:B------:R-:W-:Y:S01]  /*af10*/  FFMA.FTZ R99, R99, R180, R184 ;  /* 0x000000b463637223 */ /* 0x000fe200000100b8 */
        /* <DEDUP_REMOVED lines=9> */
[----:B------:R-:W-:Y:S01]  /*afb0*/  FMUL.FTZ R184, R180, R185 ;  /* 0x000000b9b4b87220 */ /* 0x000fe20000410000 */
[----:B------:R-:W-:Y:S01]  /*afc0*/  HADD2.F32 R179, -RZ, R179.H1_H1 ;  /* 0x300000b3ffb37230 */ /* 0x000fe20000004100 */
[----:B------:R-:W-:Y:S01]  /*afd0*/  F2FP.F16.E4M3.UNPACK_B R171, R171 ;  /* 0x000000abffab723e */ /* 0x000fe200020006ff */
[----:B------:R-:W-:Y:S02]  /*afe0*/  HADD2.F32 R178, -RZ, R178.H1_H1 ;  /* 0x300000b2ffb27230 */ /* 0x000fe40000004100 */
[C---:B------:R-:W-:Y:S01]  /*aff0*/  FMUL.FTZ R185, R182.reuse, R185 ;  /* 0x000000b9b6b97220 */ /* 0x040fe20000410000 */
[----:B------:R-:W-:Y:S02]  /*b000*/  HADD2.F32 R181, -RZ, R181.H1_H1 ;  /* 0x300000b5ffb57230 */ /* 0x000fe40000004100 */
[----:B------:R-:W-:Y:S01]  /*b010*/  FFMA.FTZ R184, R182, R183, -R184 ;  /* 0x000000b7b6b87223 */ /* 0x000fe200000108b8 */
[----:B------:R-:W-:Y:S01]  /*b020*/  F2FP.SATFINITE.E4M3.F32.PACK_AB_MERGE_C R174, R174, R175, R176 ;  /* 0x000000afaeae723e */ /* 0x000fe200048070b0 */
[----:B------:R-:W-:Y:S01]  /*b030*/  FFMA.FTZ R185, R180, R183, R185 ;  /* 0x000000b7b4b97223 */ /* 0x000fe200000100b9 */
[-C--:B------:R-:W-:Y:S01]  /*b040*/  FMUL.FTZ R180, R179, R46.reuse ;  /* 0x0000002eb3b47220 */ /* 0x080fe20000410000 */
[C---:B------:R-:W-:Y:S01]  /*b050*/  FMUL.FTZ R46, R178.reuse, R46 ;  /* 0x0000002eb22e7220 */ /* 0x040fe20000410000 */
[----:B------:R-:W-:Y:S01]  /*b060*/  HADD2.F32 R183, -RZ, R173.H0_H0 ;  /* 0x200000adffb77230 */ /* 0x000fe20000004100 */
[----:B------:R-:W-:Y:S01]  /*b070*/  F2FP.SATFINITE.E4M3.F32.PACK_AB_MERGE_C R59, R59, R63, R44 ;  /* 0x0000003f3b3b723e */ /* 0x000fe2000480702c */
[-C--:B------:R-:W-:Y:S01]  /*b080*/  FFMA.FTZ R178, R178, R181.reuse, -R180 ;  /* 0x000000b5b2b27223 */ /* 0x080fe200000108b4 */
[----:B------:R-:W-:Y:S01]  /*b090*/  FFMA.FTZ R46, R179, R181, R46 ;  /* 0x000000b5b32e7223 */ /* 0x000fe2000001002e */
[----:B------:R-:W-:Y:S01]  /*b0a0*/  HADD2.F32 R179, -RZ, R58.H0_H0 ;  /* 0x2000003affb37230 */ /* 0x000fe20000004100 */
[----:B------:R-:W-:Y:S01]  /*b0b0*/  F2FP.SATFINITE.E4M3.F32.PACK_AB_MERGE_C R56, R99, R172, R56 ;  /* 0x000000ac6338723e */ /* 0x000fe20004807038 */
[----:B------:R-:W-:Y:S01]  /*b0c0*/  HADD2.F32 R181, -RZ, R177.H0_H0 ;  /* 0x200000b1ffb57230 */ /* 0x000fe20000004100 */
[----:B------:R-:W-:Y:S01]  /*b0d0*/  F2FP.SATFINITE.E4M3.F32.PACK_AB_MERGE_C R178, R178, R184, RZ ;  /* 0x000000b8b2b2723e */ /* 0x000fe200048070ff */
        /* <DEDUP_REMOVED lines=9> */
[----:B------:R-:W-:Y:S01]  /*b170*/  FMUL.FTZ R177, R58, R173 ;  /* 0x000000ad3ab17220 */ /* 0x000fe20000410000 */
[----:B------:R-:W-:Y:S01]  /*b180*/  F2FP.SATFINITE.E4M3.F32.PACK_AB_MERGE_C R185, R46, R185, RZ ;  /* 0x000000b92eb9723e */ /* 0x000fe200048070ff */
[----:B------:R-:W-:Y:S02]  /*b190*/  IMAD.MOV.U32 R44, RZ, RZ, R174 ;  /* 0x000000ffff2c7224 */ /* 0x000fe400078e00ae */
[C---:B------:R-:W-:Y:S01]  /*b1a0*/  FMUL.FTZ R173, R180.reuse, R173 ;  /* 0x000000adb4ad7220 */ /* 0x040fe20000410000 */
[----:B------:R-:W-:-:S03]  /*b1b0*/  FFMA.FTZ R177, R180, R171, -R177 ;  /* 0x000000abb4b17223 */ /* 0x000fc600000108b1 */
[----:B------:R-:W-:Y:S02]  /*b1c0*/  FFMA.FTZ R58, R58, R171, R173 ;  /* 0x000000ab3a3a7223 */ /* 0x000fe400000100ad */
[----:B------:R-:W-:-:S03]  /*b1d0*/  F2FP.SATFINITE.E4M3.F32.PACK_AB_MERGE_C R46, R177, R182, R178 ;  /* 0x000000b6b12e723e */ /* 0x000fc600048070b2 */
[----:B------:R-:W-:-:S07]  /*b1e0*/  F2FP.SATFINITE.E4M3.F32.PACK_AB_MERGE_C R58, R58, R183, R185 ;  /* 0x000000b73a3a723e */ /* 0x000fce00048070b9 */
.L_x_558:
[----:B------:R-:W-:Y:S05]  /*b1f0*/  BSYNC B3 ;  /* 0x0000000000037941 */ /* 0x000fea0003800000 */
.L_x_557:
[----:B------:R-:W-:-:S13]  /*b200*/  ISETP.GE.AND P4, PT, R94, R152, PT ;  /* 0x000000985e00720c */ /* 0x000fda0003f86270 */
[--C-:B------:R-:W-:Y:S02]  /*b210*/  @!P4 SHF.R.S32.HI R49, RZ, 0x1f, R94.reuse ;  /* 0x0000001fff31c819 */ /* 0x100fe4000001145e */
[----:B------:R-:W-:-:S04]  /*b220*/  @!P4 IADD3 R51, P5, P6, R118, R140, R94 ;  /* 0x0000008c7633c210 */ /* 0x000fc80007ebe05e */
[----:B------:R-:W-:Y:S02]  /*b230*/  @!P4 IADD3.X R60, R4, R170, R49, P5, P6 ;  /* 0x000000aa043cc210 */ /* 0x000fe40002fec431 */
[----:B------:R-:W-:-:S04]  /*b240*/  IADD3 R48, P5, R93, R124, RZ ;  /* 0x0000007c5d307210 */ /* 0x000fc80007fbe0ff */
[----:B------:R-:W-:Y:S02]  /*b250*/  IADD3.X R49, R92, R125, RZ, P5, !PT ;  /* 0x0000007d5c317210 */ /* 0x000fe40002ffe4ff */
[----:B------:R-:W-:-:S03]  /*b260*/  @!P4 IADD3 R50, P5, R51, R124, RZ ;  /* 0x0000007c3332c210 */ /* 0x000fc60007fbe0ff */
[----:B0-----:R3:W-:Y:S02]  /*b270*/  STG.E.128 desc[UR54][R48.64], R44 ;  /* 0x0000002c30007986 */ /* 0x0017e4000c101d36 */
[----:B------:R-:W-:-:S05]  /*b280*/  @!P4 IMAD.X R51, R60, 0x1, R125, P5 ;  /* 0x000000013c33c824 */ /* 0x000fca00028e067d */
[----:B-1----:R3:W-:Y:S03]  /*b290*/  @!P4 STG.E.128 desc[UR54][R50.64], R56 ;  /* 0x000000383200c986 */ /* 0x0027e6000c101d36 */
.L_x_556:
[----:B------:R-:W-:Y:S05]  /*b2a0*/  BSYNC B2 ;  /* 0x0000000000027941 */ /* 0x000fea0003800000 */
.L_x_555:
[----:B------:R-:W-:-:S13]  /*b2b0*/  ISETP.NE.AND P4, PT, R36, RZ, PT ;  /* 0x000000ff2400720c */ /* 0x000fda0003f85270 */
[----:B------:R-:W-:Y:S05]  /*b2c0*/  @!P4 BRA `(.L_x_550) ;  /* 0x0000000c00e0c947 */ /* 0x000fea0003800000 */
[----:B0--3--:R-:W3:Y:S01]  /*b2d0*/  LDL R44, [R1+0x8] ;  /* 0x00000800012c7983 */ /* 0x009ee20000100800 */
[----:B------:R-:W-:Y:S01]  /*b2e0*/  IADD3 R57, P4, P5, R118, R140, R29 ;  /* 0x0000008c76397210 */ /* 0x000fe20007d9e01d */
[----:B------:R-:W-:Y:S03]  /*b2f0*/  BSSY B2, `(.L_x_559) ;  /* 0x00000eb000027945 */ /* 0x000fe60003800000 */
[----:B------:R-:W-:Y:S02]  /*b300*/  IADD3.X R56, R4, R170, R32, P4, P5 ;  /* 0x000000aa04387210 */ /* 0x000fe400027ea420 */
[----:B------:R-:W-:Y:S02]  /*b310*/  ISETP.GE.AND P4, PT, R6, R133, PT ;  /* 0x000000850600720c */ /* 0x000fe40003f86270 */
[----:B---3--:R-:W-:-:S04]  /*b320*/  LOP3.LUT P6, RZ, R44, 0x1, RZ, 0xc0, !PT ;  /* 0x000000012cff7812 */ /* 0x008fc800078cc0ff */
[----:B------:R-:W-:-:S04]  /*b330*/  SEL R44, R121, R158, !P6 ;  /* 0x0000009e792c7207 */ /* 0x000fc80007000000 */
        /* <DEDUP_REMOVED lines=18> */
[----:B------:R-:W-:Y:S01]  /*b460*/  SHF.R.U32.HI R52, RZ, 0x8, R89 ;  /* 0x00000008ff347819 */ /* 0x000fe20000011659 */
[----:B0-----:R-:W-:Y:S01]  /*b470*/  IMAD.MOV.U32 R58, RZ, RZ, R44 ;  /* 0x000000ffff3a7224 */ /* 0x001fe200078e002c */
[----:B------:R-:W-:Y:S01]  /*b480*/  LOP3.LUT R63, R89, 0xff0000ff, RZ, 0xc0, !PT ;  /* 0xff0000ff593f7812 */ /* 0x000fe200078ec0ff */
[----:B-1----:R-:W-:Y:S01]  /*b490*/  IMAD.MOV.U32 R60, RZ, RZ, R48 ;  /* 0x000000ffff3c7224 */ /* 0x002fe200078e0030 */
[----:B------:R-:W-:Y:S01]  /*b4a0*/  SHF.R.U32.HI R92, RZ, 0x8, R91 ;  /* 0x00000008ff5c7819 */ /* 0x000fe2000001165b */
[----:B------:R-:W-:Y:S01]  /*b4b0*/  IMAD.SHL.U32 R44, R52, 0x100, RZ ;  /* 0x00000100342c7824 */ /* 0x000fe200078e00ff */
[----:B------:R-:W-:Y:S01]  /*b4c0*/  SHF.R.U32.HI R93, RZ, 0x10, R89 ;  /* 0x00000010ff5d7819 */ /* 0x000fe20000011659 */
[----:B------:R-:W-:Y:S01]  /*b4d0*/  IMAD.MOV.U32 R52, RZ, RZ, R46 ;  /* 0x000000ffff347224 */ /* 0x000fe200078e002e */
[----:B------:R-:W-:Y:S02]  /*b4e0*/  LOP3.LUT R89, R91, 0xff0000ff, RZ, 0xc0, !PT ;  /* 0xff0000ff5b597812 */ /* 0x000fe400078ec0ff */
[----:B------:R-:W-:Y:S01]  /*b4f0*/  LOP3.LUT R63, R63, 0xff00, R44, 0xf8, !PT ;  /* 0x0000ff003f3f7812 */ /* 0x000fe200078ef82c */
[----:B------:R-:W-:Y:S01]  /*b500*/  IMAD.SHL.U32 R44, R92, 0x100, RZ ;  /* 0x000001005c2c7824 */ /* 0x000fe200078e00ff */
[----:B------:R-:W-:Y:S01]  /*b510*/  SHF.R.U32.HI R90, RZ, 0x8, R53 ;  /* 0x00000008ff5a7819 */ /* 0x000fe20000011635 */
[----:B------:R-:W-:Y:S01]  /*b520*/  IMAD.U32 R48, R93, 0x10000, RZ ;  /* 0x000100005d307824 */ /* 0x000fe200078e00ff */
[----:B------:R-:W-:-:S02]  /*b530*/  SHF.R.U32.HI R62, RZ, 0x10, R91 ;  /* 0x00000010ff3e7819 */ /* 0x000fc4000001165b */
[----:B------:R-:W-:Y:S01]  /*b540*/  SHF.R.U32.HI R88, RZ, 0x8, R55 ;  /* 0x00000008ff587819 */ /* 0x000fe20000011637 */
[----:B------:R-:W-:Y:S01]  /*b550*/  IMAD.SHL.U32 R46, R90, 0x100, RZ ;  /* 0x000001005a2e7824 */ /* 0x000fe200078e00ff */
[----:B------:R-:W-:Y:S02]  /*b560*/  SHF.R.U32.HI R54, RZ, 0x10, R53 ;  /* 0x00000010ff367819 */ /* 0x000fe40000011635 */
[----:B------:R-:W-:Y:S02]  /*b570*/  LOP3.LUT R91, R53, 0xff0000ff, RZ, 0xc0, !PT ;  /* 0xff0000ff355b7812 */ /* 0x000fe400078ec0ff */
[----:B------:R-:W-:Y:S02]  /*b580*/  LOP3.LUT R89, R89, 0xff00, R44, 0xf8, !PT ;  /* 0x0000ff0059597812 */ /* 0x000fe400078ef82c */
[----:B------:R-:W-:Y:S01]  /*b590*/  MOV R53, R50 ;  /* 0x0000003200357202 */ /* 0x000fe20000000f00 */
[----:B------:R-:W-:Y:S01]  /*b5a0*/  IMAD.SHL.U32 R50, R88, 0x100, RZ ;  /* 0x0000010058327824 */ /* 0x000fe200078e00ff */
[----:B------:R-:W-:-:S02]  /*b5b0*/  LOP3.LUT R48, R63, 0xff0000, R48, 0xf8, !PT ;  /* 0x00ff00003f307812 */ /* 0x000fc400078ef830 */
[----:B------:R-:W-:Y:S02]  /*b5c0*/  SHF.L.U32 R44, R62, 0x10, RZ ;  /* 0x000000103e2c7819 */ /* 0x000fe400000006ff */
[----:B------:R-:W-:Y:S02]  /*b5d0*/  SHF.R.U32.HI R61, RZ, 0x10, R55 ;  /* 0x00000010ff3d7819 */ /* 0x000fe40000011637 */
[----:B------:R-:W-:Y:S02]  /*b5e0*/  F2FP.F16.E4M3.UNPACK_B R90, R166.H1 ;  /* 0x000000a6ff5a723e */ /* 0x000fe400030006ff */
[----:B------:R-:W-:Y:S02]  /*b5f0*/  F2FP.F16.E4M3.UNPACK_B R63, R60.H1 ;  /* 0x0000003cff3f723e */ /* 0x000fe400030006ff */
[----:B------:R-:W-:Y:S02]  /*b600*/  LOP3.LUT R55, R55, 0xff0000ff, RZ, 0xc0, !PT ;  /* 0xff0000ff37377812 */ /* 0x000fe400078ec0ff */
[----:B------:R-:W-:Y:S01]  /*b610*/  F2FP.F16.E4M3.UNPACK_B R62, R58.H1 ;  /* 0x0000003aff3e723e */ /* 0x000fe200030006ff */
[----:B------:R-:W-:Y:S01]  /*b620*/  HADD2.F32 R88, -RZ, R63.H0_H0 ;  /* 0x2000003fff587230 */ /* 0x000fe20000004100 */
[----:B------:R-:W-:-:S02]  /*b630*/  LOP3.LUT R44, R89, 0xff0000, R44, 0xf8, !PT ;  /* 0x00ff0000592c7812 */ /* 0x000fc400078ef82c */
[----:B------:R-:W-:Y:S01]  /*b640*/  LOP3.LUT R91, R91, 0xff00, R46, 0xf8, !PT ;  /* 0x0000ff005b5b7812 */ /* 0x000fe200078ef82e */
[----:B------:R-:W-:Y:S01]  /*b650*/  HADD2.F32 R46, -RZ, R90.H0_H0 ;  /* 0x2000005aff2e7230 */ /* 0x000fe20000004100 */
[----:B------:R-:W-:Y:S02]  /*b660*/  F2FP.F16.E4M3.UNPACK_B R89, R168.H1 ;  /* 0x000000a8ff59723e */ /* 0x000fe400030006ff */
[----:B------:R-:W-:Y:S01]  /*b670*/  LOP3.LUT R93, R55, 0xff00, R50, 0xf8, !PT ;  /* 0x0000ff00375d7812 */ /* 0x000fe200078ef832 */
[----:B------:R-:W-:Y:S02]  /*b680*/  HADD2.F32 R55, -RZ, R62.H0_H0 ;  /* 0x2000003eff377230 */ /* 0x000fe40000004100 */
[----:B------:R-:W-:Y:S01]  /*b690*/  FMUL.FTZ R92, R88, R46 ;  /* 0x0000002e585c7220 */ /* 0x000fe20000410000 */
[----:B------:R-:W-:Y:S01]  /*b6a0*/  IMAD.U32 R50, R54, 0x10000, RZ ;  /* 0x0001000036327824 */ /* 0x000fe200078e00ff */
[----:B------:R-:W-:Y:S01]  /*b6b0*/  F2FP.F16.E4M3.UNPACK_B R166, R166 ;  /* 0x000000a6ffa6723e */ /* 0x000fe200020006ff */
[----:B------:R-:W-:-:S02]  /*b6c0*/  IMAD.U32 R54, R61, 0x10000, RZ ;  /* 0x000100003d367824 */ /* 0x000fc400078e00ff */
[----:B------:R-:W-:Y:S01]  /*b6d0*/  FMUL.FTZ R95, R55, R46 ;  /* 0x0000002e375f7220 */ /* 0x000fe20000410000 */
[--C-:B------:R-:W-:Y:S01]  /*b6e0*/  HADD2.F32 R61, -RZ, R89.reuse.H0_H0 ;  /* 0x20000059ff3d7230 */ /* 0x100fe20000004100 */
[----:B------:R-:W-:Y:S01]  /*b6f0*/  LOP3.LUT R50, R91, 0xff0000, R50, 0xf8, !PT ;  /* 0x00ff00005b327812 */ /* 0x000fe200078ef832 */
[----:B------:R-:W-:Y:S01]  /*b700*/  HADD2.F32 R62, -RZ, R62.H1_H1 ;  /* 0x3000003eff3e7230 */ /* 0x000fe20000004100 */
[----:B------:R-:W-:Y:S01]  /*b710*/  LOP3.LUT R46, R93, 0xff0000, R54, 0xf8, !PT ;  /* 0x00ff00005d2e7812 */ /* 0x000fe200078ef836 */
[----:B------:R-:W-:Y:S02]  /*b720*/  HADD2.F32 R91, -RZ, R89.H1_H1 ;  /* 0x30000059ff5b7230 */ /* 0x000fe40000004100 */
[-C--:B------:R-:W-:Y:S01]  /*b730*/  FFMA.FTZ R54, R55, R61.reuse, -R92 ;  /* 0x0000003d37367223 */ /* 0x080fe2000001085c */
[----:B------:R-:W-:Y:S01]  /*b740*/  FFMA.FTZ R55, R88, R61, R95 ;  /* 0x0000003d58377223 */ /* 0x000fe2000001005f */
[----:B------:R-:W-:Y:S01]  /*b750*/  HADD2.F32 R61, -RZ, R90.H1_H1 ;  /* 0x3000005aff3d7230 */ /* 0x000fe20000004100 */
[----:B------:R-:W-:Y:S01]  /*b760*/  F2FP.F16.E4M3.UNPACK_B R88, R60 ;  /* 0x0000003cff58723e */ /* 0x000fe200020006ff */
[----:B------:R-:W-:Y:S01]  /*b770*/  HADD2.F32 R90, -RZ, R63.H1_H1 ;  /* 0x3000003fff5a7230 */ /* 0x000fe20000004100 */
[----:B------:R-:W-:Y:S01]  /*b780*/  F2FP.F16.E4M3.UNPACK_B R63, R58 ;  /* 0x0000003aff3f723e */ /* 0x000fe200020006ff */
[----:B------:R-:W-:-:S02]  /*b790*/  HADD2.F32 R92, -RZ, R166.H0_H0 ;  /* 0x200000a6ff5c7230 */ /* 0x000fc40000004100 */
[-C--:B------:R-:W-:Y:S01]  /*b7a0*/  FMUL.FTZ R95, R62, R61.reuse ;  /* 0x0000003d3e5f7220 */ /* 0x080fe20000410000 */
[----:B------:R-:W-:Y:S01]  /*b7b0*/  F2FP.F16.E4M3.UNPACK_B R168, R168 ;  /* 0x000000a8ffa8723e */ /* 0x000fe200020006ff */
[C---:B------:R-:W-:Y:S01]  /*b7c0*/  FMUL.FTZ R93, R90.reuse, R61 ;  /* 0x0000003d5a5d7220 */ /* 0x040fe20000410000 */
[----:B------:R-:W-:Y:S02]  /*b7d0*/  HADD2.F32 R89, -RZ, R88.H0_H0 ;  /* 0x20000058ff597230 */ /* 0x000fe40000004100 */
[-C--:B------:R-:W-:Y:S01]  /*b7e0*/  FFMA.FTZ R58, R90, R91.reuse, R95 ;  /* 0x0000005b5a3a7223 */ /* 0x080fe2000001005f */
[----:B------:R-:W-:Y:S02]  /*b7f0*/  HADD2.F32 R60, -RZ, R63.H0_H0 ;  /* 0x2000003fff3c7230 */ /* 0x000fe40000004100 */
[----:B------:R-:W-:Y:S01]  /*b800*/  FFMA.FTZ R61, R62, R91, -R93 ;  /* 0x0000005b3e3d7223 */ /* 0x000fe2000001085d */
[----:B------:R-:W-:Y:S02]  /*b810*/  HADD2.F32 R166, -RZ, R166.H1_H1 ;  /* 0x300000a6ffa67230 */ /* 0x000fe40000004100 */
[----:B------:R-:W-:Y:S01]  /*b820*/  FMUL.FTZ R91, R89, R92 ;  /* 0x0000005c595b7220 */ /* 0x000fe20000410000 */
[----:B------:R-:W-:-:S02]  /*b830*/  HADD2.F32 R90, -RZ, R88.H1_H1 ;  /* 0x30000058ff5a7230 */ /* 0x000fc40000004100 */
[----:B------:R-:W-:Y:S01]  /*b840*/  FMUL.FTZ R92, R60, R92 ;  /* 0x0000005c3c5c7220 */ /* 0x000fe20000410000 */
[--C-:B------:R-:W-:Y:S01]  /*b850*/  HADD2.F32 R62, -RZ, R168.reuse.H0_H0 ;  /* 0x200000a8ff3e7230 */ /* 0x100fe20000004100 */
[----:B------:R-:W-:Y:S01]  /*b860*/  F2FP.F16.E4M3.UNPACK_B R93, R167.H1 ;  /* 0x000000a7ff5d723e */ /* 0x000fe200030006ff */
[----:B------:R-:W-:Y:S02]  /*b870*/  HADD2.F32 R63, -RZ, R63.H1_H1 ;  /* 0x3000003fff3f7230 */ /* 0x000fe40000004100 */
[----:B------:R-:W-:Y:S01]  /*b880*/  FMUL.FTZ R88, R90, R166 ;  /* 0x000000a65a587220 */ /* 0x000fe20000410000 */
[----:B------:R-:W-:Y:S02]  /*b890*/  HADD2.F32 R168, -RZ, R168.H1_H1 ;  /* 0x300000a8ffa87230 */ /* 0x000fe40000004100 */
[-C--:B------:R-:W-:Y:S01]  /*b8a0*/  FFMA.FTZ R60, R60, R62.reuse, -R91 ;  /* 0x0000003e3c3c7223 */ /* 0x080fe2000001085b */
[----:B------:R-:W-:Y:S01]  /*b8b0*/  FFMA.FTZ R62, R89, R62, R92 ;  /* 0x0000003e593e7223 */ /* 0x000fe2000001005c */
[----:B------:R-:W-:Y:S01]  /*b8c0*/  F2FP.F16.E4M3.UNPACK_B R91, R53.H1 ;  /* 0x00000035ff5b723e */ /* 0x000fe200030006ff */
[C---:B------:R-:W-:Y:S01]  /*b8d0*/  FMUL.FTZ R95, R63.reuse, R166 ;  /* 0x000000a63f5f7220 */ /* 0x040fe20000410000 */
[----:B------:R-:W-:Y:S01]  /*b8e0*/  FFMA.FTZ R89, R63, R168, -R88 ;  /* 0x000000a83f597223 */ /* 0x000fe20000010858 */
[----:B------:R-:W-:Y:S01]  /*b8f0*/  F2FP.F16.E4M3.UNPACK_B R88, R52.H1 ;  /* 0x00000034ff58723e */ /* 0x000fe200030006ff */
[----:B------:R-:W-:Y:S01]  /*b900*/  HADD2.F32 R97, -RZ, R93.H0_H0 ;  /* 0x2000005dff617230 */ /* 0x000fe20000004100 */
[----:B------:R-:W-:Y:S01]  /*b910*/  F2FP.F16.E4M3.UNPACK_B R94, R169.H1 ;  /* 0x000000a9ff5e723e */ /* 0x000fe200030006ff */
[----:B------:R-:W-:-:S02]  /*b920*/  HADD2.F32 R92, -RZ, R91.H0_H0 ;  /* 0x2000005bff5c7230 */ /* 0x000fc40000004100 */
[----:B------:R-:W-:Y:S01]  /*b930*/  FFMA.FTZ R63, R90, R168, R95 ;  /* 0x000000a85a3f7223 */ /* 0x000fe2000001005f */
[----:B------:R-:W-:Y:S01]  /*b940*/  HADD2.F32 R90, -RZ, R88.H0_H0 ;  /* 0x20000058ff5a7230 */ /* 0x000fe20000004100 */
[----:B------:R-:W-:Y:S01]  /*b950*/  F2FP.F16.E4M3.UNPACK_B R167, R167 ;  /* 0x000000a7ffa7723e */ /* 0x000fe200020006ff */
[----:B------:R-:W-:Y:S02]  /*b960*/  HADD2.F32 R96, -RZ, R93.H1_H1 ;  /* 0x3000005dff607230 */ /* 0x000fe40000004100 */
[-C--:B------:R-:W-:Y:S01]  /*b970*/  FMUL.FTZ R99, R92, R97.reuse ;  /* 0x000000615c637220 */ /* 0x080fe20000410000 */
[----:B------:R-:W-:Y:S02]  /*b980*/  HADD2.F32 R95, -RZ, R94.H0_H0 ;  /* 0x2000005eff5f7230 */ /* 0x000fe40000004100 */
[----:B------:R-:W-:Y:S01]  /*b990*/  FMUL.FTZ R97, R90, R97 ;  /* 0x000000615a617220 */ /* 0x000fe20000410000 */
[----:B------:R-:W-:Y:S01]  /*b9a0*/  HADD2.F32 R93, -RZ, R91.H1_H1 ;  /* 0x3000005bff5d7230 */ /* 0x000fe20000004100 */
[----:B------:R-:W-:Y:S01]  /*b9b0*/  F2FP.F16.E4M3.UNPACK_B R52, R52 ;  /* 0x00000034ff34723e */ /* 0x000fe200020006ff */
[----:B------:R-:W-:-:S02]  /*b9c0*/  HADD2.F32 R91, -RZ, R88.H1_H1 ;  /* 0x30000058ff5b7230 */ /* 0x000fc40000004100 */
[-C--:B------:R-:W-:Y:S01]  /*b9d0*/  FFMA.FTZ R88, R90, R95.reuse, -R99 ;  /* 0x0000005f5a587223 */ /* 0x080fe20000010863 */
[----:B------:R-:W-:Y:S02]  /*b9e0*/  HADD2.F32 R94, -RZ, R94.H1_H1 ;  /* 0x3000005eff5e7230 */ /* 0x000fe40000004100 */
[-C--:B------:R-:W-:Y:S01]  /*b9f0*/  FMUL.FTZ R98, R93, R96.reuse ;  /* 0x000000605d627220 */ /* 0x080fe20000410000 */
[----:B------:R-:W-:Y:S01]  /*ba00*/  FFMA.FTZ R90, R92, R95, R97 ;  /* 0x0000005f5c5a7223 */ /* 0x000fe20000010061 */
[----:B------:R-:W-:Y:S01]  /*ba10*/  FMUL.FTZ R96, R91, R96 ;  /* 0x000000605b607220 */ /* 0x000fe20000410000 */
[----:B------:R-:W-:Y:S01]  /*ba20*/  F2FP.F16.E4M3.UNPACK_B R92, R53 ;  /* 0x00000035ff5c723e */ /* 0x000fe200020006ff */
[----:B------:R-:W-:Y:S01]  /*ba30*/  HADD2.F32 R53, -RZ, R52.H0_H0 ;  /* 0x20000034ff357230 */ /* 0x000fe20000004100 */
[----:B------:R-:W-:Y:S01]  /*ba40*/  F2FP.F16.E4M3.UNPACK_B R169, R169 ;  /* 0x000000a9ffa9723e */ /* 0x000fe200020006ff */
[----:B------:R-:W-:Y:S01]  /*ba50*/  FFMA.FTZ R97, R93, R94, R96 ;  /* 0x0000005e5d617223 */ /* 0x000fe20000010060 */
[----:B------:R-:W-:-:S02]  /*ba60*/  HADD2.F32 R96, -RZ, R167.H0_H0 ;  /* 0x200000a7ff607230 */ /* 0x000fc40000004100 */
[----:B------:R-:W-:Y:S01]  /*ba70*/  FFMA.FTZ R91, R91, R94, -R98 ;  /* 0x0000005e5b5b7223 */ /* 0x000fe20000010862 */
[--C-:B------:R-:W-:Y:S01]  /*ba80*/  HADD2.F32 R93, -RZ, R92.reuse.H0_H0 ;  /* 0x2000005cff5d7230 */ /* 0x100fe20000004100 */
[----:B------:R-:W-:Y:S01]  /*ba90*/  F2FP.SATFINITE.E4M3.F32.PACK_AB_MERGE_C R54, R61, R54, RZ ;  /* 0x000000363d36723e */ /* 0x000fe200048070ff */
[----:B------:R-:W-:Y:S01]  /*baa0*/  HADD2.F32 R167, -RZ, R167.H1_H1 ;  /* 0x300000a7ffa77230 */ /* 0x000fe20000004100 */
[----:B------:R-:W-:Y:S01]  /*bab0*/  F2FP.SATFINITE.E4M3.F32.PACK_AB_MERGE_C R58, R58, R55, RZ ;  /* 0x000000373a3a723e */ /* 0x000fe200048070ff */
[----:B------:R-:W-:Y:S02]  /*bac0*/  HADD2.F32 R92, -RZ, R92.H1_H1 ;  /* 0x3000005cff5c7230 */ /* 0x000fe40000004100 */
[-C--:B------:R-:W-:Y:S01]  /*bad0*/  FMUL.FTZ R98, R93, R96.reuse ;  /* 0x000000605d627220 */ /* 0x080fe20000410000 */
[----:B------:R-:W-:Y:S02]  /*bae0*/  HADD2.F32 R52, -RZ, R52.H1_H1 ;  /* 0x30000034ff347230 */ /* 0x000fe40000004100 */
[----:B------:R-:W-:Y:S01]  /*baf0*/  FMUL.FTZ R96, R53, R96 ;  /* 0x0000006035607220 */ /* 0x000fe20000410000 */
[----:B------:R-:W-:-:S02]  /*bb00*/  HADD2.F32 R94, -RZ, R169.H0_H0 ;  /* 0x200000a9ff5e7230 */ /* 0x000fc40000004100 */
[-C--:B------:R-:W-:Y:S01]  /*bb10*/  FMUL.FTZ R95, R92, R167.reuse ;  /* 0x000000a75c5f7220 */ /* 0x080fe20000410000 */
[----:B------:R-:W-:Y:S02]  /*bb20*/  HADD2.F32 R169, -RZ, R169.H1_H1 ;  /* 0x300000a9ffa97230 */ /* 0x000fe40000004100 */
[C---:B------:R-:W-:Y:S01]  /*bb30*/  FMUL.FTZ R167, R52.reuse, R167 ;  /* 0x000000a734a77220 */ /* 0x040fe20000410000 */
[----:B------:R-:W-:Y:S01]  /*bb40*/  F2FP.SATFINITE.E4M3.F32.PACK_AB_MERGE_C R88, R91, R88, RZ ;  /* 0x000000585b58723e */ /* 0x000fe200048070ff */
[----:B------:R-:W-:Y:S01]  /*bb50*/  FFMA.FTZ R53, R53, R94, -R98 ;  /* 0x0000005e35357223 */ /* 0x000fe20000010862 */
[----:B------:R-:W-:Y:S01]  /*bb60*/  F2FP.SATFINITE.E4M3.F32.PACK_AB_MERGE_C R55, R89, R60, R54 ;  /* 0x0000003c5937723e */ /* 0x000fe20004807036 */
[----:B------:R-:W-:Y:S01]  /*bb70*/  FFMA.FTZ R52, R52, R169, -R95 ;  /* 0x000000a934347223 */ /* 0x000fe2000001085f */
[----:B------:R-:W-:Y:S01]  /*bb80*/  F2FP.F16.E4M3.UNPACK_B R61, R49 ;  /* 0x00000031ff3d723e */ /* 0x000fe200020006ff */
[----:B------:R-:W-:Y:S01]  /*bb90*/  FFMA.FTZ R96, R93, R94, R96 ;  /* 0x0000005e5d607223 */ /* 0x000fe20000010060 */
[----:B------:R-:W-:Y:S01]  /*bba0*/  F2FP.F16.E4M3.UNPACK_B R91, R50 ;  /* 0x00000032ff5b723e */ /* 0x000fe200020006ff */
[----:B------:R-:W-:Y:S01]  /*bbb0*/  FFMA.FTZ R167, R92, R169, R167 ;  /* 0x000000a95ca77223 */ /* 0x000fe200000100a7 */
[----:B------:R-:W-:-:S02]  /*bbc0*/  F2FP.F16.E4M3.UNPACK_B R60, R45 ;  /* 0x0000002dff3c723e */ /* 0x000fc400020006ff */
[----:B------:R-:W-:Y:S02]  /*bbd0*/  F2FP.SATFINITE.E4M3.F32.PACK_AB_MERGE_C R90, R97, R90, RZ ;  /* 0x0000005a615a723e */ /* 0x000fe400048070ff */
[----:B------:R-:W-:Y:S01]  /*bbe0*/  F2FP.SATFINITE.E4M3.F32.PACK_AB_MERGE_C R54, R63, R62, R58 ;  /* 0x0000003e3f36723e */ /* 0x000fe2000480703a */
[----:B------:R-:W-:Y:S01]  /*bbf0*/  HADD2.F32 R63, -RZ, R61.H0_H0 ;  /* 0x2000003dff3f7230 */ /* 0x000fe20000004100 */
[----:B------:R-:W-:Y:S01]  /*bc00*/  F2FP.F16.E4M3.UNPACK_B R89, R48 ;  /* 0x00000030ff59723e */ /* 0x000fe200020006ff */
[----:B------:R-:W-:Y:S01]  /*bc10*/  HADD2.F32 R62, -RZ, R91.H0_H0 ;  /* 0x2000005bff3e7230 */ /* 0x000fe20000004100 */
[----:B------:R-:W-:Y:S01]  /*bc20*/  F2FP.SATFINITE.E4M3.F32.PACK_AB_MERGE_C R53, R52, R53, R88 ;  /* 0x000000353435723e */ /* 0x000fe20004807058 */
[----:B------:R-:W-:Y:S01]  /*bc30*/  HADD2.F32 R58, -RZ, R60.H0_H0 ;  /* 0x2000003cff3a7230 */ /* 0x000fe20000004100 */
[----:B------:R-:W-:Y:S01]  /*bc40*/  F2FP.SATFINITE.E4M3.F32.PACK_AB_MERGE_C R52, R167, R96, R90 ;  /* 0x00000060a734723e */ /* 0x000fe2000480705a */
[----:B------:R-:W-:Y:S02]  /*bc50*/  HADD2.F32 R90, -RZ, R89.H0_H0 ;  /* 0x20000059ff5a7230 */ /* 0x000fe40000004100 */
[----:B------:R-:W-:Y:S01]  /*bc60*/  FMUL.FTZ R93, R63, R62 ;  /* 0x0000003e3f5d7220 */ /* 0x000fe20000410000 */
[----:B------:R-:W-:-:S02]  /*bc70*/  HADD2.F32 R88, -RZ, R61.H1_H1 ;  /* 0x3000003dff587230 */ /* 0x000fc40000004100 */
[C---:B------:R-:W-:Y:S01]  /*bc80*/  FMUL.FTZ R92, R58.reuse, R62 ;  /* 0x0000003e3a5c7220 */ /* 0x040fe20000410000 */
[----:B------:R-:W-:Y:S02]  /*bc90*/  HADD2.F32 R91, -RZ, R91.H1_H1 ;  /* 0x3000005bff5b7230 */ /* 0x000fe40000004100 */
[-C--:B------:R-:W-:Y:S01]  /*bca0*/  FFMA.FTZ R58, R58, R90.reuse, -R93 ;  /* 0x0000005a3a3a7223 */ /* 0x080fe2000001085d */
[----:B------:R-:W-:Y:S02]  /*bcb0*/  HADD2.F32 R62, -RZ, R60.H1_H1 ;  /* 0x3000003cff3e7230 */ /* 0x000fe40000004100 */
[----:B------:R-:W-:Y:S01]  /*bcc0*/  FFMA.FTZ R60, R63, R90, R92 ;  /* 0x0000005a3f3c7223 */ /* 0x000fe2000001005c */
[----:B------:R-:W-:Y:S02]  /*bcd0*/  HADD2.F32 R89, -RZ, R89.H1_H1 ;  /* 0x30000059ff597230 */ /* 0x000fe40000004100 */
[----:B------:R-:W-:Y:S01]  /*bce0*/  FMUL.FTZ R93, R88, R91 ;  /* 0x0000005b585d7220 */ /* 0x000fe20000410000 */
[----:B------:R-:W-:Y:S01]  /*bcf0*/  F2FP.F16.E4M3.UNPACK_B R63, R49.H1 ;  /* 0x00000031ff3f723e */ /* 0x000fe200030006ff */
[----:B------:R-:W-:Y:S01]  /*bd00*/  FMUL.FTZ R91, R62, R91 ;  /* 0x0000005b3e5b7220 */ /* 0x000fe20000410000 */
[----:B------:R-:W-:-:S02]  /*bd10*/  F2FP.F16.E4M3.UNPACK_B R90, R50.H1 ;  /* 0x00000032ff5a723e */ /* 0x000fc400030006ff */
[----:B------:R-:W-:Y:S01]  /*bd20*/  F2FP.F16.E4M3.UNPACK_B R61, R45.H1 ;  /* 0x0000002dff3d723e */ /* 0x000fe200030006ff */
[-C--:B------:R-:W-:Y:S01]  /*bd30*/  FFMA.FTZ R45, R62, R89.reuse, -R93 ;  /* 0x000000593e2d7223 */ /* 0x080fe2000001085d */
[----:B------:R-:W-:Y:S01]  /*bd40*/  FFMA.FTZ R49, R88, R89, R91 ;  /* 0x0000005958317223 */ /* 0x000fe2000001005b */
[----:B------:R-:W-:Y:S01]  /*bd50*/  HADD2.F32 R62, -RZ, R63.H0_H0 ;  /* 0x2000003fff3e7230 */ /* 0x000fe20000004100 */
[----:B------:R-:W-:Y:S01]  /*bd60*/  F2FP.F16.E4M3.UNPACK_B R48, R48.H1 ;  /* 0x00000030ff30723e */ /* 0x000fe200030006ff */
[--C-:B------:R-:W-:Y:S01]  /*bd70*/  HADD2.F32 R91, -RZ, R90.reuse.H0_H0 ;  /* 0x2000005aff5b7230 */ /* 0x100fe20000004100 */
[-C--:B------:R-:W-:Y:S01]  /*bd80*/  F2FP.F16.E4M3.UNPACK_B R97, R46.reuse.H1 ;  /* 0x0000002eff61723e */ /* 0x080fe200030006ff */
[----:B------:R-:W-:Y:S01]  /*bd90*/  HADD2.F32 R50, -RZ, R61.H0_H0 ;  /* 0x2000003dff327230 */ /* 0x000fe20000004100 */
[----:B------:R-:W-:Y:S01]  /*bda0*/  F2FP.F16.E4M3.UNPACK_B R96, R46 ;  /* 0x0000002eff60723e */ /* 0x000fe200020006ff */
[----:B------:R-:W-:Y:S02]  /*bdb0*/  HADD2.F32 R63, -RZ, R63.H1_H1 ;  /* 0x3000003fff3f7230 */ /* 0x000fe40000004100 */
[----:B------:R-:W-:Y:S01]  /*bdc0*/  FMUL.FTZ R93, R62, R91 ;  /* 0x0000005b3e5d7220 */ /* 0x000fe20000410000 */
[----:B------:R-:W-:-:S02]  /*bdd0*/  HADD2.F32 R90, -RZ, R90.H1_H1 ;  /* 0x3000005aff5a7230 */ /* 0x000fc40000004100 */
[----:B------:R-:W-:Y:S01]  /*bde0*/  FMUL.FTZ R91, R50, R91 ;  /* 0x0000005b325b7220 */ /* 0x000fe20000410000 */
[----:B------:R-:W-:Y:S01]  /*bdf0*/  HADD2.F32 R61, -RZ, R61.H1_H1 ;  /* 0x3000003dff3d7230 */ /* 0x000fe20000004100 */
[----:B------:R-:W-:Y:S01]  /*be00*/  F2FP.F16.E4M3.UNPACK_B R94, R44.H1 ;  /* 0x0000002cff5e723e */ /* 0x000fe200030006ff */
[--C-:B------:R-:W-:Y:S02]  /*be10*/  HADD2.F32 R88, -RZ, R48.reuse.H1_H1 ;  /* 0x30000030ff587230 */ /* 0x100fe40000004100 */
[-C--:B------:R-:W-:Y:S01]  /*be20*/  FMUL.FTZ R92, R63, R90.reuse ;  /* 0x0000005a3f5c7220 */ /* 0x080fe20000410000 */
[----:B------:R-:W-:Y:S02]  /*be30*/  HADD2.F32 R89, -RZ, R48.H0_H0 ;  /* 0x20000030ff597230 */ /* 0x000fe40000004100 */
[C---:B------:R-:W-:Y:S01]  /*be40*/  FMUL.FTZ R90, R61.reuse, R90 ;  /* 0x0000005a3d5a7220 */ /* 0x040fe20000410000 */
[----:B------:R-:W-:Y:S02]  /*be50*/  HADD2.F32 R99, -RZ, R97.H0_H0 ;  /* 0x20000061ff637230 */ /* 0x000fe40000004100 */
[----:B------:R-:W-:Y:S01]  /*be60*/  FFMA.FTZ R61, R61, R88, -R92 ;  /* 0x000000583d3d7223 */ /* 0x000fe2000001085c */
[----:B------:R-:W-:-:S02]  /*be70*/  HADD2.F32 R95, -RZ, R94.H0_H0 ;  /* 0x2000005eff5f7230 */ /* 0x000fc40000004100 */
[----:B------:R-:W-:Y:S01]  /*be80*/  FFMA.FTZ R63, R63, R88, R90 ;  /* 0x000000583f3f7223 */ /* 0x000fe2000001005a */
[----:B------:R-:W-:Y:S01]  /*be90*/  F2FP.F16.E4M3.UNPACK_B R90, R51.H1 ;  /* 0x00000033ff5a723e */ /* 0x000fe200030006ff */
[-C--:B------:R-:W-:Y:S01]  /*bea0*/  FFMA.FTZ R48, R50, R89.reuse, -R93 ;  /* 0x0000005932307223 */ /* 0x080fe2000001085d */
[----:B------:R-:W-:Y:S01]  /*beb0*/  FFMA.FTZ R50, R62, R89, R91 ;  /* 0x000000593e327223 */ /* 0x000fe2000001005b */
[----:B------:R-:W-:Y:S01]  /*bec0*/  F2FP.F16.E4M3.UNPACK_B R62, R47 ;  /* 0x0000002fff3e723e */ /* 0x000fe200020006ff */
[----:B------:R-:W-:Y:S01]  /*bed0*/  HADD2.F32 R97, -RZ, R97.H1_H1 ;  /* 0x30000061ff617230 */ /* 0x000fe20000004100 */
[----:B------:R-:W-:Y:S01]  /*bee0*/  F2FP.F16.E4M3.UNPACK_B R89, R51 ;  /* 0x00000033ff59723e */ /* 0x000fe200020006ff */
[--C-:B------:R-:W-:Y:S01]  /*bef0*/  HADD2.F32 R92, -RZ, R90.reuse.H0_H0 ;  /* 0x2000005aff5c7230 */ /* 0x100fe20000004100 */
[----:B------:R-:W-:Y:S01]  /*bf00*/  F2FP.F16.E4M3.UNPACK_B R47, R47.H1 ;  /* 0x0000002fff2f723e */ /* 0x000fe200030006ff */
[----:B------:R-:W-:Y:S01]  /*bf10*/  HADD2.F32 R90, -RZ, R90.H1_H1 ;  /* 0x3000005aff5a7230 */ /* 0x000fe20000004100 */
[----:B------:R-:W-:Y:S01]  /*bf20*/  F2FP.F16.E4M3.UNPACK_B R93, R44 ;  /* 0x0000002cff5d723e */ /* 0x000fe200020006ff */
[----:B------:R-:W-:-:S02]  /*bf30*/  HADD2.F32 R91, -RZ, R89.H0_H0 ;  /* 0x20000059ff5b7230 */ /* 0x000fc40000004100 */
[-C--:B------:R-:W-:Y:S01]  /*bf40*/  FMUL.FTZ R167, R92, R99.reuse ;  /* 0x000000635ca77220 */ /* 0x080fe20000410000 */
[--C-:B------:R-:W-:Y:S01]  /*bf50*/  HADD2.F32 R88, -RZ, R47.reuse.H0_H0 ;  /* 0x2000002fff587230 */ /* 0x100fe20000004100 */
[----:B------:R-:W-:Y:S01]  /*bf60*/  F2FP.SATFINITE.E4M3.F32.PACK_AB_MERGE_C R48, R61, R48, RZ ;  /* 0x000000303d30723e */ /* 0x000fe200048070ff */
[----:B------:R-:W-:Y:S01]  /*bf70*/  HADD2.F32 R44, -RZ, R96.H0_H0 ;  /* 0x20000060ff2c7230 */ /* 0x000fe20000004100 */
[----:B------:R-:W-:Y:S01]  /*bf80*/  F2FP.SATFINITE.E4M3.F32.PACK_AB_MERGE_C R50, R63, R50, RZ ;  /* 0x000000323f32723e */ /* 0x000fe200048070ff */
[----:B------:R-:W-:Y:S02]  /*bf90*/  HADD2.F32 R47, -RZ, R47.H1_H1 ;  /* 0x3000002fff2f7230 */ /* 0x000fe40000004100 */
[----:B------:R-:W-:Y:S01]  /*bfa0*/  FMUL.FTZ R99, R88, R99 ;  /* 0x0000006358637220 */ /* 0x000fe20000410000 */
[----:B------:R-:W-:Y:S02]  /*bfb0*/  HADD2.F32 R51, -RZ, R62.H0_H0 ;  /* 0x2000003eff337230 */ /* 0x000fe40000004100 */
[----:B------:R-:W-:Y:S01]  /*bfc0*/  FMUL.FTZ R98, R91, R44 ;  /* 0x0000002c5b627220 */ /* 0x000fe20000410000 */
[----:B------:R-:W-:-:S02]  /*bfd0*/  HADD2.F32 R46, -RZ, R93.H0_H0 ;  /* 0x2000005dff2e7230 */ /* 0x000fc40000004100 */
[----:B------:R-:W-:Y:S01]  /*bfe0*/  FFMA.FTZ R167, R88, R95, -R167 ;  /* 0x0000005f58a77223 */ /* 0x000fe200000108a7 */
[----:B------:R-:W-:Y:S02]  /*bff0*/  HADD2.F32 R89, -RZ, R89.H1_H1 ;  /* 0x30000059ff597230 */ /* 0x000fe40000004100 */
[-C--:B------:R-:W-:Y:S01]  /*c000*/  FMUL.FTZ R88, R90, R97.reuse ;  /* 0x000000615a587220 */ /* 0x080fe20000410000 */
[----:B------:R-:W-:Y:S02]  /*c010*/  HADD2.F32 R96, -RZ, R96.H1_H1 ;  /* 0x30000060ff607230 */ /* 0x000fe40000004100 */
[----:B------:R-:W-:Y:S01]  /*c020*/  FMUL.FTZ R97, R47, R97 ;  /* 0x000000612f617220 */ /* 0x000fe20000410000 */
[----:B------:R-:W-:Y:S02]  /*c030*/  HADD2.F32 R94, -RZ, R94.H1_H1 ;  /* 0x3000005eff5e7230 */ /* 0x000fe40000004100 */
[----:B------:R-:W-:Y:S01]  /*c040*/  FMUL.FTZ R166, R51, R44 ;  /* 0x0000002c33a67220 */ /* 0x000fe20000410000 */
[----:B------:R-:W-:-:S02]  /*c050*/  HADD2.F32 R62, -RZ, R62.H1_H1 ;  /* 0x3000003eff3e7230 */ /* 0x000fc40000004100 */
[----:B------:R-:W-:Y:S01]  /*c060*/  FFMA.FTZ R44, R51, R46, -R98 ;  /* 0x0000002e332c7223 */ /* 0x000fe20000010862 */
[----:B------:R-:W-:Y:S02]  /*c070*/  HADD2.F32 R93, -RZ, R93.H1_H1 ;  /* 0x3000005dff5d7230 */ /* 0x000fe40000004100 */
[----:B------:R-:W-:Y:S01]  /*c080*/  FMUL.FTZ R51, R89, R96 ;  /* 0x0000006059337220 */ /* 0x000fe20000410000 */
[----:B------:R-:W-:Y:S01]  /*c090*/  FFMA.FTZ R88, R47, R94, -R88 ;  /* 0x0000005e2f587223 */ /* 0x000fe20000010858 */
[----:B------:R-:W-:Y:S01]  /*c0a0*/  FFMA.FTZ R99, R92, R95, R99 ;  /* 0x0000005f5c637223 */ /* 0x000fe20000010063 */
[----:B------:R-:W-:Y:S01]  /*c0b0*/  FMUL.FTZ R96, R62, R96 ;  /* 0x000000603e607220 */ /* 0x000fe20000410000 */
[----:B------:R-:W-:Y:S01]  /*c0c0*/  FFMA.FTZ R90, R90, R94, R97 ;  /* 0x0000005e5a5a7223 */ /* 0x000fe20000010061 */
[-C--:B------:R-:W-:Y:S01]  /*c0d0*/  FFMA.FTZ R51, R62, R93.reuse, -R51 ;  /* 0x0000005d3e337223 */ /* 0x080fe20000010833 */
[----:B------:R-:W-:Y:S01]  /*c0e0*/  FFMA.FTZ R46, R91, R46, R166 ;  /* 0x0000002e5b2e7223 */ /* 0x000fe200000100a6 */
[----:B------:R-:W-:Y:S01]  /*c0f0*/  FFMA.FTZ R89, R89, R93, R96 ;  /* 0x0000005d59597223 */ /* 0x000fe20000010060 */
[----:B------:R-:W-:-:S02]  /*c100*/  F2FP.SATFINITE.E4M3.F32.PACK_AB_MERGE_C R88, R88, R167, RZ ;  /* 0x000000a75858723e */ /* 0x000fc400048070ff */
[----:B------:R-:W-:Y:S02]  /*c110*/  F2FP.SATFINITE.E4M3.F32.PACK_AB_MERGE_C R90, R90, R99, RZ ;  /* 0x000000635a5a723e */ /* 0x000fe400048070ff */
[----:B------:R-:W-:Y:S01]  /*c120*/  F2FP.SATFINITE.E4M3.F32.PACK_AB_MERGE_C R47, R51, R44, R88 ;  /* 0x0000002c332f723e */ /* 0x000fe20004807058 */
[----:B------:R-:W-:Y:S01]  /*c130*/  IMAD.MOV.U32 R44, RZ, RZ, R55 ;  /* 0x000000ffff2c7224 */ /* 0x000fe200078e0037 */
[----:B------:R-:W-:Y:S01]  /*c140*/  F2FP.SATFINITE.E4M3.F32.PACK_AB_MERGE_C R45, R45, R58, R48 ;  /* 0x0000003a2d2d723e */ /* 0x000fe20004807030 */
[----:B------:R-:W-:Y:S01]  /*c150*/  IMAD.MOV.U32 R48, RZ, RZ, R54 ;  /* 0x000000ffff307224 */ /* 0x000fe200078e0036 */
[----:B------:R-:W-:Y:S01]  /*c160*/  F2FP.SATFINITE.E4M3.F32.PACK_AB_MERGE_C R49, R49, R60, R50 ;  /* 0x0000003c3131723e */ /* 0x000fe20004807032 */
[----:B------:R-:W-:Y:S01]  /*c170*/  IMAD.MOV.U32 R50, RZ, RZ, R52 ;  /* 0x000000ffff327224 */ /* 0x000fe200078e0034 */
[----:B------:R-:W-:Y:S02]  /*c180*/  F2FP.SATFINITE.E4M3.F32.PACK_AB_MERGE_C R51, R89, R46, R90 ;  /* 0x0000002e5933723e */ /* 0x000fe4000480705a */
[----:B------:R-:W-:-:S07]  /*c190*/  MOV R46, R53 ;  /* 0x00000035002e7202 */ /* 0x000fce0000000f00 */
.L_x_560:
[----:B------:R-:W-:Y:S05]  /*c1a0*/  BSYNC B2 ;  /* 0x0000000000027941 */ /* 0x000fea0003800000 */
.L_x_559:
[----:B------:R-:W-:-:S13]  /*c1b0*/  ISETP.GE.AND P4, PT, R59, R152, PT ;  /* 0x000000983b00720c */ /* 0x000fda0003f86270 */
[--C-:B------:R-:W-:Y:S02]  /*c1c0*/  @!P4 SHF.R.S32.HI R53, RZ, 0x1f, R59.reuse ;  /* 0x0000001fff35c819 */ /* 0x100fe4000001143b */
[----:B------:R-:W-:-:S04]  /*c1d0*/  @!P4 IADD3 R55, P5, P6, R118, R140, R59 ;  /* 0x0000008c7637c210 */ /* 0x000fc80007ebe03b */
[----:B------:R-:W-:Y:S02]  /*c1e0*/  @!P4 IADD3.X R170, R4, R170, R53, P5, P6 ;  /* 0x000000aa04aac210 */ /* 0x000fe40002fec435 */
[----:B------:R-:W-:-:S05]  /*c1f0*/  IADD3 R52, P5, R57, R124, RZ ;  /* 0x0000007c39347210 */ /* 0x000fca0007fbe0ff */
[----:B------:R-:W-:Y:S01]  /*c200*/  IMAD.X R53, R56, 0x1, R125, P5 ;  /* 0x0000000138357824 */ /* 0x000fe200028e067d */
[----:B------:R-:W-:-:S04]  /*c210*/  @!P4 IADD3 R54, P5, R55, R124, RZ ;  /* 0x0000007c3736c210 */ /* 0x000fc80007fbe0ff */
[----:B0-----:R4:W-:Y:S01]  /*c220*/  STG.E.128 desc[UR54][R52.64], R44 ;  /* 0x0000002c34007986 */ /* 0x0019e2000c101d36 */
[----:B------:R-:W-:-:S05]  /*c230*/  @!P4 IMAD.X R55, R170, 0x1, R125, P5 ;  /* 0x00000001aa37c824 */ /* 0x000fca00028e067d */
[----:B-1----:R4:W-:Y:S03]  /*c240*/  @!P4 STG.E.128 desc[UR54][R54.64], R48 ;  /* 0x000000303600c986 */ /* 0x0029e6000c101d36 */
.L_x_550:
[----:B------:R-:W-:Y:S05]  /*c250*/  BSYNC B1 ;  /* 0x0000000000017941 */ /* 0x000fea0003800000 */
.L_x_549:
[----:B0--34-:R-:W-:Y:S02]  /*c260*/  VIADD R45, R220, 0x80 ;  /* 0x00000080dc2d7836 */ /* 0x019fe40000000000 */
[-C--:B------:R-:W-:Y:S02]  /*c270*/  IMAD R44, R146, R136.reuse, RZ ;  /* 0x00000088922c7224 */ /* 0x080fe400078e02ff */
[----:B------:R-:W-:-:S04]  /*c280*/  IMAD.WIDE.U32 R138, R45, R136, R138 ;  /* 0x000000882d8a7225 */ /* 0x000fc800078e008a */
[----:B------:R-:W-:Y:S01]  /*c290*/  IMAD R57, R45, R137, R44 ;  /* 0x000000892d397224 */ /* 0x000fe200078e022c */
[----:B------:R-:W-:Y:S06]  /*c2a0*/  @P3 BRA `(.L_x_519) ;  /* 0x00000030009c3947 */ /* 0x000fec0003800000 */
[----:B------:R-:W-:Y:S01]  /*c2b0*/  ISETP.NE.AND P3, PT, R34, RZ, PT ;  /* 0x000000ff2200720c */ /* 0x000fe20003f65270 */
[----:B------:R-:W-:Y:S01]  /*c2c0*/  BSSY B1, `(.L_x_561) ;  /* 0x00000f8000017945 */ /* 0x000fe20003800000 */
[----:B------:R-:W-:-:S11]  /*c2d0*/  IADD3 R57, R139, R57, RZ ;  /* 0x000000398b397210 */ /* 0x000fd60007ffe0ff */
[----:B------:R-:W-:Y:S05]  /*c2e0*/  @!P3 BRA `(.L_x_562) ;  /* 0x0000000c00d4b947 */ /* 0x000fea0003800000 */
[----:B------:R-:W-:Y:S01]  /*c2f0*/  SEL R44, R121, R158, !P0 ;  /* 0x0000009e792c7207 */ /* 0x000fe20004000000 */
        /* <DEDUP_REMOVED lines=17> */
[C---:B------:R-:W-:Y:S02]  /*c410*/  IMAD.IADD R45, R16.reuse, 0x1, R45 ;  /* 0x00000001102d7824 */ /* 0x040fe400078e022d */
[----:B------:R-:W-:-:S04]  /*c420*/  IMAD.IADD R48, R16, 0x1, R47 ;  /* 0x0000000110307824 */ /* 0x000fc800078e022f */
[----:B------:R-:W0:Y:S04]  /*c430*/  LDS.128 R44, [R45+0x24200] ;  /* 0x024200002d2c7984 */ /* 0x000e280000000c00 */
[----:B------:R-:W1:Y:S01]  /*c440*/  LDS.128 R48, [R48+0x24200] ;  /* 0x0242000030307984 */ /* 0x000e620000000c00 */
[----:B------:R-:W-:Y:S05]  /*c450*/  @P3 BRA `(.L_x_564) ;  /* 0x0000000c004c3947 */ /* 0x000fea0003800000 */
[--C-:B------:R-:W-:Y:S01]  /*c460*/  SHF.R.U32.HI R56, RZ, 0x8, R77.reuse ;  /* 0x00000008ff387819 */ /* 0x100fe2000001164d */
[----:B-1----:R-:W-:Y:S01]  /*c470*/  IMAD.MOV.U32 R62, RZ, RZ, R48 ;  /* 0x000000ffff3e7224 */ /* 0x002fe200078e0030 */
[----:B0-----:R-:W-:Y:S01]  /*c480*/  MOV R52, R45 ;  /* 0x0000002d00347202 */ /* 0x001fe20000000f00 */
[----:B------:R-:W-:Y:S01]  /*c490*/  IMAD.MOV.U32 R60, RZ, RZ, R44 ;  /* 0x000000ffff3c7224 */ /* 0x000fe200078e002c */
[----:B------:R-:W-:Y:S01]  /*c4a0*/  SHF.R.U32.HI R88, RZ, 0x10, R77 ;  /* 0x00000010ff587819 */ /* 0x000fe2000001164d */
[----:B------:R-:W-:Y:S01]  /*c4b0*/  IMAD.SHL.U32 R45, R56, 0x100, RZ ;  /* 0x00000100382d7824 */ /* 0x000fe200078e00ff */
[----:B------:R-:W-:Y:S01]  /*c4c0*/  LOP3.LUT R58, R77, 0xff0000ff, RZ, 0xc0, !PT ;  /* 0xff0000ff4d3a7812 */ /* 0x000fe200078ec0ff */
[----:B------:R-:W-:Y:S01]  /*c4d0*/  IMAD.MOV.U32 R56, RZ, RZ, R46 ;  /* 0x000000ffff387224 */ /* 0x000fe200078e002e */
[----:B------:R-:W-:Y:S01]  /*c4e0*/  SHF.R.U32.HI R66, RZ, 0x8, R65 ;  /* 0x00000008ff427819 */ /* 0x000fe20000011641 */
[----:B------:R-:W-:Y:S01]  /*c4f0*/  IMAD.U32 R46, R88, 0x10000, RZ ;  /* 0x00010000582e7824 */ /* 0x000fe200078e00ff */
[----:B------:R-:W-:-:S02]  /*c500*/  SHF.R.U32.HI R64, RZ, 0x8, R67 ;  /* 0x00000008ff407819 */ /* 0x000fc40000011643 */
[----:B------:R-:W-:Y:S01]  /*c510*/  SHF.R.U32.HI R76, RZ, 0x8, R79 ;  /* 0x00000008ff4c7819 */ /* 0x000fe2000001164f */
[----:B------:R-:W-:Y:S01]  /*c520*/  IMAD.SHL.U32 R48, R66, 0x100, RZ ;  /* 0x0000010042307824 */ /* 0x000fe200078e00ff */
[----:B------:R-:W-:Y:S01]  /*c530*/  LOP3.LUT R45, R58, 0xff00, R45, 0xf8, !PT ;  /* 0x0000ff003a2d7812 */ /* 0x000fe200078ef82d */
[----:B------:R-:W-:Y:S01]  /*c540*/  IMAD.SHL.U32 R58, R64, 0x100, RZ ;  /* 0x00000100403a7824 */ /* 0x000fe200078e00ff */
[----:B------:R-:W-:Y:S02]  /*c550*/  SHF.R.U32.HI R78, RZ, 0x10, R79 ;  /* 0x00000010ff4e7819 */ /* 0x000fe4000001164f */
[----:B------:R-:W-:Y:S02]  /*c560*/  LOP3.LUT R61, R65, 0xff0000ff, RZ, 0xc0, !PT ;  /* 0xff0000ff413d7812 */ /* 0x000fe400078ec0ff */
[----:B------:R-:W-:Y:S02]  /*c570*/  LOP3.LUT R63, R67, 0xff0000ff, RZ, 0xc0, !PT ;  /* 0xff0000ff433f7812 */ /* 0x000fe400078ec0ff */
[----:B------:R-:W-:-:S02]  /*c580*/  LOP3.LUT R59, R79, 0xff0000ff, RZ, 0xc0, !PT ;  /* 0xff0000ff4f3b7812 */ /* 0x000fc400078ec0ff */
[----:B------:R-:W-:Y:S02]  /*c590*/  SHF.L.U32 R44, R76, 0x8, RZ ;  /* 0x000000084c2c7819 */ /* 0x000fe400000006ff */
[----:B------:R-:W-:Y:S01]  /*c5a0*/  LOP3.LUT R46, R45, 0xff0000, R46, 0xf8, !PT ;  /* 0x00ff00002d2e7812 */ /* 0x000fe200078ef82e */
[----:B------:R-:W-:Y:S01]  /*c5b0*/  IMAD.U32 R45, R78, 0x10000, RZ ;  /* 0x000100004e2d7824 */ /* 0x000fe200078e00ff */
[----:B------:R-:W-:Y:S02]  /*c5c0*/  LOP3.LUT R48, R61, 0xff00, R48, 0xf8, !PT ;  /* 0x0000ff003d307812 */ /* 0x000fe400078ef830 */
[----:B------:R-:W-:Y:S02]  /*c5d0*/  LOP3.LUT R76, R63, 0xff00, R58, 0xf8, !PT ;  /* 0x0000ff003f4c7812 */ /* 0x000fe400078ef83a */
[----:B------:R-:W-:Y:S02]  /*c5e0*/  LOP3.LUT R44, R59, 0xff00, R44, 0xf8, !PT ;  /* 0x0000ff003b2c7812 */ /* 0x000fe400078ef82c */
[----:B------:R-:W-:-:S02]  /*c5f0*/  F2FP.F16.E4M3.UNPACK_B R66, R162.H1 ;  /* 0x000000a2ff42723e */ /* 0x000fc400030006ff */
[----:B------:R-:W-:Y:S02]  /*c600*/  F2FP.F16.E4M3.UNPACK_B R63, R62.H1 ;  /* 0x0000003eff3f723e */ /* 0x000fe400030006ff */
[----:B------:R-:W-:Y:S02]  /*c610*/  F2FP.F16.E4M3.UNPACK_B R61, R60.H1 ;  /* 0x0000003cff3d723e */ /* 0x000fe400030006ff */
[----:B------:R-:W-:Y:S01]  /*c620*/  SHF.R.U32.HI R65, RZ, 0x10, R65 ;  /* 0x00000010ff417819 */ /* 0x000fe20000011641 */
[----:B------:R-:W-:Y:S01]  /*c630*/  HADD2.F32 R59, -RZ, R63.H0_H0 ;  /* 0x2000003fff3b7230 */ /* 0x000fe20000004100 */
[----:B------:R-:W-:Y:S01]  /*c640*/  LOP3.LUT R44, R44, 0xff0000, R45, 0xf8, !PT ;  /* 0x00ff00002c2c7812 */ /* 0x000fe200078ef82d */
[----:B------:R-:W-:Y:S01]  /*c650*/  HADD2.F32 R45, -RZ, R66.H0_H0 ;  /* 0x20000042ff2d7230 */ /* 0x000fe20000004100 */
[----:B------:R-:W-:Y:S01]  /*c660*/  F2FP.F16.E4M3.UNPACK_B R64, R164.H1 ;  /* 0x000000a4ff40723e */ /* 0x000fe200030006ff */
[--C-:B------:R-:W-:Y:S01]  /*c670*/  HADD2.F32 R58, -RZ, R61.reuse.H0_H0 ;  /* 0x2000003dff3a7230 */ /* 0x100fe20000004100 */
[----:B------:R-:W-:Y:S01]  /*c680*/  SHF.R.U32.HI R77, RZ, 0x10, R67 ;  /* 0x00000010ff4d7819 */ /* 0x000fe20000011643 */
[----:B------:R-:W-:Y:S01]  /*c690*/  HADD2.F32 R61, -RZ, R61.H1_H1 ;  /* 0x3000003dff3d7230 */ /* 0x000fe20000004100 */
[----:B------:R-:W-:Y:S01]  /*c6a0*/  SHF.L.U32 R67, R65, 0x10, RZ ;  /* 0x0000001041437819 */ /* 0x000fe200000006ff */
[----:B------:R-:W-:-:S02]  /*c6b0*/  HADD2.F32 R65, -RZ, R64.H0_H0 ;  /* 0x20000040ff417230 */ /* 0x000fc40000004100 */
[-C--:B------:R-:W-:Y:S01]  /*c6c0*/  FMUL.FTZ R79, R59, R45.reuse ;  /* 0x0000002d3b4f7220 */ /* 0x080fe20000410000 */
[----:B------:R-:W-:Y:S01]  /*c6d0*/  FMUL.FTZ R78, R58, R45 ;  /* 0x0000002d3a4e7220 */ /* 0x000fe20000410000 */
[----:B------:R-:W-:Y:S01]  /*c6e0*/  IMAD.U32 R77, R77, 0x10000, RZ ;  /* 0x000100004d4d7824 */ /* 0x000fe200078e00ff */
[----:B------:R-:W-:Y:S01]  /*c6f0*/  LOP3.LUT R48, R48, 0xff0000, R67, 0xf8, !PT ;  /* 0x00ff000030307812 */ /* 0x000fe200078ef843 */
[-C--:B------:R-:W-:Y:S01]  /*c700*/  FFMA.FTZ R58, R58, R65.reuse, -R79 ;  /* 0x000000413a3a7223 */ /* 0x080fe2000001084f */
[----:B------:R-:W-:Y:S01]  /*c710*/  FFMA.FTZ R59, R59, R65, R78 ;  /* 0x000000413b3b7223 */ /* 0x000fe2000001004e */
[----:B------:R-:W-:Y:S01]  /*c720*/  HADD2.F32 R65, -RZ, R66.H1_H1 ;  /* 0x30000042ff417230 */ /* 0x000fe20000004100 */
[----:B------:R-:W-:Y:S01]  /*c730*/  F2FP.F16.E4M3.UNPACK_B R162, R162 ;  /* 0x000000a2ffa2723e */ /* 0x000fe200020006ff */
[----:B------:R-:W-:Y:S01]  /*c740*/  HADD2.F32 R66, -RZ, R63.H1_H1 ;  /* 0x3000003fff427230 */ /* 0x000fe20000004100 */
[----:B------:R-:W-:Y:S01]  /*c750*/  F2FP.F16.E4M3.UNPACK_B R63, R62 ;  /* 0x0000003eff3f723e */ /* 0x000fe200020006ff */
[----:B------:R-:W-:Y:S01]  /*c760*/  HADD2.F32 R67, -RZ, R64.H1_H1 ;  /* 0x30000040ff437230 */ /* 0x000fe20000004100 */
[----:B------:R-:W-:-:S02]  /*c770*/  F2FP.F16.E4M3.UNPACK_B R64, R60 ;  /* 0x0000003cff40723e */ /* 0x000fc400020006ff */
[----:B------:R-:W-:Y:S01]  /*c780*/  LOP3.LUT R45, R76, 0xff0000, R77, 0xf8, !PT ;  /* 0x00ff00004c2d7812 */ /* 0x000fe200078ef84d */
[CC--:B------:R-:W-:Y:S01]  /*c790*/  FMUL.FTZ R60, R66.reuse, R65.reuse ;  /* 0x00000041423c7220 */ /* 0x0c0fe20000410000 */
[C---:B------:R-:W-:Y:S01]  /*c7a0*/  FMUL.FTZ R77, R61.reuse, R65 ;  /* 0x000000413d4d7220 */ /* 0x040fe20000410000 */
[----:B------:R-:W-:Y:S01]  /*c7b0*/  F2FP.F16.E4M3.UNPACK_B R164, R164 ;  /* 0x000000a4ffa4723e */ /* 0x000fe200020006ff */
[----:B------:R-:W-:Y:S02]  /*c7c0*/  HADD2.F32 R76, -RZ, R162.H0_H0 ;  /* 0x200000a2ff4c7230 */ /* 0x000fe40000004100 */
[-C--:B------:R-:W-:Y:S01]  /*c7d0*/  FFMA.FTZ R61, R61, R67.reuse, -R60 ;  /* 0x000000433d3d7223 */ /* 0x080fe2000001083c */
[----:B------:R-:W-:Y:S02]  /*c7e0*/  HADD2.F32 R65, -RZ, R63.H0_H0 ;  /* 0x2000003fff417230 */ /* 0x000fe40000004100 */
[----:B------:R-:W-:Y:S01]  /*c7f0*/  FFMA.FTZ R60, R66, R67, R77 ;  /* 0x00000043423c7223 */ /* 0x000fe2000001004d */
        /* <DEDUP_REMOVED lines=10> */
[----:B------:R-:W-:Y:S01]  /*c8a0*/  F2FP.F16.E4M3.UNPACK_B R76, R50.H1 ;  /* 0x00000032ff4c723e */ /* 0x000fe200030006ff */
[----:B------:R-:W-:-:S02]  /*c8b0*/  HADD2.F32 R164, -RZ, R164.H1_H1 ;  /* 0x300000a4ffa47230 */ /* 0x000fc40000004100 */
[CC--:B------:R-:W-:Y:S01]  /*c8c0*/  FMUL.FTZ R65, R67.reuse, R162.reuse ;  /* 0x000000a243417220 */ /* 0x0c0fe20000410000 */
[C---:B------:R-:W-:Y:S01]  /*c8d0*/  FMUL.FTZ R162, R64.reuse, R162 ;  /* 0x000000a240a27220 */ /* 0x040fe20000410000 */
[----:B------:R-:W-:Y:S01]  /*c8e0*/  F2FP.F16.E4M3.UNPACK_B R78, R165.H1 ;  /* 0x000000a5ff4e723e */ /* 0x000fe200030006ff */
[----:B------:R-:W-:Y:S01]  /*c8f0*/  HADD2.F32 R90, -RZ, R79.H0_H0 ;  /* 0x2000004fff5a7230 */ /* 0x000fe20000004100 */
[----:B------:R-:W-:Y:S01]  /*c900*/  F2FP.F16.E4M3.UNPACK_B R66, R56.H1 ;  /* 0x00000038ff42723e */ /* 0x000fe200030006ff */
[----:B------:R-:W-:Y:S02]  /*c910*/  HADD2.F32 R77, -RZ, R76.H0_H0 ;  /* 0x2000004cff4d7230 */ /* 0x000fe40000004100 */
[-C--:B------:R-:W-:Y:S01]  /*c920*/  FFMA.FTZ R65, R64, R164.reuse, -R65 ;  /* 0x000000a440417223 */ /* 0x080fe20000010841 */
[----:B------:R-:W-:Y:S01]  /*c930*/  FFMA.FTZ R64, R67, R164, R162 ;  /* 0x000000a443407223 */ /* 0x000fe200000100a2 */
[----:B------:R-:W-:Y:S01]  /*c940*/  HADD2.F32 R88, -RZ, R78.H0_H0 ;  /* 0x2000004eff587230 */ /* 0x000fe20000004100 */
[----:B------:R-:W-:Y:S01]  /*c950*/  F2FP.F16.E4M3.UNPACK_B R163, R163 ;  /* 0x000000a3ffa3723e */ /* 0x000fe200020006ff */
[----:B------:R-:W-:-:S02]  /*c960*/  HADD2.F32 R67, -RZ, R66.H0_H0 ;  /* 0x20000042ff437230 */ /* 0x000fc40000004100 */
[----:B------:R-:W-:Y:S01]  /*c970*/  FMUL.FTZ R92, R77, R90 ;  /* 0x0000005a4d5c7220 */ /* 0x000fe20000410000 */
[----:B------:R-:W-:Y:S01]  /*c980*/  HADD2.F32 R79, -RZ, R79.H1_H1 ;  /* 0x3000004fff4f7230 */ /* 0x000fe20000004100 */
[----:B------:R-:W-:Y:S01]  /*c990*/  F2FP.F16.E4M3.UNPACK_B R56, R56 ;  /* 0x00000038ff38723e */ /* 0x000fe200020006ff */
[----:B------:R-:W-:Y:S02]  /*c9a0*/  HADD2.F32 R76, -RZ, R76.H1_H1 ;  /* 0x3000004cff4c7230 */ /* 0x000fe40000004100 */
[C---:B------:R-:W-:Y:S01]  /*c9b0*/  FMUL.FTZ R90, R67.reuse, R90 ;  /* 0x0000005a435a7220 */ /* 0x040fe20000410000 */
[-C--:B------:R-:W-:Y:S01]  /*c9c0*/  FFMA.FTZ R92, R67, R88.reuse, -R92 ;  /* 0x00000058435c7223 */ /* 0x080fe2000001085c */
[----:B------:R-:W-:Y:S01]  /*c9d0*/  HADD2.F32 R66, -RZ, R66.H1_H1 ;  /* 0x30000042ff427230 */ /* 0x000fe20000004100 */
[----:B------:R-:W-:Y:S01]  /*c9e0*/  F2FP.F16.E4M3.UNPACK_B R165, R165 ;  /* 0x000000a5ffa5723e */ /* 0x000fe200020006ff */
[----:B------:R-:W-:Y:S02]  /*c9f0*/  HADD2.F32 R67, -RZ, R78.H1_H1 ;  /* 0x3000004eff437230 */ /* 0x000fe40000004100 */
[-C--:B------:R-:W-:Y:S01]  /*ca00*/  FMUL.FTZ R89, R76, R79.reuse ;  /* 0x0000004f4c597220 */ /* 0x080fe20000410000 */
[----:B------:R-:W-:Y:S01]  /*ca10*/  FFMA.FTZ R90, R77, R88, R90 ;  /* 0x000000584d5a7223 */ /* 0x000fe2000001005a */
[----:B------:R-:W-:Y:S01]  /*ca20*/  FMUL.FTZ R79, R66, R79 ;  /* 0x0000004f424f7220 */ /* 0x000fe20000410000 */
[----:B------:R-:W-:-:S02]  /*ca30*/  HADD2.F32 R77, -RZ, R163.H0_H0 ;  /* 0x200000a3ff4d7230 */ /* 0x000fc40000004100 */
[-C--:B------:R-:W-:Y:S01]  /*ca40*/  FFMA.FTZ R89, R66, R67.reuse, -R89 ;  /* 0x0000004342597223 */ /* 0x080fe20000010859 */
[----:B------:R-:W-:Y:S01]  /*ca50*/  F2FP.F16.E4M3.UNPACK_B R66, R50 ;  /* 0x00000032ff42723e */ /* 0x000fe200020006ff */
[----:B------:R-:W-:Y:S01]  /*ca60*/  FFMA.FTZ R91, R76, R67, R79 ;  /* 0x000000434c5b7223 */ /* 0x000fe2000001004f */
[----:B------:R-:W-:Y:S01]  /*ca70*/  HADD2.F32 R50, -RZ, R56.H0_H0 ;  /* 0x20000038ff327230 */ /* 0x000fe20000004100 */
[----:B------:R-:W-:Y:S01]  /*ca80*/  F2FP.SATFINITE.E4M3.F32.PACK_AB_MERGE_C R58, R61, R58, RZ ;  /* 0x0000003a3d3a723e */ /* 0x000fe200048070ff */
[----:B------:R-:W-:Y:S01]  /*ca90*/  HADD2.F32 R163, -RZ, R163.H1_H1 ;  /* 0x300000a3ffa37230 */ /* 0x000fe20000004100 */
[----:B------:R-:W-:Y:S01]  /*caa0*/  F2FP.SATFINITE.E4M3.F32.PACK_AB_MERGE_C R60, R60, R59, RZ ;  /* 0x0000003b3c3c723e */ /* 0x000fe200048070ff */
[--C-:B------:R-:W-:Y:S02]  /*cab0*/  HADD2.F32 R67, -RZ, R66.reuse.H0_H0 ;  /* 0x20000042ff437230 */ /* 0x100fe40000004100 */
[----:B------:R-:W-:Y:S01]  /*cac0*/  FMUL.FTZ R78, R50, R77 ;  /* 0x0000004d324e7220 */ /* 0x000fe20000410000 */
[----:B------:R-:W-:Y:S01]  /*cad0*/  HADD2.F32 R66, -RZ, R66.H1_H1 ;  /* 0x30000042ff427230 */ /* 0x000fe20000004100 */
[----:B------:R-:W-:Y:S01]  /*cae0*/  F2FP.SATFINITE.E4M3.F32.PACK_AB_MERGE_C R59, R65, R62, R58 ;  /* 0x0000003e413b723e */ /* 0x000fe2000480703a */
[----:B------:R-:W-:-:S02]  /*caf0*/  HADD2.F32 R56, -RZ, R56.H1_H1 ;  /* 0x30000038ff387230 */ /* 0x000fc40000004100 */
[C---:B------:R-:W-:Y:S01]  /*cb00*/  FMUL.FTZ R79, R67.reuse, R77 ;  /* 0x0000004d434f7220 */ /* 0x040fe20000410000 */
[--C-:B------:R-:W-:Y:S02]  /*cb10*/  HADD2.F32 R76, -RZ, R165.reuse.H0_H0 ;  /* 0x200000a5ff4c7230 */ /* 0x100fe40000004100 */
[-C--:B------:R-:W-:Y:S01]  /*cb20*/  FMUL.FTZ R77, R66, R163.reuse ;  /* 0x000000a3424d7220 */ /* 0x080fe20000410000 */
[----:B------:R-:W-:Y:S02]  /*cb30*/  HADD2.F32 R165, -RZ, R165.H1_H1 ;  /* 0x300000a5ffa57230 */ /* 0x000fe40000004100 */
[----:B------:R-:W-:Y:S01]  /*cb40*/  FMUL.FTZ R163, R56, R163 ;  /* 0x000000a338a37220 */ /* 0x000fe20000410000 */
[----:B------:R-:W-:Y:S01]  /*cb50*/  F2FP.F16.E4M3.UNPACK_B R62, R48 ;  /* 0x00000030ff3e723e */ /* 0x000fe200020006ff */
[----:B------:R-:W-:Y:S01]  /*cb60*/  FFMA.FTZ R79, R50, R76, -R79 ;  /* 0x0000004c324f7223 */ /* 0x000fe2000001084f */
[----:B------:R-:W-:Y:S01]  /*cb70*/  F2FP.F16.E4M3.UNPACK_B R61, R52 ;  /* 0x00000034ff3d723e */ /* 0x000fe200020006ff */
[----:B------:R-:W-:Y:S01]  /*cb80*/  FFMA.FTZ R163, R66, R165, R163 ;  /* 0x000000a542a37223 */ /* 0x000fe200000100a3 */
[----:B------:R-:W-:Y:S01]  /*cb90*/  F2FP.F16.E4M3.UNPACK_B R66, R49 ;  /* 0x00000031ff42723e */ /* 0x000fe200020006ff */
[----:B------:R-:W-:Y:S01]  /*cba0*/  FFMA.FTZ R50, R67, R76, R78 ;  /* 0x0000004c43327223 */ /* 0x000fe2000001004e */
[----:B------:R-:W-:Y:S01]  /*cbb0*/  F2FP.SATFINITE.E4M3.F32.PACK_AB_MERGE_C R58, R64, R63, R60 ;  /* 0x0000003f403a723e */ /* 0x000fe2000480703c */
[----:B------:R-:W-:Y:S01]  /*cbc0*/  HADD2.F32 R67, -RZ, R62.H0_H0 ;  /* 0x2000003eff437230 */ /* 0x000fe20000004100 */
[----:B------:R-:W-:Y:S01]  /*cbd0*/  F2FP.F16.E4M3.UNPACK_B R64, R46 ;  /* 0x0000002eff40723e */ /* 0x000fe200020006ff */
[----:B------:R-:W-:-:S02]  /*cbe0*/  HADD2.F32 R63, -RZ, R66.H0_H0 ;  /* 0x20000042ff3f7230 */ /* 0x000fc40000004100 */
[----:B------:R-:W-:Y:S01]  /*cbf0*/  FFMA.FTZ R56, R56, R165, -R77 ;  /* 0x000000a538387223 */ /* 0x000fe2000001084d */
[--C-:B------:R-:W-:Y:S01]  /*cc00*/  HADD2.F32 R60, -RZ, R61.reuse.H0_H0 ;  /* 0x2000003dff3c7230 */ /* 0x100fe20000004100 */
[----:B------:R-:W-:Y:S01]  /*cc10*/  F2FP.F16.E4M3.UNPACK_B R52, R52.H1 ;  /* 0x00000034ff34723e */ /* 0x000fe200030006ff */
        /* <DEDUP_REMOVED lines=9> */
[----:B------:R-:W-:Y:S01]  /*ccb0*/  FMUL.FTZ R65, R66, R67 ;  /* 0x0000004342417220 */ /* 0x000fe20000410000 */
[----:B------:R-:W-:Y:S01]  /*ccc0*/  F2FP.F16.E4M3.UNPACK_B R64, R49.H1 ;  /* 0x00000031ff40723e */ /* 0x000fe200030006ff */
[C---:B------:R-:W-:Y:S01]  /*ccd0*/  FMUL.FTZ R77, R62.reuse, R67 ;  /* 0x000000433e4d7220 */ /* 0x040fe20000410000 */
[----:B------:R-:W-:Y:S01]  /*cce0*/  F2FP.F16.E4M3.UNPACK_B R67, R48.H1 ;  /* 0x00000030ff43723e */ /* 0x000fe200030006ff */
[-C--:B------:R-:W-:Y:S01]  /*ccf0*/  FFMA.FTZ R49, R62, R63.reuse, -R65 ;  /* 0x0000003f3e317223 */ /* 0x080fe20000010841 */
[----:B------:R-:W-:Y:S02]  /*cd00*/  HADD2.F32 R62, -RZ, R52.H0_H0 ;  /* 0x20000034ff3e7230 */ /* 0x000fe40000004100 */
[----:B------:R-:W-:Y:S01]  /*cd10*/  FFMA.FTZ R48, R66, R63, R77 ;  /* 0x0000003f42307223 */ /* 0x000fe2000001004d */
[--C-:B------:R-:W-:Y:S01]  /*cd20*/  HADD2.F32 R65, -RZ, R64.reuse.H0_H0 ;  /* 0x20000040ff417230 */ /* 0x100fe20000004100 */
[----:B------:R-:W-:Y:S01]  /*cd30*/  F2FP.F16.E4M3.UNPACK_B R46, R46.H1 ;  /* 0x0000002eff2e723e */ /* 0x000fe200030006ff */
[--C-:B------:R-:W-:Y:S01]  /*cd40*/  HADD2.F32 R66, -RZ, R67.reuse.H0_H0 ;  /* 0x20000043ff427230 */ /* 0x100fe20000004100 */
[----:B------:R-:W-:Y:S01]  /*cd50*/  F2FP.SATFINITE.E4M3.F32.PACK_AB_MERGE_C R89, R89, R92, RZ ;  /* 0x0000005c5959723e */ /* 0x000fe200048070ff */
[----:B------:R-:W-:Y:S01]  /*cd60*/  HADD2.F32 R64, -RZ, R64.H1_H1 ;  /* 0x30000040ff407230 */ /* 0x000fe20000004100 */
[----:B------:R-:W-:Y:S01]  /*cd70*/  F2FP.SATFINITE.E4M3.F32.PACK_AB_MERGE_C R90, R91, R90, RZ ;  /* 0x0000005a5b5a723e */ /* 0x000fe200048070ff */
[----:B------:R-:W-:-:S02]  /*cd80*/  HADD2.F32 R67, -RZ, R67.H1_H1 ;  /* 0x30000043ff437230 */ /* 0x000fc40000004100 */
[-C--:B------:R-:W-:Y:S01]  /*cd90*/  FMUL.FTZ R77, R65, R66.reuse ;  /* 0x00000042414d7220 */ /* 0x080fe20000410000 */
[----:B------:R-:W-:Y:S02]  /*cda0*/  HADD2.F32 R63, -RZ, R52.H1_H1 ;  /* 0x30000034ff3f7230 */ /* 0x000fe40000004100 */
[----:B------:R-:W-:Y:S01]  /*cdb0*/  FMUL.FTZ R76, R62, R66 ;  /* 0x000000423e4c7220 */ /* 0x000fe20000410000 */
[--C-:B------:R-:W-:Y:S02]  /*cdc0*/  HADD2.F32 R52, -RZ, R46.reuse.H0_H0 ;  /* 0x2000002eff347230 */ /* 0x100fe40000004100 */
[-C--:B------:R-:W-:Y:S01]  /*cdd0*/  FMUL.FTZ R78, R64, R67.reuse ;  /* 0x00000043404e7220 */ /* 0x080fe20000410000 */
[----:B------:R-:W-:Y:S02]  /*cde0*/  HADD2.F32 R66, -RZ, R46.H1_H1 ;  /* 0x3000002eff427230 */ /* 0x000fe40000004100 */
[----:B------:R-:W-:Y:S01]  /*cdf0*/  FMUL.FTZ R67, R63, R67 ;  /* 0x000000433f437220 */ /* 0x000fe20000410000 */
[----:B------:R-:W-:Y:S01]  /*ce00*/  F2FP.SATFINITE.E4M3.F32.PACK_AB_MERGE_C R56, R56, R79, R89 ;  /* 0x0000004f3838723e */ /* 0x000fe20004807059 */
[-C--:B------:R-:W-:Y:S01]  /*ce10*/  FFMA.FTZ R46, R62, R52.reuse, -R77 ;  /* 0x000000343e2e7223 */ /* 0x080fe2000001084d */
[----:B------:R-:W-:Y:S01]  /*ce20*/  FFMA.FTZ R52, R65, R52, R76 ;  /* 0x0000003441347223 */ /* 0x000fe2000001004c */
[-C--:B------:R-:W-:Y:S01]  /*ce30*/  FFMA.FTZ R91, R63, R66.reuse, -R78 ;  /* 0x000000423f5b7223 */ /* 0x080fe2000001084e */
[----:B------:R-:W-:Y:S01]  /*ce40*/  F2FP.F16.E4M3.UNPACK_B R62, R47 ;  /* 0x0000002fff3e723e */ /* 0x000fe200020006ff */
[----:B------:R-:W-:Y:S01]  /*ce50*/  FFMA.FTZ R93, R64, R66, R67 ;  /* 0x00000042405d7223 */ /* 0x000fe20000010043 */
[----:B------:R-:W-:-:S02]  /*ce60*/  F2FP.F16.E4M3.UNPACK_B R65, R51 ;  /* 0x00000033ff41723e */ /* 0x000fc400020006ff */
[----:B------:R-:W-:Y:S02]  /*ce70*/  F2FP.F16.E4M3.UNPACK_B R78, R45 ;  /* 0x0000002dff4e723e */ /* 0x000fe400020006ff */
[----:B------:R-:W-:Y:S01]  /*ce80*/  F2FP.F16.E4M3.UNPACK_B R64, R51.H1 ;  /* 0x00000033ff40723e */ /* 0x000fe200030006ff */
[----:B------:R-:W-:Y:S01]  /*ce90*/  HADD2.F32 R51, -RZ, R62.H0_H0 ;  /* 0x2000003eff337230 */ /* 0x000fe20000004100 */
[----:B------:R-:W-:Y:S01]  /*cea0*/  F2FP.F16.E4M3.UNPACK_B R79, R45.H1 ;  /* 0x0000002dff4f723e */ /* 0x000fe200030006ff */
[----:B------:R-:W-:Y:S01]  /*ceb0*/  HADD2.F32 R66, -RZ, R65.H0_H0 ;  /* 0x20000041ff427230 */ /* 0x000fe20000004100 */
[----:B------:R-:W-:Y:S01]  /*cec0*/  F2FP.F16.E4M3.UNPACK_B R47, R47.H1 ;  /* 0x0000002fff2f723e */ /* 0x000fe200030006ff */
[----:B------:R-:W-:Y:S01]  /*ced0*/  HADD2.F32 R88, -RZ, R78.H0_H0 ;  /* 0x2000004eff587230 */ /* 0x000fe20000004100 */
[-C--:B------:R-:W-:Y:S01]  /*cee0*/  F2FP.F16.E4M3.UNPACK_B R45, R44.reuse ;  /* 0x0000002cff2d723e */ /* 0x080fe200020006ff */
[----:B------:R-:W-:Y:S01]  /*cef0*/  HADD2.F32 R89, -RZ, R79.H0_H0 ;  /* 0x2000004fff597230 */ /* 0x000fe20000004100 */
[----:B------:R-:W-:Y:S01]  /*cf00*/  F2FP.F16.E4M3.UNPACK_B R67, R44.H1 ;  /* 0x0000002cff43723e */ /* 0x000fe200030006ff */
[----:B------:R-:W-:Y:S01]  /*cf10*/  HADD2.F32 R44, -RZ, R64.H0_H0 ;  /* 0x20000040ff2c7230 */ /* 0x000fe20000004100 */
[----:B------:R-:W-:Y:S01]  /*cf20*/  F2FP.SATFINITE.E4M3.F32.PACK_AB_MERGE_C R50, R163, R50, R90 ;  /* 0x00000032a332723e */ /* 0x000fe2000480705a */
[----:B------:R-:W-:-:S02]  /*cf30*/  HADD2.F32 R63, -RZ, R47.H0_H0 ;  /* 0x2000002fff3f7230 */ /* 0x000fc40000004100 */
[-C--:B------:R-:W-:Y:S01]  /*cf40*/  FMUL.FTZ R90, R66, R88.reuse ;  /* 0x00000058425a7220 */ /* 0x080fe20000410000 */
[----:B------:R-:W-:Y:S01]  /*cf50*/  FMUL.FTZ R95, R51, R88 ;  /* 0x00000058335f7220 */ /* 0x000fe20000410000 */
[----:B------:R-:W-:Y:S02]  /*cf60*/  HADD2.F32 R77, -RZ, R67.H0_H0 ;  /* 0x20000043ff4d7230 */ /* 0x000fe40000004100 */
[CC--:B------:R-:W-:Y:S01]  /*cf70*/  FMUL.FTZ R88, R44.reuse, R89.reuse ;  /* 0x000000592c587220 */ /* 0x0c0fe20000410000 */
[----:B------:R-:W-:Y:S01]  /*cf80*/  FMUL.FTZ R89, R63, R89 ;  /* 0x000000593f597220 */ /* 0x000fe20000410000 */
[----:B------:R-:W-:Y:S01]  /*cf90*/  HADD2.F32 R64, -RZ, R64.H1_H1 ;  /* 0x30000040ff407230 */ /* 0x000fe20000004100 */
[----:B------:R-:W-:Y:S01]  /*cfa0*/  F2FP.SATFINITE.E4M3.F32.PACK_AB_MERGE_C R46, R91, R46, RZ ;  /* 0x0000002e5b2e723e */ /* 0x000fe200048070ff */
[----:B------:R-:W-:Y:S02]  /*cfb0*/  HADD2.F32 R79, -RZ, R79.H1_H1 ;  /* 0x3000004fff4f7230 */ /* 0x000fe40000004100 */
[----:B------:R-:W-:Y:S01]  /*cfc0*/  FFMA.FTZ R89, R44, R77, R89 ;  /* 0x0000004d2c597223 */ /* 0x000fe20000010059 */
[----:B------:R-:W-:-:S02]  /*cfd0*/  HADD2.F32 R47, -RZ, R47.H1_H1 ;  /* 0x3000002fff2f7230 */ /* 0x000fc40000004100 */
[----:B------:R-:W-:Y:S01]  /*cfe0*/  FFMA.FTZ R88, R63, R77, -R88 ;  /* 0x0000004d3f587223 */ /* 0x000fe20000010858 */
[----:B------:R-:W-:Y:S02]  /*cff0*/  HADD2.F32 R76, -RZ, R45.H0_H0 ;  /* 0x2000002dff4c7230 */ /* 0x000fe40000004100 */
[-C--:B------:R-:W-:Y:S01]  /*d000*/  FMUL.FTZ R44, R64, R79.reuse ;  /* 0x0000004f402c7220 */ /* 0x080fe20000410000 */
[----:B------:R-:W-:Y:S02]  /*d010*/  HADD2.F32 R65, -RZ, R65.H1_H1 ;  /* 0x30000041ff417230 */ /* 0x000fe40000004100 */
[----:B------:R-:W-:Y:S01]  /*d020*/  FMUL.FTZ R79, R47, R79 ;  /* 0x0000004f2f4f7220 */ /* 0x000fe20000410000 */
[----:B------:R-:W-:Y:S02]  /*d030*/  HADD2.F32 R78, -RZ, R78.H1_H1 ;  /* 0x3000004eff4e7230 */ /* 0x000fe40000004100 */
[----:B------:R-:W-:Y:S01]  /*d040*/  FFMA.FTZ R90, R51, R76, -R90 ;  /* 0x0000004c335a7223 */ /* 0x000fe2000001085a */
[----:B------:R-:W-:-:S02]  /*d050*/  HADD2.F32 R67, -RZ, R67.H1_H1 ;  /* 0x30000043ff437230 */ /* 0x000fc40000004100 */
[----:B------:R-:W-:Y:S01]  /*d060*/  FFMA.FTZ R95, R66, R76, R95 ;  /* 0x0000004c425f7223 */ /* 0x000fe2000001005f */
[----:B------:R-:W-:Y:S02]  /*d070*/  HADD2.F32 R62, -RZ, R62.H1_H1 ;  /* 0x3000003eff3e7230 */ /* 0x000fe40000004100 */
[-C--:B------:R-:W-:Y:S01]  /*d080*/  FMUL.FTZ R51, R65, R78.reuse ;  /* 0x0000004e41337220 */ /* 0x080fe20000410000 */
[----:B------:R-:W-:Y:S02]  /*d090*/  HADD2.F32 R45, -RZ, R45.H1_H1 ;  /* 0x3000002dff2d7230 */ /* 0x000fe40000004100 */
[-C--:B------:R-:W-:Y:S01]  /*d0a0*/  FFMA.FTZ R47, R47, R67.reuse, -R44 ;  /* 0x000000432f2f7223 */ /* 0x080fe2000001082c */
[----:B------:R-:W-:Y:S01]  /*d0b0*/  FFMA.FTZ R64, R64, R67, R79 ;  /* 0x0000004340407223 */ /* 0x000fe2000001004f */
[C---:B------:R-:W-:Y:S01]  /*d0c0*/  FMUL.FTZ R78, R62.reuse, R78 ;  /* 0x0000004e3e4e7220 */ /* 0x040fe20000410000 */
[----:B------:R-:W-:Y:S01]  /*d0d0*/  F2FP.SATFINITE.E4M3.F32.PACK_AB_MERGE_C R52, R93, R52, RZ ;  /* 0x000000345d34723e */ /* 0x000fe200048070ff */
[-C--:B------:R-:W-:Y:S01]  /*d0e0*/  FFMA.FTZ R51, R62, R45.reuse, -R51 ;  /* 0x0000002d3e337223 */ /* 0x080fe20000010833 */
[----:B------:R-:W-:Y:S01]  /*d0f0*/  F2FP.SATFINITE.E4M3.F32.PACK_AB_MERGE_C R47, R47, R88, RZ ;  /* 0x000000582f2f723e */ /* 0x000fe200048070ff */
[----:B------:R-:W-:Y:S01]  /*d100*/  FFMA.FTZ R78, R65, R45, R78 ;  /* 0x0000002d414e7223 */ /* 0x000fe2000001004e */
[----:B------:R-:W-:Y:S01]  /*d110*/  F2FP.SATFINITE.E4M3.F32.PACK_AB_MERGE_C R64, R64, R89, RZ ;  /* 0x000000594040723e */ /* 0x000fe200048070ff */
[----:B------:R-:W-:Y:S01]  /*d120*/  IMAD.MOV.U32 R44, RZ, RZ, R59 ;  /* 0x000000ffff2c7224 */ /* 0x000fe200078e003b */
[----:B------:R-:W-:Y:S01]  /*d130*/  F2FP.SATFINITE.E4M3.F32.PACK_AB_MERGE_C R45, R49, R60, R46 ;  /* 0x0000003c312d723e */ /* 0x000fe2000480702e */
[----:B------:R-:W-:Y:S01]  /*d140*/  IMAD.MOV.U32 R46, RZ, RZ, R56 ;  /* 0x000000ffff2e7224 */ /* 0x000fe200078e0038 */
[----:B------:R-:W-:-:S02]  /*d150*/  F2FP.SATFINITE.E4M3.F32.PACK_AB_MERGE_C R47, R51, R90, R47 ;  /* 0x0000005a332f723e */ /* 0x000fc4000480702f */
[----:B------:R-:W-:Y:S01]  /*d160*/  F2FP.SATFINITE.E4M3.F32.PACK_AB_MERGE_C R49, R48, R61, R52 ;  /* 0x0000003d3031723e */ /* 0x000fe20004807034 */
[----:B------:R-:W-:Y:S01]  /*d170*/  IMAD.MOV.U32 R48, RZ, RZ, R58 ;  /* 0x000000ffff307224 */ /* 0x000fe200078e003a */
[----:B------:R-:W-:-:S07]  /*d180*/  F2FP.SATFINITE.E4M3.F32.PACK_AB_MERGE_C R51, R78, R95, R64 ;  /* 0x0000005f4e33723e */ /* 0x000fce0004807040 */
.L_x_564:
[----:B------:R-:W-:Y:S05]  /*d190*/  BSYNC B2 ;  /* 0x0000000000027941 */ /* 0x000fea0003800000 */
.L_x_563:
        /* <DEDUP_REMOVED lines=10> */
.L_x_562:
[----:B------:R-:W-:Y:S05]  /*d240*/  BSYNC B1 ;  /* 0x0000000000017941 */ /* 0x000fea0003800000 */
.L_x_561:
        /* <DEDUP_REMOVED lines=29> */
[----:B------:R-:W-:Y:S01]  /*d420*/  IMAD.MOV.U32 R52, RZ, RZ, R45 ;  /* 0x000000ffff347224 */ /* 0x000fe200078e002d */
[----:B------:R-:W-:Y:S01]  /*d430*/  SHF.R.U32.HI R66, RZ, 0x8, R83 ;  /* 0x00000008ff427819 */ /* 0x000fe20000011653 */
[----:B------:R-:W-:Y:S01]  /*d440*/  IMAD.SHL.U32 R44, R56, 0x100, RZ ;  /* 0x00000100382c7824 */ /* 0x000fe200078e00ff */
[----:B------:R-:W-:Y:S01]  /*d450*/  SHF.R.U32.HI R65, RZ, 0x8, R69 ;  /* 0x00000008ff417819 */ /* 0x000fe20000011645 */
[----:B-1----:R-:W-:Y:S01]  /*d460*/  IMAD.MOV.U32 R62, RZ, RZ, R48 ;  /* 0x000000ffff3e7224 */ /* 0x002fe200078e0030 */
[----:B------:R-:W-:Y:S02]  /*d470*/  SHF.R.U32.HI R64, RZ, 0x8, R71 ;  /* 0x00000008ff407819 */ /* 0x000fe40000011647 */
[----:B------:R-:W-:Y:S01]  /*d480*/  SHF.R.U32.HI R67, RZ, 0x10, R81 ;  /* 0x00000010ff437819 */ /* 0x000fe20000011651 */
[----:B------:R-:W-:Y:S01]  /*d490*/  IMAD.SHL.U32 R45, R65, 0x100, RZ ;  /* 0x00000100412d7824 */ /* 0x000fe200078e00ff */
[----:B------:R-:W-:Y:S01]  /*d4a0*/  LOP3.LUT R59, R59, 0xff00, R44, 0xf8, !PT ;  /* 0x0000ff003b3b7812 */ /* 0x000fe200078ef82c */
[----:B------:R-:W-:Y:S01]  /*d4b0*/  IMAD.SHL.U32 R44, R66, 0x100, RZ ;  /* 0x00000100422c7824 */ /* 0x000fe200078e00ff */
[----:B------:R-:W-:Y:S01]  /*d4c0*/  LOP3.LUT R61, R83, 0xff0000ff, RZ, 0xc0, !PT ;  /* 0xff0000ff533d7812 */ /* 0x000fe200078ec0ff */
[----:B------:R-:W-:Y:S01]  /*d4d0*/  IMAD.SHL.U32 R48, R64, 0x100, RZ ;  /* 0x0000010040307824 */ /* 0x000fe200078e00ff */
[----:B------:R-:W-:-:S02]  /*d4e0*/  LOP3.LUT R58, R69, 0xff0000ff, RZ, 0xc0, !PT ;  /* 0xff0000ff453a7812 */ /* 0x000fc400078ec0ff */
[----:B------:R-:W-:Y:S02]  /*d4f0*/  LOP3.LUT R63, R71, 0xff0000ff, RZ, 0xc0, !PT ;  /* 0xff0000ff473f7812 */ /* 0x000fe400078ec0ff */
[----:B------:R-:W-:Y:S02]  /*d500*/  SHF.R.U32.HI R76, RZ, 0x10, R83 ;  /* 0x00000010ff4c7819 */ /* 0x000fe40000011653 */
[----:B------:R-:W-:Y:S01]  /*d510*/  MOV R56, R46 ;  /* 0x0000002e00387202 */ /* 0x000fe20000000f00 */
[----:B------:R-:W-:Y:S01]  /*d520*/  IMAD.U32 R46, R67, 0x10000, RZ ;  /* 0x00010000432e7824 */ /* 0x000fe200078e00ff */
[----:B------:R-:W-:Y:S02]  /*d530*/  SHF.R.U32.HI R70, RZ, 0x10, R69 ;  /* 0x00000010ff467819 */ /* 0x000fe40000011645 */
[----:B------:R-:W-:Y:S02]  /*d540*/  LOP3.LUT R44, R61, 0xff00, R44, 0xf8, !PT ;  /* 0x0000ff003d2c7812 */ /* 0x000fe400078ef82c */
[----:B------:R-:W-:-:S02]  /*d550*/  LOP3.LUT R67, R58, 0xff00, R45, 0xf8, !PT ;  /* 0x0000ff003a437812 */ /* 0x000fc400078ef82d */
[----:B------:R-:W-:Y:S01]  /*d560*/  LOP3.LUT R69, R63, 0xff00, R48, 0xf8, !PT ;  /* 0x0000ff003f457812 */ /* 0x000fe200078ef830 */
[----:B------:R-:W-:Y:S01]  /*d570*/  IMAD.U32 R48, R70, 0x10000, RZ ;  /* 0x0001000046307824 */ /* 0x000fe200078e00ff */
[----:B------:R-:W-:Y:S02]  /*d580*/  SHF.L.U32 R45, R76, 0x10, RZ ;  /* 0x000000104c2d7819 */ /* 0x000fe400000006ff */
[----:B------:R-:W-:Y:S02]  /*d590*/  F2FP.F16.E4M3.UNPACK_B R66, R154.H1 ;  /* 0x0000009aff42723e */ /* 0x000fe400030006ff */
[----:B------:R-:W-:Y:S02]  /*d5a0*/  F2FP.F16.E4M3.UNPACK_B R63, R62.H1 ;  /* 0x0000003eff3f723e */ /* 0x000fe400030006ff */
[----:B------:R-:W-:Y:S02]  /*d5b0*/  F2FP.F16.E4M3.UNPACK_B R61, R60.H1 ;  /* 0x0000003cff3d723e */ /* 0x000fe400030006ff */
[----:B------:R-:W-:Y:S01]  /*d5c0*/  LOP3.LUT R46, R59, 0xff0000, R46, 0xf8, !PT ;  /* 0x00ff00003b2e7812 */ /* 0x000fe200078ef82e */
[----:B------:R-:W-:Y:S01]  /*d5d0*/  HADD2.F32 R59, -RZ, R63.H0_H0 ;  /* 0x2000003fff3b7230 */ /* 0x000fe20000004100 */
[----:B------:R-:W-:Y:S01]  /*d5e0*/  LOP3.LUT R45, R44, 0xff0000, R45, 0xf8, !PT ;  /* 0x00ff00002c2d7812 */ /* 0x000fe200078ef82d */
[----:B------:R-:W-:Y:S01]  /*d5f0*/  HADD2.F32 R44, -RZ, R66.H0_H0 ;  /* 0x20000042ff2c7230 */ /* 0x000fe20000004100 */
[----:B------:R-:W-:Y:S01]  /*d600*/  F2FP.F16.E4M3.UNPACK_B R64, R156.H1 ;  /* 0x0000009cff40723e */ /* 0x000fe200030006ff */
[--C-:B------:R-:W-:Y:S01]  /*d610*/  HADD2.F32 R58, -RZ, R61.reuse.H0_H0 ;  /* 0x2000003dff3a7230 */ /* 0x100fe20000004100 */
[----:B------:R-:W-:Y:S01]  /*d620*/  SHF.R.U32.HI R68, RZ, 0x10, R71 ;  /* 0x00000010ff447819 */ /* 0x000fe20000011647 */
[----:B------:R-:W-:-:S02]  /*d630*/  HADD2.F32 R61, -RZ, R61.H1_H1 ;  /* 0x3000003dff3d7230 */ /* 0x000fc40000004100 */
[-C--:B------:R-:W-:Y:S01]  /*d640*/  FMUL.FTZ R71, R59, R44.reuse ;  /* 0x0000002c3b477220 */ /* 0x080fe20000410000 */
[--C-:B------:R-:W-:Y:S02]  /*d650*/  HADD2.F32 R65, -RZ, R64.reuse.H0_H0 ;  /* 0x20000040ff417230 */ /* 0x100fe40000004100 */
[----:B------:R-:W-:Y:S01]  /*d660*/  FMUL.FTZ R70, R58, R44 ;  /* 0x0000002c3a467220 */ /* 0x000fe20000410000 */
[----:B------:R-:W-:Y:S01]  /*d670*/  IMAD.U32 R68, R68, 0x10000, RZ ;  /* 0x0001000044447824 */ /* 0x000fe200078e00ff */
[----:B------:R-:W-:Y:S01]  /*d680*/  LOP3.LUT R48, R67, 0xff0000, R48, 0xf8, !PT ;  /* 0x00ff000043307812 */ /* 0x000fe200078ef830 */
[----:B------:R-:W-:Y:S02]  /*d690*/  HADD2.F32 R67, -RZ, R64.H1_H1 ;  /* 0x30000040ff437230 */ /* 0x000fe40000004100 */
[-C--:B------:R-:W-:Y:S01]  /*d6a0*/  FFMA.FTZ R58, R58, R65.reuse, -R71 ;  /* 0x000000413a3a7223 */ /* 0x080fe20000010847 */
[----:B------:R-:W-:Y:S01]  /*d6b0*/  FFMA.FTZ R59, R59, R65, R70 ;  /* 0x000000413b3b7223 */ /* 0x000fe20000010046 */
[----:B------:R-:W-:Y:S01]  /*d6c0*/  HADD2.F32 R65, -RZ, R66.H1_H1 ;  /* 0x30000042ff417230 */ /* 0x000fe20000004100 */
[----:B------:R-:W-:Y:S01]  /*d6d0*/  F2FP.F16.E4M3.UNPACK_B R154, R154 ;  /* 0x0000009aff9a723e */ /* 0x000fe200020006ff */
[----:B------:R-:W-:Y:S01]  /*d6e0*/  HADD2.F32 R66, -RZ, R63.H1_H1 ;  /* 0x3000003fff427230 */ /* 0x000fe20000004100 */
[----:B------:R-:W-:-:S02]  /*d6f0*/  F2FP.F16.E4M3.UNPACK_B R63, R62 ;  /* 0x0000003eff3f723e */ /* 0x000fc400020006ff */
[----:B------:R-:W-:Y:S02]  /*d700*/  F2FP.F16.E4M3.UNPACK_B R64, R60 ;  /* 0x0000003cff40723e */ /* 0x000fe400020006ff */
        /* <DEDUP_REMOVED lines=18> */
[----:B------:R-:W-:-:S02]  /*d830*/  HADD2.F32 R65, -RZ, R156.H1_H1 ;  /* 0x3000009cff417230 */ /* 0x000fc40000004100 */
[-C--:B------:R-:W-:Y:S01]  /*d840*/  FMUL.FTZ R71, R66, R69.reuse ;  /* 0x0000004542477220 */ /* 0x080fe20000410000 */
[----:B------:R-:W-:Y:S01]  /*d850*/  F2FP.F16.E4M3.UNPACK_B R67, R50.H1 ;  /* 0x00000032ff43723e */ /* 0x000fe200030006ff */
[C---:B------:R-:W-:Y:S01]  /*d860*/  FMUL.FTZ R79, R64.reuse, R69 ;  /* 0x00000045404f7220 */ /* 0x040fe20000410000 */
[----:B------:R-:W-:Y:S01]  /*d870*/  F2FP.F16.E4M3.UNPACK_B R69, R157.H1 ;  /* 0x0000009dff45723e */ /* 0x000fe200030006ff */
[-C--:B------:R-:W-:Y:S01]  /*d880*/  FFMA.FTZ R77, R64, R65.reuse, -R71 ;  /* 0x00000041404d7223 */ /* 0x080fe20000010847 */
[-C--:B------:R-:W-:Y:S01]  /*d890*/  F2FP.F16.E4M3.UNPACK_B R64, R56.reuse.H1 ;  /* 0x00000038ff40723e */ /* 0x080fe200030006ff */
[----:B------:R-:W-:Y:S02]  /*d8a0*/  HADD2.F32 R71, -RZ, R70.H0_H0 ;  /* 0x20000046ff477230 */ /* 0x000fe40000004100 */
[----:B------:R-:W-:Y:S01]  /*d8b0*/  FFMA.FTZ R76, R66, R65, R79 ;  /* 0x00000041424c7223 */ /* 0x000fe2000001004f */
[----:B------:R-:W-:Y:S01]  /*d8c0*/  HADD2.F32 R68, -RZ, R67.H0_H0 ;  /* 0x20000043ff447230 */ /* 0x000fe20000004100 */
[----:B------:R-:W-:Y:S01]  /*d8d0*/  F2FP.F16.E4M3.UNPACK_B R155, R155 ;  /* 0x0000009bff9b723e */ /* 0x000fe200020006ff */
[----:B------:R-:W-:Y:S01]  /*d8e0*/  HADD2.F32 R65, -RZ, R64.H0_H0 ;  /* 0x20000040ff417230 */ /* 0x000fe20000004100 */
[----:B------:R-:W-:Y:S01]  /*d8f0*/  F2FP.F16.E4M3.UNPACK_B R56, R56 ;  /* 0x00000038ff38723e */ /* 0x000fe200020006ff */
[----:B------:R-:W-:-:S02]  /*d900*/  HADD2.F32 R66, -RZ, R69.H0_H0 ;  /* 0x20000045ff427230 */ /* 0x000fc40000004100 */
[CC--:B------:R-:W-:Y:S01]  /*d910*/  FMUL.FTZ R78, R68.reuse, R71.reuse ;  /* 0x00000047444e7220 */ /* 0x0c0fe20000410000 */
[----:B------:R-:W-:Y:S02]  /*d920*/  HADD2.F32 R70, -RZ, R70.H1_H1 ;  /* 0x30000046ff467230 */ /* 0x000fe40000004100 */
[C---:B------:R-:W-:Y:S01]  /*d930*/  FMUL.FTZ R71, R65.reuse, R71 ;  /* 0x0000004741477220 */ /* 0x040fe20000410000 */
[----:B------:R-:W-:Y:S02]  /*d940*/  HADD2.F32 R67, -RZ, R67.H1_H1 ;  /* 0x30000043ff437230 */ /* 0x000fe40000004100 */
[----:B------:R-:W-:Y:S01]  /*d950*/  FFMA.FTZ R78, R65, R66, -R78 ;  /* 0x00000042414e7223 */ /* 0x000fe2000001084e */
[----:B------:R-:W-:Y:S01]  /*d960*/  HADD2.F32 R64, -RZ, R64.H1_H1 ;  /* 0x30000040ff407230 */ /* 0x000fe20000004100 */
[----:B------:R-:W-:Y:S01]  /*d970*/  F2FP.F16.E4M3.UNPACK_B R157, R157 ;  /* 0x0000009dff9d723e */ /* 0x000fe200020006ff */
[----:B------:R-:W-:Y:S02]  /*d980*/  HADD2.F32 R69, -RZ, R69.H1_H1 ;  /* 0x30000045ff457230 */ /* 0x000fe40000004100 */
[----:B------:R-:W-:Y:S01]  /*d990*/  FMUL.FTZ R65, R67, R70 ;  /* 0x0000004643417220 */ /* 0x000fe20000410000 */
[----:B------:R-:W-:Y:S01]  /*d9a0*/  FFMA.FTZ R71, R68, R66, R71 ;  /* 0x0000004244477223 */ /* 0x000fe20000010047 */
[----:B------:R-:W-:Y:S01]  /*d9b0*/  FMUL.FTZ R70, R64, R70 ;  /* 0x0000004640467220 */ /* 0x000fe20000410000 */
[----:B------:R-:W-:-:S02]  /*d9c0*/  HADD2.F32 R66, -RZ, R157.H0_H0 ;  /* 0x2000009dff427230 */ /* 0x000fc40000004100 */
[-C--:B------:R-:W-:Y:S01]  /*d9d0*/  FFMA.FTZ R79, R64, R69.reuse, -R65 ;  /* 0x00000045404f7223 */ /* 0x080fe20000010841 */
[----:B------:R-:W-:Y:S01]  /*d9e0*/  F2FP.F16.E4M3.UNPACK_B R64, R50 ;  /* 0x00000032ff40723e */ /* 0x000fe200020006ff */
[----:B------:R-:W-:Y:S01]  /*d9f0*/  FFMA.FTZ R70, R67, R69, R70 ;  /* 0x0000004543467223 */ /* 0x000fe20000010046 */
[--C-:B------:R-:W-:Y:S01]  /*da00*/  HADD2.F32 R67, -RZ, R155.reuse.H0_H0 ;  /* 0x2000009bff437230 */ /* 0x100fe20000004100 */
[----:B------:R-:W-:Y:S01]  /*da10*/  F2FP.SATFINITE.E4M3.F32.PACK_AB_MERGE_C R58, R61, R58, RZ ;  /* 0x0000003a3d3a723e */ /* 0x000fe200048070ff */
[----:B------:R-:W-:Y:S01]  /*da20*/  HADD2.F32 R50, -RZ, R56.H0_H0 ;  /* 0x20000038ff327230 */ /* 0x000fe20000004100 */
[----:B------:R-:W-:Y:S01]  /*da30*/  F2FP.SATFINITE.E4M3.F32.PACK_AB_MERGE_C R60, R60, R59, RZ ;  /* 0x0000003b3c3c723e */ /* 0x000fe200048070ff */
[--C-:B------:R-:W-:Y:S01]  /*da40*/  HADD2.F32 R65, -RZ, R64.reuse.H0_H0 ;  /* 0x20000040ff417230 */ /* 0x100fe20000004100 */
[----:B------:R-:W-:Y:S01]  /*da50*/  F2FP.SATFINITE.E4M3.F32.PACK_AB_MERGE_C R59, R77, R62, R58 ;  /* 0x0000003e4d3b723e */ /* 0x000fe2000480703a */
[----:B------:R-:W-:Y:S02]  /*da60*/  HADD2.F32 R155, -RZ, R155.H1_H1 ;  /* 0x3000009bff9b7230 */ /* 0x000fe40000004100 */
[----:B------:R-:W-:Y:S01]  /*da70*/  FMUL.FTZ R68, R50, R67 ;  /* 0x0000004332447220 */ /* 0x000fe20000410000 */
[----:B------:R-:W-:-:S02]  /*da80*/  HADD2.F32 R64, -RZ, R64.H1_H1 ;  /* 0x30000040ff407230 */ /* 0x000fc40000004100 */
[C---:B------:R-:W-:Y:S01]  /*da90*/  FMUL.FTZ R69, R65.reuse, R67 ;  /* 0x0000004341457220 */ /* 0x040fe20000410000 */
[----:B------:R-:W-:Y:S01]  /*daa0*/  HADD2.F32 R56, -RZ, R56.H1_H1 ;  /* 0x30000038ff387230 */ /* 0x000fe20000004100 */
[----:B------:R-:W-:Y:S01]  /*dab0*/  F2FP.F16.E4M3.UNPACK_B R62, R48 ;  /* 0x00000030ff3e723e */ /* 0x000fe200020006ff */
[----:B------:R-:W-:Y:S02]  /*dac0*/  HADD2.F32 R157, -RZ, R157.H1_H1 ;  /* 0x3000009dff9d7230 */ /* 0x000fe40000004100 */
[-C--:B------:R-:W-:Y:S01]  /*dad0*/  FMUL.FTZ R67, R64, R155.reuse ;  /* 0x0000009b40437220 */ /* 0x080fe20000410000 */
[----:B------:R-:W-:Y:S01]  /*dae0*/  F2FP.F16.E4M3.UNPACK_B R61, R52 ;  /* 0x00000034ff3d723e */ /* 0x000fe200020006ff */
[----:B------:R-:W-:Y:S01]  /*daf0*/  FMUL.FTZ R155, R56, R155 ;  /* 0x0000009b389b7220 */ /* 0x000fe20000410000 */
[-C--:B------:R-:W-:Y:S01]  /*db00*/  FFMA.FTZ R69, R50, R66.reuse, -R69 ;  /* 0x0000004232457223 */ /* 0x080fe20000010845 */
[----:B------:R-:W-:Y:S01]  /*db10*/  FFMA.FTZ R50, R65, R66, R68 ;  /* 0x0000004241327223 */ /* 0x000fe20000010044 */
[-C--:B------:R-:W-:Y:S01]  /*db20*/  FFMA.FTZ R56, R56, R157.reuse, -R67 ;  /* 0x0000009d38387223 */ /* 0x080fe20000010843 */
[----:B------:R-:W-:Y:S01]  /*db30*/  FFMA.FTZ R155, R64, R157, R155 ;  /* 0x0000009d409b7223 */ /* 0x000fe2000001009b */
[----:B------:R-:W-:Y:S01]  /*db40*/  F2FP.F16.E4M3.UNPACK_B R64, R49 ;  /* 0x00000031ff40723e */ /* 0x000fe200020006ff */
[----:B------:R-:W-:Y:S01]  /*db50*/  HADD2.F32 R67, -RZ, R62.H0_H0 ;  /* 0x2000003eff437230 */ /* 0x000fe20000004100 */
[----:B------:R-:W-:Y:S01]  /*db60*/  F2FP.SATFINITE.E4M3.F32.PACK_AB_MERGE_C R58, R76, R63, R60 ;  /* 0x0000003f4c3a723e */ /* 0x000fe2000480703c */
[----:B------:R-:W-:Y:S01]  /*db70*/  HADD2.F32 R60, -RZ, R61.H0_H0 ;  /* 0x2000003dff3c7230 */ /* 0x000fe20000004100 */
[----:B------:R-:W-:Y:S01]  /*db80*/  F2FP.SATFINITE.E4M3.F32.PACK_AB_MERGE_C R78, R79, R78, RZ ;  /* 0x0000004e4f4e723e */ /* 0x000fe200048070ff */
[--C-:B------:R-:W-:Y:S01]  /*db90*/  HADD2.F32 R63, -RZ, R64.reuse.H0_H0 ;  /* 0x20000040ff3f7230 */ /* 0x100fe20000004100 */
[----:B------:R-:W-:Y:S01]  /*dba0*/  F2FP.F16.E4M3.UNPACK_B R65, R46 ;  /* 0x0000002eff41723e */ /* 0x000fe200020006ff */
[----:B------:R-:W-:Y:S01]  /*dbb0*/  HADD2.F32 R64, -RZ, R64.H1_H1 ;  /* 0x30000040ff407230 */ /* 0x000fe20000004100 */
[----:B------:R-:W-:Y:S01]  /*dbc0*/  F2FP.SATFINITE.E4M3.F32.PACK_AB_MERGE_C R56, R56, R69, R78 ;  /* 0x000000453838723e */ /* 0x000fe2000480704e */
[-C--:B------:R-:W-:Y:S01]  /*dbd0*/  FMUL.FTZ R68, R60, R67.reuse ;  /* 0x000000433c447220 */ /* 0x080fe20000410000 */
[----:B------:R-:W-:Y:S01]  /*dbe0*/  FMUL.FTZ R69, R63, R67 ;  /* 0x000000433f457220 */ /* 0x000fe20000410000 */
[----:B------:R-:W-:Y:S01]  /*dbf0*/  HADD2.F32 R66, -RZ, R65.H0_H0 ;  /* 0x20000041ff427230 */ /* 0x000fe20000004100 */
[----:B------:R-:W-:Y:S01]  /*dc00*/  F2FP.F16.E4M3.UNPACK_B R52, R52.H1 ;  /* 0x00000034ff34723e */ /* 0x000fe200030006ff */
[----:B------:R-:W-:Y:S01]  /*dc10*/  HADD2.F32 R67, -RZ, R62.H1_H1 ;  /* 0x3000003eff437230 */ /* 0x000fe20000004100 */
[----:B------:R-:W-:Y:S01]  /*dc20*/  F2FP.F16.E4M3.UNPACK_B R46, R46.H1 ;  /* 0x0000002eff2e723e */ /* 0x000fe200030006ff */
[----:B------:R-:W-:-:S02]  /*dc30*/  HADD2.F32 R62, -RZ, R61.H1_H1 ;  /* 0x3000003dff3e7230 */ /* 0x000fc40000004100 */
[-C--:B------:R-:W-:Y:S01]  /*dc40*/  FFMA.FTZ R60, R60, R66.reuse, -R69 ;  /* 0x000000423c3c7223 */ /* 0x080fe20000010845 */
[----:B------:R-:W-:Y:S01]  /*dc50*/  FFMA.FTZ R61, R63, R66, R68 ;  /* 0x000000423f3d7223 */ /* 0x000fe20000010044 */
[----:B------:R-:W-:Y:S02]  /*dc60*/  HADD2.F32 R65, -RZ, R65.H1_H1 ;  /* 0x30000041ff417230 */ /* 0x000fe40000004100 */
[-C--:B------:R-:W-:Y:S01]  /*dc70*/  FMUL.FTZ R69, R64, R67.reuse ;  /* 0x0000004340457220 */ /* 0x080fe20000410000 */
[----:B------:R-:W-:Y:S01]  /*dc80*/  FMUL.FTZ R67, R62, R67 ;  /* 0x000000433e437220 */ /* 0x000fe20000410000 */
[----:B------:R-:W-:Y:S02]  /*dc90*/  F2FP.F16.E4M3.UNPACK_B R63, R49.H1 ;  /* 0x00000031ff3f723e */ /* 0x000fe400030006ff */
[----:B------:R-:W-:Y:S01]  /*dca0*/  F2FP.F16.E4M3.UNPACK_B R66, R48.H1 ;  /* 0x00000030ff42723e */ /* 0x000fe200030006ff */
[-C--:B------:R-:W-:Y:S01]  /*dcb0*/  FFMA.FTZ R48, R64, R65.reuse, R67 ;  /* 0x0000004140307223 */ /* 0x080fe20000010043 */
[----:B------:R-:W-:Y:S01]  /*dcc0*/  FFMA.FTZ R49, R62, R65, -R69 ;  /* 0x000000413e317223 */ /* 0x000fe20000010845 */
[----:B------:R-:W-:Y:S01]  /*dcd0*/  HADD2.F32 R64, -RZ, R63.H0_H0 ;  /* 0x2000003fff407230 */ /* 0x000fe20000004100 */
[----:B------:R-:W-:Y:S01]  /*dce0*/  F2FP.SATFINITE.E4M3.F32.PACK_AB_MERGE_C R70, R70, R71, RZ ;  /* 0x000000474646723e */ /* 0x000fe200048070ff */
[----:B------:R-:W-:-:S02]  /*dcf0*/  HADD2.F32 R62, -RZ, R52.H0_H0 ;  /* 0x20000034ff3e7230 */ /* 0x000fc40000004100 */
[----:B------:R-:W-:Y:S01]  /*dd00*/  HADD2.F32 R63, -RZ, R63.H1_H1 ;  /* 0x3000003fff3f7230 */ /* 0x000fe20000004100 */
[----:B------:R-:W-:Y:S01]  /*dd10*/  F2FP.SATFINITE.E4M3.F32.PACK_AB_MERGE_C R50, R155, R50, R70 ;  /* 0x000000329b32723e */ /* 0x000fe20004807046 */
[--C-:B------:R-:W-:Y:S02]  /*dd20*/  HADD2.F32 R68, -RZ, R66.reuse.H1_H1 ;  /* 0x30000042ff447230 */ /* 0x100fe40000004100 */
[----:B------:R-:W-:Y:S02]  /*dd30*/  HADD2.F32 R67, -RZ, R66.H0_H0 ;  /* 0x20000042ff437230 */ /* 0x000fe40000004100 */
[----:B------:R-:W-:Y:S02]  /*dd40*/  HADD2.F32 R52, -RZ, R52.H1_H1 ;  /* 0x30000034ff347230 */ /* 0x000fe40000004100 */
[----:B------:R-:W-:Y:S01]  /*dd50*/  FMUL.FTZ R71, R63, R68 ;  /* 0x000000443f477220 */ /* 0x000fe20000410000 */
[--C-:B------:R-:W-:Y:S02]  /*dd60*/  HADD2.F32 R65, -RZ, R46.reuse.H0_H0 ;  /* 0x2000002eff417230 */ /* 0x100fe40000004100 */
[----:B------:R-:W-:Y:S01]  /*dd70*/  FMUL.FTZ R69, R64, R67 ;  /* 0x0000004340457220 */ /* 0x000fe20000410000 */
[----:B------:R-:W-:-:S02]  /*dd80*/  HADD2.F32 R66, -RZ, R46.H1_H1 ;  /* 0x3000002eff427230 */ /* 0x000fc40000004100 */
[----:B------:R-:W-:Y:S01]  /*dd90*/  FMUL.FTZ R68, R52, R68 ;  /* 0x0000004434447220 */ /* 0x000fe20000410000 */
[C---:B------:R-:W-:Y:S01]  /*dda0*/  FMUL.FTZ R67, R62.reuse, R67 ;  /* 0x000000433e437220 */ /* 0x040fe20000410000 */
[----:B------:R-:W-:Y:S01]  /*ddb0*/  FFMA.FTZ R76, R62, R65, -R69 ;  /* 0x000000413e4c7223 */ /* 0x000fe20000010845 */
[----:B------:R-:W-:Y:S01]  /*ddc0*/  F2FP.F16.E4M3.UNPACK_B R69, R44.H1 ;  /* 0x0000002cff45723e */ /* 0x000fe200030006ff */
[-C--:B------:R-:W-:Y:S01]  /*ddd0*/  FFMA.FTZ R78, R63, R66.reuse, R68 ;  /* 0x000000423f4e7223 */ /* 0x080fe20000010044 */
[----:B------:R-:W-:Y:S01]  /*dde0*/  F2FP.F16.E4M3.UNPACK_B R63, R51.H1 ;  /* 0x00000033ff3f723e */ /* 0x000fe200030006ff */
[----:B------:R-:W-:Y:S01]  /*ddf0*/  FFMA.FTZ R77, R64, R65, R67 ;  /* 0x00000041404d7223 */ /* 0x000fe20000010043 */
[----:B------:R-:W-:Y:S01]  /*de00*/  F2FP.F16.E4M3.UNPACK_B R46, R47 ;  /* 0x0000002fff2e723e */ /* 0x000fe200020006ff */
[----:B------:R-:W-:Y:S01]  /*de10*/  FFMA.FTZ R79, R52, R66, -R71 ;  /* 0x00000042344f7223 */ /* 0x000fe20000010847 */
[----:B------:R-:W-:Y:S01]  /*de20*/  F2FP.F16.E4M3.UNPACK_B R65, R45 ;  /* 0x0000002dff41723e */ /* 0x000fe200020006ff */
[----:B------:R-:W-:Y:S01]  /*de30*/  HADD2.F32 R71, -RZ, R69.H0_H0 ;  /* 0x20000045ff477230 */ /* 0x000fe20000004100 */
[----:B------:R-:W-:Y:S01]  /*de40*/  F2FP.F16.E4M3.UNPACK_B R62, R51 ;  /* 0x00000033ff3e723e */ /* 0x000fe200020006ff */
[----:B------:R-:W-:Y:S01]  /*de50*/  HADD2.F32 R51, -RZ, R46.H0_H0 ;  /* 0x2000002eff337230 */ /* 0x000fe20000004100 */
[----:B------:R-:W-:Y:S01]  /*de60*/  F2FP.F16.E4M3.UNPACK_B R47, R47.H1 ;  /* 0x0000002fff2f723e */ /* 0x000fe200030006ff */
[----:B------:R-:W-:Y:S01]  /*de70*/  HADD2.F32 R66, -RZ, R65.H0_H0 ;  /* 0x20000041ff427230 */ /* 0x000fe20000004100 */
[----:B------:R-:W-:Y:S01]  /*de80*/  F2FP.F16.E4M3.UNPACK_B R68, R44 ;  /* 0x0000002cff44723e */ /* 0x000fe200020006ff */
[----:B------:R-:W-:Y:S01]  /*de90*/  HADD2.F32 R44, -RZ, R63.H0_H0 ;  /* 0x2000003fff2c7230 */ /* 0x000fe20000004100 */
[----:B------:R-:W-:Y:S01]  /*dea0*/  F2FP.F16.E4M3.UNPACK_B R45, R45.H1 ;  /* 0x0000002dff2d723e */ /* 0x000fe200030006ff */
[----:B------:R-:W-:Y:S01]  /*deb0*/  HADD2.F32 R64, -RZ, R62.H0_H0 ;  /* 0x2000003eff407230 */ /* 0x000fe20000004100 */
[----:B------:R-:W-:Y:S01]  /*dec0*/  F2FP.SATFINITE.E4M3.F32.PACK_AB_MERGE_C R76, R79, R76, RZ ;  /* 0x0000004c4f4c723e */ /* 0x000fe200048070ff */
[----:B------:R-:W-:-:S02]  /*ded0*/  HADD2.F32 R52, -RZ, R47.H0_H0 ;  /* 0x2000002fff347230 */ /* 0x000fc40000004100 */
[----:B------:R-:W-:Y:S01]  /*dee0*/  FMUL.FTZ R83, R44, R71 ;  /* 0x000000472c537220 */ /* 0x000fe20000410000 */
[----:B------:R-:W-:Y:S01]  /*def0*/  HADD2.F32 R70, -RZ, R68.H0_H0 ;  /* 0x20000044ff467230 */ /* 0x000fe20000004100 */
[----:B------:R-:W-:Y:S01]  /*df00*/  F2FP.SATFINITE.E4M3.F32.PACK_AB_MERGE_C R77, R78, R77, RZ ;  /* 0x0000004d4e4d723e */ /* 0x000fe200048070ff */
[----:B------:R-:W-:Y:S02]  /*df10*/  HADD2.F32 R67, -RZ, R45.H0_H0 ;  /* 0x2000002dff437230 */ /* 0x000fe40000004100 */
[----:B------:R-:W-:Y:S01]  /*df20*/  FMUL.FTZ R71, R52, R71 ;  /* 0x0000004734477220 */ /* 0x000fe20000410000 */
[----:B------:R-:W-:Y:S02]  /*df30*/  HADD2.F32 R63, -RZ, R63.H1_H1 ;  /* 0x3000003fff3f7230 */ /* 0x000fe40000004100 */
[-C--:B------:R-:W-:Y:S01]  /*df40*/  FMUL.FTZ R80, R64, R70.reuse ;  /* 0x0000004640507220 */ /* 0x080fe20000410000 */
[----:B------:R-:W-:Y:S01]  /*df50*/  FMUL.FTZ R81, R51, R70 ;  /* 0x0000004633517220 */ /* 0x000fe20000410000 */
[----:B------:R-:W-:Y:S01]  /*df60*/  FFMA.FTZ R83, R52, R67, -R83 ;  /* 0x0000004334537223 */ /* 0x000fe20000010853 */
[----:B------:R-:W-:-:S02]  /*df70*/  HADD2.F32 R52, -RZ, R69.H1_H1 ;  /* 0x30000045ff347230 */ /* 0x000fc40000004100 */
[-C--:B------:R-:W-:Y:S01]  /*df80*/  FFMA.FTZ R80, R51, R66.reuse, -R80 ;  /* 0x0000004233507223 */ /* 0x080fe20000010850 */
[----:B------:R-:W-:Y:S02]  /*df90*/  HADD2.F32 R47, -RZ, R47.H1_H1 ;  /* 0x3000002fff2f7230 */ /* 0x000fe40000004100 */
[----:B------:R-:W-:Y:S01]  /*dfa0*/  FFMA.FTZ R71, R44, R67, R71 ;  /* 0x000000432c477223 */ /* 0x000fe20000010047 */
[----:B------:R-:W-:Y:S01]  /*dfb0*/  FFMA.FTZ R81, R64, R66, R81 ;  /* 0x0000004240517223 */ /* 0x000fe20000010051 */
[----:B------:R-:W-:Y:S02]  /*dfc0*/  HADD2.F32 R62, -RZ, R62.H1_H1 ;  /* 0x3000003eff3e7230 */ /* 0x000fe40000004100 */
[-C--:B------:R-:W-:Y:S01]  /*dfd0*/  FMUL.FTZ R64, R63, R52.reuse ;  /* 0x000000343f407220 */ /* 0x080fe20000410000 */
[----:B------:R-:W-:Y:S02]  /*dfe0*/  HADD2.F32 R51, -RZ, R68.H1_H1 ;  /* 0x30000044ff337230 */ /* 0x000fe40000004100 */
[----:B------:R-:W-:Y:S01]  /*dff0*/  FMUL.FTZ R52, R47, R52 ;  /* 0x000000342f347220 */ /* 0x000fe20000410000 */
[----:B------:R-:W-:Y:S01]  /*e000*/  HADD2.F32 R44, -RZ, R45.H1_H1 ;  /* 0x3000002dff2c7230 */ /* 0x000fe20000004100 */
[----:B------:R-:W-:Y:S01]  /*e010*/  F2FP.SATFINITE.E4M3.F32.PACK_AB_MERGE_C R60, R49, R60, R76 ;  /* 0x0000003c313c723e */ /* 0x000fe2000480704c */
[----:B------:R-:W-:-:S02]  /*e020*/  HADD2.F32 R46, -RZ, R46.H1_H1 ;  /* 0x3000002eff2e7230 */ /* 0x000fc40000004100 */
[-C--:B------:R-:W-:Y:S01]  /*e030*/  FMUL.FTZ R45, R62, R51.reuse ;  /* 0x000000333e2d7220 */ /* 0x080fe20000410000 */
[----:B------:R-:W-:Y:S02]  /*e040*/  HADD2.F32 R65, -RZ, R65.H1_H1 ;  /* 0x30000041ff417230 */ /* 0x000fe40000004100 */
[-C--:B------:R-:W-:Y:S01]  /*e050*/  FFMA.FTZ R64, R47, R44.reuse, -R64 ;  /* 0x0000002c2f407223 */ /* 0x080fe20000010840 */
[----:B------:R-:W-:Y:S01]  /*e060*/  FFMA.FTZ R52, R63, R44, R52 ;  /* 0x0000002c3f347223 */ /* 0x000fe20000010034 */
[----:B------:R-:W-:Y:S01]  /*e070*/  FMUL.FTZ R51, R46, R51 ;  /* 0x000000332e337220 */ /* 0x000fe20000410000 */
[----:B------:R-:W-:Y:S01]  /*e080*/  F2FP.SATFINITE.E4M3.F32.PACK_AB_MERGE_C R49, R48, R61, R77 ;  /* 0x0000003d3031723e */ /* 0x000fe2000480704d */
[----:B------:R-:W-:Y:S01]  /*e090*/  FFMA.FTZ R45, R46, R65, -R45 ;  /* 0x000000412e2d7223 */ /* 0x000fe2000001082d */
[----:B------:R-:W-:Y:S01]  /*e0a0*/  F2FP.SATFINITE.E4M3.F32.PACK_AB_MERGE_C R64, R64, R83, RZ ;  /* 0x000000534040723e */ /* 0x000fe200048070ff */
[----:B------:R-:W-:Y:S01]  /*e0b0*/  FFMA.FTZ R62, R62, R65, R51 ;  /* 0x000000413e3e7223 */ /* 0x000fe20000010033 */
[----:B------:R-:W-:Y:S01]  /*e0c0*/  F2FP.SATFINITE.E4M3.F32.PACK_AB_MERGE_C R52, R52, R71, RZ ;  /* 0x000000473434723e */ /* 0x000fe200048070ff */
[----:B------:R-:W-:Y:S01]  /*e0d0*/  IMAD.MOV.U32 R44, RZ, RZ, R59 ;  /* 0x000000ffff2c7224 */ /* 0x000fe200078e003b */
[----:B------:R-:W-:Y:S01]  /*e0e0*/  F2FP.SATFINITE.E4M3.F32.PACK_AB_MERGE_C R47, R45, R80, R64 ;  /* 0x000000502d2f723e */ /* 0x000fe20004807040 */
[----:B------:R-:W-:Y:S01]  /*e0f0*/  IMAD.MOV.U32 R45, RZ, RZ, R60 ;  /* 0x000000ffff2d7224 */ /* 0x000fe200078e003c */
[----:B------:R-:W-:Y:S01]  /*e100*/  F2FP.SATFINITE.E4M3.F32.PACK_AB_MERGE_C R51, R62, R81, R52 ;  /* 0x000000513e33723e */ /* 0x000fe20004807034 */
[----:B------:R-:W-:Y:S01]  /*e110*/  IMAD.MOV.U32 R46, RZ, RZ, R56 ;  /* 0x000000ffff2e7224 */ /* 0x000fe200078e0038 */
[----:B------:R-:W-:-:S07]  /*e120*/  MOV R48, R58 ;  /* 0x0000003a00307202 */ /* 0x000fce0000000f00 */
.L_x_568:
[----:B------:R-:W-:Y:S05]  /*e130*/  BSYNC B2 ;  /* 0x0000000000027941 */ /* 0x000fea0003800000 */
.L_x_567:
        /* <DEDUP_REMOVED lines=10> */
.L_x_566:
[----:B------:R-:W-:Y:S05]  /*e1e0*/  BSYNC B1 ;  /* 0x0000000000017941 */ /* 0x000fea0003800000 */
.L_x_565:
[----:B------:R-:W-:-:S13]  /*e1f0*/  ISETP.NE.AND P3, PT, R36, RZ, PT ;  /* 0x000000ff2400720c */ /* 0x000fda0003f65270 */
[----:B------:R-:W-:Y:S05]  /*e200*/  @!P3 BRA `(.L_x_519) ;  /* 0x0000001000c4b947 */ /* 0x000fea0003800000 */
[----:B0--3--:R-:W3:Y:S01]  /*e210*/  LDL R44, [R1+0x8] ;  /* 0x00000800012c7983 */ /* 0x009ee20000100800 */
[----:B------:R-:W-:Y:S01]  /*e220*/  IADD3 R53, P3, P4, R118, R138, R29 ;  /* 0x0000008a76357210 */ /* 0x000fe20007c7e01d */
[----:B------:R-:W-:Y:S01]  /*e230*/  BSSY B1, `(.L_x_569) ;  /* 0x00000ed000017945 */ /* 0x000fe20003800000 */
[----:B---3--:R-:W-:Y:S02]  /*e240*/  LOP3.LUT P5, RZ, R44, 0x1, RZ, 0xc0, !PT ;  /* 0x000000012cff7812 */ /* 0x008fe400078ac0ff */
[----:B------:R-:W-:Y:S02]  /*e250*/  IADD3.X R44, R4, R57, R32, P3, P4 ;  /* 0x00000039042c7210 */ /* 0x000fe40001fe8420 */
[----:B------:R-:W-:Y:S02]  /*e260*/  SEL R158, R121, R158, !P5 ;  /* 0x0000009e799e7207 */ /* 0x000fe40006800000 */
[----:B------:R-:W-:Y:S02]  /*e270*/  IADD3 R52, P3, R53, R124, RZ ;  /* 0x0000007c35347210 */ /* 0x000fe40007f7e0ff */
[----:B------:R-:W-:-:S03]  /*e280*/  SHF.R.S32.HI R45, RZ, 0x1f, R158 ;  /* 0x0000001fff2d7819 */ /* 0x000fc6000001149e */
[----:B------:R-:W-:Y:S01]  /*e290*/  IMAD.X R53, R44, 0x1, R125, P3 ;  /* 0x000000012c357824 */ /* 0x000fe200018e067d */
[----:B------:R-:W-:Y:S02]  /*e2a0*/  LEA.HI R45, R45, R158, RZ, 0x5 ;  /* 0x0000009e2d2d7211 */ /* 0x000fe400078f28ff */
[----:B------:R-:W-:Y:S02]  /*e2b0*/  ISETP.GE.AND P3, PT, R6, R133, PT ;  /* 0x000000850600720c */ /* 0x000fe40003f66270 */
[----:B------:R-:W-:-:S04]  /*e2c0*/  LEA.HI.SX32 R45, R45, R28, 0x1b ;  /* 0x0000001c2d2d7211 */ /* 0x000fc800078fdaff */
[----:B------:R-:W-:Y:S02]  /*e2d0*/  SHF.R.S32.HI R44, RZ, 0x1f, R45 ;  /* 0x0000001fff2c7819 */ /* 0x000fe4000001142d */
[----:B------:R-:W-:Y:S02]  /*e2e0*/  SHF.L.U32 R55, R45, 0x4, RZ ;  /* 0x000000042d377819 */ /* 0x000fe400000006ff */
        /* <DEDUP_REMOVED lines=14> */
[----:B0-----:R-:W-:Y:S01]  /*e3d0*/  IMAD.MOV.U32 R60, RZ, RZ, R44 ;  /* 0x000000ffff3c7224 */ /* 0x001fe200078e002c */
[----:B------:R-:W-:Y:S01]  /*e3e0*/  LOP3.LUT R58, R85, 0xff0000ff, RZ, 0xc0, !PT ;  /* 0xff0000ff553a7812 */ /* 0x000fe200078ec0ff */
[----:B-1----:R-:W-:Y:S01]  /*e3f0*/  IMAD.MOV.U32 R56, RZ, RZ, R50 ;  /* 0x000000ffff387224 */ /* 0x002fe200078e0032 */
[----:B------:R-:W-:Y:S01]  /*e400*/  SHF.R.U32.HI R70, RZ, 0x10, R85 ;  /* 0x00000010ff467819 */ /* 0x000fe20000011655 */
[----:B------:R-:W-:Y:S01]  /*e410*/  IMAD.SHL.U32 R59, R59, 0x100, RZ ;  /* 0x000001003b3b7824 */ /* 0x000fe200078e00ff */
[----:B------:R-:W-:Y:S01]  /*e420*/  SHF.R.U32.HI R66, RZ, 0x8, R87 ;  /* 0x00000008ff427819 */ /* 0x000fe20000011657 */
[----:B------:R-:W-:Y:S01]  /*e430*/  IMAD.MOV.U32 R54, RZ, RZ, R46 ;  /* 0x000000ffff367224 */ /* 0x000fe200078e002e */
[----:B------:R-:W-:Y:S02]  /*e440*/  SHF.R.U32.HI R67, RZ, 0x8, R75 ;  /* 0x00000008ff437819 */ /* 0x000fe4000001164b */
[----:B------:R-:W-:Y:S01]  /*e450*/  MOV R63, R48 ;  /* 0x00000030003f7202 */ /* 0x000fe20000000f00 */
[----:B------:R-:W-:Y:S01]  /*e460*/  IMAD.SHL.U32 R44, R66, 0x100, RZ ;  /* 0x00000100422c7824 */ /* 0x000fe200078e00ff */
[----:B------:R-:W-:Y:S01]  /*e470*/  LOP3.LUT R48, R58, 0xff00, R59, 0xf8, !PT ;  /* 0x0000ff003a307812 */ /* 0x000fe200078ef83b */
[----:B------:R-:W-:Y:S01]  /*e480*/  IMAD.U32 R59, R70, 0x10000, RZ ;  /* 0x00010000463b7824 */ /* 0x000fe200078e00ff */
[----:B------:R-:W-:Y:S01]  /*e490*/  SHF.R.U32.HI R68, RZ, 0x10, R87 ;  /* 0x00000010ff447819 */ /* 0x000fe20000011657 */
[----:B------:R-:W-:Y:S01]  /*e4a0*/  IMAD.SHL.U32 R67, R67, 0x100, RZ ;  /* 0x0000010043437824 */ /* 0x000fe200078e00ff */
[----:B------:R-:W-:-:S02]  /*e4b0*/  LOP3.LUT R61, R87, 0xff0000ff, RZ, 0xc0, !PT ;  /* 0xff0000ff573d7812 */ /* 0x000fc400078ec0ff */
[----:B------:R-:W-:Y:S02]  /*e4c0*/  SHF.R.U32.HI R65, RZ, 0x8, R73 ;  /* 0x00000008ff417819 */ /* 0x000fe40000011649 */
[----:B------:R-:W-:Y:S02]  /*e4d0*/  LOP3.LUT R64, R75, 0xff0000ff, RZ, 0xc0, !PT ;  /* 0xff0000ff4b407812 */ /* 0x000fe400078ec0ff */
[----:B------:R-:W-:Y:S01]  /*e4e0*/  LOP3.LUT R48, R48, 0xff0000, R59, 0xf8, !PT ;  /* 0x00ff000030307812 */ /* 0x000fe200078ef83b */
[----:B------:R-:W-:Y:S01]  /*e4f0*/  IMAD.U32 R59, R68, 0x10000, RZ ;  /* 0x00010000443b7824 */ /* 0x000fe200078e00ff */
[----:B------:R-:W-:Y:S02]  /*e500*/  LOP3.LUT R62, R73, 0xff0000ff, RZ, 0xc0, !PT ;  /* 0xff0000ff493e7812 */ /* 0x000fe400078ec0ff */
[----:B------:R-:W-:Y:S02]  /*e510*/  SHF.L.U32 R65, R65, 0x8, RZ ;  /* 0x0000000841417819 */ /* 0x000fe400000006ff */
[----:B------:R-:W-:-:S02]  /*e520*/  LOP3.LUT R44, R61, 0xff00, R44, 0xf8, !PT ;  /* 0x0000ff003d2c7812 */ /* 0x000fc400078ef82c */
[----:B------:R-:W-:Y:S02]  /*e530*/  LOP3.LUT R66, R64, 0xff00, R67, 0xf8, !PT ;  /* 0x0000ff0040427812 */ /* 0x000fe400078ef843 */
[----:B------:R-:W-:Y:S02]  /*e540*/  F2FP.F16.E4M3.UNPACK_B R67, R148.H1 ;  /* 0x00000094ff43723e */ /* 0x000fe400030006ff */
[----:B------:R-:W-:Y:S02]  /*e550*/  F2FP.F16.E4M3.UNPACK_B R64, R63.H1 ;  /* 0x0000003fff40723e */ /* 0x000fe400030006ff */
[----:B------:R-:W-:Y:S01]  /*e560*/  F2FP.F16.E4M3.UNPACK_B R61, R60.H1 ;  /* 0x0000003cff3d723e */ /* 0x000fe200030006ff */
[----:B------:R-:W-:Y:S01]  /*e570*/  HADD2.F32 R46, -RZ, R67.H0_H0 ;  /* 0x20000043ff2e7230 */ /* 0x000fe20000004100 */
[----:B------:R-:W-:Y:S02]  /*e580*/  LOP3.LUT R50, R62, 0xff00, R65, 0xf8, !PT ;  /* 0x0000ff003e327812 */ /* 0x000fe400078ef841 */
[----:B------:R-:W-:Y:S01]  /*e590*/  LOP3.LUT R44, R44, 0xff0000, R59, 0xf8, !PT ;  /* 0x00ff00002c2c7812 */ /* 0x000fe200078ef83b */
[----:B------:R-:W-:Y:S01]  /*e5a0*/  HADD2.F32 R59, -RZ, R64.H0_H0 ;  /* 0x20000040ff3b7230 */ /* 0x000fe20000004100 */
[----:B------:R-:W-:Y:S01]  /*e5b0*/  F2FP.F16.E4M3.UNPACK_B R62, R150.H1 ;  /* 0x00000096ff3e723e */ /* 0x000fe200030006ff */
[----:B------:R-:W-:Y:S01]  /*e5c0*/  HADD2.F32 R58, -RZ, R61.H0_H0 ;  /* 0x2000003dff3a7230 */ /* 0x000fe20000004100 */
[----:B------:R-:W-:-:S02]  /*e5d0*/  SHF.R.U32.HI R71, RZ, 0x10, R75 ;  /* 0x00000010ff477819 */ /* 0x000fc4000001164b */
[----:B------:R-:W-:Y:S01]  /*e5e0*/  SHF.R.U32.HI R69, RZ, 0x10, R73 ;  /* 0x00000010ff457819 */ /* 0x000fe20000011649 */
[--C-:B------:R-:W-:Y:S01]  /*e5f0*/  HADD2.F32 R65, -RZ, R62.reuse.H0_H0 ;  /* 0x2000003eff417230 */ /* 0x100fe20000004100 */
[----:B------:R-:W-:Y:S01]  /*e600*/  SHF.L.U32 R71, R71, 0x10, RZ ;  /* 0x0000001047477819 */ /* 0x000fe200000006ff */
        /* <DEDUP_REMOVED lines=11> */
[----:B------:R-:W-:Y:S01]  /*e6c0*/  F2FP.F16.E4M3.UNPACK_B R60, R60 ;  /* 0x0000003cff3c723e */ /* 0x000fe200020006ff */
[----:B------:R-:W-:Y:S01]  /*e6d0*/  HADD2.F32 R62, -RZ, R61.H1_H1 ;  /* 0x3000003dff3e7230 */ /* 0x000fe20000004100 */
[----:B------:R-:W-:Y:S01]  /*e6e0*/  LOP3.LUT R50, R50, 0xff0000, R69, 0xf8, !PT ;  /* 0x00ff000032327812 */ /* 0x000fe200078ef845 */
[----:B------:R-:W-:-:S02]  /*e6f0*/  HADD2.F32 R67, -RZ, R148.H0_H0 ;  /* 0x20000094ff437230 */ /* 0x000fc40000004100 */
[C---:B------:R-:W-:Y:S01]  /*e700*/  FMUL.FTZ R69, R65.reuse, R68 ;  /* 0x0000004441457220 */ /* 0x040fe20000410000 */
[----:B------:R-:W-:Y:S01]  /*e710*/  F2FP.F16.E4M3.UNPACK_B R150, R150 ;  /* 0x00000096ff96723e */ /* 0x000fe200020006ff */
[C---:B------:R-:W-:Y:S01]  /*e720*/  FMUL.FTZ R68, R62.reuse, R68 ;  /* 0x000000443e447220 */ /* 0x040fe20000410000 */
[----:B------:R-:W-:Y:S02]  /*e730*/  HADD2.F32 R64, -RZ, R63.H0_H0 ;  /* 0x2000003fff407230 */ /* 0x000fe40000004100 */
[-C--:B------:R-:W-:Y:S01]  /*e740*/  FFMA.FTZ R73, R62, R66.reuse, -R69 ;  /* 0x000000423e497223 */ /* 0x080fe20000010845 */
[----:B------:R-:W-:Y:S02]  /*e750*/  HADD2.F32 R61, -RZ, R60.H0_H0 ;  /* 0x2000003cff3d7230 */ /* 0x000fe40000004100 */
[----:B------:R-:W-:Y:S01]  /*e760*/  FFMA.FTZ R70, R65, R66, R68 ;  /* 0x0000004241467223 */ /* 0x000fe20000010044 */
        /* <DEDUP_REMOVED lines=9> */
[-C--:B------:R-:W-:Y:S01]  /*e800*/  FMUL.FTZ R65, R63, R148.reuse ;  /* 0x000000943f417220 */ /* 0x080fe20000410000 */
[----:B------:R-:W-:Y:S01]  /*e810*/  F2FP.F16.E4M3.UNPACK_B R61, R149.H1 ;  /* 0x00000095ff3d723e */ /* 0x000fe200030006ff */
[C---:B------:R-:W-:Y:S01]  /*e820*/  FMUL.FTZ R148, R60.reuse, R148 ;  /* 0x000000943c947220 */ /* 0x040fe20000410000 */
[----:B------:R-:W-:Y:S01]  /*e830*/  F2FP.F16.E4M3.UNPACK_B R62, R56.H1 ;  /* 0x00000038ff3e723e */ /* 0x000fe200030006ff */
[----:B------:R-:W-:Y:S01]  /*e840*/  FFMA.FTZ R71, R60, R150, -R65 ;  /* 0x000000963c477223 */ /* 0x000fe20000010841 */
[----:B------:R-:W-:Y:S01]  /*e850*/  F2FP.F16.E4M3.UNPACK_B R65, R151.H1 ;  /* 0x00000097ff41723e */ /* 0x000fe200030006ff */
[----:B------:R-:W-:Y:S01]  /*e860*/  HADD2.F32 R66, -RZ, R61.H0_H0 ;  /* 0x2000003dff427230 */ /* 0x000fe20000004100 */
[----:B------:R-:W-:Y:S01]  /*e870*/  F2FP.F16.E4M3.UNPACK_B R60, R54.H1 ;  /* 0x00000036ff3c723e */ /* 0x000fe200030006ff */
[----:B------:R-:W-:-:S02]  /*e880*/  HADD2.F32 R64, -RZ, R62.H0_H0 ;  /* 0x2000003eff407230 */ /* 0x000fc40000004100 */
[----:B------:R-:W-:Y:S01]  /*e890*/  FFMA.FTZ R148, R63, R150, R148 ;  /* 0x000000963f947223 */ /* 0x000fe20000010094 */
[----:B------:R-:W-:Y:S01]  /*e8a0*/  HADD2.F32 R67, -RZ, R61.H1_H1 ;  /* 0x3000003dff437230 */ /* 0x000fe20000004100 */
[----:B------:R-:W-:Y:S01]  /*e8b0*/  F2FP.F16.E4M3.UNPACK_B R149, R149 ;  /* 0x00000095ff95723e */ /* 0x000fe200020006ff */
[----:B------:R-:W-:Y:S02]  /*e8c0*/  HADD2.F32 R61, -RZ, R60.H0_H0 ;  /* 0x2000003cff3d7230 */ /* 0x000fe40000004100 */
[----:B------:R-:W-:Y:S01]  /*e8d0*/  FMUL.FTZ R72, R64, R66 ;  /* 0x0000004240487220 */ /* 0x000fe20000410000 */
[----:B------:R-:W-:Y:S01]  /*e8e0*/  HADD2.F32 R63, -RZ, R65.H0_H0 ;  /* 0x20000041ff3f7230 */ /* 0x000fe20000004100 */
[----:B------:R-:W-:Y:S01]  /*e8f0*/  F2FP.F16.E4M3.UNPACK_B R54, R54 ;  /* 0x00000036ff36723e */ /* 0x000fe200020006ff */
[----:B------:R-:W-:Y:S02]  /*e900*/  HADD2.F32 R62, -RZ, R62.H1_H1 ;  /* 0x3000003eff3e7230 */ /* 0x000fe40000004100 */
[----:B------:R-:W-:Y:S01]  /*e910*/  FMUL.FTZ R75, R61, R66 ;  /* 0x000000423d4b7220 */ /* 0x000fe20000410000 */
[----:B------:R-:W-:-:S02]  /*e920*/  HADD2.F32 R60, -RZ, R60.H1_H1 ;  /* 0x3000003cff3c7230 */ /* 0x000fc40000004100 */
[----:B------:R-:W-:Y:S01]  /*e930*/  FFMA.FTZ R72, R61, R63, -R72 ;  /* 0x0000003f3d487223 */ /* 0x000fe20000010848 */
[----:B------:R-:W-:Y:S02]  /*e940*/  HADD2.F32 R65, -RZ, R65.H1_H1 ;  /* 0x30000041ff417230 */ /* 0x000fe40000004100 */
[----:B------:R-:W-:Y:S01]  /*e950*/  FMUL.FTZ R61, R62, R67 ;  /* 0x000000433e3d7220 */ /* 0x000fe20000410000 */
[----:B------:R-:W-:Y:S01]  /*e960*/  FFMA.FTZ R66, R64, R63, R75 ;  /* 0x0000003f40427223 */ /* 0x000fe2000001004b */
[C---:B------:R-:W-:Y:S01]  /*e970*/  FMUL.FTZ R77, R60.reuse, R67 ;  /* 0x000000433c4d7220 */ /* 0x040fe20000410000 */
[----:B------:R-:W-:Y:S01]  /*e980*/  F2FP.F16.E4M3.UNPACK_B R151, R151 ;  /* 0x00000097ff97723e */ /* 0x000fe200020006ff */
[-C--:B------:R-:W-:Y:S01]  /*e990*/  FFMA.FTZ R67, R60, R65.reuse, -R61 ;  /* 0x000000413c437223 */ /* 0x080fe2000001083d */
[----:B------:R-:W-:Y:S01]  /*e9a0*/  F2FP.F16.E4M3.UNPACK_B R60, R56 ;  /* 0x00000038ff3c723e */ /* 0x000fe200020006ff */
[--C-:B------:R-:W-:Y:S02]  /*e9b0*/  HADD2.F32 R63, -RZ, R149.reuse.H0_H0 ;  /* 0x20000095ff3f7230 */ /* 0x100fe40000004100 */
[----:B------:R-:W-:Y:S01]  /*e9c0*/  FFMA.FTZ R77, R62, R65, R77 ;  /* 0x000000413e4d7223 */ /* 0x000fe2000001004d */
[----:B------:R-:W-:Y:S01]  /*e9d0*/  HADD2.F32 R56, -RZ, R54.H0_H0 ;  /* 0x20000036ff387230 */ /* 0x000fe20000004100 */
[----:B------:R-:W-:Y:S01]  /*e9e0*/  F2FP.SATFINITE.E4M3.F32.PACK_AB_MERGE_C R72, R67, R72, RZ ;  /* 0x000000484348723e */ /* 0x000fe200048070ff */
[----:B------:R-:W-:Y:S01]  /*e9f0*/  HADD2.F32 R61, -RZ, R60.H0_H0 ;  /* 0x2000003cff3d7230 */ /* 0x000fe20000004100 */
[----:B------:R-:W-:Y:S01]  /*ea00*/  F2FP.SATFINITE.E4M3.F32.PACK_AB_MERGE_C R58, R73, R58, RZ ;  /* 0x0000003a493a723e */ /* 0x000fe200048070ff */
[----:B------:R-:W-:-:S02]  /*ea10*/  HADD2.F32 R149, -RZ, R149.H1_H1 ;  /* 0x30000095ff957230 */ /* 0x000fc40000004100 */
[-C--:B------:R-:W-:Y:S01]  /*ea20*/  FMUL.FTZ R64, R56, R63.reuse ;  /* 0x0000003f38407220 */ /* 0x080fe20000410000 */
[----:B------:R-:W-:Y:S02]  /*ea30*/  HADD2.F32 R60, -RZ, R60.H1_H1 ;  /* 0x3000003cff3c7230 */ /* 0x000fe40000004100 */
[C---:B------:R-:W-:Y:S01]  /*ea40*/  FMUL.FTZ R65, R61.reuse, R63 ;  /* 0x0000003f3d417220 */ /* 0x040fe20000410000 */
[--C-:B------:R-:W-:Y:S01]  /*ea50*/  HADD2.F32 R62, -RZ, R151.reuse.H0_H0 ;  /* 0x20000097ff3e7230 */ /* 0x100fe20000004100 */
[----:B------:R-:W-:Y:S01]  /*ea60*/  F2FP.F16.E4M3.UNPACK_B R67, R50 ;  /* 0x00000032ff43723e */ /* 0x000fe200020006ff */
[----:B------:R-:W-:Y:S02]  /*ea70*/  HADD2.F32 R54, -RZ, R54.H1_H1 ;  /* 0x30000036ff367230 */ /* 0x000fe40000004100 */
[-C--:B------:R-:W-:Y:S01]  /*ea80*/  FMUL.FTZ R63, R60, R149.reuse ;  /* 0x000000953c3f7220 */ /* 0x080fe20000410000 */
[----:B------:R-:W-:Y:S02]  /*ea90*/  HADD2.F32 R151, -RZ, R151.H1_H1 ;  /* 0x30000097ff977230 */ /* 0x000fe40000004100 */
[-C--:B------:R-:W-:Y:S01]  /*eaa0*/  FFMA.FTZ R56, R56, R62.reuse, -R65 ;  /* 0x0000003e38387223 */ /* 0x080fe20000010841 */
[----:B------:R-:W-:Y:S01]  /*eab0*/  FFMA.FTZ R64, R61, R62, R64 ;  /* 0x0000003e3d407223 */ /* 0x000fe20000010040 */
[C---:B------:R-:W-:Y:S01]  /*eac0*/  FMUL.FTZ R149, R54.reuse, R149 ;  /* 0x0000009536957220 */ /* 0x040fe20000410000 */
[----:B------:R-:W-:Y:S01]  /*ead0*/  F2FP.F16.E4M3.UNPACK_B R62, R49 ;  /* 0x00000031ff3e723e */ /* 0x000fe200020006ff */
[----:B------:R-:W-:Y:S01]  /*eae0*/  FFMA.FTZ R75, R54, R151, -R63 ;  /* 0x00000097364b7223 */ /* 0x000fe2000001083f */
[----:B------:R-:W-:Y:S01]  /*eaf0*/  F2FP.SATFINITE.E4M3.F32.PACK_AB_MERGE_C R70, R70, R59, RZ ;  /* 0x0000003b4646723e */ /* 0x000fe200048070ff */
[----:B------:R-:W-:Y:S01]  /*eb00*/  FFMA.FTZ R149, R60, R151, R149 ;  /* 0x000000973c957223 */ /* 0x000fe20000010095 */
[----:B------:R-:W-:Y:S01]  /*eb10*/  F2FP.F16.E4M3.UNPACK_B R61, R45 ;  /* 0x0000002dff3d723e */ /* 0x000fe200020006ff */
[--C-:B------:R-:W-:Y:S01]  /*eb20*/  HADD2.F32 R63, -RZ, R62.reuse.H0_H0 ;  /* 0x2000003eff3f7230 */ /* 0x100fe20000004100 */
[----:B------:R-:W-:Y:S01]  /*eb30*/  F2FP.SATFINITE.E4M3.F32.PACK_AB_MERGE_C R59, R71, R68, R58 ;  /* 0x00000044473b723e */ /* 0x000fe2000480703a */
[----:B------:R-:W-:Y:S01]  /*eb40*/  HADD2.F32 R68, -RZ, R67.H0_H0 ;  /* 0x20000043ff447230 */ /* 0x000fe20000004100 */
[----:B------:R-:W-:Y:S01]  /*eb50*/  F2FP.F16.E4M3.UNPACK_B R65, R48 ;  /* 0x00000030ff41723e */ /* 0x000fe200020006ff */
[----:B------:R-:W-:Y:S01]  /*eb60*/  HADD2.F32 R60, -RZ, R61.H0_H0 ;  /* 0x2000003dff3c7230 */ /* 0x000fe20000004100 */
[----:B------:R-:W-:Y:S01]  /*eb70*/  F2FP.SATFINITE.E4M3.F32.PACK_AB_MERGE_C R54, R77, R66, RZ ;  /* 0x000000424d36723e */ /* 0x000fe200048070ff */
[----:B------:R-:W-:Y:S01]  /*eb80*/  HADD2.F32 R67, -RZ, R67.H1_H1 ;  /* 0x30000043ff437230 */ /* 0x000fe20000004100 */
[----:B------:R-:W-:Y:S01]  /*eb90*/  F2FP.SATFINITE.E4M3.F32.PACK_AB_MERGE_C R58, R148, R69, R70 ;  /* 0x00000045943a723e */ /* 0x000fe20004807046 */
[----:B------:R-:W-:Y:S01]  /*eba0*/  HADD2.F32 R66, -RZ, R65.H0_H0 ;  /* 0x20000041ff427230 */ /* 0x000fe20000004100 */
[----:B------:R-:W-:Y:S01]  /*ebb0*/  F2FP.SATFINITE.E4M3.F32.PACK_AB_MERGE_C R54, R149, R64, R54 ;  /* 0x000000409536723e */ /* 0x000fe20004807036 */
[----:B------:R-:W-:Y:S01]  /*ebc0*/  FMUL.FTZ R69, R63, R68 ;  /* 0x000000443f457220 */ /* 0x000fe20000410000 */
[----:B------:R-:W-:-:S02]  /*ebd0*/  HADD2.F32 R64, -RZ, R62.H1_H1 ;  /* 0x3000003eff407230 */ /* 0x000fc40000004100 */
[C---:B------:R-:W-:Y:S01]  /*ebe0*/  FMUL.FTZ R68, R60.reuse, R68 ;  /* 0x000000443c447220 */ /* 0x040fe20000410000 */
[----:B------:R-:W-:Y:S02]  /*ebf0*/  HADD2.F32 R62, -RZ, R61.H1_H1 ;  /* 0x3000003dff3e7230 */ /* 0x000fe40000004100 */
[-C--:B------:R-:W-:Y:S01]  /*ec00*/  FFMA.FTZ R60, R60, R66.reuse, -R69 ;  /* 0x000000423c3c7223 */ /* 0x080fe20000010845 */
[----:B------:R-:W-:Y:S02]  /*ec10*/  HADD2.F32 R65, -RZ, R65.H1_H1 ;  /* 0x30000041ff417230 */ /* 0x000fe40000004100 */
[-C--:B------:R-:W-:Y:S01]  /*ec20*/  FMUL.FTZ R69, R64, R67.reuse ;  /* 0x0000004340457220 */ /* 0x080fe20000410000 */
[----:B------:R-:W-:Y:S01]  /*ec30*/  FFMA.FTZ R61, R63, R66, R68 ;  /* 0x000000423f3d7223 */ /* 0x000fe20000010044 */
[C---:B------:R-:W-:Y:S01]  /*ec40*/  FMUL.FTZ R67, R62.reuse, R67 ;  /* 0x000000433e437220 */ /* 0x040fe20000410000 */
[----:B------:R-:W-:Y:S01]  /*ec50*/  F2FP.F16.E4M3.UNPACK_B R45, R45.H1 ;  /* 0x0000002dff2d723e */ /* 0x000fe200030006ff */
[----:B------:R-:W-:Y:S01]  /*ec60*/  FFMA.FTZ R71, R62, R65, -R69 ;  /* 0x000000413e477223 */ /* 0x000fe20000010845 */
[----:B------:R-:W-:Y:S01]  /*ec70*/  F2FP.F16.E4M3.UNPACK_B R63, R49.H1 ;  /* 0x00000031ff3f723e */ /* 0x000fe200030006ff */
[----:B------:R-:W-:Y:S01]  /*ec80*/  FFMA.FTZ R70, R64, R65, R67 ;  /* 0x0000004140467223 */ /* 0x000fe20000010043 */
[----:B------:R-:W-:Y:S01]  /*ec90*/  F2FP.F16.E4M3.UNPACK_B R62, R50.H1 ;  /* 0x00000032ff3e723e */ /* 0x000fe200030006ff */
[----:B------:R-:W-:Y:S01]  /*eca0*/  HADD2.F32 R49, -RZ, R45.H0_H0 ;  /* 0x2000002dff317230 */ /* 0x000fe20000004100 */
[----:B------:R-:W-:Y:S01]  /*ecb0*/  F2FP.F16.E4M3.UNPACK_B R48, R48.H1 ;  /* 0x00000030ff30723e */ /* 0x000fe200030006ff */
[--C-:B------:R-:W-:Y:S01]  /*ecc0*/  HADD2.F32 R50, -RZ, R63.reuse.H0_H0 ;  /* 0x2000003fff327230 */ /* 0x100fe20000004100 */
[----:B------:R-:W-:Y:S01]  /*ecd0*/  F2FP.SATFINITE.E4M3.F32.PACK_AB_MERGE_C R56, R75, R56, R72 ;  /* 0x000000384b38723e */ /* 0x000fe20004807048 */
[----:B------:R-:W-:Y:S01]  /*ece0*/  HADD2.F32 R64, -RZ, R62.H0_H0 ;  /* 0x2000003eff407230 */ /* 0x000fe20000004100 */
[----:B------:R-:W-:Y:S01]  /*ecf0*/  F2FP.F16.E4M3.UNPACK_B R67, R46.H1 ;  /* 0x0000002eff43723e */ /* 0x000fe200030006ff */
[----:B------:R-:W-:-:S02]  /*ed00*/  HADD2.F32 R63, -RZ, R63.H1_H1 ;  /* 0x3000003fff3f7230 */ /* 0x000fc40000004100 */
[----:B------:R-:W-:Y:S02]  /*ed10*/  HADD2.F32 R66, -RZ, R62.H1_H1 ;  /* 0x3000003eff427230 */ /* 0x000fe40000004100 */
[CC--:B------:R-:W-:Y:S01]  /*ed20*/  FMUL.FTZ R68, R50.reuse, R64.reuse ;  /* 0x0000004032447220 */ /* 0x0c0fe20000410000 */
[----:B------:R-:W-:Y:S02]  /*ed30*/  HADD2.F32 R45, -RZ, R45.H1_H1 ;  /* 0x3000002dff2d7230 */ /* 0x000fe40000004100 */
[----:B------:R-:W-:Y:S01]  /*ed40*/  FMUL.FTZ R65, R49, R64 ;  /* 0x0000004031417220 */ /* 0x000fe20000410000 */
[--C-:B------:R-:W-:Y:S02]  /*ed50*/  HADD2.F32 R62, -RZ, R48.reuse.H0_H0 ;  /* 0x20000030ff3e7230 */ /* 0x100fe40000004100 */
[-C--:B------:R-:W-:Y:S01]  /*ed60*/  FMUL.FTZ R64, R63, R66.reuse ;  /* 0x000000423f407220 */ /* 0x080fe20000410000 */
[----:B------:R-:W-:Y:S02]  /*ed70*/  HADD2.F32 R48, -RZ, R48.H1_H1 ;  /* 0x30000030ff307230 */ /* 0x000fe40000004100 */
[----:B------:R-:W-:Y:S01]  /*ed80*/  FMUL.FTZ R66, R45, R66 ;  /* 0x000000422d427220 */ /* 0x000fe20000410000 */
[----:B------:R-:W-:Y:S01]  /*ed90*/  FFMA.FTZ R73, R50, R62, R65 ;  /* 0x0000003e32497223 */ /* 0x000fe20000010041 */
[----:B------:R-:W-:-:S02]  /*eda0*/  F2FP.F16.E4M3.UNPACK_B R50, R51 ;  /* 0x00000033ff32723e */ /* 0x000fc400020006ff */
[----:B------:R-:W-:Y:S01]  /*edb0*/  FFMA.FTZ R74, R63, R48, R66 ;  /* 0x000000303f4a7223 */ /* 0x000fe20000010042 */
[----:B------:R-:W-:Y:S01]  /*edc0*/  F2FP.F16.E4M3.UNPACK_B R66, R46 ;  /* 0x0000002eff42723e */ /* 0x000fe200020006ff */
[----:B------:R-:W-:Y:S01]  /*edd0*/  FFMA.FTZ R75, R45, R48, -R64 ;  /* 0x000000302d4b7223 */ /* 0x000fe20000010840 */
[-C--:B------:R-:W-:Y:S01]  /*ede0*/  F2FP.F16.E4M3.UNPACK_B R45, R47.reuse ;  /* 0x0000002fff2d723e */ /* 0x080fe200020006ff */
[----:B------:R-:W-:Y:S01]  /*edf0*/  FFMA.FTZ R72, R49, R62, -R68 ;  /* 0x0000003e31487223 */ /* 0x000fe20000010844 */
[----:B------:R-:W-:Y:S01]  /*ee00*/  F2FP.F16.E4M3.UNPACK_B R47, R47.H1 ;  /* 0x0000002fff2f723e */ /* 0x000fe200030006ff */
[----:B------:R-:W-:Y:S01]  /*ee10*/  HADD2.F32 R62, -RZ, R50.H0_H0 ;  /* 0x20000032ff3e7230 */ /* 0x000fe20000004100 */
[-C--:B------:R-:W-:Y:S01]  /*ee20*/  F2FP.F16.E4M3.UNPACK_B R46, R44.reuse ;  /* 0x0000002cff2e723e */ /* 0x080fe200020006ff */
[----:B------:R-:W-:Y:S01]  /*ee30*/  HADD2.F32 R69, -RZ, R66.H0_H0 ;  /* 0x20000042ff457230 */ /* 0x000fe20000004100 */
[----:B------:R-:W-:Y:S01]  /*ee40*/  F2FP.F16.E4M3.UNPACK_B R51, R51.H1 ;  /* 0x00000033ff33723e */ /* 0x000fe200030006ff */
[----:B------:R-:W-:Y:S01]  /*ee50*/  HADD2.F32 R48, -RZ, R45.H0_H0 ;  /* 0x2000002dff307230 */ /* 0x000fe20000004100 */
[----:B------:R-:W-:Y:S01]  /*ee60*/  F2FP.F16.E4M3.UNPACK_B R63, R44.H1 ;  /* 0x0000002cff3f723e */ /* 0x000fe200030006ff */
[----:B------:R-:W-:-:S02]  /*ee70*/  HADD2.F32 R49, -RZ, R47.H0_H0 ;  /* 0x2000002fff317230 */ /* 0x000fc40000004100 */
[-C--:B------:R-:W-:Y:S01]  /*ee80*/  FMUL.FTZ R77, R62, R69.reuse ;  /* 0x000000453e4d7220 */ /* 0x080fe20000410000 */
[----:B------:R-:W-:Y:S02]  /*ee90*/  HADD2.F32 R68, -RZ, R67.H0_H0 ;  /* 0x20000043ff447230 */ /* 0x000fe40000004100 */
[C---:B------:R-:W-:Y:S01]  /*eea0*/  FMUL.FTZ R69, R48.reuse, R69 ;  /* 0x0000004530457220 */ /* 0x040fe20000410000 */
[----:B------:R-:W-:Y:S01]  /*eeb0*/  HADD2.F32 R65, -RZ, R46.H0_H0 ;  /* 0x2000002eff417230 */ /* 0x000fe20000004100 */
[----:B------:R-:W-:Y:S01]  /*eec0*/  F2FP.SATFINITE.E4M3.F32.PACK_AB_MERGE_C R72, R75, R72, RZ ;  /* 0x000000484b48723e */ /* 0x000fe200048070ff */
[----:B------:R-:W-:Y:S02]  /*eed0*/  HADD2.F32 R44, -RZ, R51.H0_H0 ;  /* 0x20000033ff2c7230 */ /* 0x000fe40000004100 */
[----:B------:R-:W-:Y:S01]  /*eee0*/  FMUL.FTZ R79, R49, R68 ;  /* 0x00000044314f7220 */ /* 0x000fe20000410000 */
[----:B------:R-:W-:Y:S02]  /*eef0*/  HADD2.F32 R64, -RZ, R63.H0_H0 ;  /* 0x2000003fff407230 */ /* 0x000fe40000004100 */
[----:B------:R-:W-:Y:S01]  /*ef00*/  FFMA.FTZ R77, R48, R65, -R77 ;  /* 0x00000041304d7223 */ /* 0x000fe2000001084d */
[----:B------:R-:W-:-:S02]  /*ef10*/  HADD2.F32 R51, -RZ, R51.H1_H1 ;  /* 0x30000033ff337230 */ /* 0x000fc40000004100 */
[C---:B------:R-:W-:Y:S01]  /*ef20*/  FMUL.FTZ R76, R44.reuse, R68 ;  /* 0x000000442c4c7220 */ /* 0x040fe20000410000 */
[----:B------:R-:W-:Y:S02]  /*ef30*/  HADD2.F32 R48, -RZ, R67.H1_H1 ;  /* 0x30000043ff307230 */ /* 0x000fe40000004100 */
[-C--:B------:R-:W-:Y:S01]  /*ef40*/  FFMA.FTZ R79, R44, R64.reuse, R79 ;  /* 0x000000402c4f7223 */ /* 0x080fe2000001004f */
[----:B------:R-:W-:Y:S02]  /*ef50*/  HADD2.F32 R47, -RZ, R47.H1_H1 ;  /* 0x3000002fff2f7230 */ /* 0x000fe40000004100 */
[----:B------:R-:W-:Y:S01]  /*ef60*/  FFMA.FTZ R69, R62, R65, R69 ;  /* 0x000000413e457223 */ /* 0x000fe20000010045 */
[----:B------:R-:W-:Y:S02]  /*ef70*/  HADD2.F32 R50, -RZ, R50.H1_H1 ;  /* 0x30000032ff327230 */ /* 0x000fe40000004100 */
[----:B------:R-:W-:Y:S01]  /*ef80*/  FFMA.FTZ R76, R49, R64, -R76 ;  /* 0x00000040314c7223 */ /* 0x000fe2000001084c */
[----:B------:R-:W-:-:S02]  /*ef90*/  HADD2.F32 R66, -RZ, R66.H1_H1 ;  /* 0x30000042ff427230 */ /* 0x000fc40000004100 */
[-C--:B------:R-:W-:Y:S01]  /*efa0*/  FMUL.FTZ R62, R51, R48.reuse ;  /* 0x00000030333e7220 */ /* 0x080fe20000410000 */
[----:B------:R-:W-:Y:S02]  /*efb0*/  HADD2.F32 R45, -RZ, R45.H1_H1 ;  /* 0x3000002dff2d7230 */ /* 0x000fe40000004100 */
[----:B------:R-:W-:Y:S01]  /*efc0*/  FMUL.FTZ R64, R47, R48 ;  /* 0x000000302f407220 */ /* 0x000fe20000410000 */
[----:B------:R-:W-:Y:S02]  /*efd0*/  HADD2.F32 R44, -RZ, R63.H1_H1 ;  /* 0x3000003fff2c7230 */ /* 0x000fe40000004100 */
[-C--:B------:R-:W-:Y:S01]  /*efe0*/  FMUL.FTZ R48, R50, R66.reuse ;  /* 0x0000004232307220 */ /* 0x080fe20000410000 */
[----:B------:R-:W-:Y:S02]  /*eff0*/  HADD2.F32 R46, -RZ, R46.H1_H1 ;  /* 0x3000002eff2e7230 */ /* 0x000fe40000004100 */
[----:B------:R-:W-:Y:S01]  /*f000*/  FMUL.FTZ R49, R45, R66 ;  /* 0x000000422d317220 */ /* 0x000fe20000410000 */
[----:B------:R-:W-:Y:S01]  /*f010*/  F2FP.SATFINITE.E4M3.F32.PACK_AB_MERGE_C R73, R74, R73, RZ ;  /* 0x000000494a49723e */ /* 0x000fe200048070ff */
[-C--:B------:R-:W-:Y:S01]  /*f020*/  FFMA.FTZ R47, R47, R44.reuse, -R62 ;  /* 0x0000002c2f2f7223 */ /* 0x080fe2000001083e */
[----:B------:R-:W-:Y:S01]  /*f030*/  FFMA.FTZ R64, R51, R44, R64 ;  /* 0x0000002c33407223 */ /* 0x000fe20000010040 */
[-C--:B------:R-:W-:Y:S01]  /*f040*/  FFMA.FTZ R48, R45, R46.reuse, -R48 ;  /* 0x0000002e2d307223 */ /* 0x080fe20000010830 */
[----:B------:R-:W-:Y:S01]  /*f050*/  FFMA.FTZ R46, R50, R46, R49 ;  /* 0x0000002e322e7223 */ /* 0x000fe20000010031 */
[----:B------:R-:W-:Y:S01]  /*f060*/  F2FP.SATFINITE.E4M3.F32.PACK_AB_MERGE_C R45, R71, R60, R72 ;  /* 0x0000003c472d723e */ /* 0x000fe20004807048 */
[----:B------:R-:W-:Y:S01]  /*f070*/  IMAD.MOV.U32 R44, RZ, RZ, R59 ;  /* 0x000000ffff2c7224 */ /* 0x000fe200078e003b */
[----:B------:R-:W-:Y:S01]  /*f080*/  F2FP.SATFINITE.E4M3.F32.PACK_AB_MERGE_C R47, R47, R76, RZ ;  /* 0x0000004c2f2f723e */ /* 0x000fe200048070ff */
[----:B------:R-:W-:Y:S01]  /*f090*/  IMAD.MOV.U32 R50, RZ, RZ, R54 ;  /* 0x000000ffff327224 */ /* 0x000fe200078e0036 */
[----:B------:R-:W-:-:S02]  /*f0a0*/  F2FP.SATFINITE.E4M3.F32.PACK_AB_MERGE_C R64, R64, R79, RZ ;  /* 0x0000004f4040723e */ /* 0x000fc400048070ff */
[----:B------:R-:W-:Y:S01]  /*f0b0*/  F2FP.SATFINITE.E4M3.F32.PACK_AB_MERGE_C R47, R48, R77, R47 ;  /* 0x0000004d302f723e */ /* 0x000fe2000480702f */
[----:B------:R-:W-:Y:S01]  /*f0c0*/  IMAD.MOV.U32 R48, RZ, RZ, R58 ;  /* 0x000000ffff307224 */ /* 0x000fe200078e003a */
[----:B------:R-:W-:Y:S01]  /*f0d0*/  F2FP.SATFINITE.E4M3.F32.PACK_AB_MERGE_C R51, R46, R69, R64 ;  /* 0x000000452e33723e */ /* 0x000fe20004807040 */
[----:B------:R-:W-:Y:S01]  /*f0e0*/  IMAD.MOV.U32 R46, RZ, RZ, R56 ;  /* 0x000000ffff2e7224 */ /* 0x000fe200078e0038 */
[----:B------:R-:W-:-:S07]  /*f0f0*/  F2FP.SATFINITE.E4M3.F32.PACK_AB_MERGE_C R49, R70, R61, R73 ;  /* 0x0000003d4631723e */ /* 0x000fce0004807049 */
.L_x_570:
[----:B------:R-:W-:Y:S05]  /*f100*/  BSYNC B1 ;  /* 0x0000000000017941 */ /* 0x000fea0003800000 */
.L_x_569:
[----:B0-----:R4:W-:Y:S01]  /*f110*/  STG.E.128 desc[UR54][R52.64], R44 ;  /* 0x0000002c34007986 */ /* 0x0019e2000c101d36 */
[----:B------:R-:W-:-:S13]  /*f120*/  ISETP.GE.AND P3, PT, R55, R152, PT ;  /* 0x000000983700720c */ /* 0x000fda0003f66270 */
[----:B------:R-:W-:Y:S05]  /*f130*/  @P3 BRA `(.L_x_519) ;  /* 0x0000000000f83947 */ /* 0x000fea0003800000 */
[--C-:B----4-:R-:W-:Y:S02]  /*f140*/  SHF.R.S32.HI R44, RZ, 0x1f, R55.reuse ;  /* 0x0000001fff2c7819 */ /* 0x110fe40000011437 */
[----:B------:R-:W-:-:S04]  /*f150*/  IADD3 R55, P3, P4, R118, R138, R55 ;  /* 0x0000008a76377210 */ /* 0x000fc80007c7e037 */
[----:B------:R-:W-:Y:S02]  /*f160*/  IADD3.X R44, R4, R57, R44, P3, P4 ;  /* 0x00000039042c7210 */ /* 0x000fe40001fe842c */
[----:B------:R-:W-:-:S04]  /*f170*/  IADD3 R124, P3, R55, R124, RZ ;  /* 0x0000007c377c7210 */ /* 0x000fc80007f7e0ff */
[----:B------:R-:W-:-:S05]  /*f180*/  IADD3.X R125, R44, R125, RZ, P3, !PT ;  /* 0x0000007d2c7d7210 */ /* 0x000fca0001ffe4ff */
[----:B-1----:R0:W-:Y:S01]  /*f190*/  STG.E.128 desc[UR54][R124.64], R48 ;  /* 0x000000307c007986 */ /* 0x0021e2000c101d36 */
[----:B------:R-:W-:Y:S05]  /*f1a0*/  BRA `(.L_x_519) ;  /* 0x0000000000dc7947 */ /* 0x000fea0003800000 */
.L_x_486:
[----:B------:R-:W-:-:S06]  /*f1b0*/  UISETP.NE.AND UP0, UPT, UR53, 0x3, UPT ;  /* 0x000000033500788c */ /* 0x000fcc000bf05270 */
[----:B------:R-:W-:-:S13]  /*f1c0*/  PLOP3.LUT P2, PT, PT, PT, UP0, 0x80, 0x0 ;  /* 0x000000000000781c */ /* 0x000fda0003f4f008 */
[----:B------:R-:W-:Y:S05]  /*f1d0*/  @!P2 BRA `(.L_x_571) ;  /* 0x000000000004a947 */ /* 0x000fea0003800000 */
[----:B------:R-:W-:Y:S01]  /*f1e0*/  BPT.TRAP 0x1 ;  /* 0x000000040000795c */ /* 0x000fe20000300000 */
.L_x_571:
[----:B------:R-:W-:Y:S01]  /*f1f0*/  IMAD R43, R17, 0x8, R16 ;  /* 0x00000008112b7824 */ /* 0x000fe200078e0210 */
[----:B------:R-:W-:Y:S01]  /*f200*/  SHF.L.U32 R100, R221, 0x1f, RZ ;  /* 0x0000001fdd647819 */ /* 0x000fe200000006ff */
[----:B------:R-:W-:Y:S01]  /*f210*/  IMAD R42, R24, -0xa0, R2 ;  /* 0xffffff60182a7824 */ /* 0x000fe200078e0202 */
[----:B------:R-:W-:Y:S02]  /*f220*/  BSSY B1, `(.L_x_572) ;  /* 0x0000004000017945 */ /* 0x000fe40003800000 */
[----:B------:R-:W0:Y:S02]  /*f230*/  SYNCS.PHASECHK.TRANS64.TRYWAIT P3, [R43+URZ+0x33490], R100 ;  /* 0x033490642b0075a7 */ /* 0x000e24000806017f */
[----:B------:R-:W-:Y:S01]  /*f240*/  VIMNMX R42, R42, 0xa0, PT ;  /* 0x000000a02a2a7848 */ /* 0x000fe20003fe0100 */
[----:B0-----:R-:W-:Y:S06]  /*f250*/  @!P3 BRA `(.L_x_573) ;  /* 0x000001b40068b947 */ /* 0x001fec0003800000 */
.L_x_810:
[----:B------:R-:W-:Y:S05]  /*f260*/  BSYNC B1 ;  /* 0x0000000000017941 */ /* 0x000fea0003800000 */
.L_x_572:
[----:B------:R-:W-:Y:S01]  /*f270*/  ISETP.GE.AND P3, PT, R220, R42, PT ;  /* 0x0000002adc00720c */ /* 0x000fe20003f66270 */
[----:B------:R-:W-:-:S12]  /*f280*/  BSSY B1, `(.L_x_574) ;  /* 0x0000014000017945 */ /* 0x000fd80003800000 */
[----:B------:R-:W-:Y:S05]  /*f290*/  @P3 BRA `(.L_x_575) ;  /* 0x0000000000483947 */ /* 0x000fea0003800000 */
[----:B------:R-:W-:-:S13]  /*f2a0*/  ISETP.NE.AND P3, PT, R34, RZ, PT ;  /* 0x000000ff2200720c */ /* 0x000fda0003f65270 */
[----:B------:R-:W1:Y:S04]  /*f2b0*/  @P3 LDS.128 R44, [R40+0x24200] ;  /* 0x02420000282c3984 */ /* 0x000e680000000c00 */
[----:B-1----:R-:W-:Y:S01]  /*f2c0*/  @P3 STG.E.128 desc[UR54][R50.64], R44 ;  /* 0x0000002c32003986 */ /* 0x002fe2000c101d36 */
        /* <DEDUP_REMOVED lines=14> */
[----:B-1----:R1:W-:Y:S02]  /*f3b0*/  @P3 STG.E.128 desc[UR54][R50.64+0xa0], R44 ;  /* 0x0000a02c32003986 */ /* 0x0023e4000c101d36 */
.L_x_575:
[----:B------:R-:W-:Y:S05]  /*f3c0*/  BSYNC B1 ;  /* 0x0000000000017941 */ /* 0x000fea0003800000 */
.L_x_574:
[----:B-1----:R-:W-:-:S05]  /*f3d0*/  VIADD R44, R220, 0x80 ;  /* 0x00000080dc2c7836 */ /* 0x002fca0000000000 */
[----:B------:R-:W-:-:S13]  /*f3e0*/  ISETP.GE.AND P3, PT, R44, R42, PT ;  /* 0x0000002a2c00720c */ /* 0x000fda0003f66270 */
        /* <DEDUP_REMOVED lines=19> */
.L_x_519:
[----:B------:R-:W-:Y:S05]  /*f520*/  BSYNC B0 ;  /* 0x0000000000007941 */ /* 0x000fea0003800000 */
.L_x_485:
[----:B01234-:R-:W0:Y:S01]  /*f530*/  S2R R44, SR_TID.X ;  /* 0x00000000002c7919 */ /* 0x01fe220000002100 */
[----:B------:R-:W-:Y:S01]  /*f540*/  @!PT LDS RZ, [RZ] ;  /* 0x00000000fffff984 */ /* 0x000fe20000000800 */
[----:B------:R-:W-:Y:S01]  /*f550*/  @!PT LDS RZ, [RZ] ;  /* 0x00000000fffff984 */ /* 0x000fe20000000800 */
[----:B------:R-:W-:Y:S01]  /*f560*/  @!PT LDS RZ, [RZ] ;  /* 0x00000000fffff984 */ /* 0x000fe20000000800 */
[----:B------:R-:W-:Y:S01]  /*f570*/  @!PT LDS RZ, [RZ] ;  /* 0x00000000fffff984 */ /* 0x000fe20000000800 */
[----:B------:R1:W-:Y:S06]  /*f580*/  MEMBAR.ALL.CTA ;  /* 0x0000000000007992 */ /* 0x0003ec0000008000 */
[----:B-1----:R-:W1:Y:S01]  /*f590*/  FENCE.VIEW.ASYNC.S ;  /* 0x00000000000073c6 */ /* 0x002e620000000000 */
[----:B------:R-:W-:Y:S05]  /*f5a0*/  WARPSYNC.ALL ;  /* 0x0000000000007948 */ /* 0x000fea0003800000 */
[----:B------:R-:W-:Y:S01]  /*f5b0*/  BSSY B0, `(.L_x_576) ;  /* 0x0000009000007945 */ /* 0x000fe20003800000 */
[----:B0-----:R-:W-:Y:S01]  /*f5c0*/  LOP3.LUT R44, R44, 0x7f, RZ, 0xc0, !PT ;  /* 0x0000007f2c2c7812 */ /* 0x001fe200078ec0ff */
[----:B-1----:R0:W-:Y:S03]  /*f5d0*/  BAR.SYNC.DEFER_BLOCKING R160, 0x80 ;  /* 0x000200a00000751d */ /* 0x0021e60000010000 */
[----:B------:R-:W-:-:S13]  /*f5e0*/  ISETP.NE.AND P3, PT, R44, RZ, PT ;  /* 0x000000ff2c00720c */ /* 0x000fda0003f65270 */
[----:B------:R-:W-:-:S05]  /*f5f0*/  @!P3 VIADD R44, R43, 0x334a0 ;  /* 0x000334a02b2cb836 */ /* 0x000fca0000000000 */
[----:B------:R-:W-:-:S04]  /*f600*/  @!P3 PRMT R44, RZ, 0x654, R44 ;  /* 0x00000654ff2cb816 */ /* 0x000fc8000000002c */
[----:B------:R0:W-:Y:S01]  /*f610*/  @!P3 SYNCS.ARRIVE.TRANS64.RED.A1T0 RZ, [R44+URZ], RZ ;  /* 0x000000ff2cffb9a7 */ /* 0x0001e2000810043f */
[----:B------:R-:W-:Y:S05]  /*f620*/  @!P2 BRA `(.L_x_577) ;  /* 0x000000000004a947 */ /* 0x000fea0003800000 */
[----:B------:R-:W-:Y:S01]  /*f630*/  BPT.TRAP 0x1 ;  /* 0x000000040000795c */ /* 0x000fe20000300000 */
.L_x_577:
[----:B------:R-:W-:Y:S05]  /*f640*/  BSYNC B0 ;  /* 0x0000000000007941 */ /* 0x000fea0003800000 */
.L_x_576:
[----:B------:R-:W1:Y:S01]  /*f650*/  SYNCS.PHASECHK.TRANS64.TRYWAIT P2, [R43+URZ+0x334b0], R100 ;  /* 0x0334b0642b0075a7 */ /* 0x000e62000804017f */
[----:B------:R-:W-:Y:S01]  /*f660*/  ULDC UR37, c[0x0][0x2f4] ;  /* 0x0000bd0000257ab9 */ /* 0x000fe20000000800 */
[----:B------:R-:W-:Y:S01]  /*f670*/  ULDC.64 UR40, c[0x0][0x328] ;  /* 0x0000ca0000287ab9 */ /* 0x000fe20000000a00 */
[----:B------:R-:W-:Y:S01]  /*f680*/  ULDC.64 UR38, c[0x0][0x318] ;  /* 0x0000c60000267ab9 */ /* 0x000fe20000000a00 */
[----:B------:R-:W-:Y:S01]  /*f690*/  BSSY B0, `(.L_x_578) ;  /* 0x0000003000007945 */ /* 0x000fe20003800000 */
[----:B------:R-:W-:-:S03]  /*f6a0*/  IMAD.WIDE R48, R24, 0xa0, R122 ;  /* 0x000000a018307825 */ /* 0x000fc600078e027a */
[----:B-1----:R-:W-:Y:S05]  /*f6b0*/  @!P2 BRA `(.L_x_579) ;  /* 0x000001b00064a947 */ /* 0x002fea0003800000 */
.L_x_811:
[----:B------:R-:W-:Y:S05]  /*f6c0*/  BSYNC B0 ;  /* 0x0000000000007941 */ /* 0x000fea0003800000 */
.L_x_578:
[----:B------:R-:W-:Y:S01]  /*f6d0*/  ISETP.GE.AND P2, PT, R220, R42, PT ;  /* 0x0000002adc00720c */ /* 0x000fe20003f46270 */
[----:B------:R-:W-:-:S12]  /*f6e0*/  BSSY B0, `(.L_x_580) ;  /* 0x000001b000007945 */ /* 0x000fd80003800000 */
[----:B------:R-:W-:Y:S05]  /*f6f0*/  @P2 BRA `(.L_x_581) ;  /* 0x0000000000642947 */ /* 0x000fea0003800000 */
[----:B------:R-:W-:Y:S01]  /*f700*/  MOV R45, R33 ;  /* 0x00000021002d7202 */ /* 0x000fe20000000f00 */
[----:B0-----:R-:W-:Y:S02]  /*f710*/  IMAD.MOV.U32 R44, RZ, RZ, R116 ;  /* 0x000000ffff2c7224 */ /* 0x001fe400078e0074 */
[----:B------:R-:W-:Y:S02]  /*f720*/  IMAD R47, R49, UR40, RZ ;  /* 0x00000028312f7c24 */ /* 0x000fe4000f8e02ff */
[----:B------:R-:W-:-:S04]  /*f730*/  IMAD.WIDE.U32 R44, R48, UR40, R44 ;  /* 0x00000028302c7c25 */ /* 0x000fc8000f8e002c */
[----:B------:R-:W-:Y:S01]  /*f740*/  IMAD R47, R48, UR41, R47 ;  /* 0x00000029302f7c24 */ /* 0x000fe2000f8e022f */
[----:B------:R-:W-:-:S04]  /*f750*/  IADD3 R50, P2, R44, UR38, RZ ;  /* 0x000000262c327c10 */ /* 0x000fc8000ff5e0ff */
[----:B------:R-:W-:Y:S02]  /*f760*/  IADD3.X R51, R45, UR39, R47, P2, !PT ;  /* 0x000000272d337c10 */ /* 0x000fe400097fe42f */
[----:B------:R-:W-:-:S13]  /*f770*/  ISETP.GE.AND P2, PT, R18, UR37, PT ;  /* 0x0000002512007c0c */ /* 0x000fda000bf46270 */
[----:B------:R-:W0:Y:S04]  /*f780*/  @!P2 LDS.128 R44, [R40+0xf200] ;  /* 0x00f20000282ca984 */ /* 0x000e280000000c00 */
[----:B0-----:R-:W-:Y:S01]  /*f790*/  @!P2 STG.E.128 desc[UR54][R50.64], R44 ;  /* 0x0000002c3200a986 */ /* 0x001fe2000c101d36 */
        /* <DEDUP_REMOVED lines=14> */
[----:B0-----:R2:W-:Y:S02]  /*f880*/  @!P2 STG.E.128 desc[UR54][R50.64+0xa0], R44 ;  /* 0x0000a02c3200a986 */ /* 0x0015e4000c101d36 */
.L_x_581:
[----:B------:R-:W-:Y:S05]  /*f890*/  BSYNC B0 ;  /* 0x0000000000007941 */ /* 0x000fea0003800000 */
.L_x_580:
[----:B0-2---:R-:W-:Y:S01]  /*f8a0*/  VIADD R44, R220, 0x80 ;  /* 0x00000080dc2c7836 */ /* 0x005fe20000000000 */
[----:B------:R-:W-:Y:S04]  /*f8b0*/  BSSY B0, `(.L_x_582) ;  /* 0x000001e000007945 */ /* 0x000fe80003800000 */
[----:B------:R-:W-:-:S13]  /*f8c0*/  ISETP.GE.AND P2, PT, R44, R42, PT ;  /* 0x0000002a2c00720c */ /* 0x000fda0003f46270 */
[----:B------:R-:W-:Y:S05]  /*f8d0*/  @P2 BRA `(.L_x_583) ;  /* 0x00000000006c2947 */ /* 0x000fea0003800000 */
[----:B------:R-:W-:Y:S01]  /*f8e0*/  IADD3 R47, P2, R48, 0x80, RZ ;  /* 0x00000080302f7810 */ /* 0x000fe20007f5e0ff */
[----:B------:R-:W-:Y:S02]  /*f8f0*/  IMAD.MOV.U32 R44, RZ, RZ, R116 ;  /* 0x000000ffff2c7224 */ /* 0x000fe400078e0074 */
[----:B------:R-:W-:Y:S02]  /*f900*/  IMAD.MOV.U32 R45, RZ, RZ, R33 ;  /* 0x000000ffff2d7224 */ /* 0x000fe400078e0021 */
[----:B------:R-:W-:Y:S02]  /*f910*/  IMAD.X R48, RZ, RZ, R49, P2 ;  /* 0x000000ffff307224 */ /* 0x000fe400010e0631 */
[----:B------:R-:W-:-:S04]  /*f920*/  IMAD.WIDE.U32 R44, R47, UR40, R44 ;  /* 0x000000282f2c7c25 */ /* 0x000fc8000f8e002c */
[----:B------:R-:W-:-:S04]  /*f930*/  IMAD R48, R48, UR40, RZ ;  /* 0x0000002830307c24 */ /* 0x000fc8000f8e02ff */
        /* <DEDUP_REMOVED lines=21> */
.L_x_583:
[----:B------:R-:W-:Y:S05]  /*fa90*/  BSYNC B0 ;  /* 0x0000000000007941 */ /* 0x000fea0003800000 */
.L_x_582:
[----:B------:R-:W2:Y:S01]  /*faa0*/  LDL R40, [R1+0x8] ;  /* 0x0000080001287983 */ /* 0x000ea20000100800 */
[----:B------:R-:W-:Y:S01]  /*fab0*/  VIADD R17, R17, 0x1 ;  /* 0x0000000111117836 */ /* 0x000fe20000000000 */
[----:B-1----:R-:W-:Y:S01]  /*fac0*/  @!P3 IADD3 R43, R43, 0x334c0, RZ ;  /* 0x000334c02b2bb810 */ /* 0x002fe20007ffe0ff */
[----:B------:R-:W-:Y:S01]  /*fad0*/  @!PT LDS RZ, [RZ] ;  /* 0x00000000fffff984 */ /* 0x000fe20000000800 */
[----:B------:R-:W-:Y:S01]  /*fae0*/  @!PT LDS RZ, [RZ] ;  /* 0x00000000fffff984 */ /* 0x000fe20000000800 */
[----:B------:R-:W-:Y:S01]  /*faf0*/  @!PT LDS RZ, [RZ] ;  /* 0x00000000fffff984 */ /* 0x000fe20000000800 */
[----:B------:R-:W-:Y:S01]  /*fb00*/  @!PT LDS RZ, [RZ] ;  /* 0x00000000fffff984 */ /* 0x000fe20000000800 */
[----:B------:R1:W-:Y:S06]  /*fb10*/  MEMBAR.ALL.CTA ;  /* 0x0000000000007992 */ /* 0x0003ec0000008000 */
[----:B-1----:R-:W1:Y:S02]  /*fb20*/  FENCE.VIEW.ASYNC.S ;  /* 0x00000000000073c6 */ /* 0x002e640000000000 */
[----:B-1----:R1:W-:Y:S01]  /*fb30*/  BAR.SYNC.DEFER_BLOCKING R160, 0x80 ;  /* 0x000200a00000751d */ /* 0x0023e20000010000 */
[----:B------:R-:W-:-:S02]  /*fb40*/  ISETP.NE.AND P2, PT, R17, 0x2, PT ;  /* 0x000000021100780c */ /* 0x000fc40003f45270 */
[----:B------:R-:W-:Y:S02]  /*fb50*/  @!P3 PRMT R43, RZ, 0x654, R43 ;  /* 0x00000654ff2bb816 */ /* 0x000fe4000000002b */
[----:B------:R-:W-:Y:S02]  /*fb60*/  SEL R17, R17, RZ, P2 ;  /* 0x000000ff11117207 */ /* 0x000fe40001000000 */
[----:B------:R1:W-:Y:S01]  /*fb70*/  @!P3 SYNCS.ARRIVE.TRANS64.RED.A1T0 RZ, [R43+URZ], RZ ;  /* 0x000000ff2bffb9a7 */ /* 0x0003e2000810043f */
[----:B--2---:R-:W-:Y:S02]  /*fb80*/  LOP3.LUT P4, RZ, R40, 0x2, RZ, 0xc0, !PT ;  /* 0x0000000228ff7812 */ /* 0x004fe4000788c0ff */
[----:B------:R-:W-:-:S04]  /*fb90*/  SEL R40, RZ, 0x1, P2 ;  /* 0x00000001ff287807 */ /* 0x000fc80001000000 */
[----:B------:R-:W-:-:S07]  /*fba0*/  LOP3.LUT R221, R221, R40, RZ, 0x3c, !PT ;  /* 0x00000028dddd7212 */ /* 0x000fce00078e3cff */
[----:B-1----:R-:W-:Y:S05]  /*fbb0*/  @P4 BRA `(.L_x_584) ;  /* 0xffffff2c008c4947 */ /* 0x002fea000383ffff */
[----:B------:R-:W1:Y:S01]  /*fbc0*/  S2R R41, SR_TID.X ;  /* 0x0000000000297919 */ /* 0x000e620000002100 */
[----:B------:R-:W-:Y:S02]  /*fbd0*/  PLOP3.LUT P0, PT, PT, PT, PT, 0x8, 0x0 ;  /* 0x000000000000781c */ /* 0x000fe40003f0e170 */
[----:B-1----:R-:W-:-:S04]  /*fbe0*/  SHF.R.U32.HI R41, RZ, 0x7, R41 ;  /* 0x00000007ff297819 */ /* 0x002fc80000011629 */
[----:B------:R-:W-:-:S13]  /*fbf0*/  ISETP.NE.AND P4, PT, R41, 0x1, PT ;  /* 0x000000012900780c */ /* 0x000fda0003f85270 */
[----:B------:R-:W-:Y:S06]  /*fc00*/  @!P4 BAR.ARV 0x9, 0x100 ;  /* 0x024400000000cb1d */ /* 0x000fec0000002000 */
.L_x_480:
[----:B------:R-:W-:Y:S02]  /*fc10*/  ISETP.GE.AND P2, PT, R159, 0x1, PT ;  /* 0x000000019f00780c */ /* 0x000fe40003f46270 */
[----:B------:R-:W-:Y:S02]  /*fc20*/  CS2R R122, SRZ ;  /* 0x00000000007a7805 */ /* 0x000fe4000001ff00 */
[----:B------:R-:W-:Y:S02]  /*fc30*/  PLOP3.LUT P1, PT, PT, PT, PT, 0x80, 0x0 ;  /* 0x000000000000781c */ /* 0x000fe40003f2f070 */
[----:B------:R-:W-:Y:S02]  /*fc40*/  CS2R R92, SRZ ;  /* 0x00000000005c7805 */ /* 0x000fe4000001ff00 */
[----:B------:R-:W-:Y:S02]  /*fc50*/  CS2R R26, SRZ ;  /* 0x00000000001a7805 */ /* 0x000fe4000001ff00 */
[----:B------:R-:W-:-:S02]  /*fc60*/  CS2R R80, SRZ ;  /* 0x0000000000507805 */ /* 0x000fc4000001ff00 */
[----:B0-----:R-:W-:Y:S02]  /*fc70*/  CS2R R44, SRZ ;  /* 0x00000000002c7805 */ /* 0x001fe4000001ff00 */
        /* <DEDUP_REMOVED lines=8> */
[----:B------:R-:W-:Y:S01]  /*fd00*/  CS2R R58, SRZ ;  /* 0x00000000003a7805 */ /* 0x000fe2000001ff00 */
[----:B------:R-:W-:Y:S01]  /*fd10*/  IMAD.MOV.U32 R63, RZ, RZ, RZ ;  /* 0x000000ffff3f7224 */ /* 0x000fe200078e00ff */
[----:B------:R-:W-:-:S02]  /*fd20*/  CS2R R68, SRZ ;  /* 0x0000000000447805 */ /* 0x000fc4000001ff00 */
[----:B------:R-:W-:Y:S02]  /*fd30*/  CS2R R38, SRZ ;  /* 0x0000000000267805 */ /* 0x000fe4000001ff00 */
[----:B------:R-:W-:Y:S02]  /*fd40*/  MOV R71, RZ ;  /* 0x000000ff00477202 */ /* 0x000fe40000000f00 */
[----:B------:R-:W-:Y:S02]  /*fd50*/  CS2R R64, SRZ ;  /* 0x0000000000407805 */ /* 0x000fe4000001ff00 */
[----:B------:R-:W-:Y:S01]  /*fd60*/  CS2R R36, SRZ ;  /* 0x0000000000247805 */ /* 0x000fe2000001ff00 */
[----:B------:R-:W-:Y:S01]  /*fd70*/  IMAD.MOV.U32 R86, RZ, RZ, RZ ;  /* 0x000000ffff567224 */ /* 0x000fe200078e00ff */
        /* <DEDUP_REMOVED lines=8> */
[----:B------:R-:W-:Y:S01]  /*fe00*/  IMAD.MOV.U32 R34, RZ, RZ, RZ ;  /* 0x000000ffff227224 */ /* 0x000fe200078e00ff */
        /* <DEDUP_REMOVED lines=8> */
[----:B------:R-:W-:Y:S01]  /*fe90*/  CS2R R10, SRZ ;  /* 0x00000000000a7805 */ /* 0x000fe2000001ff00 */
[----:B------:R-:W-:Y:S01]  /*fea0*/  IMAD.MOV.U32 R42, RZ, RZ, RZ ;  /* 0x000000ffff2a7224 */ /* 0x000fe200078e00ff */
        /* <DEDUP_REMOVED lines=11> */
[----:B------:R-:W-:Y:S01]  /*ff60*/  MOV R4, RZ ;  /* 0x000000ff00047202 */ /* 0x000fe20000000f00 */
[----:B------:R-:W-:Y:S01]  /*ff70*/  IMAD.MOV.U32 R131, RZ, RZ, RZ ;  /* 0x000000ffff837224 */ /* 0x000fe200078e00ff */
[----:B------:R-:W-:Y:S06]  /*ff80*/  @P0 BRA `(.L_x_585) ;  /* 0x00000000000c0947 */ /* 0x000fec0003800000 */
[----:B------:R-:W0:Y:S01]  /*ff90*/  FENCE.VIEW.ASYNC.G ;  /* 0x00000000000073c6 */ /* 0x000e220000000100 */
[----:B------:R-:W-:Y:S05]  /*ffa0*/  WARPSYNC.ALL ;  /* 0x0000000000007948 */ /* 0x000fea0003800000 */
[----:B0-----:R-:W-:Y:S06]  /*ffb0*/  BAR.ARV 0xc, 0x180 ;  /* 0x0306000000007b1d */ /* 0x001fec0000002000 */
.L_x_585:
[----:B------:R-:W-:Y:S02]  /*ffc0*/  IMAD.MOV.U32 R120, RZ, RZ, RZ ;  /* 0x000000ffff787224 */ /* 0x000fe400078e00ff */
[----:B------:R-:W-:Y:S01]  /*ffd0*/  IMAD.MOV.U32 R5, RZ, RZ, RZ ;  /* 0x000000ffff057224 */ /* 0x000fe200078e00ff */
[----:B------:R-:W-:Y:S06]  /*ffe0*/  @!P2 BRA `(.L_x_586) ;  /* 0x000001000080a947 */ /* 0x000fec0003800000 */
[----:B------:R-:W-:-:S03]  /*fff0*/  UMOV UR4, 0xffffffff ;  /* 0xffffffff00047882 */ /* 0x000fc60000000000 */
[----:B------:R-:W-:Y:S05]  /*10000*/  BRA.DIV UR4, `(.L_x_587) ;  /* 0x000001aa04247947 */ /* 0x000fea000b800000 */
[----:B------:R-:W0:Y:S02]  /*10010*/  S2R R0, SR_TID.X ;  /* 0x0000000000007919 */ /* 0x000e240000002100 */
[----:B0-----:R-:W-:-:S05]  /*10020*/  VIADD R2, R0, 0xffffff80 ;  /* 0xffffff8000027836 */ /* 0x001fca0000000000 */
[----:B------:R-:W-:-:S04]  /*10030*/  SHF.R.S32.HI R0, RZ, 0x1f, R2 ;  /* 0x0000001fff007819 */ /* 0x000fc80000011402 */
[----:B------:R-:W-:-:S04]  /*10040*/  LEA.HI R0, R0, R2, RZ, 0x7 ;  /* 0x0000000200007211 */ /* 0x000fc800078f38ff */
[----:B------:R-:W-:-:S05]  /*10050*/  SHF.R.S32.HI R0, RZ, 0x7, R0 ;  /* 0x00000007ff007819 */ /* 0x000fca0000011400 */
[----:B------:R0:W1:Y:S02]  /*10060*/  SHFL.IDX PT, R233, R0, RZ, 0x1f ;  /* 0x00001fff00e97589 */ /* 0x00006400000e0000 */
.L_x_814:
[----:B------:R-:W-:Y:S01]  /*10070*/  ULOP3.LUT UP0, URZ, UR52, 0x9f, URZ, 0xc0, !UPT ;  /* 0x0000009f343f7892 */ /* 0x000fe2000f80c03f */
[----:B01----:R-:W-:-:S04]  /*10080*/  LEA.HI R0, R233, R233, RZ, 0x1 ;  /* 0x000000e9e9007211 */ /* 0x003fc800078f08ff */
[----:B------:R-:W-:Y:S02]  /*10090*/  LOP3.LUT R0, R0, 0x3e, RZ, 0xc0, !PT ;  /* 0x0000003e00007812 */ /* 0x000fe400078ec0ff */
[----:B------:R-:W-:Y:S02]  /*100a0*/  PLOP3.LUT P0, PT, PT, PT, UP0, 0x80, 0x0 ;  /* 0x000000000000781c */ /* 0x000fe40003f0f008 */
[----:B------:R-:W-:-:S04]  /*100b0*/  IADD3 R0, R233, -R0, RZ ;  /* 0x80000000e9007210 */ /* 0x000fc80007ffe0ff */
[----:B------:R-:W-:-:S04]  /*100c0*/  LEA R0, R0, UR52, 0xc ;  /* 0x0000003400007c11 */ /* 0x000fc8000f8e60ff */
[----:B------:R-:W-:-:S04]  /*100d0*/  SHF.R.U32.HI R0, RZ, 0x4, R0 ;  /* 0x00000004ff007819 */ /* 0x000fc80000011600 */
[----:B------:R-:W-:Y:S01]  /*100e0*/  LOP3.LUT R44, R0, 0x3fff, RZ, 0xc0, !PT ;  /* 0x00003fff002c7812 */ /* 0x000fe200078ec0ff */
[----:B------:R-:W-:Y:S06]  /*100f0*/  @!P0 BRA `(.L_x_588) ;  /* 0x0000000000408947 */ /* 0x000fec0003800000 */
[----:B------:R-:W-:Y:S01]  /*10100*/  MOV R0, 0x0 ;  /* 0x0000000000007802 */ /* 0x000fe20000000f00 */
[----:B------:R-:W-:Y:S01]  /*10110*/  ULDC.64 UR4, c[0x4][0xc0] ;  /* 0x0100300000047ab9 */ /* 0x000fe20000000a00 */
[----:B------:R-:W-:Y:S01]  /*10120*/  ULDC.64 UR6, c[0x4][0xc8] ;  /* 0x0100320000067ab9 */ /* 0x000fe20000000a00 */
[----:B------:R-:W-:Y:S01]  /*10130*/  IMAD.U32 R4, RZ, RZ, UR4 ;  /* 0x00000004ff047e24 */ /* 0x000fe2000f8e00ff */
        /* <DEDUP_REMOVED lines=12> */
.L_x_588:
[----:B------:R-:W2:Y:S01]  /*10200*/  LDL R2, [R1+0x2c] ;  /* 0x00002c0001027983 */ /* 0x000ea20000100800 */
[----:B------:R-:W-:Y:S01]  /*10210*/  ULDC.64 UR4, c[0x0][0x990] ;  /* 0x0002640000047ab9 */ /* 0x000fe20000000a00 */
[----:B------:R-:W-:Y:S02]  /*10220*/  ULDC.64 UR6, c[0x0][0x998] ;  /* 0x0002660000067ab9 */ /* 0x000fe40000000a00 */
[----:B------:R-:W3:Y:S04]  /*10230*/  LDL R21, [R1] ;  /* 0x0000000001157983 */ /* 0x000ee80000100800 */
[----:B------:R-:W4:Y:S01]  /*10240*/  LDL R20, [R1+0x18] ;  /* 0x0000180001147983 */ /* 0x000f220000100800 */
[----:B------:R-:W-:Y:S02]  /*10250*/  ISETP.NE.U32.AND P0, PT, RZ, UR4, PT ;  /* 0x00000004ff007c0c */ /* 0x000fe4000bf05070 */
[----:B------:R-:W-:-:S02]  /*10260*/  ISETP.NE.U32.AND P1, PT, RZ, UR6, PT ;  /* 0x00000006ff007c0c */ /* 0x000fc4000bf25070 */
[----:B------:R-:W-:Y:S02]  /*10270*/  ISETP.NE.AND.EX P0, PT, RZ, UR5, PT, P0 ;  /* 0x00000005ff007c0c */ /* 0x000fe4000bf05300 */
[----:B------:R-:W-:-:S11]  /*10280*/  ISETP.NE.AND.EX P1, PT, RZ, UR7, PT, P1 ;  /* 0x00000007ff007c0c */ /* 0x000fd6000bf25310 */
[----:B------:R-:W2:Y:S08]  /*10290*/  @P0 LDC.64 R6, c[0x0][0x9a8] ;  /* 0x00026a00ff060b82 */ /* 0x000eb00000000a00 */
[----:B------:R-:W0:Y:S08]  /*102a0*/  @P1 LDC.64 R8, c[0x0][0x9b8] ;  /* 0x00026e00ff081b82 */ /* 0x000e300000000a00 */
[----:B------:R-:W1:Y:S08]  /*102b0*/  @P0 LDC.64 R10, c[0x0][0x9b0] ;  /* 0x00026c00ff0a0b82 */ /* 0x000e700000000a00 */
[----:B------:R-:W1:Y:S01]  /*102c0*/  @P1 LDC.64 R12, c[0x0][0x9c0] ;  /* 0x00027000ff0c1b82 */ /* 0x000e620000000a00 */
[----:B--2---:R-:W-:-:S02]  /*102d0*/  @P0 IMAD R0, R2, R6, RZ ;  /* 0x0000000602000224 */ /* 0x004fc400078e02ff */
[----:B0-----:R-:W-:Y:S02]  /*102e0*/  @P1 IMAD R4, R2, R8, RZ ;  /* 0x0000000802041224 */ /* 0x001fe400078e02ff */
[C---:B---3--:R-:W-:Y:S02]  /*102f0*/  @P0 IMAD R7, R21.reuse, R7, R0 ;  /* 0x0000000715070224 */ /* 0x048fe400078e0200 */
[----:B------:R-:W-:Y:S01]  /*10300*/  @P0 IMAD.WIDE.U32 R2, R21, R6, RZ ;  /* 0x0000000615020225 */ /* 0x000fe200078e00ff */
[----:B----4-:R-:W-:-:S03]  /*10310*/  @P0 SHF.R.S32.HI R15, RZ, 0x1f, R20 ;  /* 0x0000001fff0f0819 */ /* 0x010fc60000011414 */
[----:B------:R-:W-:Y:S01]  /*10320*/  @P1 IMAD R9, R21, R9, R4 ;  /* 0x0000000915091224 */ /* 0x000fe200078e0204 */
[----:B------:R-:W-:Y:S01]  /*10330*/  @P0 IADD3 R3, R3, R7, RZ ;  /* 0x0000000703030210 */ /* 0x000fe20007ffe0ff */
[----:B------:R-:W-:Y:S01]  /*10340*/  @P1 IMAD.WIDE.U32 R4, R21, R8, RZ ;  /* 0x0000000815041225 */ /* 0x000fe200078e00ff */
[----:B------:R-:W-:-:S03]  /*10350*/  @P1 SHF.R.S32.HI R7, RZ, 0x1f, R20 ;  /* 0x0000001fff071819 */ /* 0x000fc60000011414 */
[----:B-1----:R-:W-:Y:S02]  /*10360*/  @P0 IMAD R0, R15, R10, RZ ;  /* 0x0000000a0f000224 */ /* 0x002fe400078e02ff */
[----:B------:R-:W-:Y:S02]  /*10370*/  @P1 IMAD R6, R7, R12, RZ ;  /* 0x0000000c07061224 */ /* 0x000fe400078e02ff */
[----:B------:R-:W-:Y:S02]  /*10380*/  @P1 IMAD.IADD R5, R5, 0x1, R9 ;  /* 0x0000000105051824 */ /* 0x000fe400078e0209 */
[C---:B------:R-:W-:Y:S01]  /*10390*/  @P0 IMAD R9, R20.reuse, R11, R0 ;  /* 0x0000000b14090224 */ /* 0x040fe200078e0200 */
[----:B------:R-:W-:Y:S01]  /*103a0*/  MOV R0, 0x3f800000 ;  /* 0x3f80000000007802 */ /* 0x000fe20000000f00 */
[----:B------:R-:W-:-:S04]  /*103b0*/  @P0 IMAD.WIDE.U32 R2, R20, R10, R2 ;  /* 0x0000000a14020225 */ /* 0x000fc800078e0002 */
[C---:B------:R-:W-:Y:S02]  /*103c0*/  @P1 IMAD R11, R20.reuse, R13, R6 ;  /* 0x0000000d140b1224 */ /* 0x040fe400078e0206 */
[----:B------:R-:W-:Y:S01]  /*103d0*/  @P1 IMAD.WIDE.U32 R6, R20, R12, R4 ;  /* 0x0000000c14061225 */ /* 0x000fe200078e0004 */
[----:B------:R-:W-:Y:S01]  /*103e0*/  @P0 LEA R4, P2, R2, UR4, 0x2 ;  /* 0x0000000402040c11 */ /* 0x000fe2000f8410ff */
[----:B------:R-:W-:Y:S02]  /*103f0*/  ULDC UR4, c[0x0][0x3f4] ;  /* 0x0000fd0000047ab9 */ /* 0x000fe40000000800 */
[----:B------:R-:W-:Y:S01]  /*10400*/  @P0 IMAD.IADD R5, R3, 0x1, R9 ;  /* 0x0000000103050824 */ /* 0x000fe200078e0209 */
[----:B------:R-:W-:Y:S01]  /*10410*/  @P1 LEA R8, P3, R6, UR6, 0x2 ;  /* 0x0000000606081c11 */ /* 0x000fe2000f8610ff */
[----:B------:R-:W-:-:S03]  /*10420*/  @P1 IMAD.IADD R3, R7, 0x1, R11 ;  /* 0x0000000107031824 */ /* 0x000fc600078e020b */
[----:B------:R-:W-:Y:S02]  /*10430*/  @P0 LEA.HI.X R5, R2, UR5, R5, 0x2, P2 ;  /* 0x0000000502050c11 */ /* 0x000fe400090f1405 */
[----:B------:R-:W-:Y:S01]  /*10440*/  @P1 LEA.HI.X R9, R6, UR7, R3, 0x2, P3 ;  /* 0x0000000706091c11 */ /* 0x000fe200098f1403 */
[----:B------:R-:W-:-:S04]  /*10450*/  IMAD.MOV.U32 R3, RZ, RZ, 0x3f800000 ;  /* 0x3f800000ff037424 */ /* 0x000fc800078e00ff */
[----:B------:R-:W2:Y:S04]  /*10460*/  @P1 LDG.E R0, desc[UR54][R8.64] ;  /* 0x0000003608001981 */ /* 0x000ea8000c1e1900 */
[----:B------:R-:W2:Y:S01]  /*10470*/  @P0 LDG.E R3, desc[UR54][R4.64] ;  /* 0x0000003604030981 */ /* 0x000ea2000c1e1900 */
[----:B------:R-:W-:Y:S01]  /*10480*/  ISETP.LT.AND P0, PT, RZ, UR4, PT ;  /* 0x00000004ff007c0c */ /* 0x000fe2000bf01270 */
[----:B------:R-:W-:Y:S01]  /*10490*/  ULDC UR4, c[0x0][0x9d8] ;  /* 0x0002760000047ab9 */ /* 0x000fe20000000800 */
[----:B--2---:R-:W-:-:S04]  /*104a0*/  FMUL.FTZ R0, R3, R0 ;  /* 0x0000000003007220 */ /* 0x004fc80000410000 */
[----:B------:R-:W-:-:S07]  /*104b0*/  FMUL.FTZ R2, R0, UR4 ;  /* 0x0000000400027c20 */ /* 0x000fce0008410000 */
[----:B------:R-:W-:Y:S05]  /*104c0*/  @P0 BRA `(.L_x_589) ;  /* 0x0000000000400947 */ /* 0x000fea0003800000 */
[----:B------:R-:W-:-:S04]  /*104d0*/  ULEA.HI UR4, UR43, UR43, URZ, 0x1 ;  /* 0x0000002b2b047291 */ /* 0x000fc8000f8f083f */
[----:B------:R-:W-:-:S04]  /*104e0*/  ULOP3.LUT UR4, UR4, 0xfffffffe, URZ, 0xc0, !UPT ;  /* 0xfffffffe04047892 */ /* 0x000fc8000f8ec03f */
[----:B------:R-:W-:-:S06]  /*104f0*/  UIADD3 UR4, UR43, -UR4, URZ ;  /* 0x800000042b047290 */ /* 0x000fcc000fffe03f */
[----:B------:R-:W-:-:S05]  /*10500*/  IMAD.U32 R3, RZ, RZ, UR4 ;  /* 0x00000004ff037e24 */ /* 0x000fca000f8e00ff */
[----:B------:R-:W-:-:S04]  /*10510*/  SHF.L.U32 R3, R3, 0x1f, RZ ;  /* 0x0000001f03037819 */ /* 0x000fc800000006ff */
[----:B------:R0:W1:Y:S03]  /*10520*/  SYNCS.PHASECHK.TRANS64.TRYWAIT P0, [R16+URZ+0x33400], R3 ;  /* 0x03340003100075a7 */ /* 0x000066000800017f */
[----:B-1----:R-:W-:Y:S05]  /*10530*/  @!P0 NANOSLEEP.SYNCS 0x989680 ;  /* 0x009896800000895d */ /* 0x002fea0003900000 */
[----:B------:R-:W1:Y:S01]  /*10540*/  @!P0 SYNCS.PHASECHK.TRANS64 P0, [R16+URZ+0x33400], R3 ;  /* 0x03340003100085a7 */ /* 0x000e62000800007f */
[----:B------:R-:W-:Y:S04]  /*10550*/  BSSY B0, `(.L_x_590) ;  /* 0x0000006000007945 */ /* 0x000fe80003800000 */
[----:B-1----:R-:W-:Y:S05]  /*10560*/  @P0 BRA `(.L_x_591) ;  /* 0x0000000000100947 */ /* 0x002fea0003800000 */
.L_x_592:
[----:B-1----:R1:W2:Y:S02]  /*10570*/  SYNCS.PHASECHK.TRANS64.TRYWAIT P0, [R16+URZ+0x33400], R3 ;  /* 0x03340003100075a7 */ /* 0x0022a4000800017f */
[----:B--2---:R-:W-:Y:S05]  /*10580*/  @!P0 NANOSLEEP.SYNCS 0x989680 ;  /* 0x009896800000895d */ /* 0x004fea0003900000 */
[----:B------:R-:W2:Y:S02]  /*10590*/  @!P0 SYNCS.PHASECHK.TRANS64 P0, [R16+URZ+0x33400], R3 ;  /* 0x03340003100085a7 */ /* 0x000ea4000800007f */
[----:B--2---:R-:W-:Y:S05]  /*105a0*/  @!P0 BRA `(.L_x_592) ;  /* 0xfffffffc00f08947 */ /* 0x004fea000383ffff */
.L_x_591:
[----:B------:R-:W-:Y:S05]  /*105b0*/  BSYNC B0 ;  /* 0x0000000000007941 */ /* 0x000fea0003800000 */
.L_x_590:
[----:B------:R-:W-:Y:S05]  /*105c0*/  BRA `(.L_x_593) ;  /* 0x0000006c003c7947 */ /* 0x000fea0003800000 */
.L_x_589:
[----:B------:R-:W0:Y:S01]  /*105d0*/  LDC.64 R24, c[0x0][0x3e8] ;  /* 0x0000fa00ff187b82 */ /* 0x000e220000000a00 */
[----:B------:R-:W-:Y:S01]  /*105e0*/  ULOP3.LUT UP0, URZ, UR52, 0x1bf, URZ, 0xc0, !UPT ;  /* 0x000001bf343f7892 */ /* 0x000fe2000f80c03f */
[----:B-----5:R-:W-:Y:S01]  /*105f0*/  SHF.R.S32.HI R0, RZ, 0x1f, R145 ;  /* 0x0000001fff007819 */ /* 0x020fe20000011491 */
[----:B------:R-:W-:Y:S01]  /*10600*/  ULDC.64 UR4, c[0x0][0x3f8] ;  /* 0x0000fe0000047ab9 */ /* 0x000fe20000000a00 */
[----:B------:R-:W-:-:S03]  /*10610*/  ULDC.64 UR6, c[0x0][0x408] ;  /* 0x0001020000067ab9 */ /* 0x000fc60000000a00 */
[----:B------:R-:W-:Y:S01]  /*10620*/  PLOP3.LUT P0, PT, PT, PT, UP0, 0x80, 0x0 ;  /* 0x000000000000781c */ /* 0x000fe20003f0f008 */
[----:B------:R-:W1:Y:S01]  /*10630*/  LDC.64 R28, c[0x0][0x400] ;  /* 0x00010000ff1c7b82 */ /* 0x000e620000000a00 */
[C---:B------:R-:W-:Y:S02]  /*10640*/  IMAD R4, R0.reuse, UR4, RZ ;  /* 0x0000000400047c24 */ /* 0x040fe4000f8e02ff */
[----:B------:R-:W-:Y:S02]  /*10650*/  IMAD R0, R0, UR6, RZ ;  /* 0x0000000600007c24 */ /* 0x000fe4000f8e02ff */
[C---:B------:R-:W-:Y:S02]  /*10660*/  IMAD R3, R145.reuse, UR5, R4 ;  /* 0x0000000591037c24 */ /* 0x040fe4000f8e0204 */
[C---:B------:R-:W-:Y:S02]  /*10670*/  IMAD R27, R145.reuse, UR7, R0 ;  /* 0x00000007911b7c24 */ /* 0x040fe4000f8e0200 */
[----:B0-----:R-:W-:-:S04]  /*10680*/  IMAD.WIDE.U32 R24, R145, UR4, R24 ;  /* 0x0000000491187c25 */ /* 0x001fc8000f8e0018 */
[----:B------:R-:W-:Y:S02]  /*10690*/  IMAD.IADD R26, R3, 0x1, R25 ;  /* 0x00000001031a7824 */ /* 0x000fe400078e0219 */
[----:B-1----:R-:W-:-:S04]  /*106a0*/  IMAD.WIDE.U32 R28, R145, UR6, R28 ;  /* 0x00000006911c7c25 */ /* 0x002fc8000f8e001c */
[----:B------:R-:W-:Y:S01]  /*106b0*/  IMAD.IADD R27, R27, 0x1, R29 ;  /* 0x000000011b1b7824 */ /* 0x000fe200078e021d */
[----:B------:R-:W-:Y:S06]  /*106c0*/  @!P0 BRA `(.L_x_594) ;  /* 0x0000000000408947 */ /* 0x000fec0003800000 */
[----:B------:R-:W-:Y:S01]  /*106d0*/  MOV R0, 0x0 ;  /* 0x0000000000007802 */ /* 0x000fe20000000f00 */
[----:B------:R-:W-:Y:S01]  /*106e0*/  ULDC.64 UR4, c[0x4][0xc0] ;  /* 0x0100300000047ab9 */ /* 0x000fe20000000a00 */
[----:B------:R-:W-:Y:S01]  /*106f0*/  ULDC.64 UR6, c[0x4][0xc8] ;  /* 0x0100320000067ab9 */ /* 0x000fe20000000a00 */
[----:B------:R-:W-:Y:S01]  /*10700*/  IMAD.U32 R4, RZ, RZ, UR4 ;  /* 0x00000004ff047e24 */ /* 0x000fe2000f8e00ff */
[----:B------:R0:W1:Y:S01]  /*10710*/  LDC.64 R14, c[0x4][R0] ;  /* 0x01000000000e7b82 */ /* 0x0000620000000a00 */
[----:B------:R-:W-:Y:S01]  /*10720*/  MOV R5, UR5 ;  /* 0x0000000500057c02 */ /* 0x000fe20008000f00 */
[----:B------:R-:W-:Y:S01]  /*10730*/  ULDC.64 UR4, c[0x4][0x28] ;  /* 0x01000a0000047ab9 */ /* 0x000fe20000000a00 */
[----:B------:R-:W-:Y:S01]  /*10740*/  IMAD.U32 R6, RZ, RZ, UR6 ;  /* 0x00000006ff067e24 */ /* 0x000fe2000f8e00ff */
[----:B------:R-:W-:Y:S01]  /*10750*/  MOV R8, 0x70 ;  /* 0x0000007000087802 */ /* 0x000fe20000000f00 */
[----:B------:R-:W-:Y:S02]  /*10760*/  IMAD.U32 R7, RZ, RZ, UR7 ;  /* 0x00000007ff077e24 */ /* 0x000fe4000f8e00ff */
[----:B------:R-:W-:-:S02]  /*10770*/  IMAD.U32 R10, RZ, RZ, UR4 ;  /* 0x00000004ff0a7e24 */ /* 0x000fc4000f8e00ff */
[----:B------:R-:W-:Y:S02]  /*10780*/  IMAD.U32 R11, RZ, RZ, UR5 ;  /* 0x00000005ff0b7e24 */ /* 0x000fe4000f8e00ff */
[----:B------:R-:W-:Y:S02]  /*10790*/  IMAD.MOV.U32 R12, RZ, RZ, 0x1 ;  /* 0x00000001ff0c7424 */ /* 0x000fe400078e00ff */
[----:B0-----:R-:W-:-:S07]  /*107a0*/  IMAD.MOV.U32 R13, RZ, RZ, RZ ;  /* 0x000000ffff0d7224 */ /* 0x001fce00078e00ff */
[----:B------:R-:W-:-:S07]  /*107b0*/  LEPC R20, `(.L_x_594) ;  /* 0x000000001014794e */ /* 0x000fce0000000000 */
[----:B-1----:R-:W-:Y:S05]  /*107c0*/  CALL.ABS.NOINC R14 ;  /* 0x000000000e007343 */ /* 0x002fea0003c00000 */
.L_x_594:
[----:B------:R-:W2:Y:S01]  /*107d0*/  LDL R45, [R1+0x14] ;  /* 0x00001400012d7983 */ /* 0x000ea20000100800 */
[----:B------:R-:W-:Y:S01]  /*107e0*/  ULDC.U8 UR4, c[0x0][0x410] ;  /* 0x0001040000047ab9 */ /* 0x000fe20000000000 */
[----:B------:R-:W-:Y:S01]  /*107f0*/  BSSY B0, `(.L_x_595) ;  /* 0x00006a4000007945 */ /* 0x000fe20003800000 */
[----:B------:R-:W-:Y:S01]  /*10800*/  ISETP.NE.AND P0, PT, RZ, UR4, PT ;  /* 0x00000004ff007c0c */ /* 0x000fe2000bf05270 */
[----:B--2---:R-:W-:-:S12]  /*10810*/  IMAD R10, R45, 0x80, R220 ;  /* 0x000000802d0a7824 */ /* 0x004fd800078e02dc */
[----:B------:R-:W-:Y:S05]  /*10820*/  @!P0 BRA `(.L_x_596) ;  /* 0x0000003400388947 */ /* 0x000fea0003800000 */
[----:B------:R-:W-:-:S03]  /*10830*/  UMOV UR4, 0xffffffff ;  /* 0xffffffff00047882 */ /* 0x000fc60000000000 */
[----:B------:R-:W-:Y:S05]  /*10840*/  BRA.DIV UR4, `(.L_x_597) ;  /* 0x000001a204547947 */ /* 0x000fea000b800000 */
[----:B------:R0:W1:Y:S04]  /*10850*/  SHFL.IDX PT, R3, R24, RZ, 0x1e1f ;  /* 0x001e1fff18037589 */ /* 0x00006800000e0000 */
[----:B------:R0:W2:Y:S04]  /*10860*/  SHFL.IDX PT, R14, R28, RZ, 0x1e1f ;  /* 0x001e1fff1c0e7589 */ /* 0x0000a800000e0000 */
[----:B------:R0:W3:Y:S04]  /*10870*/  SHFL.IDX PT, R0, R26, RZ, 0x1e1f ;  /* 0x001e1fff1a007589 */ /* 0x0000e800000e0000 */
[----:B------:R0:W4:Y:S02]  /*10880*/  SHFL.IDX PT, R4, R27, RZ, 0x1e1f ;  /* 0x001e1fff1b047589 */ /* 0x00012400000e0000 */
.L_x_820:
[----:B------:R-:W-:Y:S01]  /*10890*/  ULDC UR4, c[0x0][0x448] ;  /* 0x0001120000047ab9 */ /* 0x000fe20000000800 */
[----:B------:R-:W-:Y:S01]  /*108a0*/  BSSY B1, `(.L_x_598) ;  /* 0x000004d000017945 */ /* 0x000fe20003800000 */
[----:B------:R-:W-:Y:S01]  /*108b0*/  IMAD R153, R153, UR4, RZ ;  /* 0x0000000499997c24 */ /* 0x000fe2000f8e02ff */
[----:B------:R-:W-:Y:S02]  /*108c0*/  CS2R R8, SRZ ;  /* 0x0000000000087805 */ /* 0x000fe4000001ff00 */
[----:B------:R-:W-:Y:S02]  /*108d0*/  CS2R R12, SRZ ;  /* 0x00000000000c7805 */ /* 0x000fe4000001ff00 */
[----:B0-----:R-:W-:Y:S02]  /*108e0*/  CS2R R24, SRZ ;  /* 0x0000000000187805 */ /* 0x001fe4000001ff00 */
[----:B------:R-:W-:Y:S02]  /*108f0*/  CS2R R28, SRZ ;  /* 0x00000000001c7805 */ /* 0x000fe4000001ff00 */
[----:B------:R-:W-:-:S02]  /*10900*/  ISETP.GE.AND P0, PT, R10, R153, PT ;  /* 0x000000990a00720c */ /* 0x000fc40003f06270 */
        /* <DEDUP_REMOVED lines=8> */
[----:B------:R-:W-:Y:S06]  /*10990*/  @P0 BRA `(.L_x_599) ;  /* 0x0000000000f40947 */ /* 0x000fec0003800000 */
[----:B------:R-:W4:Y:S01]  /*109a0*/  LDL R42, [R1+0x5c] ;  /* 0x00005c00012a7983 */ /* 0x000f220000100800 */
[----:B------:R-:W-:-:S03]  /*109b0*/  ULDC UR4, c[0x0][0x3f4] ;  /* 0x0000fd0000047ab9 */ /* 0x000fc60000000800 */
[----:B------:R-:W4:Y:S04]  /*109c0*/  LDL R15, [R1+0x58] ;  /* 0x00005800010f7983 */ /* 0x000f280000100800 */
[----:B------:R-:W4:Y:S04]  /*109d0*/  LDL R51, [R1+0x54] ;  /* 0x0000540001337983 */ /* 0x000f280000100800 */
[----:B------:R-:W4:Y:S01]  /*109e0*/  LDL R50, [R1+0x50] ;  /* 0x0000500001327983 */ /* 0x000f220000100800 */
[----:B------:R-:W-:Y:S02]  /*109f0*/  ISETP.GE.AND P5, PT, R222, UR4, PT ;  /* 0x00000004de007c0c */ /* 0x000fe4000bfa6270 */
[----:B------:R-:W-:-:S02]  /*10a00*/  CS2R R32, SRZ ;  /* 0x0000000000207805 */ /* 0x000fc4000001ff00 */
[----:B------:R-:W-:Y:S02]  /*10a10*/  ISETP.GE.AND P2, PT, R22, UR4, PT ;  /* 0x0000000416007c0c */ /* 0x000fe4000bf46270 */
[----:B------:R-:W-:Y:S02]  /*10a20*/  CS2R R34, SRZ ;  /* 0x0000000000227805 */ /* 0x000fe4000001ff00 */
[----:B------:R-:W-:Y:S02]  /*10a30*/  ISETP.GE.AND P3, PT, R223, UR4, PT ;  /* 0x00000004df007c0c */ /* 0x000fe4000bf66270 */
[----:B------:R-:W-:Y:S02]  /*10a40*/  CS2R R36, SRZ ;  /* 0x0000000000247805 */ /* 0x000fe4000001ff00 */
[----:B------:R-:W-:Y:S02]  /*10a50*/  SHF.R.S32.HI R7, RZ, 0x1f, R222 ;  /* 0x0000001fff077819 */ /* 0x000fe400000114de */
[----:B-1----:R-:W-:-:S02]  /*10a60*/  @!P5 IADD3 R10, P1, R222, R3, RZ ;  /* 0x00000003de0ad210 */ /* 0x002fc40007f3e0ff */
[-C--:B--2---:R-:W-:Y:S02]  /*10a70*/  @!P5 IADD3 R12, P4, R222, R14.reuse, RZ ;  /* 0x0000000ede0cd210 */ /* 0x084fe40007f9e0ff */
[----:B------:R-:W-:Y:S01]  /*10a80*/  @!P2 SHF.R.S32.HI R5, RZ, 0x1f, R22 ;  /* 0x0000001fff05a819 */ /* 0x000fe20000011416 */
[----:B---3--:R-:W-:Y:S01]  /*10a90*/  @!P5 IMAD.X R11, R0, 0x1, R7, P1 ;  /* 0x00000001000bd824 */ /* 0x008fe200008e0607 */
[----:B------:R-:W-:Y:S02]  /*10aa0*/  @!P2 IADD3 R6, P0, R22, R3, RZ ;  /* 0x000000031606a210 */ /* 0x000fe40007f1e0ff */
[----:B----4-:R-:W-:Y:S02]  /*10ab0*/  @!P5 IADD3.X R13, R4, R7, RZ, P4, !PT ;  /* 0x00000007040dd210 */ /* 0x010fe400027fe4ff */
[----:B------:R-:W-:Y:S01]  /*10ac0*/  ISETP.GE.AND P1, PT, R225, UR4, PT ;  /* 0x00000004e1007c0c */ /* 0x000fe2000bf26270 */
[----:B------:R-:W-:Y:S01]  /*10ad0*/  @!P2 IMAD.X R7, R0, 0x1, R5, P0 ;  /* 0x000000010007a824 */ /* 0x000fe200000e0605 */
[----:B------:R-:W-:Y:S01]  /*10ae0*/  @!P2 IADD3 R8, P0, R22, R14, RZ ;  /* 0x0000000e1608a210 */ /* 0x000fe20007f1e0ff */
[----:B------:R-:W5:Y:S01]  /*10af0*/  @!P5 LD.E.64 R32, desc[UR54][R10.64] ;  /* 0x000000360a20d980 */ /* 0x000f62000c101b00 */
[----:B------:R-:W-:-:S02]  /*10b00*/  @!P3 IADD3 R20, P4, R223, R3, RZ ;  /* 0x00000003df14b210 */ /* 0x000fc40007f9e0ff */
[----:B------:R-:W-:Y:S01]  /*10b10*/  CS2R R38, SRZ ;  /* 0x0000000000267805 */ /* 0x000fe2000001ff00 */
[----:B------:R0:W5:Y:S01]  /*10b20*/  @!P5 LD.E.64 R34, desc[UR54][R12.64] ;  /* 0x000000360c22d980 */ /* 0x000162000c101b00 */
[----:B------:R-:W-:Y:S01]  /*10b30*/  @!P3 IADD3 R40, P5, R223, R14, RZ ;  /* 0x0000000edf28b210 */ /* 0x000fe20007fbe0ff */
[----:B------:R-:W-:Y:S01]  /*10b40*/  @!P2 IMAD.X R9, R4, 0x1, R5, P0 ;  /* 0x000000010409a824 */ /* 0x000fe200000e0605 */
[----:B------:R-:W-:Y:S02]  /*10b50*/  CS2R R28, SRZ ;  /* 0x00000000001c7805 */ /* 0x000fe4000001ff00 */
[----:B------:R-:W-:Y:S01]  /*10b60*/  CS2R R30, SRZ ;  /* 0x00000000001e7805 */ /* 0x000fe2000001ff00 */
[----:B------:R-:W5:Y:S01]  /*10b70*/  @!P2 LD.E.64 R36, desc[UR54][R6.64] ;  /* 0x000000360624a980 */ /* 0x000f62000c101b00 */
[----:B------:R-:W-:-:S03]  /*10b80*/  ISETP.GE.AND P0, PT, R224, UR4, PT ;  /* 0x00000004e0007c0c */ /* 0x000fc6000bf06270 */
[----:B------:R1:W5:Y:S01]  /*10b90*/  @!P2 LD.E.64 R38, desc[UR54][R8.64] ;  /* 0x000000360826a980 */ /* 0x000362000c101b00 */
[----:B------:R-:W-:Y:S02]  /*10ba0*/  ISETP.GE.AND P2, PT, R226, UR4, PT ;  /* 0x00000004e2007c0c */ /* 0x000fe4000bf46270 */
[----:B------:R-:W-:Y:S02]  /*10bb0*/  CS2R R24, SRZ ;  /* 0x0000000000187805 */ /* 0x000fe4000001ff00 */
[----:B------:R-:W-:Y:S02]  /*10bc0*/  CS2R R26, SRZ ;  /* 0x00000000001a7805 */ /* 0x000fe4000001ff00 */
[----:B0-----:R-:W-:Y:S02]  /*10bd0*/  CS2R R12, SRZ ;  /* 0x00000000000c7805 */ /* 0x001fe4000001ff00 */
[----:B------:R-:W-:Y:S02]  /*10be0*/  CS2R R10, SRZ ;  /* 0x00000000000a7805 */ /* 0x000fe4000001ff00 */
[----:B-1----:R-:W-:Y:S01]  /*10bf0*/  CS2R R8, SRZ ;  /* 0x0000000000087805 */ /* 0x002fe2000001ff00 */
[----:B------:R-:W-:-:S02]  /*10c00*/  @!P3 IMAD.X R21, R0, 0x1, R42, P4 ;  /* 0x000000010015b824 */ /* 0x000fc400020e062a */
[C---:B------:R-:W-:Y:S01]  /*10c10*/  @!P3 IMAD.X R41, R4.reuse, 0x1, R42, P5 ;  /* 0x000000010429b824 */ /* 0x040fe200028e062a */
[C---:B------:R-:W-:Y:S02]  /*10c20*/  @!P1 IADD3 R42, P4, R225.reuse, R14, RZ ;  /* 0x0000000ee12a9210 */ /* 0x040fe40007f9e0ff */
[----:B------:R-:W5:Y:S04]  /*10c30*/  @!P3 LD.E.64 R28, desc[UR54][R20.64] ;  /* 0x00000036141cb980 */ /* 0x000f68000c101b00 */
[----:B------:R0:W5:Y:S01]  /*10c40*/  @!P3 LD.E.64 R30, desc[UR54][R40.64] ;  /* 0x00000036281eb980 */ /* 0x000162000c101b00 */
[----:B------:R-:W-:Y:S01]  /*10c50*/  @!P1 IADD3 R6, P3, R225, R3, RZ ;  /* 0x00000003e1069210 */ /* 0x000fe20007f7e0ff */
[----:B------:R-:W-:-:S03]  /*10c60*/  @!P1 IMAD.X R43, R4, 0x1, R15, P4 ;  /* 0x00000001042b9824 */ /* 0x000fc600020e060f */
[----:B------:R-:W-:Y:S02]  /*10c70*/  @!P1 IADD3.X R7, R0, R15, RZ, P3, !PT ;  /* 0x0000000f00079210 */ /* 0x000fe40001ffe4ff */
[----:B------:R1:W5:Y:S01]  /*10c80*/  @!P1 LD.E.64 R26, desc[UR54][R42.64] ;  /* 0x000000362a1a9980 */ /* 0x000362000c101b00 */
[-C--:B------:R-:W-:Y:S02]  /*10c90*/  @!P0 IADD3 R46, P5, R224, R3.reuse, RZ ;  /* 0x00000003e02e8210 */ /* 0x080fe40007fbe0ff */
[----:B------:R-:W-:Y:S01]  /*10ca0*/  @!P2 IADD3 R48, P3, R226, R3, RZ ;  /* 0x00000003e230a210 */ /* 0x000fe20007f7e0ff */
[----:B------:R1:W5:Y:S01]  /*10cb0*/  @!P1 LD.E.64 R24, desc[UR54][R6.64] ;  /* 0x0000003606189980 */ /* 0x000362000c101b00 */
[-C--:B0-----:R-:W-:Y:S02]  /*10cc0*/  @!P0 IADD3 R40, P1, R224, R14.reuse, RZ ;  /* 0x0000000ee0288210 */ /* 0x081fe40007f3e0ff */
[----:B------:R-:W-:Y:S02]  /*10cd0*/  @!P2 IADD3 R14, P4, R226, R14, RZ ;  /* 0x0000000ee20ea210 */ /* 0x000fe40007f9e0ff */
[----:B------:R-:W-:Y:S01]  /*10ce0*/  CS2R R20, SRZ ;  /* 0x0000000000147805 */ /* 0x000fe2000001ff00 */
[----:B------:R-:W-:-:S02]  /*10cf0*/  @!P0 IMAD.X R47, R0, 0x1, R51, P5 ;  /* 0x00000001002f8824 */ /* 0x000fc400028e0633 */
[C---:B------:R-:W-:Y:S01]  /*10d00*/  @!P0 IMAD.X R41, R4.reuse, 0x1, R51, P1 ;  /* 0x0000000104298824 */ /* 0x040fe200008e0633 */
[----:B------:R-:W-:Y:S01]  /*10d10*/  @!P2 IADD3.X R15, R4, R50, RZ, P4, !PT ;  /* 0x00000032040fa210 */ /* 0x000fe200027fe4ff */
[----:B------:R-:W-:Y:S01]  /*10d20*/  @!P2 IMAD.X R49, R0, 0x1, R50, P3 ;  /* 0x000000010031a824 */ /* 0x000fe200018e0632 */
[----:B------:R1:W5:Y:S04]  /*10d30*/  @!P0 LD.E.64 R12, desc[UR54][R46.64] ;  /* 0x000000362e0c8980 */ /* 0x000368000c101b00 */
[----:B------:R1:W5:Y:S04]  /*10d40*/  @!P0 LD.E.64 R20, desc[UR54][R40.64] ;  /* 0x0000003628148980 */ /* 0x000368000c101b00 */
[----:B------:R1:W5:Y:S04]  /*10d50*/  @!P2 LD.E.64 R8, desc[UR54][R48.64] ;  /* 0x000000363008a980 */ /* 0x000368000c101b00 */
[----:B------:R1:W5:Y:S02]  /*10d60*/  @!P2 LD.E.64 R10, desc[UR54][R14.64] ;  /* 0x000000360e0aa980 */ /* 0x000364000c101b00 */
.L_x_599:
[----:B------:R-:W-:Y:S05]  /*10d70*/  BSYNC B1 ;  /* 0x0000000000017941 */ /* 0x000fea0003800000 */
.L_x_598:
[----:B------:R-:W-:Y:S01]  /*10d80*/  ULEA.HI UR4, UR43, UR43, URZ, 0x1 ;  /* 0x0000002b2b047291 */ /* 0x000fe2000f8f083f */
[----:B---3--:R-:W-:Y:S01]  /*10d90*/  IMAD R0, R45, -0x80, R153 ;  /* 0xffffff802d007824 */ /* 0x008fe200078e0299 */
[----:B------:R-:W-:Y:S02]  /*10da0*/  BSSY B1, `(.L_x_600) ;  /* 0x0000009000017945 */ /* 0x000fe40003800000 */
[----:B------:R-:W-:Y:S02]  /*10db0*/  ULOP3.LUT UR4, UR4, 0xfffffffe, URZ, 0xc0, !UPT ;  /* 0xfffffffe04047892 */ /* 0x000fe4000f8ec03f */
[----:B-1----:R-:W-:Y:S02]  /*10dc0*/  VIMNMX R3, R0, 0x80, PT ;  /* 0x0000008000037848 */ /* 0x002fe40003fe0100 */
[----:B------:R-:W-:Y:S02]  /*10dd0*/  UIADD3 UR4, UR43, -UR4, URZ ;  /* 0x800000042b047290 */ /* 0x000fe4000fffe03f */
[----:B------:R-:W-:-:S04]  /*10de0*/  ISETP.GE.AND P1, PT, R220, R3, PT ;  /* 0x00000003dc00720c */ /* 0x000fc80003f26270 */
[----:B------:R-:W-:-:S05]  /*10df0*/  IMAD.U32 R5, RZ, RZ, UR4 ;  /* 0x00000004ff057e24 */ /* 0x000fca000f8e00ff */
[----:B------:R-:W-:-:S04]  /*10e00*/  SHF.L.U32 R5, R5, 0x1f, RZ ;  /* 0x0000001f05057819 */ /* 0x000fc800000006ff */
[----:B------:R-:W0:Y:S02]  /*10e10*/  SYNCS.PHASECHK.TRANS64.TRYWAIT P0, [R16+URZ+0x33400], R5 ;  /* 0x03340005100075a7 */ /* 0x000e24000800017f */
[----:B0-----:R-:W-:Y:S05]  /*10e20*/  @!P0 BRA `(.L_x_601) ;  /* 0x0000019c004c8947 */ /* 0x001fea0003800000 */
.L_x_821:
[----:B------:R-:W-:Y:S05]  /*10e30*/  BSYNC B1 ;  /* 0x0000000000017941 */ /* 0x000fea0003800000 */
.L_x_600:
[----:B------:R-:W-:Y:S05]  /*10e40*/  @P1 BRA `(.L_x_602) ;  /* 0x0000006000f81947 */ /* 0x000fea0003800000 */
[----:B0-----:R-:W0:Y:S01]  /*10e50*/  LDC R5, c[0x0][0x3f4] ;  /* 0x0000fd00ff057b82 */ /* 0x001e220000000800 */
[----:B------:R-:W-:Y:S01]  /*10e60*/  IMAD.IADD R3, R16, 0x1, R235 ;  /* 0x0000000110037824 */ /* 0x000fe200078e02eb */
[----:B------:R-:W-:Y:S01]  /*10e70*/  BSSY B1, `(.L_x_603) ;  /* 0x0000080000017945 */ /* 0x000fe20003800000 */
[----:B------:R-:W-:Y:S02]  /*10e80*/  LOP3.LUT P5, RZ, R236, 0x2, RZ, 0xc0, !PT ;  /* 0x00000002ecff7812 */ /* 0x000fe400078ac0ff */
[----:B------:R-:W-:Y:S01]  /*10e90*/  VIADD R0, R3, 0x20 ;  /* 0x0000002003007836 */ /* 0x000fe20000000000 */
[-C--:B0-----:R-:W-:Y:S02]  /*10ea0*/  ISETP.GE.AND P6, PT, R22, R5.reuse, PT ;  /* 0x000000051600720c */ /* 0x081fe40003fc6270 */
[-C--:B------:R-:W-:Y:S02]  /*10eb0*/  ISETP.GE.AND P0, PT, R222, R5.reuse, PT ;  /* 0x00000005de00720c */ /* 0x080fe40003f06270 */
[----:B------:R-:W-:-:S02]  /*10ec0*/  ISETP.GE.AND P1, PT, R223, R5, PT ;  /* 0x00000005df00720c */ /* 0x000fc40003f26270 */
[-C--:B------:R-:W-:Y:S02]  /*10ed0*/  ISETP.GE.AND P2, PT, R225, R5.reuse, PT ;  /* 0x00000005e100720c */ /* 0x080fe40003f46270 */
[-C--:B------:R-:W-:Y:S02]  /*10ee0*/  ISETP.GE.AND P3, PT, R224, R5.reuse, PT ;  /* 0x00000005e000720c */ /* 0x080fe40003f66270 */
[----:B------:R-:W-:-:S03]  /*10ef0*/  ISETP.GE.AND P4, PT, R226, R5, PT ;  /* 0x00000005e200720c */ /* 0x000fc60003f86270 */
[----:B------:R-:W-:Y:S10]  /*10f00*/  @P6 BRA `(.L_x_604) ;  /* 0x0000000400d86947 */ /* 0x000ff40003800000 */
[----:B----4-:R-:W0:Y:S01]  /*10f10*/  LDS.128 R4, [R3+0x1e200] ;  /* 0x01e2000003047984 */ /* 0x010e220000000c00 */
[----:B-----5:R-:W-:Y:S02]  /*10f20*/  SHF.R.U32.HI R41, RZ, 0x8, R37 ;  /* 0x00000008ff297819 */ /* 0x020fe40000011625 */
[----:B------:R-:W-:Y:S02]  /*10f30*/  LOP3.LUT R40, R37, 0xff, RZ, 0xc0, !PT ;  /* 0x000000ff25287812 */ /* 0x000fe400078ec0ff */
[----:B------:R-:W-:Y:S02]  /*10f40*/  LOP3.LUT R41, R41, 0xff, RZ, 0xc0, !PT ;  /* 0x000000ff29297812 */ /* 0x000fe400078ec0ff */
[----:B------:R-:W-:Y:S02]  /*10f50*/  SHF.R.U32.HI R45, RZ, 0x8, R39 ;  /* 0x00000008ff2d7819 */ /* 0x000fe40000011627 */
[----:B------:R-:W-:Y:S02]  /*10f60*/  PRMT R40, R41, 0x7604, R40 ;  /* 0x0000760429287816 */ /* 0x000fe40000000028 */
[----:B------:R-:W-:-:S02]  /*10f70*/  SHF.R.U32.HI R47, RZ, 0x10, R37 ;  /* 0x00000010ff2f7819 */ /* 0x000fc40000011625 */
[----:B------:R-:W-:Y:S02]  /*10f80*/  SHF.R.U32.HI R41, RZ, 0x8, R38 ;  /* 0x00000008ff297819 */ /* 0x000fe40000011626 */
[----:B------:R-:W-:Y:S02]  /*10f90*/  LOP3.LUT R42, R39, 0xff, RZ, 0xc0, !PT ;  /* 0x000000ff272a7812 */ /* 0x000fe400078ec0ff */
[----:B------:R-:W-:Y:S02]  /*10fa0*/  LOP3.LUT R45, R45, 0xff, RZ, 0xc0, !PT ;  /* 0x000000ff2d2d7812 */ /* 0x000fe400078ec0ff */
[----:B------:R-:W-:Y:S02]  /*10fb0*/  SHF.R.U32.HI R46, RZ, 0x10, R39 ;  /* 0x00000010ff2e7819 */ /* 0x000fe40000011627 */
[----:B------:R-:W-:Y:S02]  /*10fc0*/  SHF.R.U32.HI R15, RZ, 0x8, R36 ;  /* 0x00000008ff0f7819 */ /* 0x000fe40000011624 */
[----:B------:R-:W-:Y:S01]  /*10fd0*/  LOP3.LUT R43, R41, 0xff, RZ, 0xc0, !PT ;  /* 0x000000ff292b7812 */ /* 0x000fe200078ec0ff */
[----:B------:R-:W-:Y:S01]  /*10fe0*/  IMAD.U32 R41, R47, 0x10000, RZ ;  /* 0x000100002f297824 */ /* 0x000fe200078e00ff */
[----:B------:R-:W-:-:S02]  /*10ff0*/  PRMT R42, R45, 0x7604, R42 ;  /* 0x000076042d2a7816 */ /* 0x000fc4000000002a */
[----:B------:R-:W-:Y:S02]  /*11000*/  SHF.L.U32 R45, R46, 0x10, RZ ;  /* 0x000000102e2d7819 */ /* 0x000fe400000006ff */
[----:B--2---:R-:W-:Y:S02]  /*11010*/  LOP3.LUT R14, R36, 0xff, RZ, 0xc0, !PT ;  /* 0x000000ff240e7812 */ /* 0x004fe400078ec0ff */
[----:B------:R-:W-:Y:S02]  /*11020*/  LOP3.LUT R15, R15, 0xff, RZ, 0xc0, !PT ;  /* 0x000000ff0f0f7812 */ /* 0x000fe400078ec0ff */
[----:B------:R-:W-:Y:S02]  /*11030*/  LOP3.LUT R41, R40, 0xff0000, R41, 0xf8, !PT ;  /* 0x00ff000028297812 */ /* 0x000fe400078ef829 */
[----:B------:R-:W-:Y:S02]  /*11040*/  LOP3.LUT R45, R42, 0xff0000, R45, 0xf8, !PT ;  /* 0x00ff00002a2d7812 */ /* 0x000fe400078ef82d */
[----:B------:R-:W-:-:S02]  /*11050*/  PRMT R15, R15, 0x7604, R14 ;  /* 0x000076040f0f7816 */ /* 0x000fc4000000000e */
[----:B------:R-:W-:Y:S02]  /*11060*/  LOP3.LUT R14, R38, 0xff, RZ, 0xc0, !PT ;  /* 0x000000ff260e7812 */ /* 0x000fe400078ec0ff */
[----:B------:R-:W-:Y:S02]  /*11070*/  LOP3.LUT R45, R45, 0xff000000, R39, 0xf8, !PT ;  /* 0xff0000002d2d7812 */ /* 0x000fe400078ef827 */
[----:B------:R-:W-:Y:S02]  /*11080*/  LOP3.LUT R41, R41, 0xff000000, R37, 0xf8, !PT ;  /* 0xff00000029297812 */ /* 0x000fe400078ef825 */
[----:B------:R-:W-:Y:S02]  /*11090*/  PRMT R43, R43, 0x7604, R14 ;  /* 0x000076042b2b7816 */ /* 0x000fe4000000000e */
[----:B0-----:R-:W-:Y:S02]  /*110a0*/  F2FP.F16.E4M3.UNPACK_B R14, R6.H1 ;  /* 0x00000006ff0e723e */ /* 0x001fe400030006ff */
[----:B------:R-:W-:-:S02]  /*110b0*/  F2FP.F16.E4M3.UNPACK_B R46, R45 ;  /* 0x0000002dff2e723e */ /* 0x000fc400020006ff */
[----:B------:R-:W-:Y:S01]  /*110c0*/  F2FP.F16.E4M3.UNPACK_B R39, R41 ;  /* 0x00000029ff27723e */ /* 0x000fe200020006ff */
[--C-:B------:R-:W-:Y:S01]  /*110d0*/  HADD2.F32 R37, -RZ, R14.reuse.H0_H0 ;  /* 0x2000000eff257230 */ /* 0x100fe20000004100 */
[----:B------:R-:W-:Y:S01]  /*110e0*/  LOP3.LUT R15, R15, 0xff0000, R36, 0xf8, !PT ;  /* 0x00ff00000f0f7812 */ /* 0x000fe200078ef824 */
[----:B------:R-:W-:Y:S01]  /*110f0*/  HADD2.F32 R14, -RZ, R14.H1_H1 ;  /* 0x3000000eff0e7230 */ /* 0x000fe20000004100 */
[----:B------:R-:W-:Y:S01]  /*11100*/  LOP3.LUT R43, R43, 0xff0000, R38, 0xf8, !PT ;  /* 0x00ff00002b2b7812 */ /* 0x000fe200078ef826 */
[--C-:B------:R-:W-:Y:S01]  /*11110*/  HADD2.F32 R47, -RZ, R46.reuse.H1_H1 ;  /* 0x3000002eff2f7230 */ /* 0x100fe20000004100 */
[----:B------:R-:W-:Y:S01]  /*11120*/  LOP3.LUT R40, R15, 0xff000000, R36, 0xf8, !PT ;  /* 0xff0000000f287812 */ /* 0x000fe200078ef824 */
[--C-:B------:R-:W-:Y:S01]  /*11130*/  HADD2.F32 R42, -RZ, R39.reuse.H1_H1 ;  /* 0x30000027ff2a7230 */ /* 0x100fe20000004100 */
[----:B------:R-:W-:Y:S01]  /*11140*/  F2FP.F16.E4M3.UNPACK_B R36, R6 ;  /* 0x00000006ff24723e */ /* 0x000fe200020006ff */
[----:B------:R-:W-:Y:S02]  /*11150*/  HADD2.F32 R46, -RZ, R46.H0_H0 ;  /* 0x2000002eff2e7230 */ /* 0x000fe40000004100 */
[C---:B------:R-:W-:Y:S01]  /*11160*/  FMUL.FTZ R48, R14.reuse, R47 ;  /* 0x0000002f0e307220 */ /* 0x040fe20000410000 */
[-C--:B------:R-:W-:Y:S01]  /*11170*/  F2FP.F16.E4M3.UNPACK_B R15, R5.reuse.H1 ;  /* 0x00000005ff0f723e */ /* 0x080fe200030006ff */
[-C--:B------:R-:W-:Y:S01]  /*11180*/  FMUL.FTZ R52, R14, R42.reuse ;  /* 0x0000002a0e347220 */ /* 0x080fe20000410000 */
[----:B------:R-:W-:Y:S01]  /*11190*/  F2FP.F16.E4M3.UNPACK_B R14, R5 ;  /* 0x00000005ff0e723e */ /* 0x000fe200020006ff */
[--C-:B------:R-:W-:Y:S01]  /*111a0*/  HADD2.F32 R5, -RZ, R36.reuse.H1_H1 ;  /* 0x30000024ff057230 */ /* 0x100fe20000004100 */
[----:B------:R-:W-:Y:S01]  /*111b0*/  LOP3.LUT R43, R43, 0xff000000, R38, 0xf8, !PT ;  /* 0xff0000002b2b7812 */ /* 0x000fe200078ef826 */
[C---:B------:R-:W-:Y:S01]  /*111c0*/  FFMA.FTZ R50, R37.reuse, R42, -R48 ;  /* 0x0000002a25327223 */ /* 0x040fe20000010830 */
[----:B------:R-:W-:Y:S01]  /*111d0*/  FFMA.FTZ R51, R37, R47, R52 ;  /* 0x0000002f25337223 */ /* 0x000fe20000010034 */
[----:B------:R-:W-:Y:S01]  /*111e0*/  HADD2.F32 R39, -RZ, R39.H0_H0 ;  /* 0x20000027ff277230 */ /* 0x000fe20000004100 */
[----:B------:R-:W-:Y:S01]  /*111f0*/  F2FP.F16.E4M3.UNPACK_B R38, R7 ;  /* 0x00000007ff26723e */ /* 0x000fe200020006ff */
[----:B------:R-:W-:Y:S01]  /*11200*/  HADD2.F32 R36, -RZ, R36.H0_H0 ;  /* 0x20000024ff247230 */ /* 0x000fe20000004100 */
[----:B------:R-:W-:Y:S01]  /*11210*/  F2FP.F16.E4M3.UNPACK_B R45, R45.H1 ;  /* 0x0000002dff2d723e */ /* 0x000fe200030006ff */
[C---:B------:R-:W-:Y:S01]  /*11220*/  FMUL.FTZ R37, R5.reuse, R46 ;  /* 0x0000002e05257220 */ /* 0x040fe20000410000 */
[----:B------:R-:W-:Y:S01]  /*11230*/  F2FP.F16.E4M3.UNPACK_B R41, R41.H1 ;  /* 0x00000029ff29723e */ /* 0x000fe200030006ff */
[----:B------:R-:W-:Y:S01]  /*11240*/  FMUL.FTZ R49, R5, R39 ;  /* 0x0000002705317220 */ /* 0x000fe20000410000 */
[----:B------:R-:W-:Y:S01]  /*11250*/  F2FP.F16.E4M3.UNPACK_B R7, R7.H1 ;  /* 0x00000007ff07723e */ /* 0x000fe200030006ff */
[----:B------:R-:W-:Y:S01]  /*11260*/  FFMA.FTZ R47, R36, R39, -R37 ;  /* 0x00000027242f7223 */ /* 0x000fe20000010825 */
[----:B------:R-:W-:-:S02]  /*11270*/  HADD2.F32 R5, -RZ, R38.H1_H1 ;  /* 0x30000026ff057230 */ /* 0x000fc40000004100 */
[----:B------:R-:W-:Y:S01]  /*11280*/  FFMA.FTZ R48, R36, R46, R49 ;  /* 0x0000002e24307223 */ /* 0x000fe20000010031 */
[----:B------:R-:W-:Y:S01]  /*11290*/  HADD2.F32 R42, -RZ, R45.H0_H0 ;  /* 0x2000002dff2a7230 */ /* 0x000fe20000004100 */
[-C--:B------:R-:W-:Y:S01]  /*112a0*/  F2FP.F16.E4M3.UNPACK_B R6, R4.reuse ;  /* 0x00000004ff06723e */ /* 0x080fe200020006ff */
[----:B------:R-:W-:Y:S01]  /*112b0*/  HADD2.F32 R37, -RZ, R41.H0_H0 ;  /* 0x20000029ff257230 */ /* 0x000fe20000004100 */
[----:B------:R-:W-:Y:S01]  /*112c0*/  F2FP.F16.E4M3.UNPACK_B R4, R4.H1 ;  /* 0x00000004ff04723e */ /* 0x000fe200030006ff */
[----:B------:R-:W-:Y:S02]  /*112d0*/  HADD2.F32 R38, -RZ, R38.H0_H0 ;  /* 0x20000026ff267230 */ /* 0x000fe40000004100 */
[C---:B------:R-:W-:Y:S01]  /*112e0*/  FMUL.FTZ R39, R5.reuse, R42 ;  /* 0x0000002a05277220 */ /* 0x040fe20000410000 */
[----:B------:R-:W-:Y:S02]  /*112f0*/  HADD2.F32 R45, -RZ, R45.H1_H1 ;  /* 0x3000002dff2d7230 */ /* 0x000fe40000004100 */
[----:B------:R-:W-:Y:S01]  /*11300*/  FMUL.FTZ R53, R5, R37 ;  /* 0x0000002505357220 */ /* 0x000fe20000410000 */
[----:B------:R-:W-:-:S02]  /*11310*/  HADD2.F32 R36, -RZ, R7.H1_H1 ;  /* 0x30000007ff247230 */ /* 0x000fc40000004100 */
[C---:B------:R-:W-:Y:S01]  /*11320*/  FFMA.FTZ R49, R38.reuse, R37, -R39 ;  /* 0x0000002526317223 */ /* 0x040fe20000010827 */
[----:B------:R-:W-:Y:S02]  /*11330*/  HADD2.F32 R41, -RZ, R41.H1_H1 ;  /* 0x30000029ff297230 */ /* 0x000fe40000004100 */
[----:B------:R-:W-:Y:S01]  /*11340*/  FFMA.FTZ R52, R38, R42, R53 ;  /* 0x0000002a26347223 */ /* 0x000fe20000010035 */
[----:B------:R-:W-:Y:S02]  /*11350*/  HADD2.F32 R5, -RZ, R7.H0_H0 ;  /* 0x20000007ff057230 */ /* 0x000fe40000004100 */
[C---:B------:R-:W-:Y:S01]  /*11360*/  FMUL.FTZ R46, R36.reuse, R45 ;  /* 0x0000002d242e7220 */ /* 0x040fe20000410000 */
[----:B------:R-:W-:Y:S01]  /*11370*/  F2FP.F16.E4M3.UNPACK_B R37, R43 ;  /* 0x0000002bff25723e */ /* 0x000fe200020006ff */
[-C--:B------:R-:W-:Y:S01]  /*11380*/  FMUL.FTZ R38, R36, R41.reuse ;  /* 0x0000002924267220 */ /* 0x080fe20000410000 */
[----:B------:R-:W-:Y:S01]  /*11390*/  F2FP.F16.E4M3.UNPACK_B R36, R40 ;  /* 0x00000028ff24723e */ /* 0x000fe200020006ff */
[----:B------:R-:W-:Y:S01]  /*113a0*/  FFMA.FTZ R53, R5, R41, -R46 ;  /* 0x0000002905357223 */ /* 0x000fe2000001082e */
[----:B------:R-:W-:-:S02]  /*113b0*/  HADD2.F32 R7, -RZ, R4.H1_H1 ;  /* 0x30000004ff077230 */ /* 0x000fc40000004100 */
[----:B------:R-:W-:Y:S01]  /*113c0*/  FFMA.FTZ R54, R5, R45, R38 ;  /* 0x0000002d05367223 */ /* 0x000fe20000010026 */
[--C-:B------:R-:W-:Y:S01]  /*113d0*/  HADD2.F32 R42, -RZ, R37.reuse.H1_H1 ;  /* 0x30000025ff2a7230 */ /* 0x100fe20000004100 */
[----:B------:R-:W-:Y:S01]  /*113e0*/  F2FP.F16.E4M3.UNPACK_B R40, R40.H1 ;  /* 0x00000028ff28723e */ /* 0x000fe200030006ff */
[----:B------:R-:W-:Y:S01]  /*113f0*/  HADD2.F32 R38, -RZ, R36.H1_H1 ;  /* 0x30000024ff267230 */ /* 0x000fe20000004100 */
[----:B------:R-:W-:Y:S01]  /*11400*/  F2FP.F16.E4M3.UNPACK_B R43, R43.H1 ;  /* 0x0000002bff2b723e */ /* 0x000fe200030006ff */
[----:B------:R-:W-:Y:S02]  /*11410*/  HADD2.F32 R5, -RZ, R4.H0_H0 ;  /* 0x20000004ff057230 */ /* 0x000fe40000004100 */
[----:B------:R-:W-:Y:S01]  /*11420*/  FMUL.FTZ R46, R7, R42 ;  /* 0x0000002a072e7220 */ /* 0x000fe20000410000 */
[----:B------:R-:W-:Y:S02]  /*11430*/  HADD2.F32 R39, -RZ, R37.H0_H0 ;  /* 0x20000025ff277230 */ /* 0x000fe40000004100 */
[----:B------:R-:W-:-:S02]  /*11440*/  HADD2.F32 R4, -RZ, R6.H1_H1 ;  /* 0x30000006ff047230 */ /* 0x000fc40000004100 */
[-C--:B------:R-:W-:Y:S01]  /*11450*/  FFMA.FTZ R46, R5, R38.reuse, -R46 ;  /* 0x00000026052e7223 */ /* 0x080fe2000001082e */
[----:B------:R-:W-:Y:S02]  /*11460*/  HADD2.F32 R37, -RZ, R36.H0_H0 ;  /* 0x20000024ff257230 */ /* 0x000fe40000004100 */
[----:B------:R-:W-:Y:S01]  /*11470*/  FMUL.FTZ R36, R7, R38 ;  /* 0x0000002607247220 */ /* 0x000fe20000410000 */
[----:B------:R-:W-:Y:S02]  /*11480*/  HADD2.F32 R6, -RZ, R6.H0_H0 ;  /* 0x20000006ff067230 */ /* 0x000fe40000004100 */
[C---:B------:R-:W-:Y:S01]  /*11490*/  FMUL.FTZ R7, R4.reuse, R39 ;  /* 0x0000002704077220 */ /* 0x040fe20000410000 */
[-C--:B------:R-:W-:Y:S01]  /*114a0*/  FMUL.FTZ R4, R4, R37.reuse ;  /* 0x0000002504047220 */ /* 0x080fe20000410000 */
[----:B------:R-:W-:Y:S02]  /*114b0*/  FFMA.FTZ R41, R5, R42, R36 ;  /* 0x0000002a05297223 */ /* 0x000fe40000010024 */
[----:B------:R-:W-:Y:S01]  /*114c0*/  FFMA.FTZ R37, R6, R37, -R7 ;  /* 0x0000002506257223 */ /* 0x000fe20000010807 */
[----:B------:R-:W-:-:S02]  /*114d0*/  HADD2.F32 R5, -RZ, R15.H1_H1 ;  /* 0x3000000fff057230 */ /* 0x000fc40000004100 */
[----:B------:R-:W-:Y:S01]  /*114e0*/  FFMA.FTZ R38, R6, R39, R4 ;  /* 0x0000002706267223 */ /* 0x000fe20000010004 */
[----:B------:R-:W-:Y:S02]  /*114f0*/  HADD2.F32 R6, -RZ, R40.H1_H1 ;  /* 0x30000028ff067230 */ /* 0x000fe40000004100 */
[--C-:B------:R-:W-:Y:S02]  /*11500*/  HADD2.F32 R36, -RZ, R43.reuse.H1_H1 ;  /* 0x3000002bff247230 */ /* 0x100fe40000004100 */
[----:B------:R-:W-:Y:S02]  /*11510*/  HADD2.F32 R43, -RZ, R43.H0_H0 ;  /* 0x2000002bff2b7230 */ /* 0x000fe40000004100 */
[----:B------:R-:W-:Y:S01]  /*11520*/  FMUL.FTZ R39, R5, R6 ;  /* 0x0000000605277220 */ /* 0x000fe20000410000 */
[----:B------:R-:W-:Y:S02]  /*11530*/  HADD2.F32 R4, -RZ, R14.H1_H1 ;  /* 0x3000000eff047230 */ /* 0x000fe40000004100 */
[----:B------:R-:W-:-:S02]  /*11540*/  HADD2.F32 R7, -RZ, R40.H0_H0 ;  /* 0x20000028ff077230 */ /* 0x000fc40000004100 */
[----:B------:R-:W-:Y:S01]  /*11550*/  FMUL.FTZ R40, R5, R36 ;  /* 0x0000002405287220 */ /* 0x000fe20000410000 */
[----:B------:R-:W-:Y:S02]  /*11560*/  HADD2.F32 R15, -RZ, R15.H0_H0 ;  /* 0x2000000fff0f7230 */ /* 0x000fe40000004100 */
[C---:B------:R-:W-:Y:S01]  /*11570*/  FMUL.FTZ R5, R4.reuse, R43 ;  /* 0x0000002b04057220 */ /* 0x040fe20000410000 */
[----:B------:R-:W-:Y:S02]  /*11580*/  HADD2.F32 R14, -RZ, R14.H0_H0 ;  /* 0x2000000eff0e7230 */ /* 0x000fe40000004100 */
[-C--:B------:R-:W-:Y:S01]  /*11590*/  FMUL.FTZ R4, R4, R7.reuse ;  /* 0x0000000704047220 */ /* 0x080fe20000410000 */
[C---:B------:R-:W-:Y:S01]  /*115a0*/  FFMA.FTZ R40, R15.reuse, R6, -R40 ;  /* 0x000000060f287223 */ /* 0x040fe20000010828 */
[----:B------:R-:W-:Y:S01]  /*115b0*/  FFMA.FTZ R39, R15, R36, R39 ;  /* 0x000000240f277223 */ /* 0x000fe20000010027 */
[C---:B------:R-:W-:Y:S01]  /*115c0*/  FFMA.FTZ R5, R14.reuse, R7, -R5 ;  /* 0x000000070e057223 */ /* 0x040fe20000010805 */
[----:B------:R-:W-:Y:S01]  /*115d0*/  FFMA.FTZ R14, R14, R43, R4 ;  /* 0x0000002b0e0e7223 */ /* 0x000fe20000010004 */
[----:B------:R-:W-:-:S02]  /*115e0*/  F2FP.SATFINITE.E4M3.F32.PACK_AB_MERGE_C R6, R51, R50, RZ ;  /* 0x000000323306723e */ /* 0x000fc400048070ff */
[----:B------:R-:W-:Y:S02]  /*115f0*/  F2FP.SATFINITE.E4M3.F32.PACK_AB_MERGE_C R7, R54, R53, RZ ;  /* 0x000000353607723e */ /* 0x000fe400048070ff */
[----:B------:R-:W-:Y:S02]  /*11600*/  F2FP.SATFINITE.E4M3.F32.PACK_AB_MERGE_C R4, R41, R46, RZ ;  /* 0x0000002e2904723e */ /* 0x000fe400048070ff */
[----:B------:R-:W-:Y:S02]  /*11610*/  F2FP.SATFINITE.E4M3.F32.PACK_AB_MERGE_C R39, R39, R40, RZ ;  /* 0x000000282727723e */ /* 0x000fe400048070ff */
[----:B------:R-:W-:Y:S02]  /*11620*/  F2FP.SATFINITE.E4M3.F32.PACK_AB_MERGE_C R6, R48, R47, R6 ;  /* 0x0000002f3006723e */ /* 0x000fe40004807006 */
[----:B------:R-:W-:Y:S02]  /*11630*/  F2FP.SATFINITE.E4M3.F32.PACK_AB_MERGE_C R7, R52, R49, R7 ;  /* 0x000000313407723e */ /* 0x000fe40004807007 */
[----:B------:R-:W-:-:S02]  /*11640*/  F2FP.SATFINITE.E4M3.F32.PACK_AB_MERGE_C R4, R38, R37, R4 ;  /* 0x000000252604723e */ /* 0x000fc40004807004 */
[----:B------:R-:W-:-:S05]  /*11650*/  F2FP.SATFINITE.E4M3.F32.PACK_AB_MERGE_C R5, R14, R5, R39 ;  /* 0x000000050e05723e */ /* 0x000fca0004807027 */
[----:B------:R0:W-:Y:S02]  /*11660*/  STS.128 [R3+0x1e200], R4 ;  /* 0x01e2000403007388 */ /* 0x0001e40000000c00 */
.L_x_604:
[----:B------:R-:W-:Y:S05]  /*11670*/  BSYNC B1 ;  /* 0x0000000000017941 */ /* 0x000fea0003800000 */
.L_x_603:
[----:B------:R-:W-:Y:S01]  /*11680*/  BSSY B1, `(.L_x_605) ;  /* 0x000007d000017945 */ /* 0x000fe20003800000 */
[----:B------:R-:W-:-:S03]  /*11690*/  @P5 VIADD R0, R3, 0xffffffe0 ;  /* 0xffffffe003005836 */ /* 0x000fc60000000000 */
[----:B------:R-:W-:Y:S05]  /*116a0*/  @P0 BRA `(.L_x_606) ;  /* 0x0000000400e80947 */ /* 0x000fea0003800000 */
[----:B0---4-:R-:W0:Y:S01]  /*116b0*/  LDS.128 R4, [R0+0x1e200] ;  /* 0x01e2000000047984 */ /* 0x011e220000000c00 */
[----:B-----5:R-:W-:Y:S02]  /*116c0*/  SHF.R.U32.HI R36, RZ, 0x8, R33 ;  /* 0x00000008ff247819 */ /* 0x020fe40000011621 */
[----:B------:R-:W-:Y:S02]  /*116d0*/  SHF.R.U32.HI R40, RZ, 0x8, R35 ;  /* 0x00000008ff287819 */ /* 0x000fe40000011623 */
[----:B------:R-:W-:Y:S02]  /*116e0*/  LOP3.LUT R37, R33, 0xff, RZ, 0xc0, !PT ;  /* 0x000000ff21257812 */ /* 0x000fe400078ec0ff */
[----:B------:R-:W-:Y:S02]  /*116f0*/  LOP3.LUT R41, R35, 0xff, RZ, 0xc0, !PT ;  /* 0x000000ff23297812 */ /* 0x000fe400078ec0ff */
[----:B------:R-:W-:Y:S02]  /*11700*/  LOP3.LUT R36, R36, 0xff, RZ, 0xc0, !PT ;  /* 0x000000ff24247812 */ /* 0x000fe400078ec0ff */
[----:B------:R-:W-:-:S02]  /*11710*/  LOP3.LUT R40, R40, 0xff, RZ, 0xc0, !PT ;  /* 0x000000ff28287812 */ /* 0x000fc400078ec0ff */
[----:B--2---:R-:W-:Y:S02]  /*11720*/  SHF.R.U32.HI R14, RZ, 0x8, R32 ;  /* 0x00000008ff0e7819 */ /* 0x004fe40000011620 */
[----:B------:R-:W-:Y:S02]  /*11730*/  PRMT R37, R36, 0x7604, R37 ;  /* 0x0000760424257816 */ /* 0x000fe40000000025 */
[----:B------:R-:W-:Y:S02]  /*11740*/  PRMT R41, R40, 0x7604, R41 ;  /* 0x0000760428297816 */ /* 0x000fe40000000029 */
[----:B------:R-:W-:Y:S02]  /*11750*/  SHF.R.U32.HI R36, RZ, 0x10, R33 ;  /* 0x00000010ff247819 */ /* 0x000fe40000011621 */
[----:B------:R-:W-:Y:S02]  /*11760*/  SHF.R.U32.HI R40, RZ, 0x10, R35 ;  /* 0x00000010ff287819 */ /* 0x000fe40000011623 */
[----:B------:R-:W-:-:S02]  /*11770*/  LOP3.LUT R15, R32, 0xff, RZ, 0xc0, !PT ;  /* 0x000000ff200f7812 */ /* 0x000fc400078ec0ff */
[----:B------:R-:W-:Y:S02]  /*11780*/  LOP3.LUT R14, R14, 0xff, RZ, 0xc0, !PT ;  /* 0x000000ff0e0e7812 */ /* 0x000fe400078ec0ff */
[----:B------:R-:W-:Y:S02]  /*11790*/  SHF.R.U32.HI R38, RZ, 0x8, R34 ;  /* 0x00000008ff267819 */ /* 0x000fe40000011622 */
[----:B------:R-:W-:Y:S02]  /*117a0*/  LOP3.LUT R36, R36, 0xff, RZ, 0xc0, !PT ;  /* 0x000000ff24247812 */ /* 0x000fe400078ec0ff */
[----:B------:R-:W-:Y:S02]  /*117b0*/  LOP3.LUT R40, R40, 0xff, RZ, 0xc0, !PT ;  /* 0x000000ff28287812 */ /* 0x000fe400078ec0ff */
[----:B------:R-:W-:Y:S02]  /*117c0*/  PRMT R15, R14, 0x7604, R15 ;  /* 0x000076040e0f7816 */ /* 0x000fe4000000000f */
[----:B------:R-:W-:-:S02]  /*117d0*/  SHF.R.U32.HI R14, RZ, 0x10, R32 ;  /* 0x00000010ff0e7819 */ /* 0x000fc40000011620 */
[----:B------:R-:W-:Y:S02]  /*117e0*/  LOP3.LUT R39, R34, 0xff, RZ, 0xc0, !PT ;  /* 0x000000ff22277812 */ /* 0x000fe400078ec0ff */
[----:B------:R-:W-:Y:S02]  /*117f0*/  LOP3.LUT R38, R38, 0xff, RZ, 0xc0, !PT ;  /* 0x000000ff26267812 */ /* 0x000fe400078ec0ff */
[----:B------:R-:W-:Y:S02]  /*11800*/  PRMT R37, R36, 0x7054, R37 ;  /* 0x0000705424257816 */ /* 0x000fe40000000025 */
[----:B------:R-:W-:Y:S02]  /*11810*/  PRMT R41, R40, 0x7054, R41 ;  /* 0x0000705428297816 */ /* 0x000fe40000000029 */
[----:B------:R-:W-:Y:S02]  /*11820*/  LOP3.LUT R14, R14, 0xff, RZ, 0xc0, !PT ;  /* 0x000000ff0e0e7812 */ /* 0x000fe400078ec0ff */
[----:B------:R-:W-:-:S02]  /*11830*/  PRMT R39, R38, 0x7604, R39 ;  /* 0x0000760426277816 */ /* 0x000fc40000000027 */
[----:B------:R-:W-:Y:S02]  /*11840*/  SHF.R.U32.HI R38, RZ, 0x10, R34 ;  /* 0x00000010ff267819 */ /* 0x000fe40000011622 */
[----:B------:R-:W-:Y:S02]  /*11850*/  LOP3.LUT R41, R41, 0xff000000, R35, 0xf8, !PT ;  /* 0xff00000029297812 */ /* 0x000fe400078ef823 */
[----:B------:R-:W-:Y:S02]  /*11860*/  LOP3.LUT R37, R37, 0xff000000, R33, 0xf8, !PT ;  /* 0xff00000025257812 */ /* 0x000fe400078ef821 */
[----:B------:R-:W-:Y:S02]  /*11870*/  PRMT R15, R14, 0x7054, R15 ;  /* 0x000070540e0f7816 */ /* 0x000fe4000000000f */
[----:B0-----:R-:W-:Y:S02]  /*11880*/  F2FP.F16.E4M3.UNPACK_B R14, R6.H1 ;  /* 0x00000006ff0e723e */ /* 0x001fe400030006ff */
[----:B------:R-:W-:-:S02]  /*11890*/  LOP3.LUT R38, R38, 0xff, RZ, 0xc0, !PT ;  /* 0x000000ff26267812 */ /* 0x000fc400078ec0ff */
[----:B------:R-:W-:Y:S01]  /*118a0*/  F2FP.F16.E4M3.UNPACK_B R40, R41 ;  /* 0x00000029ff28723e */ /* 0x000fe200020006ff */
[--C-:B------:R-:W-:Y:S01]  /*118b0*/  HADD2.F32 R33, -RZ, R14.reuse.H0_H0 ;  /* 0x2000000eff217230 */ /* 0x100fe20000004100 */
[----:B------:R-:W-:Y:S01]  /*118c0*/  F2FP.F16.E4M3.UNPACK_B R35, R37 ;  /* 0x00000025ff23723e */ /* 0x000fe200020006ff */
[----:B------:R-:W-:Y:S01]  /*118d0*/  HADD2.F32 R14, -RZ, R14.H1_H1 ;  /* 0x3000000eff0e7230 */ /* 0x000fe20000004100 */
[----:B------:R-:W-:Y:S01]  /*118e0*/  PRMT R39, R38, 0x7054, R39 ;  /* 0x0000705426277816 */ /* 0x000fe20000000027 */
        /* <DEDUP_REMOVED lines=86> */
.L_x_606:
[----:B------:R-:W-:Y:S05]  /*11e50*/  BSYNC B1 ;  /* 0x0000000000017941 */ /* 0x000fea0003800000 */
.L_x_605:
[----:B------:R-:W-:Y:S04]  /*11e60*/  BSSY B1, `(.L_x_607) ;  /* 0x0000078000017945 */ /* 0x000fe80003800000 */
[----:B------:R-:W-:Y:S05]  /*11e70*/  @P1 BRA `(.L_x_608) ;  /* 0x0000000400d81947 */ /* 0x000fea0003800000 */
[----:B01--4-:R-:W0:Y:S01]  /*11e80*/  LDS.128 R4, [R3+0x20200] ;  /* 0x0202000003047984 */ /* 0x013e220000000c00 */
        /* <DEDUP_REMOVED lines=13> */
[----:B------:R-:W-:Y:S01]  /*11f60*/  PRMT R34, R37, 0x7604, R34 ;  /* 0x0000760425227816 */ /* 0x000fe20000000022 */
[----:B------:R-:W-:Y:S01]  /*11f70*/  IMAD.U32 R37, R36, 0x10000, RZ ;  /* 0x0001000024257824 */ /* 0x000fe200078e00ff */
[----:B--2---:R-:W-:-:S02]  /*11f80*/  LOP3.LUT R14, R28, 0xff, RZ, 0xc0, !PT ;  /* 0x000000ff1c0e7812 */ /* 0x004fc400078ec0ff */
[----:B------:R-:W-:Y:S02]  /*11f90*/  LOP3.LUT R15, R15, 0xff, RZ, 0xc0, !PT ;  /* 0x000000ff0f0f7812 */ /* 0x000fe400078ec0ff */
[----:B------:R-:W-:Y:S02]  /*11fa0*/  LOP3.LUT R33, R32, 0xff0000, R33, 0xf8, !PT ;  /* 0x00ff000020217812 */ /* 0x000fe400078ef821 */
[----:B------:R-:W-:Y:S02]  /*11fb0*/  LOP3.LUT R37, R34, 0xff0000, R37, 0xf8, !PT ;  /* 0x00ff000022257812 */ /* 0x000fe400078ef825 */
[----:B------:R-:W-:Y:S02]  /*11fc0*/  PRMT R15, R15, 0x7604, R14 ;  /* 0x000076040f0f7816 */ /* 0x000fe4000000000e */
[----:B------:R-:W-:Y:S02]  /*11fd0*/  LOP3.LUT R14, R30, 0xff, RZ, 0xc0, !PT ;  /* 0x000000ff1e0e7812 */ /* 0x000fe400078ec0ff */
[----:B------:R-:W-:-:S02]  /*11fe0*/  LOP3.LUT R37, R37, 0xff000000, R31, 0xf8, !PT ;  /* 0xff00000025257812 */ /* 0x000fc400078ef81f */
[----:B------:R-:W-:Y:S02]  /*11ff0*/  LOP3.LUT R33, R33, 0xff000000, R29, 0xf8, !PT ;  /* 0xff00000021217812 */ /* 0x000fe400078ef81d */
[----:B------:R-:W-:Y:S02]  /*12000*/  PRMT R35, R35, 0x7604, R14 ;  /* 0x0000760423237816 */ /* 0x000fe4000000000e */
[-C--:B0-----:R-:W-:Y:S02]  /*12010*/  F2FP.F16.E4M3.UNPACK_B R14, R6.reuse.H1 ;  /* 0x00000006ff0e723e */ /* 0x081fe400030006ff */
[----:B------:R-:W-:Y:S02]  /*12020*/  F2FP.F16.E4M3.UNPACK_B R36, R37 ;  /* 0x00000025ff24723e */ /* 0x000fe400020006ff */
[----:B------:R-:W-:Y:S01]  /*12030*/  F2FP.F16.E4M3.UNPACK_B R31, R33 ;  /* 0x00000021ff1f723e */ /* 0x000fe200020006ff */
[--C-:B------:R-:W-:Y:S01]  /*12040*/  HADD2.F32 R29, -RZ, R14.reuse.H0_H0 ;  /* 0x2000000eff1d7230 */ /* 0x100fe20000004100 */
[----:B------:R-:W-:Y:S01]  /*12050*/  LOP3.LUT R15, R15, 0xff0000, R28, 0xf8, !PT ;  /* 0x00ff00000f0f7812 */ /* 0x000fe200078ef81c */
[----:B------:R-:W-:Y:S01]  /*12060*/  HADD2.F32 R14, -RZ, R14.H1_H1 ;  /* 0x3000000eff0e7230 */ /* 0x000fe20000004100 */
[----:B------:R-:W-:Y:S01]  /*12070*/  LOP3.LUT R35, R35, 0xff0000, R30, 0xf8, !PT ;  /* 0x00ff000023237812 */ /* 0x000fe200078ef81e */
[--C-:B------:R-:W-:Y:S01]  /*12080*/  HADD2.F32 R38, -RZ, R36.reuse.H1_H1 ;  /* 0x30000024ff267230 */ /* 0x100fe20000004100 */
[----:B------:R-:W-:Y:S01]  /*12090*/  LOP3.LUT R32, R15, 0xff000000, R28, 0xf8, !PT ;  /* 0xff0000000f207812 */ /* 0x000fe200078ef81c */
[----:B------:R-:W-:Y:S01]  /*120a0*/  HADD2.F32 R34, -RZ, R31.H1_H1 ;  /* 0x3000001fff227230 */ /* 0x000fe20000004100 */
[----:B------:R-:W-:Y:S01]  /*120b0*/  F2FP.F16.E4M3.UNPACK_B R28, R6 ;  /* 0x00000006ff1c723e */ /* 0x000fe200020006ff */
[----:B------:R-:W-:-:S02]  /*120c0*/  HADD2.F32 R36, -RZ, R36.H0_H0 ;  /* 0x20000024ff247230 */ /* 0x000fc40000004100 */
        /* <DEDUP_REMOVED lines=81> */
.L_x_608:
[----:B------:R-:W-:Y:S05]  /*125e0*/  BSYNC B1 ;  /* 0x0000000000017941 */ /* 0x000fea0003800000 */
.L_x_607:
[----:B------:R-:W-:Y:S04]  /*125f0*/  BSSY B1, `(.L_x_609) ;  /* 0x000007c000017945 */ /* 0x000fe80003800000 */
[----:B------:R-:W-:Y:S05]  /*12600*/  @P2 BRA `(.L_x_610) ;  /* 0x0000000400e82947 */ /* 0x000fea0003800000 */
[----:B01-34-:R-:W0:Y:S01]  /*12610*/  LDS.128 R4, [R0+0x20200] ;  /* 0x0202000000047984 */ /* 0x01be220000000c00 */
        /* <DEDUP_REMOVED lines=121> */
.L_x_610:
[----:B------:R-:W-:Y:S05]  /*12db0*/  BSYNC B1 ;  /* 0x0000000000017941 */ /* 0x000fea0003800000 */
.L_x_609:
[----:B------:R-:W-:Y:S04]  /*12dc0*/  BSSY B1, `(.L_x_611) ;  /* 0x0000078000017945 */ /* 0x000fe80003800000 */
[----:B------:R-:W-:Y:S05]  /*12dd0*/  @P3 BRA `(.L_x_612) ;  /* 0x0000000400d83947 */ /* 0x000fea0003800000 */
[----:B01-34-:R-:W0:Y:S01]  /*12de0*/  LDS.128 R4, [R3+0x22200] ;  /* 0x0222000003047984 */ /* 0x01be220000000c00 */
        /* <DEDUP_REMOVED lines=24> */
[----:B------:R-:W-:Y:S02]  /*12f70*/  LOP3.LUT R15, R15, 0xff0000, R12, 0xf8, !PT ;  /* 0x00ff00000f0f7812 */ /* 0x000fe400078ef80c */
[----:B0-----:R-:W-:-:S02]  /*12f80*/  F2FP.F16.E4M3.UNPACK_B R14, R6.H1 ;  /* 0x00000006ff0e723e */ /* 0x001fc400030006ff */
[----:B------:R-:W-:Y:S02]  /*12f90*/  F2FP.F16.E4M3.UNPACK_B R28, R29 ;  /* 0x0000001dff1c723e */ /* 0x000fe400020006ff */
[----:B------:R-:W-:Y:S02]  /*12fa0*/  F2FP.F16.E4M3.UNPACK_B R21, R25 ;  /* 0x00000019ff15723e */ /* 0x000fe400020006ff */
[----:B------:R-:W-:Y:S01]  /*12fb0*/  LOP3.LUT R24, R15, 0xff000000, R12, 0xf8, !PT ;  /* 0xff0000000f187812 */ /* 0x000fe200078ef80c */
[----:B------:R-:W-:Y:S01]  /*12fc0*/  HADD2.F32 R12, -RZ, R14.H1_H1 ;  /* 0x3000000eff0c7230 */ /* 0x000fe20000004100 */
[----:B------:R-:W-:Y:S01]  /*12fd0*/  F2FP.F16.E4M3.UNPACK_B R13, R5.H1 ;  /* 0x00000005ff0d723e */ /* 0x000fe200030006ff */
[----:B------:R-:W-:Y:S01]  /*12fe0*/  HADD2.F32 R30, -RZ, R28.H1_H1 ;  /* 0x3000001cff1e7230 */ /* 0x000fe20000004100 */
[--C-:B------:R-:W-:Y:S01]  /*12ff0*/  LOP3.LUT R27, R27, 0xff0000, R20.reuse, 0xf8, !PT ;  /* 0x00ff00001b1b7812 */ /* 0x100fe200078ef814 */
[----:B------:R-:W-:Y:S01]  /*13000*/  HADD2.F32 R26, -RZ, R21.H1_H1 ;  /* 0x30000015ff1a7230 */ /* 0x000fe20000004100 */
[----:B------:R-:W-:Y:S01]  /*13010*/  F2FP.F16.E4M3.UNPACK_B R29, R29.H1 ;  /* 0x0000001dff1d723e */ /* 0x000fe200030006ff */
[----:B------:R-:W-:Y:S01]  /*13020*/  HADD2.F32 R15, -RZ, R14.H0_H0 ;  /* 0x2000000eff0f7230 */ /* 0x000fe20000004100 */
[----:B------:R-:W-:Y:S01]  /*13030*/  F2FP.F16.E4M3.UNPACK_B R14, R6 ;  /* 0x00000006ff0e723e */ /* 0x000fe200020006ff */
[C---:B------:R-:W-:Y:S01]  /*13040*/  FMUL.FTZ R32, R12.reuse, R30 ;  /* 0x0000001e0c207220 */ /* 0x040fe20000410000 */
[----:B------:R-:W-:Y:S01]  /*13050*/  FMUL.FTZ R31, R12, R26 ;  /* 0x0000001a0c1f7220 */ /* 0x000fe20000410000 */
[----:B------:R-:W-:Y:S01]  /*13060*/  F2FP.F16.E4M3.UNPACK_B R12, R5 ;  /* 0x00000005ff0c723e */ /* 0x000fe200020006ff */
[----:B------:R-:W-:Y:S01]  /*13070*/  HADD2.F32 R28, -RZ, R28.H0_H0 ;  /* 0x2000001cff1c7230 */ /* 0x000fe20000004100 */
[----:B------:R-:W-:Y:S01]  /*13080*/  LOP3.LUT R27, R27, 0xff000000, R20, 0xf8, !PT ;  /* 0xff0000001b1b7812 */ /* 0x000fe200078ef814 */
[----:B------:R-:W-:-:S02]  /*13090*/  HADD2.F32 R5, -RZ, R14.H1_H1 ;  /* 0x3000000eff057230 */ /* 0x000fc40000004100 */
[C---:B------:R-:W-:Y:S01]  /*130a0*/  FFMA.FTZ R32, R15.reuse, R26, -R32 ;  /* 0x0000001a0f207223 */ /* 0x040fe20000010820 */
[----:B------:R-:W-:Y:S01]  /*130b0*/  FFMA.FTZ R33, R15, R30, R31 ;  /* 0x0000001e0f217223 */ /* 0x000fe2000001001f */
[----:B------:R-:W-:Y:S01]  /*130c0*/  HADD2.F32 R21, -RZ, R21.H0_H0 ;  /* 0x20000015ff157230 */ /* 0x000fe20000004100 */
[----:B------:R-:W-:Y:S01]  /*130d0*/  F2FP.F16.E4M3.UNPACK_B R20, R7 ;  /* 0x00000007ff14723e */ /* 0x000fe200020006ff */
[----:B------:R-:W-:Y:S01]  /*130e0*/  HADD2.F32 R14, -RZ, R14.H0_H0 ;  /* 0x2000000eff0e7230 */ /* 0x000fe20000004100 */
[----:B------:R-:W-:Y:S01]  /*130f0*/  F2FP.F16.E4M3.UNPACK_B R25, R25.H1 ;  /* 0x00000019ff19723e */ /* 0x000fe200030006ff */
[C---:B------:R-:W-:Y:S01]  /*13100*/  FMUL.FTZ R15, R5.reuse, R28 ;  /* 0x0000001c050f7220 */ /* 0x040fe20000410000 */
[----:B------:R-:W-:Y:S01]  /*13110*/  FMUL.FTZ R31, R5, R21 ;  /* 0x00000015051f7220 */ /* 0x000fe20000410000 */
[----:B------:R-:W-:Y:S01]  /*13120*/  F2FP.F16.E4M3.UNPACK_B R7, R7.H1 ;  /* 0x00000007ff07723e */ /* 0x000fe200030006ff */
[----:B------:R-:W-:Y:S02]  /*13130*/  HADD2.F32 R5, -RZ, R20.H1_H1 ;  /* 0x30000014ff057230 */ /* 0x000fe40000004100 */
[----:B------:R-:W-:Y:S01]  /*13140*/  FFMA.FTZ R30, R14, R21, -R15 ;  /* 0x000000150e1e7223 */ /* 0x000fe2000001080f */
[----:B------:R-:W-:-:S02]  /*13150*/  HADD2.F32 R26, -RZ, R29.H0_H0 ;  /* 0x2000001dff1a7230 */ /* 0x000fc40000004100 */
[----:B------:R-:W-:Y:S01]  /*13160*/  FFMA.FTZ R31, R14, R28, R31 ;  /* 0x0000001c0e1f7223 */ /* 0x000fe2000001001f */
[----:B------:R-:W-:Y:S01]  /*13170*/  HADD2.F32 R15, -RZ, R25.H0_H0 ;  /* 0x20000019ff0f7230 */ /* 0x000fe20000004100 */
[----:B------:R-:W-:Y:S01]  /*13180*/  F2FP.F16.E4M3.UNPACK_B R6, R4 ;  /* 0x00000004ff06723e */ /* 0x000fe200020006ff */
[----:B------:R-:W-:Y:S02]  /*13190*/  HADD2.F32 R20, -RZ, R20.H0_H0 ;  /* 0x20000014ff147230 */ /* 0x000fe40000004100 */
[C---:B------:R-:W-:Y:S01]  /*131a0*/  FMUL.FTZ R21, R5.reuse, R26 ;  /* 0x0000001a05157220 */ /* 0x040fe20000410000 */
[----:B------:R-:W-:Y:S02]  /*131b0*/  HADD2.F32 R29, -RZ, R29.H1_H1 ;  /* 0x3000001dff1d7230 */ /* 0x000fe40000004100 */
[-C--:B------:R-:W-:Y:S01]  /*131c0*/  FMUL.FTZ R35, R5, R15.reuse ;  /* 0x0000000f05237220 */ /* 0x080fe20000410000 */
[----:B------:R-:W-:Y:S02]  /*131d0*/  HADD2.F32 R14, -RZ, R7.H1_H1 ;  /* 0x30000007ff0e7230 */ /* 0x000fe40000004100 */
[----:B------:R-:W-:Y:S01]  /*131e0*/  FFMA.FTZ R34, R20, R15, -R21 ;  /* 0x0000000f14227223 */ /* 0x000fe20000010815 */
[----:B------:R-:W-:-:S02]  /*131f0*/  HADD2.F32 R25, -RZ, R25.H1_H1 ;  /* 0x30000019ff197230 */ /* 0x000fc40000004100 */
[----:B------:R-:W-:Y:S01]  /*13200*/  FFMA.FTZ R35, R20, R26, R35 ;  /* 0x0000001a14237223 */ /* 0x000fe20000010023 */
[----:B------:R-:W-:Y:S02]  /*13210*/  HADD2.F32 R5, -RZ, R7.H0_H0 ;  /* 0x20000007ff057230 */ /* 0x000fe40000004100 */
[C---:B------:R-:W-:Y:S01]  /*13220*/  FMUL.FTZ R28, R14.reuse, R29 ;  /* 0x0000001d0e1c7220 */ /* 0x040fe20000410000 */
[----:B------:R-:W-:Y:S01]  /*13230*/  F2FP.F16.E4M3.UNPACK_B R4, R4.H1 ;  /* 0x00000004ff04723e */ /* 0x000fe200030006ff */
[----:B------:R-:W-:Y:S01]  /*13240*/  FMUL.FTZ R20, R14, R25 ;  /* 0x000000190e147220 */ /* 0x000fe20000410000 */
[----:B------:R-:W-:Y:S01]  /*13250*/  F2FP.F16.E4M3.UNPACK_B R15, R27 ;  /* 0x0000001bff0f723e */ /* 0x000fe200020006ff */
[C---:B------:R-:W-:Y:S01]  /*13260*/  FFMA.FTZ R36, R5.reuse, R25, -R28 ;  /* 0x0000001905247223 */ /* 0x040fe2000001081c */
[-C--:B------:R-:W-:Y:S01]  /*13270*/  F2FP.F16.E4M3.UNPACK_B R14, R24.reuse ;  /* 0x00000018ff0e723e */ /* 0x080fe200020006ff */
[----:B------:R-:W-:Y:S01]  /*13280*/  FFMA.FTZ R29, R5, R29, R20 ;  /* 0x0000001d051d7223 */ /* 0x000fe20000010014 */
[----:B------:R-:W-:Y:S01]  /*13290*/  HADD2.F32 R7, -RZ, R4.H1_H1 ;  /* 0x30000004ff077230 */ /* 0x000fe20000004100 */
[----:B------:R-:W-:Y:S01]  /*132a0*/  F2FP.F16.E4M3.UNPACK_B R24, R24.H1 ;  /* 0x00000018ff18723e */ /* 0x000fe200030006ff */
[----:B------:R-:W-:Y:S01]  /*132b0*/  HADD2.F32 R26, -RZ, R15.H1_H1 ;  /* 0x3000000fff1a7230 */ /* 0x000fe20000004100 */
[----:B------:R-:W-:Y:S01]  /*132c0*/  F2FP.F16.E4M3.UNPACK_B R27, R27.H1 ;  /* 0x0000001bff1b723e */ /* 0x000fe200030006ff */
[----:B------:R-:W-:-:S02]  /*132d0*/  HADD2.F32 R20, -RZ, R14.H1_H1 ;  /* 0x3000000eff147230 */ /* 0x000fc40000004100 */
[----:B------:R-:W-:Y:S02]  /*132e0*/  HADD2.F32 R5, -RZ, R4.H0_H0 ;  /* 0x20000004ff057230 */ /* 0x000fe40000004100 */
[----:B------:R-:W-:Y:S01]  /*132f0*/  FMUL.FTZ R28, R7, R26 ;  /* 0x0000001a071c7220 */ /* 0x000fe20000410000 */
[----:B------:R-:W-:Y:S02]  /*13300*/  HADD2.F32 R21, -RZ, R15.H0_H0 ;  /* 0x2000000fff157230 */ /* 0x000fe40000004100 */
[----:B------:R-:W-:Y:S02]  /*13310*/  HADD2.F32 R4, -RZ, R6.H1_H1 ;  /* 0x30000006ff047230 */ /* 0x000fe40000004100 */
[-C--:B------:R-:W-:Y:S01]  /*13320*/  FFMA.FTZ R28, R5, R20.reuse, -R28 ;  /* 0x00000014051c7223 */ /* 0x080fe2000001081c */
[----:B------:R-:W-:Y:S02]  /*13330*/  HADD2.F32 R15, -RZ, R14.H0_H0 ;  /* 0x2000000eff0f7230 */ /* 0x000fe40000004100 */
[----:B------:R-:W-:Y:S01]  /*13340*/  FMUL.FTZ R14, R7, R20 ;  /* 0x00000014070e7220 */ /* 0x000fe20000410000 */
[----:B------:R-:W-:-:S02]  /*13350*/  HADD2.F32 R6, -RZ, R6.H0_H0 ;  /* 0x20000006ff067230 */ /* 0x000fc40000004100 */
[C---:B------:R-:W-:Y:S01]  /*13360*/  FMUL.FTZ R7, R4.reuse, R21 ;  /* 0x0000001504077220 */ /* 0x040fe20000410000 */
[-C--:B------:R-:W-:Y:S01]  /*13370*/  FMUL.FTZ R4, R4, R15.reuse ;  /* 0x0000000f04047220 */ /* 0x080fe20000410000 */
[----:B------:R-:W-:Y:S02]  /*13380*/  FFMA.FTZ R25, R5, R26, R14 ;  /* 0x0000001a05197223 */ /* 0x000fe4000001000e */
[C---:B------:R-:W-:Y:S01]  /*13390*/  FFMA.FTZ R15, R6.reuse, R15, -R7 ;  /* 0x0000000f060f7223 */ /* 0x040fe20000010807 */
[----:B------:R-:W-:Y:S02]  /*133a0*/  HADD2.F32 R5, -RZ, R13.H1_H1 ;  /* 0x3000000dff057230 */ /* 0x000fe40000004100 */
[----:B------:R-:W-:Y:S01]  /*133b0*/  FFMA.FTZ R20, R6, R21, R4 ;  /* 0x0000001506147223 */ /* 0x000fe20000010004 */
[----:B------:R-:W-:Y:S02]  /*133c0*/  HADD2.F32 R6, -RZ, R24.H1_H1 ;  /* 0x30000018ff067230 */ /* 0x000fe40000004100 */
[----:B------:R-:W-:-:S02]  /*133d0*/  HADD2.F32 R14, -RZ, R27.H1_H1 ;  /* 0x3000001bff0e7230 */ /* 0x000fc40000004100 */
[----:B------:R-:W-:Y:S02]  /*133e0*/  HADD2.F32 R27, -RZ, R27.H0_H0 ;  /* 0x2000001bff1b7230 */ /* 0x000fe40000004100 */
[C---:B------:R-:W-:Y:S01]  /*133f0*/  FMUL.FTZ R21, R5.reuse, R6 ;  /* 0x0000000605157220 */ /* 0x040fe20000410000 */
[----:B------:R-:W-:Y:S02]  /*13400*/  HADD2.F32 R4, -RZ, R12.H1_H1 ;  /* 0x3000000cff047230 */ /* 0x000fe40000004100 */
[----:B------:R-:W-:Y:S02]  /*13410*/  HADD2.F32 R7, -RZ, R24.H0_H0 ;  /* 0x20000018ff077230 */ /* 0x000fe40000004100 */
[----:B------:R-:W-:Y:S01]  /*13420*/  FMUL.FTZ R24, R5, R14 ;  /* 0x0000000e05187220 */ /* 0x000fe20000410000 */
[----:B------:R-:W-:Y:S02]  /*13430*/  HADD2.F32 R13, -RZ, R13.H0_H0 ;  /* 0x2000000dff0d7230 */ /* 0x000fe40000004100 */
[----:B------:R-:W-:Y:S01]  /*13440*/  FMUL.FTZ R5, R4, R27 ;  /* 0x0000001b04057220 */ /* 0x000fe20000410000 */
[----:B------:R-:W-:-:S02]  /*13450*/  HADD2.F32 R12, -RZ, R12.H0_H0 ;  /* 0x2000000cff0c7230 */ /* 0x000fc40000004100 */
[-C--:B------:R-:W-:Y:S01]  /*13460*/  FMUL.FTZ R4, R4, R7.reuse ;  /* 0x0000000704047220 */ /* 0x080fe20000410000 */
[C---:B------:R-:W-:Y:S01]  /*13470*/  FFMA.FTZ R24, R13.reuse, R6, -R24 ;  /* 0x000000060d187223 */ /* 0x040fe20000010818 */
[----:B------:R-:W-:Y:S01]  /*13480*/  FFMA.FTZ R21, R13, R14, R21 ;  /* 0x0000000e0d157223 */ /* 0x000fe20000010015 */
[C---:B------:R-:W-:Y:S01]  /*13490*/  FFMA.FTZ R5, R12.reuse, R7, -R5 ;  /* 0x000000070c057223 */ /* 0x040fe20000010805 */
[----:B------:R-:W-:Y:S01]  /*134a0*/  FFMA.FTZ R12, R12, R27, R4 ;  /* 0x0000001b0c0c7223 */ /* 0x000fe20000010004 */
[----:B------:R-:W-:Y:S02]  /*134b0*/  F2FP.SATFINITE.E4M3.F32.PACK_AB_MERGE_C R6, R33, R32, RZ ;  /* 0x000000202106723e */ /* 0x000fe400048070ff */
[----:B------:R-:W-:Y:S02]  /*134c0*/  F2FP.SATFINITE.E4M3.F32.PACK_AB_MERGE_C R7, R29, R36, RZ ;  /* 0x000000241d07723e */ /* 0x000fe400048070ff */
[----:B------:R-:W-:Y:S02]  /*134d0*/  F2FP.SATFINITE.E4M3.F32.PACK_AB_MERGE_C R4, R25, R28, RZ ;  /* 0x0000001c1904723e */ /* 0x000fe400048070ff */
[----:B------:R-:W-:-:S02]  /*134e0*/  F2FP.SATFINITE.E4M3.F32.PACK_AB_MERGE_C R21, R21, R24, RZ ;  /* 0x000000181515723e */ /* 0x000fc400048070ff */
[----:B------:R-:W-:Y:S02]  /*134f0*/  F2FP.SATFINITE.E4M3.F32.PACK_AB_MERGE_C R6, R31, R30, R6 ;  /* 0x0000001e1f06723e */ /* 0x000fe40004807006 */
[----:B------:R-:W-:Y:S02]  /*13500*/  F2FP.SATFINITE.E4M3.F32.PACK_AB_MERGE_C R7, R35, R34, R7 ;  /* 0x000000222307723e */ /* 0x000fe40004807007 */
[----:B------:R-:W-:Y:S02]  /*13510*/  F2FP.SATFINITE.E4M3.F32.PACK_AB_MERGE_C R4, R20, R15, R4 ;  /* 0x0000000f1404723e */ /* 0x000fe40004807004 */
[----:B------:R-:W-:-:S05]  /*13520*/  F2FP.SATFINITE.E4M3.F32.PACK_AB_MERGE_C R5, R12, R5, R21 ;  /* 0x000000050c05723e */ /* 0x000fca0004807015 */
[----:B------:R0:W-:Y:S02]  /*13530*/  STS.128 [R3+0x22200], R4 ;  /* 0x0222000403007388 */ /* 0x0001e40000000c00 */
.L_x_612:
[----:B------:R-:W-:Y:S05]  /*13540*/  BSYNC B1 ;  /* 0x0000000000017941 */ /* 0x000fea0003800000 */
.L_x_611:
[----:B------:R-:W-:Y:S05]  /*13550*/  @P4 BRA `(.L_x_602) ;  /* 0x0000003c00344947 */ /* 0x000fea0003800000 */
[----:B01-34-:R-:W0:Y:S01]  /*13560*/  LDS.128 R4, [R0+0x22200] ;  /* 0x0222000000047984 */ /* 0x01be220000000c00 */
[----:B-----5:R-:W-:Y:S02]  /*13570*/  SHF.R.U32.HI R13, RZ, 0x8, R9 ;  /* 0x00000008ff0d7819 */ /* 0x020fe40000011609 */
[----:B------:R-:W-:Y:S02]  /*13580*/  SHF.R.U32.HI R24, RZ, 0x8, R11 ;  /* 0x00000008ff187819 */ /* 0x000fe4000001160b */
[----:B------:R-:W-:Y:S02]  /*13590*/  SHF.R.U32.HI R15, RZ, 0x8, R10 ;  /* 0x00000008ff0f7819 */ /* 0x000fe4000001160a */
[----:B--2---:R-:W-:Y:S02]  /*135a0*/  LOP3.LUT R14, R9, 0xff, RZ, 0xc0, !PT ;  /* 0x000000ff090e7812 */ /* 0x004fe400078ec0ff */
[----:B------:R-:W-:Y:S02]  /*135b0*/  LOP3.LUT R25, R11, 0xff, RZ, 0xc0, !PT ;  /* 0x000000ff0b197812 */ /* 0x000fe400078ec0ff */
[----:B------:R-:W-:-:S02]  /*135c0*/  LOP3.LUT R13, R13, 0xff, RZ, 0xc0, !PT ;  /* 0x000000ff0d0d7812 */ /* 0x000fc400078ec0ff */
[----:B------:R-:W-:Y:S02]  /*135d0*/  LOP3.LUT R24, R24, 0xff, RZ, 0xc0, !PT ;  /* 0x000000ff18187812 */ /* 0x000fe400078ec0ff */
[----:B------:R-:W-:Y:S02]  /*135e0*/  SHF.R.U32.HI R3, RZ, 0x8, R8 ;  /* 0x00000008ff037819 */ /* 0x000fe40000011608 */
[----:B------:R-:W-:Y:S02]  /*135f0*/  LOP3.LUT R20, R15, 0xff, RZ, 0xc0, !PT ;  /* 0x000000ff0f147812 */ /* 0x000fe400078ec0ff */
[----:B------:R-:W-:Y:S02]  /*13600*/  PRMT R15, R13, 0x7604, R14 ;  /* 0x000076040d0f7816 */ /* 0x000fe4000000000e */
[----:B------:R-:W-:Y:S02]  /*13610*/  PRMT R25, R24, 0x7604, R25 ;  /* 0x0000760418197816 */ /* 0x000fe40000000019 */
[----:B------:R-:W-:-:S02]  /*13620*/  SHF.R.U32.HI R14, RZ, 0x10, R9 ;  /* 0x00000010ff0e7819 */ /* 0x000fc40000011609 */
[----:B------:R-:W-:Y:S02]  /*13630*/  SHF.R.U32.HI R24, RZ, 0x10, R11 ;  /* 0x00000010ff187819 */ /* 0x000fe4000001160b */
[----:B------:R-:W-:Y:S02]  /*13640*/  LOP3.LUT R12, R8, 0xff, RZ, 0xc0, !PT ;  /* 0x000000ff080c7812 */ /* 0x000fe400078ec0ff */
[----:B------:R-:W-:Y:S02]  /*13650*/  LOP3.LUT R3, R3, 0xff, RZ, 0xc0, !PT ;  /* 0x000000ff03037812 */ /* 0x000fe400078ec0ff */
[----:B------:R-:W-:Y:S02]  /*13660*/  LOP3.LUT R14, R14, 0xff, RZ, 0xc0, !PT ;  /* 0x000000ff0e0e7812 */ /* 0x000fe400078ec0ff */
[----:B------:R-:W-:Y:S02]  /*13670*/  LOP3.LUT R24, R24, 0xff, RZ, 0xc0, !PT ;  /* 0x000000ff18187812 */ /* 0x000fe400078ec0ff */
[----:B------:R-:W-:-:S02]  /*13680*/  LOP3.LUT R21, R10, 0xff, RZ, 0xc0, !PT ;  /* 0x000000ff0a157812 */ /* 0x000fc400078ec0ff */
[----:B------:R-:W-:Y:S02]  /*13690*/  PRMT R12, R3, 0x7604, R12 ;  /* 0x00007604030c7816 */ /* 0x000fe4000000000c */
[----:B------:R-:W-:Y:S02]  /*136a0*/  SHF.R.U32.HI R3, RZ, 0x10, R8 ;  /* 0x00000010ff037819 */ /* 0x000fe40000011608 */
[----:B------:R-:W-:Y:S02]  /*136b0*/  SHF.R.U32.HI R13, RZ, 0x10, R10 ;  /* 0x00000010ff0d7819 */ /* 0x000fe4000001160a */
[----:B------:R-:W-:Y:S02]  /*136c0*/  PRMT R15, R14, 0x7054, R15 ;  /* 0x000070540e0f7816 */ /* 0x000fe4000000000f */
[----:B------:R-:W-:Y:S02]  /*136d0*/  PRMT R25, R24, 0x7054, R25 ;  /* 0x0000705418197816 */ /* 0x000fe40000000019 */
[----:B------:R-:W-:-:S02]  /*136e0*/  PRMT R21, R20, 0x7604, R21 ;  /* 0x0000760414157816 */ /* 0x000fc40000000015 */
[----:B------:R-:W-:Y:S02]  /*136f0*/  LOP3.LUT R3, R3, 0xff, RZ, 0xc0, !PT ;  /* 0x000000ff03037812 */ /* 0x000fe400078ec0ff */
[----:B------:R-:W-:Y:S02]  /*13700*/  LOP3.LUT R20, R13, 0xff, RZ, 0xc0, !PT ;  /* 0x000000ff0d147812 */ /* 0x000fe400078ec0ff */
[----:B------:R-:W-:Y:S02]  /*13710*/  LOP3.LUT R25, R25, 0xff000000, R11, 0xf8, !PT ;  /* 0xff00000019197812 */ /* 0x000fe400078ef80b */
[----:B------:R-:W-:Y:S02]  /*13720*/  LOP3.LUT R15, R15, 0xff000000, R9, 0xf8, !PT ;  /* 0xff0000000f0f7812 */ /* 0x000fe400078ef809 */
[----:B------:R-:W-:Y:S02]  /*13730*/  PRMT R13, R3, 0x7054, R12 ;  /* 0x00007054030d7816 */ /* 0x000fe4000000000c */
[----:B------:R-:W-:-:S02]  /*13740*/  PRMT R21, R20, 0x7054, R21 ;  /* 0x0000705414157816 */ /* 0x000fc40000000015 */
[-C--:B0-----:R-:W-:Y:S02]  /*13750*/  F2FP.F16.E4M3.UNPACK_B R3, R6.reuse.H1 ;  /* 0x00000006ff03723e */ /* 0x081fe400030006ff */
[----:B------:R-:W-:Y:S02]  /*13760*/  F2FP.F16.E4M3.UNPACK_B R20, R25 ;  /* 0x00000019ff14723e */ /* 0x000fe400020006ff */
[----:B------:R-:W-:Y:S01]  /*13770*/  F2FP.F16.E4M3.UNPACK_B R12, R15 ;  /* 0x0000000fff0c723e */ /* 0x000fe200020006ff */
[--C-:B------:R-:W-:Y:S01]  /*13780*/  HADD2.F32 R9, -RZ, R3.reuse.H0_H0 ;  /* 0x20000003ff097230 */ /* 0x100fe20000004100 */
[----:B------:R-:W-:Y:S01]  /*13790*/  LOP3.LUT R13, R13, 0xff000000, R8, 0xf8, !PT ;  /* 0xff0000000d0d7812 */ /* 0x000fe200078ef808 */
[----:B------:R-:W-:Y:S01]  /*137a0*/  HADD2.F32 R8, -RZ, R3.H1_H1 ;  /* 0x30000003ff087230 */ /* 0x000fe20000004100 */
[----:B------:R-:W-:Y:S01]  /*137b0*/  F2FP.F16.E4M3.UNPACK_B R6, R6 ;  /* 0x00000006ff06723e */ /* 0x000fe200020006ff */
[----:B------:R-:W-:Y:S01]  /*137c0*/  HADD2.F32 R24, -RZ, R20.H1_H1 ;  /* 0x30000014ff187230 */ /* 0x000fe20000004100 */
[----:B------:R-:W-:Y:S01]  /*137d0*/  LOP3.LUT R21, R21, 0xff000000, R10, 0xf8, !PT ;  /* 0xff00000015157812 */ /* 0x000fe200078ef80a */
[----:B------:R-:W-:Y:S01]  /*137e0*/  HADD2.F32 R14, -RZ, R12.H1_H1 ;  /* 0x3000000cff0e7230 */ /* 0x000fe20000004100 */
[-C--:B------:R-:W-:Y:S01]  /*137f0*/  F2FP.F16.E4M3.UNPACK_B R10, R7.reuse ;  /* 0x00000007ff0a723e */ /* 0x080fe200020006ff */
[----:B------:R-:W-:Y:S01]  /*13800*/  HADD2.F32 R20, -RZ, R20.H0_H0 ;  /* 0x20000014ff147230 */ /* 0x000fe20000004100 */
[----:B------:R-:W-:Y:S01]  /*13810*/  F2FP.F16.E4M3.UNPACK_B R11, R7.H1 ;  /* 0x00000007ff0b723e */ /* 0x000fe200030006ff */
[C---:B------:R-:W-:Y:S01]  /*13820*/  FMUL.FTZ R26, R8.reuse, R24 ;  /* 0x00000018081a7220 */ /* 0x040fe20000410000 */
[----:B------:R-:W-:Y:S01]  /*13830*/  FMUL.FTZ R27, R8, R14 ;  /* 0x0000000e081b7220 */ /* 0x000fe20000410000 */
[-C--:B------:R-:W-:Y:S01]  /*13840*/  F2FP.F16.E4M3.UNPACK_B R7, R5.reuse ;  /* 0x00000005ff07723e */ /* 0x080fe200020006ff */
[----:B------:R-:W-:Y:S01]  /*13850*/  HADD2.F32 R12, -RZ, R12.H0_H0 ;  /* 0x2000000cff0c7230 */ /* 0x000fe20000004100 */
[----:B------:R-:W-:Y:S01]  /*13860*/  F2FP.F16.E4M3.UNPACK_B R8, R5.H1 ;  /* 0x00000005ff08723e */ /* 0x000fe200030006ff */
[----:B------:R-:W-:-:S02]  /*13870*/  HADD2.F32 R5, -RZ, R6.H1_H1 ;  /* 0x30000006ff057230 */ /* 0x000fc40000004100 */
[C---:B------:R-:W-:Y:S01]  /*13880*/  FFMA.FTZ R26, R9.reuse, R14, -R26 ;  /* 0x0000000e091a7223 */ /* 0x040fe2000001081a */
[----:B------:R-:W-:Y:S01]  /*13890*/  FFMA.FTZ R29, R9, R24, R27 ;  /* 0x00000018091d7223 */ /* 0x000fe2000001001b */
[----:B------:R-:W-:Y:S01]  /*138a0*/  HADD2.F32 R6, -RZ, R6.H0_H0 ;  /* 0x20000006ff067230 */ /* 0x000fe20000004100 */
[----:B------:R-:W-:Y:S01]  /*138b0*/  F2FP.F16.E4M3.UNPACK_B R25, R25.H1 ;  /* 0x00000019ff19723e */ /* 0x000fe200030006ff */
[C---:B------:R-:W-:Y:S01]  /*138c0*/  FMUL.FTZ R9, R5.reuse, R20 ;  /* 0x0000001405097220 */ /* 0x040fe20000410000 */
[----:B------:R-:W-:Y:S01]  /*138d0*/  F2FP.F16.E4M3.UNPACK_B R15, R15.H1 ;  /* 0x0000000fff0f723e */ /* 0x000fe200030006ff */
[-C--:B------:R-:W-:Y:S01]  /*138e0*/  FMUL.FTZ R27, R5, R12.reuse ;  /* 0x0000000c051b7220 */ /* 0x080fe20000410000 */
        /* <DEDUP_REMOVED lines=16> */
[----:B------:R-:W-:Y:S01]  /*139f0*/  F2FP.F16.E4M3.UNPACK_B R5, R21 ;  /* 0x00000015ff05723e */ /* 0x000fe200020006ff */
[-C--:B------:R-:W-:Y:S01]  /*13a00*/  FMUL.FTZ R10, R6, R15.reuse ;  /* 0x0000000f060a7220 */ /* 0x080fe20000410000 */
[----:B------:R-:W-:Y:S01]  /*13a10*/  F2FP.F16.E4M3.UNPACK_B R4, R4.H1 ;  /* 0x00000004ff04723e */ /* 0x000fe200030006ff */
[C---:B------:R-:W-:Y:S01]  /*13a20*/  FFMA.FTZ R30, R11.reuse, R15, -R12 ;  /* 0x0000000f0b1e7223 */ /* 0x040fe2000001080c */
[----:B------:R-:W-:Y:S01]  /*13a30*/  F2FP.F16.E4M3.UNPACK_B R9, R13 ;  /* 0x0000000dff09723e */ /* 0x000fe200020006ff */
[----:B------:R-:W-:Y:S01]  /*13a40*/  FFMA.FTZ R25, R11, R25, R10 ;  /* 0x000000190b197223 */ /* 0x000fe2000001000a */
[--C-:B------:R-:W-:Y:S01]  /*13a50*/  HADD2.F32 R12, -RZ, R5.reuse.H1_H1 ;  /* 0x30000005ff0c7230 */ /* 0x100fe20000004100 */
[----:B------:R-:W-:Y:S01]  /*13a60*/  F2FP.F16.E4M3.UNPACK_B R13, R13.H1 ;  /* 0x0000000dff0d723e */ /* 0x000fe200030006ff */
[----:B------:R-:W-:Y:S01]  /*13a70*/  HADD2.F32 R11, -RZ, R5.H0_H0 ;  /* 0x20000005ff0b7230 */ /* 0x000fe20000004100 */
[----:B------:R-:W-:Y:S01]  /*13a80*/  F2FP.F16.E4M3.UNPACK_B R21, R21.H1 ;  /* 0x00000015ff15723e */ /* 0x000fe200030006ff */
[----:B------:R-:W-:-:S02]  /*13a90*/  HADD2.F32 R6, -RZ, R4.H1_H1 ;  /* 0x30000004ff067230 */ /* 0x000fc40000004100 */
[----:B------:R-:W-:Y:S02]  /*13aa0*/  HADD2.F32 R10, -RZ, R9.H1_H1 ;  /* 0x30000009ff0a7230 */ /* 0x000fe40000004100 */
[----:B------:R-:W-:Y:S02]  /*13ab0*/  HADD2.F32 R5, -RZ, R4.H0_H0 ;  /* 0x20000004ff057230 */ /* 0x000fe40000004100 */
[C---:B------:R-:W-:Y:S01]  /*13ac0*/  FMUL.FTZ R14, R6.reuse, R12 ;  /* 0x0000000c060e7220 */ /* 0x040fe20000410000 */
[----:B------:R-:W-:Y:S02]  /*13ad0*/  HADD2.F32 R4, -RZ, R3.H1_H1 ;  /* 0x30000003ff047230 */ /* 0x000fe40000004100 */
[-C--:B------:R-:W-:Y:S01]  /*13ae0*/  FMUL.FTZ R20, R6, R10.reuse ;  /* 0x0000000a06147220 */ /* 0x080fe20000410000 */
[----:B------:R-:W-:Y:S02]  /*13af0*/  HADD2.F32 R9, -RZ, R9.H0_H0 ;  /* 0x20000009ff097230 */ /* 0x000fe40000004100 */
[----:B------:R-:W-:Y:S01]  /*13b00*/  FFMA.FTZ R14, R5, R10, -R14 ;  /* 0x0000000a050e7223 */ /* 0x000fe2000001080e */
[----:B------:R-:W-:-:S02]  /*13b10*/  HADD2.F32 R3, -RZ, R3.H0_H0 ;  /* 0x20000003ff037230 */ /* 0x000fc40000004100 */
[C---:B------:R-:W-:Y:S01]  /*13b20*/  FMUL.FTZ R6, R4.reuse, R11 ;  /* 0x0000000b04067220 */ /* 0x040fe20000410000 */
[----:B------:R-:W-:Y:S01]  /*13b30*/  FFMA.FTZ R15, R5, R12, R20 ;  /* 0x0000000c050f7223 */ /* 0x000fe20000010014 */
[-C--:B------:R-:W-:Y:S01]  /*13b40*/  FMUL.FTZ R4, R4, R9.reuse ;  /* 0x0000000904047220 */ /* 0x080fe20000410000 */
[----:B------:R-:W-:Y:S02]  /*13b50*/  HADD2.F32 R5, -RZ, R13.H1_H1 ;  /* 0x3000000dff057230 */ /* 0x000fe40000004100 */
[C---:B------:R-:W-:Y:S01]  /*13b60*/  FFMA.FTZ R12, R3.reuse, R9, -R6 ;  /* 0x00000009030c7223 */ /* 0x040fe20000010806 */
[--C-:B------:R-:W-:Y:S02]  /*13b70*/  HADD2.F32 R9, -RZ, R21.reuse.H1_H1 ;  /* 0x30000015ff097230 */ /* 0x100fe40000004100 */
[----:B------:R-:W-:Y:S01]  /*13b80*/  FFMA.FTZ R11, R3, R11, R4 ;  /* 0x0000000b030b7223 */ /* 0x000fe20000010004 */
[----:B------:R-:W-:Y:S02]  /*13b90*/  HADD2.F32 R4, -RZ, R8.H1_H1 ;  /* 0x30000008ff047230 */ /* 0x000fe40000004100 */
[----:B------:R-:W-:-:S02]  /*13ba0*/  HADD2.F32 R10, -RZ, R21.H0_H0 ;  /* 0x20000015ff0a7230 */ /* 0x000fc40000004100 */
[----:B------:R-:W-:Y:S02]  /*13bb0*/  HADD2.F32 R3, -RZ, R7.H1_H1 ;  /* 0x30000007ff037230 */ /* 0x000fe40000004100 */
[C---:B------:R-:W-:Y:S01]  /*13bc0*/  FMUL.FTZ R20, R4.reuse, R5 ;  /* 0x0000000504147220 */ /* 0x040fe20000410000 */
[----:B------:R-:W-:Y:S02]  /*13bd0*/  HADD2.F32 R6, -RZ, R13.H0_H0 ;  /* 0x2000000dff067230 */ /* 0x000fe40000004100 */
        /* <DEDUP_REMOVED lines=17> */
[----:B------:R0:W-:Y:S01]  /*13cf0*/  STS.128 [R0+0x22200], R4 ;  /* 0x0222000400007388 */ /* 0x0001e20000000c00 */
[----:B------:R-:W-:Y:S05]  /*13d00*/  BRA `(.L_x_602) ;  /* 0x0000003400487947 */ /* 0x000fea0003800000 */
.L_x_596:
[----:B------:R-:W-:-:S03]  /*13d10*/  UMOV UR4, 0xffffffff ;  /* 0xffffffff00047882 */ /* 0x000fc60000000000 */
[----:B------:R-:W-:Y:S05]  /*13d20*/  BRA.DIV UR4, `(.L_x_613) ;  /* 0x0000016e04a07947 */ /* 0x000fea000b800000 */
[----:B------:R0:W1:Y:S04]  /*13d30*/  SHFL.IDX PT, R3, R24, RZ, 0x1e1f ;  /* 0x001e1fff18037589 */ /* 0x00006800000e0000 */
[----:B------:R0:W2:Y:S04]  /*13d40*/  SHFL.IDX PT, R21, R28, RZ, 0x1e1f ;  /* 0x001e1fff1c157589 */ /* 0x0000a800000e0000 */
[----:B------:R0:W3:Y:S04]  /*13d50*/  SHFL.IDX PT, R0, R26, RZ, 0x1e1f ;  /* 0x001e1fff1a007589 */ /* 0x0000e800000e0000 */
[----:B------:R0:W4:Y:S02]  /*13d60*/  SHFL.IDX PT, R20, R27, RZ, 0x1e1f ;  /* 0x001e1fff1b147589 */ /* 0x00012400000e0000 */
.L_x_827:
[----:B------:R-:W-:Y:S01]  /*13d70*/  ULDC UR4, c[0x0][0x448] ;  /* 0x0001120000047ab9 */ /* 0x000fe20000000800 */
[----:B------:R-:W-:Y:S01]  /*13d80*/  BSSY B1, `(.L_x_614) ;  /* 0x000003b000017945 */ /* 0x000fe20003800000 */
[----:B------:R-:W-:Y:S01]  /*13d90*/  IMAD R153, R153, UR4, RZ ;  /* 0x0000000499997c24 */ /* 0x000fe2000f8e02ff */
[----:B------:R-:W-:Y:S02]  /*13da0*/  CS2R R4, SRZ ;  /* 0x0000000000047805 */ /* 0x000fe4000001ff00 */
[----:B------:R-:W-:Y:S02]  /*13db0*/  CS2R R6, SRZ ;  /* 0x0000000000067805 */ /* 0x000fe4000001ff00 */
[----:B------:R-:W-:Y:S02]  /*13dc0*/  CS2R R8, SRZ ;  /* 0x0000000000087805 */ /* 0x000fe4000001ff00 */
[----:B------:R-:W-:Y:S02]  /*13dd0*/  CS2R R12, SRZ ;  /* 0x00000000000c7805 */ /* 0x000fe4000001ff00 */
[----:B------:R-:W-:-:S02]  /*13de0*/  ISETP.GE.AND P0, PT, R10, R153, PT ;  /* 0x000000990a00720c */ /* 0x000fc40003f06270 */
[----:B------:R-:W-:Y:S02]  /*13df0*/  CS2R R10, SRZ ;  /* 0x00000000000a7805 */ /* 0x000fe4000001ff00 */
[----:B------:R-:W-:Y:S02]  /*13e00*/  CS2R R14, SRZ ;  /* 0x00000000000e7805 */ /* 0x000fe4000001ff00 */
[----:B0-----:R-:W-:Y:S02]  /*13e10*/  CS2R R24, SRZ ;  /* 0x0000000000187805 */ /* 0x001fe4000001ff00 */
[----:B------:R-:W-:Y:S02]  /*13e20*/  CS2R R26, SRZ ;  /* 0x00000000001a7805 */ /* 0x000fe4000001ff00 */
[----:B------:R-:W-:Y:S02]  /*13e30*/  CS2R R28, SRZ ;  /* 0x00000000001c7805 */ /* 0x000fe4000001ff00 */
[----:B------:R-:W-:-:S02]  /*13e40*/  CS2R R30, SRZ ;  /* 0x00000000001e7805 */ /* 0x000fc4000001ff00 */
[----:B------:R-:W-:Y:S02]  /*13e50*/  CS2R R32, SRZ ;  /* 0x0000000000207805 */ /* 0x000fe4000001ff00 */
[----:B------:R-:W-:Y:S01]  /*13e60*/  CS2R R34, SRZ ;  /* 0x0000000000227805 */ /* 0x000fe2000001ff00 */
[----:B------:R-:W-:Y:S06]  /*13e70*/  @P0 BRA `(.L_x_615) ;  /* 0x0000000000ac0947 */ /* 0x000fec0003800000 */
[----:B------:R-:W3:Y:S04]  /*13e80*/  LDL R41, [R1+0x40] ;  /* 0x0000400001297983 */ /* 0x000ee80000100800 */
[----:B------:R-:W3:Y:S01]  /*13e90*/  LDL R40, [R1+0x48] ;  /* 0x0000480001287983 */ /* 0x000ee20000100800 */
[C---:B------:R-:W-:Y:S01]  /*13ea0*/  VIADD R4, R18.reuse, 0x20 ;  /* 0x0000002012047836 */ /* 0x040fe20000000000 */
[----:B------:R-:W-:Y:S01]  /*13eb0*/  ULDC UR4, c[0x0][0x3f4] ;  /* 0x0000fd0000047ab9 */ /* 0x000fe20000000800 */
[C---:B------:R-:W-:Y:S01]  /*13ec0*/  VIADD R5, R18.reuse, 0x40 ;  /* 0x0000004012057836 */ /* 0x040fe20000000000 */
[----:B------:R-:W-:Y:S02]  /*13ed0*/  ISETP.GE.AND P2, PT, R18, UR4, PT ;  /* 0x0000000412007c0c */ /* 0x000fe4000bf46270 */
[----:B------:R-:W-:-:S02]  /*13ee0*/  CS2R R24, SRZ ;  /* 0x0000000000187805 */ /* 0x000fc4000001ff00 */
[----:B------:R-:W-:Y:S02]  /*13ef0*/  ISETP.GE.AND P1, PT, R4, UR4, PT ;  /* 0x0000000404007c0c */ /* 0x000fe4000bf26270 */
[----:B------:R-:W-:Y:S02]  /*13f00*/  CS2R R26, SRZ ;  /* 0x00000000001a7805 */ /* 0x000fe4000001ff00 */
[----:B------:R-:W-:Y:S02]  /*13f10*/  ISETP.GE.AND P0, PT, R5, UR4, PT ;  /* 0x0000000405007c0c */ /* 0x000fe4000bf06270 */
[----:B------:R-:W-:Y:S02]  /*13f20*/  CS2R R6, SRZ ;  /* 0x0000000000067805 */ /* 0x000fe4000001ff00 */
[----:B------:R-:W-:Y:S02]  /*13f30*/  CS2R R28, SRZ ;  /* 0x00000000001c7805 */ /* 0x000fe4000001ff00 */
[----:B------:R-:W-:-:S02]  /*13f40*/  CS2R R30, SRZ ;  /* 0x00000000001e7805 */ /* 0x000fc4000001ff00 */
[----:B------:R-:W-:Y:S02]  /*13f50*/  @!P2 SHF.R.S32.HI R5, RZ, 0x1f, R18 ;  /* 0x0000001fff05a819 */ /* 0x000fe40000011412 */
[C---:B--2---:R-:W-:Y:S02]  /*13f60*/  @!P2 IADD3 R38, P4, R18.reuse, R21, RZ ;  /* 0x000000151226a210 */ /* 0x044fe40007f9e0ff */
[----:B-1----:R-:W-:-:S03]  /*13f70*/  @!P2 IADD3 R36, P3, R18, R3, RZ ;  /* 0x000000031224a210 */ /* 0x002fc60007f7e0ff */
[----:B----4-:R-:W-:Y:S01]  /*13f80*/  @!P2 IMAD.X R39, R20, 0x1, R5, P4 ;  /* 0x000000011427a824 */ /* 0x010fe200020e0605 */
[----:B---3--:R-:W-:Y:S02]  /*13f90*/  @!P2 IADD3.X R37, R0, R5, RZ, P3, !PT ;  /* 0x000000050025a210 */ /* 0x008fe40001ffe4ff */
[----:B------:R-:W-:Y:S02]  /*13fa0*/  CS2R R8, SRZ ;  /* 0x0000000000087805 */ /* 0x000fe4000001ff00 */
[----:B------:R-:W-:Y:S02]  /*13fb0*/  CS2R R10, SRZ ;  /* 0x00000000000a7805 */ /* 0x000fe4000001ff00 */
[----:B------:R-:W-:Y:S02]  /*13fc0*/  CS2R R32, SRZ ;  /* 0x0000000000207805 */ /* 0x000fe4000001ff00 */
[----:B------:R-:W-:Y:S02]  /*13fd0*/  CS2R R34, SRZ ;  /* 0x0000000000227805 */ /* 0x000fe4000001ff00 */
[----:B------:R-:W-:-:S02]  /*13fe0*/  CS2R R12, SRZ ;  /* 0x00000000000c7805 */ /* 0x000fc4000001ff00 */
[----:B------:R-:W-:Y:S01]  /*13ff0*/  CS2R R14, SRZ ;  /* 0x00000000000e7805 */ /* 0x000fe2000001ff00 */
[----:B------:R0:W5:Y:S01]  /*14000*/  @!P2 LD.E.128 R24, desc[UR54][R36.64] ;  /* 0x000000362418a980 */ /* 0x000162000c101d00 */
[----:B------:R-:W-:Y:S02]  /*14010*/  @!P1 IMAD.SHL.U32 R42, R41, 0x10, RZ ;  /* 0x00000010292a9824 */ /* 0x000fe400078e00ff */
[----:B------:R-:W-:-:S03]  /*14020*/  @!P0 IMAD.SHL.U32 R48, R40, 0x10, RZ ;  /* 0x0000001028308824 */ /* 0x000fc600078e00ff */
[----:B------:R-:W-:Y:S02]  /*14030*/  @!P1 SHF.R.S32.HI R5, RZ, 0x1f, R42 ;  /* 0x0000001fff059819 */ /* 0x000fe4000001142a */
[-C--:B------:R-:W-:Y:S02]  /*14040*/  @!P1 IADD3 R40, P5, R3, R42.reuse, RZ ;  /* 0x0000002a03289210 */ /* 0x080fe40007fbe0ff */
[----:B------:R-:W-:Y:S02]  /*14050*/  @!P1 IADD3 R42, P4, R21, R42, RZ ;  /* 0x0000002a152a9210 */ /* 0x000fe40007f9e0ff */
[-C--:B------:R-:W-:Y:S01]  /*14060*/  @!P0 IADD3 R46, P3, R3, R48.reuse, RZ ;  /* 0x00000030032e8210 */ /* 0x080fe20007f7e0ff */
[--C-:B------:R-:W-:Y:S01]  /*14070*/  @!P1 IMAD.X R41, R0, 0x1, R5.reuse, P5 ;  /* 0x0000000100299824 */ /* 0x100fe200028e0605 */
[----:B------:R-:W-:Y:S01]  /*14080*/  @!P0 SHF.R.S32.HI R3, RZ, 0x1f, R48 ;  /* 0x0000001fff038819 */ /* 0x000fe20000011430 */
[----:B------:R-:W-:Y:S01]  /*14090*/  @!P1 IMAD.X R43, R20, 0x1, R5, P4 ;  /* 0x00000001142b9824 */ /* 0x000fe200020e0605 */
[----:B------:R-:W-:-:S02]  /*140a0*/  @!P0 IADD3 R48, P5, R21, R48, RZ ;  /* 0x0000003015308210 */ /* 0x000fc40007fbe0ff */
[----:B------:R-:W-:Y:S01]  /*140b0*/  CS2R R4, SRZ ;  /* 0x0000000000047805 */ /* 0x000fe2000001ff00 */
[----:B------:R0:W5:Y:S01]  /*140c0*/  @!P1 LD.E.128 R28, desc[UR54][R40.64] ;  /* 0x00000036281c9980 */ /* 0x000162000c101d00 */
[----:B------:R-:W-:Y:S01]  /*140d0*/  @!P0 IMAD.X R47, R0, 0x1, R3, P3 ;  /* 0x00000001002f8824 */ /* 0x000fe200018e0603 */
[----:B------:R-:W-:Y:S02]  /*140e0*/  @!P0 IADD3.X R49, R20, R3, RZ, P5, !PT ;  /* 0x0000000314318210 */ /* 0x000fe40002ffe4ff */
[----:B------:R0:W5:Y:S04]  /*140f0*/  @!P1 LD.E.128 R8, desc[UR54][R42.64] ;  /* 0x000000362a089980 */ /* 0x000168000c101d00 */
[----:B------:R0:W5:Y:S04]  /*14100*/  @!P2 LD.E.128 R4, desc[UR54][R38.64] ;  /* 0x000000362604a980 */ /* 0x000168000c101d00 */
[----:B------:R0:W5:Y:S04]  /*14110*/  @!P0 LD.E.128 R32, desc[UR54][R46.64] ;  /* 0x000000362e208980 */ /* 0x000168000c101d00 */
[----:B------:R0:W5:Y:S02]  /*14120*/  @!P0 LD.E.128 R12, desc[UR54][R48.64] ;  /* 0x00000036300c8980 */ /* 0x000164000c101d00 */
.L_x_615:
[----:B------:R-:W-:Y:S05]  /*14130*/  BSYNC B1 ;  /* 0x0000000000017941 */ /* 0x000fea0003800000 */
.L_x_614:
[----:B---3--:R-:W3:Y:S01]  /*14140*/  LDL.LU R0, [R1+0x14] ;  /* 0x0000140001007983 */ /* 0x008ee20000300800 */
[----:B------:R-:W-:Y:S01]  /*14150*/  ULEA.HI UR4, UR43, UR43, URZ, 0x1 ;  /* 0x0000002b2b047291 */ /* 0x000fe2000f8f083f */
[----:B------:R-:W-:Y:S03]  /*14160*/  BSSY B1, `(.L_x_616) ;  /* 0x000000a000017945 */ /* 0x000fe60003800000 */
[----:B------:R-:W-:-:S04]  /*14170*/  ULOP3.LUT UR4, UR4, 0xfffffffe, URZ, 0xc0, !UPT ;  /* 0xfffffffe04047892 */ /* 0x000fc8000f8ec03f */
[----:B------:R-:W-:-:S06]  /*14180*/  UIADD3 UR4, UR43, -UR4, URZ ;  /* 0x800000042b047290 */ /* 0x000fcc000fffe03f */
[----:B--2---:R-:W-:-:S05]  /*14190*/  IMAD.U32 R21, RZ, RZ, UR4 ;  /* 0x00000004ff157e24 */ /* 0x004fca000f8e00ff */
[----:B------:R-:W-:-:S04]  /*141a0*/  SHF.L.U32 R21, R21, 0x1f, RZ ;  /* 0x0000001f15157819 */ /* 0x000fc800000006ff */
[----:B------:R-:W2:Y:S01]  /*141b0*/  SYNCS.PHASECHK.TRANS64.TRYWAIT P0, [R16+URZ+0x33400], R21 ;  /* 0x03340015100075a7 */ /* 0x000ea2000800017f */
[----:B---3--:R-:W-:-:S05]  /*141c0*/  IMAD R0, R0, -0x80, R153 ;  /* 0xffffff8000007824 */ /* 0x008fca00078e0299 */
[----:B-1----:R-:W-:-:S04]  /*141d0*/  VIMNMX R3, R0, 0x80, PT ;  /* 0x0000008000037848 */ /* 0x002fc80003fe0100 */
[----:B------:R-:W-:Y:S01]  /*141e0*/  ISETP.GE.AND P1, PT, R220, R3, PT ;  /* 0x00000003dc00720c */ /* 0x000fe20003f26270 */
[----:B--2---:R-:W-:-:S12]  /*141f0*/  @!P0 BRA `(.L_x_617) ;  /* 0x0000016800e08947 */ /* 0x004fd80003800000 */
.L_x_828:
[----:B------:R-:W-:Y:S05]  /*14200*/  BSYNC B1 ;  /* 0x0000000000017941 */ /* 0x000fea0003800000 */
.L_x_616:
[----:B------:R-:W-:Y:S05]  /*14210*/  @P1 BRA `(.L_x_602) ;  /* 0x0000003000041947 */ /* 0x000fea0003800000 */
[----:B------:R-:W2:Y:S01]  /*14220*/  LDC R3, c[0x0][0x3f4] ;  /* 0x0000fd00ff037b82 */ /* 0x000ea20000000800 */
[C---:B------:R-:W-:Y:S01]  /*14230*/  VIADD R0, R18.reuse, 0x20 ;  /* 0x0000002012007836 */ /* 0x040fe20000000000 */
[----:B------:R-:W-:Y:S01]  /*14240*/  BSSY B1, `(.L_x_618) ;  /* 0x0000102000017945 */ /* 0x000fe20003800000 */
[C---:B----4-:R-:W-:Y:S01]  /*14250*/  VIADD R20, R18.reuse, 0x40 ;  /* 0x0000004012147836 */ /* 0x050fe20000000000 */
[-C--:B--2---:R-:W-:Y:S02]  /*14260*/  ISETP.GE.AND P0, PT, R18, R3.reuse, PT ;  /* 0x000000031200720c */ /* 0x084fe40003f06270 */
[-C--:B------:R-:W-:Y:S02]  /*14270*/  ISETP.GE.AND P1, PT, R0, R3.reuse, PT ;  /* 0x000000030000720c */ /* 0x080fe40003f26270 */
[----:B------:R-:W-:-:S09]  /*14280*/  ISETP.GE.AND P2, PT, R20, R3, PT ;  /* 0x000000031400720c */ /* 0x000fd20003f46270 */
[----:B------:R-:W-:Y:S05]  /*14290*/  @P0 BRA `(.L_x_619) ;  /* 0x0000000c00f00947 */ /* 0x000fea0003800000 */
[----:B------:R-:W2:Y:S01]  /*142a0*/  LDL R68, [R1+0x68] ;  /* 0x0000680001447983 */ /* 0x000ea20000100800 */
[----:B0-----:R-:W0:Y:S01]  /*142b0*/  S2R R36, SR_TID.X ;  /* 0x0000000000247919 */ /* 0x001e220000002100 */
[----:B-----5:R-:W-:Y:S02]  /*142c0*/  SHF.R.U32.HI R0, RZ, 0x8, R24 ;  /* 0x00000008ff007819 */ /* 0x020fe40000011618 */
[----:B------:R-:W-:Y:S02]  /*142d0*/  LOP3.LUT R20, R24, 0xff, RZ, 0xc0, !PT ;  /* 0x000000ff18147812 */ /* 0x000fe400078ec0ff */
[----:B-1----:R-:W-:-:S04]  /*142e0*/  LOP3.LUT R21, R0, 0xff, RZ, 0xc0, !PT ;  /* 0x000000ff00157812 */ /* 0x002fc800078ec0ff */
[----:B------:R-:W-:Y:S01]  /*142f0*/  PRMT R45, R21, 0x7604, R20 ;  /* 0x00007604152d7816 */ /* 0x000fe20000000014 */
[----:B0-----:R-:W-:-:S05]  /*14300*/  VIADD R38, R36, 0xffffff80 ;  /* 0xffffff8024267836 */ /* 0x001fca0000000000 */
[----:B------:R-:W-:-:S04]  /*14310*/  LEA.HI R40, R38, R38, RZ, 0x1 ;  /* 0x0000002626287211 */ /* 0x000fc800078f08ff */
[----:B------:R-:W-:-:S04]  /*14320*/  LOP3.LUT R40, R40, 0xfffffffe, RZ, 0xc0, !PT ;  /* 0xfffffffe28287812 */ /* 0x000fc800078ec0ff */
[----:B------:R-:W-:-:S04]  /*14330*/  IADD3 R40, R38, -R40, RZ ;  /* 0x8000002826287210 */ /* 0x000fc80007ffe0ff */
[----:B------:R-:W-:-:S04]  /*14340*/  LEA.HI R0, R3, R40, RZ, 0x1c ;  /* 0x0000002803007211 */ /* 0x000fc800078fe0ff */
[----:B------:R-:W-:-:S04]  /*14350*/  SHF.R.S32.HI R21, RZ, 0x1f, R0 ;  /* 0x0000001fff157819 */ /* 0x000fc80000011400 */
[----:B------:R-:W-:Y:S01]  /*14360*/  LEA.HI R20, R21, R0, RZ, 0x2 ;  /* 0x0000000015147211 */ /* 0x000fe200078f10ff */
[----:B------:R-:W-:-:S04]  /*14370*/  IMAD.SHL.U32 R0, R0, 0x10, RZ ;  /* 0x0000001000007824 */ /* 0x000fc800078e00ff */
[----:B------:R-:W-:Y:S01]  /*14380*/  IMAD.SHL.U32 R20, R20, 0x800, RZ ;  /* 0x0000080014147824 */ /* 0x000fe200078e00ff */
[----:B------:R-:W-:Y:S02]  /*14390*/  LOP3.LUT R21, R227, 0x30, R0, 0xf8, !PT ;  /* 0x00000030e3157812 */ /* 0x000fe400078ef800 */
[----:B------:R-:W-:Y:S02]  /*143a0*/  SHF.R.U32.HI R37, RZ, 0x8, R25 ;  /* 0x00000008ff257819 */ /* 0x000fe40000011619 */
[----:B------:R-:W-:Y:S02]  /*143b0*/  SHF.R.U32.HI R39, RZ, 0x8, R26 ;  /* 0x00000008ff277819 */ /* 0x000fe4000001161a */
[----:B------:R-:W-:Y:S02]  /*143c0*/  LOP3.LUT R21, R21, R228, RZ, 0x3c, !PT ;  /* 0x000000e415157212 */ /* 0x000fe400078e3cff */
[----:B------:R-:W-:Y:S02]  /*143d0*/  LOP3.LUT R20, R20, 0xffffe000, RZ, 0xc0, !PT ;  /* 0xffffe00014147812 */ /* 0x000fe400078ec0ff */
[----:B------:R-:W-:-:S02]  /*143e0*/  LOP3.LUT R36, R25, 0xff, RZ, 0xc0, !PT ;  /* 0x000000ff19247812 */ /* 0x000fc400078ec0ff */
[----:B------:R-:W-:Y:S02]  /*143f0*/  LOP3.LUT R38, R26, 0xff, RZ, 0xc0, !PT ;  /* 0x000000ff1a267812 */ /* 0x000fe400078ec0ff */
[----:B------:R-:W-:Y:S02]  /*14400*/  LOP3.LUT R37, R37, 0xff, RZ, 0xc0, !PT ;  /* 0x000000ff25257812 */ /* 0x000fe400078ec0ff */
[----:B------:R-:W-:Y:S02]  /*14410*/  LOP3.LUT R39, R39, 0xff, RZ, 0xc0, !PT ;  /* 0x000000ff27277812 */ /* 0x000fe400078ec0ff */
[----:B------:R-:W-:Y:S02]  /*14420*/  IADD3 R21, R21, R229, R20 ;  /* 0x000000e515157210 */ /* 0x000fe40007ffe014 */
[----:B------:R-:W-:Y:S02]  /*14430*/  PRMT R46, R37, 0x7604, R36 ;  /* 0x00007604252e7816 */ /* 0x000fe40000000024 */
[----:B------:R-:W-:Y:S01]  /*14440*/  PRMT R47, R39, 0x7604, R38 ;  /* 0x00007604272f7816 */ /* 0x000fe20000000026 */
[----:B------:R-:W-:Y:S01]  /*14450*/  IMAD.IADD R0, R16, 0x1, R21 ;  /* 0x0000000110007824 */ /* 0x000fe200078e0215 */
[----:B------:R-:W-:-:S02]  /*14460*/  SHF.R.U32.HI R37, RZ, 0x8, R27 ;  /* 0x00000008ff257819 */ /* 0x000fc4000001161b */
[----:B------:R-:W-:Y:S02]  /*14470*/  SHF.R.U32.HI R39, RZ, 0x8, R4 ;  /* 0x00000008ff277819 */ /* 0x000fe40000011604 */
[----:B------:R-:W-:Y:S02]  /*14480*/  SHF.R.U32.HI R40, RZ, 0x8, R5 ;  /* 0x00000008ff287819 */ /* 0x000fe40000011605 */
[----:B------:R-:W-:Y:S02]  /*14490*/  LOP3.LUT R36, R27, 0xff, RZ, 0xc0, !PT ;  /* 0x000000ff1b247812 */ /* 0x000fe400078ec0ff */
[----:B------:R-:W-:Y:S02]  /*144a0*/  LOP3.LUT R38, R4, 0xff, RZ, 0xc0, !PT ;  /* 0x000000ff04267812 */ /* 0x000fe400078ec0ff */
[----:B------:R-:W-:Y:S02]  /*144b0*/  LOP3.LUT R37, R37, 0xff, RZ, 0xc0, !PT ;  /* 0x000000ff25257812 */ /* 0x000fe400078ec0ff */
[----:B------:R-:W-:-:S02]  /*144c0*/  LOP3.LUT R39, R39, 0xff, RZ, 0xc0, !PT ;  /* 0x000000ff27277812 */ /* 0x000fc400078ec0ff */
[----:B------:R-:W-:Y:S02]  /*144d0*/  LOP3.LUT R21, R40, 0xff, RZ, 0xc0, !PT ;  /* 0x000000ff28157812 */ /* 0x000fe400078ec0ff */
[----:B------:R-:W0:Y:S01]  /*144e0*/  LDS.128 R40, [R0+0x1e200] ;  /* 0x01e2000000287984 */ /* 0x000e220000000c00 */
[----:B------:R-:W-:Y:S02]  /*144f0*/  PRMT R48, R37, 0x7604, R36 ;  /* 0x0000760425307816 */ /* 0x000fe40000000024 */
[----:B------:R-:W-:Y:S02]  /*14500*/  PRMT R53, R39, 0x7604, R38 ;  /* 0x0000760427357816 */ /* 0x000fe40000000026 */
[----:B------:R-:W-:Y:S02]  /*14510*/  LOP3.LUT R20, R5, 0xff, RZ, 0xc0, !PT ;  /* 0x000000ff05147812 */ /* 0x000fe400078ec0ff */
[----:B------:R-:W-:Y:S02]  /*14520*/  SHF.R.U32.HI R50, RZ, 0x8, R6 ;  /* 0x00000008ff327819 */ /* 0x000fe40000011606 */
[----:B------:R-:W-:-:S02]  /*14530*/  LOP3.LUT R49, R6, 0xff, RZ, 0xc0, !PT ;  /* 0x000000ff06317812 */ /* 0x000fc400078ec0ff */
[----:B------:R-:W-:Y:S02]  /*14540*/  LOP3.LUT R50, R50, 0xff, RZ, 0xc0, !PT ;  /* 0x000000ff32327812 */ /* 0x000fe400078ec0ff */
[----:B------:R-:W-:Y:S02]  /*14550*/  PRMT R20, R21, 0x7604, R20 ;  /* 0x0000760415147816 */ /* 0x000fe40000000014 */
[----:B------:R-:W-:Y:S02]  /*14560*/  SHF.R.U32.HI R55, RZ, 0x10, R5 ;  /* 0x00000010ff377819 */ /* 0x000fe40000011605 */
[----:B------:R-:W-:Y:S02]  /*14570*/  SHF.R.U32.HI R21, RZ, 0x10, R25 ;  /* 0x00000010ff157819 */ /* 0x000fe40000011619 */
[----:B------:R-:W-:Y:S01]  /*14580*/  SHF.R.U32.HI R52, RZ, 0x8, R7 ;  /* 0x00000008ff347819 */ /* 0x000fe20000011607 */
[----:B------:R-:W-:Y:S01]  /*14590*/  IMAD.U32 R55, R55, 0x10000, RZ ;  /* 0x0001000037377824 */ /* 0x000fe200078e00ff */
[----:B------:R-:W-:Y:S01]  /*145a0*/  PRMT R57, R50, 0x7604, R49 ;  /* 0x0000760432397816 */ /* 0x000fe20000000031 */
[----:B------:R-:W-:Y:S01]  /*145b0*/  IMAD.U32 R21, R21, 0x10000, RZ ;  /* 0x0001000015157824 */ /* 0x000fe200078e00ff */
[----:B------:R-:W-:-:S02]  /*145c0*/  SHF.R.U32.HI R49, RZ, 0x10, R27 ;  /* 0x00000010ff317819 */ /* 0x000fc4000001161b */
[----:B------:R-:W-:Y:S02]  /*145d0*/  LOP3.LUT R51, R7, 0xff, RZ, 0xc0, !PT ;  /* 0x000000ff07337812 */ /* 0x000fe400078ec0ff */
[----:B------:R-:W-:Y:S02]  /*145e0*/  LOP3.LUT R52, R52, 0xff, RZ, 0xc0, !PT ;  /* 0x000000ff34347812 */ /* 0x000fe400078ec0ff */
[----:B------:R-:W-:Y:S02]  /*145f0*/  SHF.L.U32 R49, R49, 0x10, RZ ;  /* 0x0000001031317819 */ /* 0x000fe400000006ff */
[----:B------:R-:W-:Y:S02]  /*14600*/  LOP3.LUT R55, R20, 0xff0000, R55, 0xf8, !PT ;  /* 0x00ff000014377812 */ /* 0x000fe400078ef837 */
[----:B------:R-:W-:Y:S02]  /*14610*/  LOP3.LUT R21, R46, 0xff0000, R21, 0xf8, !PT ;  /* 0x00ff00002e157812 */ /* 0x000fe400078ef815 */
[----:B------:R-:W-:-:S02]  /*14620*/  PRMT R52, R52, 0x7604, R51 ;  /* 0x0000760434347816 */ /* 0x000fc40000000033 */
[----:B------:R-:W-:Y:S02]  /*14630*/  SHF.R.U32.HI R59, RZ, 0x10, R7 ;  /* 0x00000010ff3b7819 */ /* 0x000fe40000011607 */
[----:B------:R-:W-:Y:S02]  /*14640*/  LOP3.LUT R51, R48, 0xff0000, R49, 0xf8, !PT ;  /* 0x00ff000030337812 */ /* 0x000fe400078ef831 */
[----:B------:R-:W-:Y:S02]  /*14650*/  LOP3.LUT R47, R47, 0xff0000, R26, 0xf8, !PT ;  /* 0x00ff00002f2f7812 */ /* 0x000fe400078ef81a */
[----:B------:R-:W-:Y:S02]  /*14660*/  LOP3.LUT R55, R55, 0xff000000, R5, 0xf8, !PT ;  /* 0xff00000037377812 */ /* 0x000fe400078ef805 */
[----:B------:R-:W-:Y:S02]  /*14670*/  LOP3.LUT R50, R21, 0xff000000, R25, 0xf8, !PT ;  /* 0xff00000015327812 */ /* 0x000fe400078ef819 */
[----:B------:R-:W-:Y:S01]  /*14680*/  LOP3.LUT R21, R53, 0xff0000, R4, 0xf8, !PT ;  /* 0x00ff000035157812 */ /* 0x000fe200078ef804 */
[----:B------:R-:W-:Y:S01]  /*14690*/  IMAD.U32 R59, R59, 0x10000, RZ ;  /* 0x000100003b3b7824 */ /* 0x000fe200078e00ff */
[----:B------:R-:W-:-:S02]  /*146a0*/  LOP3.LUT R45, R45, 0xff0000, R24, 0xf8, !PT ;  /* 0x00ff00002d2d7812 */ /* 0x000fc400078ef818 */
[----:B------:R-:W-:Y:S02]  /*146b0*/  LOP3.LUT R53, R51, 0xff000000, R27, 0xf8, !PT ;  /* 0xff00000033357812 */ /* 0x000fe400078ef81b */
[----:B------:R-:W-:Y:S02]  /*146c0*/  LOP3.LUT R20, R47, 0xff000000, R26, 0xf8, !PT ;  /* 0xff0000002f147812 */ /* 0x000fe400078ef81a */
[----:B------:R-:W-:Y:S02]  /*146d0*/  F2FP.F16.E4M3.UNPACK_B R56, R55 ;  /* 0x00000037ff38723e */ /* 0x000fe400020006ff */
[----:B0-----:R-:W-:Y:S02]  /*146e0*/  F2FP.F16.E4M3.UNPACK_B R27, R41 ;  /* 0x00000029ff1b723e */ /* 0x001fe400020006ff */
[----:B------:R-:W-:Y:S02]  /*146f0*/  F2FP.F16.E4M3.UNPACK_B R26, R50 ;  /* 0x00000032ff1a723e */ /* 0x000fe400020006ff */
[----:B------:R-:W-:Y:S01]  /*14700*/  LOP3.LUT R49, R45, 0xff000000, R24, 0xf8, !PT ;  /* 0xff0000002d317812 */ /* 0x000fe200078ef818 */
[----:B------:R-:W-:Y:S01]  /*14710*/  HADD2.F32 R58, -RZ, R56.H0_H0 ;  /* 0x20000038ff3a7230 */ /* 0x000fe20000004100 */
[----:B------:R-:W-:Y:S01]  /*14720*/  LOP3.LUT R59, R52, 0xff0000, R59, 0xf8, !PT ;  /* 0x00ff0000343b7812 */ /* 0x000fe200078ef83b */
[----:B------:R-:W-:-:S02]  /*14730*/  HADD2.F32 R5, -RZ, R27.H0_H0 ;  /* 0x2000001bff057230 */ /* 0x000fc40000004100 */
[----:B------:R-:W-:Y:S01]  /*14740*/  HADD2.F32 R52, -RZ, R26.H0_H0 ;  /* 0x2000001aff347230 */ /* 0x000fe20000004100 */
[----:B------:R-:W-:Y:S02]  /*14750*/  F2FP.F16.E4M3.UNPACK_B R46, R41.H1 ;  /* 0x00000029ff2e723e */ /* 0x000fe400030006ff */
[C---:B------:R-:W-:Y:S01]  /*14760*/  FMUL.FTZ R60, R5.reuse, R58 ;  /* 0x0000003a053c7220 */ /* 0x040fe20000410000 */
[----:B------:R-:W-:Y:S01]  /*14770*/  F2FP.F16.E4M3.UNPACK_B R50, R50.H1 ;  /* 0x00000032ff32723e */ /* 0x000fe200030006ff */
[----:B------:R-:W-:Y:S01]  /*14780*/  FMUL.FTZ R51, R5, R52 ;  /* 0x0000003405337220 */ /* 0x000fe20000410000 */
[----:B------:R-:W-:Y:S02]  /*14790*/  LOP3.LUT R57, R57, 0xff0000, R6, 0xf8, !PT ;  /* 0x00ff000039397812 */ /* 0x000fe400078ef806 */
[----:B------:R-:W-:Y:S02]  /*147a0*/  LOP3.LUT R59, R59, 0xff000000, R7, 0xf8, !PT ;  /* 0xff0000003b3b7812 */ /* 0x000fe400078ef807 */
[----:B------:R-:W-:-:S02]  /*147b0*/  F2FP.F16.E4M3.UNPACK_B R47, R43 ;  /* 0x0000002bff2f723e */ /* 0x000fc400020006ff */
[----:B------:R-:W-:Y:S02]  /*147c0*/  F2FP.F16.E4M3.UNPACK_B R48, R43.H1 ;  /* 0x0000002bff30723e */ /* 0x000fe400030006ff */
[-C--:B------:R-:W-:Y:S02]  /*147d0*/  F2FP.F16.E4M3.UNPACK_B R7, R42.reuse ;  /* 0x0000002aff07723e */ /* 0x080fe400020006ff */
[----:B------:R-:W-:Y:S01]  /*147e0*/  F2FP.F16.E4M3.UNPACK_B R43, R42.H1 ;  /* 0x0000002aff2b723e */ /* 0x000fe200030006ff */
[----:B------:R-:W-:Y:S01]  /*147f0*/  HADD2.F32 R42, -RZ, R46.H0_H0 ;  /* 0x2000002eff2a7230 */ /* 0x000fe20000004100 */
[----:B------:R-:W-:Y:S02]  /*14800*/  F2FP.F16.E4M3.UNPACK_B R55, R55.H1 ;  /* 0x00000037ff37723e */ /* 0x000fe400030006ff */
[----:B------:R-:W-:Y:S01]  /*14810*/  LOP3.LUT R6, R57, 0xff000000, R6, 0xf8, !PT ;  /* 0xff00000039067812 */ /* 0x000fe200078ef806 */
[----:B------:R-:W-:Y:S02]  /*14820*/  HADD2.F32 R57, -RZ, R56.H1_H1 ;  /* 0x30000038ff397230 */ /* 0x000fe40000004100 */
[----:B------:R-:W-:-:S02]  /*14830*/  HADD2.F32 R56, -RZ, R55.H0_H0 ;  /* 0x20000037ff387230 */ /* 0x000fc40000004100 */
[----:B------:R-:W-:Y:S02]  /*14840*/  HADD2.F32 R55, -RZ, R55.H1_H1 ;  /* 0x30000037ff377230 */ /* 0x000fe40000004100 */
[----:B------:R-:W-:Y:S01]  /*14850*/  HADD2.F32 R46, -RZ, R46.H1_H1 ;  /* 0x3000002eff2e7230 */ /* 0x000fe20000004100 */
[----:B------:R-:W-:Y:S02]  /*14860*/  LOP3.LUT R54, R21, 0xff000000, R4, 0xf8, !PT ;  /* 0xff00000015367812 */ /* 0x000fe400078ef804 */
[-C--:B------:R-:W-:Y:S02]  /*14870*/  F2FP.F16.E4M3.UNPACK_B R41, R40.reuse ;  /* 0x00000028ff29723e */ /* 0x080fe400020006ff */
[----:B------:R-:W-:Y:S01]  /*14880*/  F2FP.F16.E4M3.UNPACK_B R40, R40.H1 ;  /* 0x00000028ff28723e */ /* 0x000fe200030006ff */
[----:B--2---:R-:W0:Y:S02]  /*14890*/  LDS.128 R36, [R68+0x1e200] ;  /* 0x01e2000044247984 */ /* 0x004e240000000c00 */
[----:B0-----:R-:W-:-:S05]  /*148a0*/  F2FP.F16.E4M3.UNPACK_B R24, R37 ;  /* 0x00000025ff18723e */ /* 0x001fca00020006ff */
[----:B------:R-:W-:Y:S01]  /*148b0*/  HADD2.F32 R25, -RZ, R24.H0_H0 ;  /* 0x20000018ff197230 */ /* 0x000fe20000004100 */
[----:B------:R-:W-:-:S04]  /*148c0*/  F2FP.F16.E4M3.UNPACK_B R37, R37.H1 ;  /* 0x00000025ff25723e */ /* 0x000fc800030006ff */
[C---:B------:R-:W-:Y:S01]  /*148d0*/  FFMA.FTZ R5, R25.reuse, R52, -R60 ;  /* 0x0000003419057223 */ /* 0x040fe2000001083c */
[----:B------:R-:W-:Y:S01]  /*148e0*/  FFMA.FTZ R25, R25, R58, R51 ;  /* 0x0000003a19197223 */ /* 0x000fe20000010033 */
[----:B------:R-:W-:Y:S02]  /*148f0*/  HADD2.F32 R51, -RZ, R26.H1_H1 ;  /* 0x3000001aff337230 */ /* 0x000fe40000004100 */
[----:B------:R-:W-:Y:S02]  /*14900*/  HADD2.F32 R26, -RZ, R24.H1_H1 ;  /* 0x30000018ff1a7230 */ /* 0x000fe40000004100 */
[----:B------:R-:W-:Y:S02]  /*14910*/  HADD2.F32 R52, -RZ, R50.H0_H0 ;  /* 0x20000032ff347230 */ /* 0x000fe40000004100 */
[----:B------:R-:W-:Y:S02]  /*14920*/  HADD2.F32 R24, -RZ, R27.H1_H1 ;  /* 0x3000001bff187230 */ /* 0x000fe40000004100 */
[----:B------:R-:W-:-:S02]  /*14930*/  HADD2.F32 R27, -RZ, R37.H0_H0 ;  /* 0x20000025ff1b7230 */ /* 0x000fc40000004100 */
[----:B------:R-:W-:Y:S01]  /*14940*/  FMUL.FTZ R63, R42, R52 ;  /* 0x000000342a3f7220 */ /* 0x000fe20000410000 */
[C---:B------:R-:W-:Y:S01]  /*14950*/  FMUL.FTZ R61, R24.reuse, R57 ;  /* 0x00000039183d7220 */ /* 0x040fe20000410000 */
[-C--:B------:R-:W-:Y:S01]  /*14960*/  FMUL.FTZ R58, R24, R51.reuse ;  /* 0x00000033183a7220 */ /* 0x080fe20000410000 */
[-C--:B------:R-:W-:Y:S01]  /*14970*/  FMUL.FTZ R60, R42, R56.reuse ;  /* 0x000000382a3c7220 */ /* 0x080fe20000410000 */
[C---:B------:R-:W-:Y:S01]  /*14980*/  FFMA.FTZ R63, R27.reuse, R56, R63 ;  /* 0x000000381b3f7223 */ /* 0x040fe2000001003f */
[C---:B------:R-:W-:Y:S01]  /*14990*/  FFMA.FTZ R24, R26.reuse, R51, -R61 ;  /* 0x000000331a187223 */ /* 0x040fe2000001083d */
[----:B------:R-:W-:Y:S02]  /*149a0*/  F2FP.F16.E4M3.UNPACK_B R56, R59 ;  /* 0x0000003bff38723e */ /* 0x000fe400020006ff */
[----:B------:R-:W-:Y:S01]  /*149b0*/  F2FP.F16.E4M3.UNPACK_B R51, R53 ;  /* 0x00000035ff33723e */ /* 0x000fe200020006ff */
[----:B------:R-:W-:Y:S01]  /*149c0*/  FFMA.FTZ R26, R26, R57, R58 ;  /* 0x000000391a1a7223 */ /* 0x000fe2000001003a */
[----:B------:R-:W-:Y:S01]  /*149d0*/  F2FP.F16.E4M3.UNPACK_B R45, R39 ;  /* 0x00000027ff2d723e */ /* 0x000fe200020006ff */
[----:B------:R-:W-:Y:S01]  /*149e0*/  FFMA.FTZ R60, R27, R52, -R60 ;  /* 0x000000341b3c7223 */ /* 0x000fe2000001083c */
[----:B------:R-:W-:-:S02]  /*149f0*/  HADD2.F32 R57, -RZ, R56.H0_H0 ;  /* 0x20000038ff397230 */ /* 0x000fc40000004100 */
[----:B------:R-:W-:Y:S02]  /*14a00*/  HADD2.F32 R42, -RZ, R47.H0_H0 ;  /* 0x2000002fff2a7230 */ /* 0x000fe40000004100 */
[----:B------:R-:W-:Y:S02]  /*14a10*/  HADD2.F32 R52, -RZ, R51.H0_H0 ;  /* 0x20000033ff347230 */ /* 0x000fe40000004100 */
[----:B------:R-:W-:Y:S02]  /*14a20*/  HADD2.F32 R50, -RZ, R50.H1_H1 ;  /* 0x30000032ff327230 */ /* 0x000fe40000004100 */
[C---:B------:R-:W-:Y:S01]  /*14a30*/  FMUL.FTZ R62, R42.reuse, R57 ;  /* 0x000000392a3e7220 */ /* 0x040fe20000410000 */
[----:B------:R-:W-:Y:S02]  /*14a40*/  HADD2.F32 R27, -RZ, R45.H0_H0 ;  /* 0x2000002dff1b7230 */ /* 0x000fe40000004100 */
[----:B------:R-:W-:Y:S01]  /*14a50*/  FMUL.FTZ R42, R42, R52 ;  /* 0x000000342a2a7220 */ /* 0x000fe20000410000 */
[----:B------:R-:W-:-:S02]  /*14a60*/  HADD2.F32 R37, -RZ, R37.H1_H1 ;  /* 0x30000025ff257230 */ /* 0x000fc40000004100 */
[C---:B------:R-:W-:Y:S01]  /*14a70*/  FMUL.FTZ R58, R46.reuse, R55 ;  /* 0x000000372e3a7220 */ /* 0x040fe20000410000 */
[-C--:B------:R-:W-:Y:S01]  /*14a80*/  FMUL.FTZ R46, R46, R50.reuse ;  /* 0x000000322e2e7220 */ /* 0x080fe20000410000 */
[----:B------:R-:W-:Y:S01]  /*14a90*/  FFMA.FTZ R57, R27, R57, R42 ;  /* 0x000000391b397223 */ /* 0x000fe2000001002a */
[----:B------:R-:W-:Y:S01]  /*14aa0*/  F2FP.F16.E4M3.UNPACK_B R59, R59.H1 ;  /* 0x0000003bff3b723e */ /* 0x000fe200030006ff */
[----:B------:R-:W-:Y:S01]  /*14ab0*/  HADD2.F32 R56, -RZ, R56.H1_H1 ;  /* 0x30000038ff387230 */ /* 0x000fe20000004100 */
[----:B------:R-:W-:Y:S01]  /*14ac0*/  F2FP.F16.E4M3.UNPACK_B R53, R53.H1 ;  /* 0x00000035ff35723e */ /* 0x000fe200030006ff */
[----:B------:R-:W-:Y:S02]  /*14ad0*/  HADD2.F32 R47, -RZ, R47.H1_H1 ;  /* 0x3000002fff2f7230 */ /* 0x000fe40000004100 */
[----:B------:R-:W-:Y:S02]  /*14ae0*/  HADD2.F32 R42, -RZ, R51.H1_H1 ;  /* 0x30000033ff2a7230 */ /* 0x000fe40000004100 */
[C---:B------:R-:W-:Y:S01]  /*14af0*/  FFMA.FTZ R61, R37.reuse, R50, -R58 ;  /* 0x00000032253d7223 */ /* 0x040fe2000001083a */
[----:B------:R-:W-:Y:S01]  /*14b00*/  FFMA.FTZ R58, R37, R55, R46 ;  /* 0x00000037253a7223 */ /* 0x000fe2000001002e */
[----:B------:R-:W-:Y:S01]  /*14b10*/  FFMA.FTZ R62, R27, R52, -R62 ;  /* 0x000000341b3e7223 */ /* 0x000fe2000001083e */
[----:B------:R-:W-:Y:S01]  /*14b20*/  F2FP.F16.E4M3.UNPACK_B R39, R39.H1 ;  /* 0x00000027ff27723e */ /* 0x000fe200030006ff */
[----:B------:R-:W-:-:S02]  /*14b30*/  HADD2.F32 R45, -RZ, R45.H1_H1 ;  /* 0x3000002dff2d7230 */ /* 0x000fc40000004100 */
[C---:B------:R-:W-:Y:S01]  /*14b40*/  FMUL.FTZ R52, R47.reuse, R56 ;  /* 0x000000382f347220 */ /* 0x040fe20000410000 */
[----:B------:R-:W-:Y:S02]  /*14b50*/  HADD2.F32 R50, -RZ, R59.H0_H0 ;  /* 0x2000003bff327230 */ /* 0x000fe40000004100 */
[-C--:B------:R-:W-:Y:S01]  /*14b60*/  FMUL.FTZ R47, R47, R42.reuse ;  /* 0x0000002a2f2f7220 */ /* 0x080fe20000410000 */
[----:B------:R-:W-:Y:S02]  /*14b70*/  HADD2.F32 R37, -RZ, R48.H0_H0 ;  /* 0x20000030ff257230 */ /* 0x000fe40000004100 */
[----:B------:R-:W-:Y:S02]  /*14b80*/  HADD2.F32 R46, -RZ, R53.H0_H0 ;  /* 0x20000035ff2e7230 */ /* 0x000fe40000004100 */
[----:B------:R-:W-:Y:S01]  /*14b90*/  FFMA.FTZ R55, R45, R42, -R52 ;  /* 0x0000002a2d377223 */ /* 0x000fe20000010834 */
[----:B------:R-:W-:Y:S02]  /*14ba0*/  HADD2.F32 R27, -RZ, R39.H0_H0 ;  /* 0x20000027ff1b7230 */ /* 0x000fe40000004100 */
[----:B------:R-:W-:Y:S01]  /*14bb0*/  FMUL.FTZ R64, R37, R50 ;  /* 0x0000003225407220 */ /* 0x000fe20000410000 */
[----:B------:R-:W-:Y:S01]  /*14bc0*/  FFMA.FTZ R56, R45, R56, R47 ;  /* 0x000000382d387223 */ /* 0x000fe2000001002f */
[----:B------:R-:W-:Y:S01]  /*14bd0*/  FMUL.FTZ R37, R37, R46 ;  /* 0x0000002e25257220 */ /* 0x000fe20000410000 */
[----:B------:R-:W-:-:S02]  /*14be0*/  F2FP.F16.E4M3.UNPACK_B R45, R54.H1 ;  /* 0x00000036ff2d723e */ /* 0x000fc400030006ff */
[----:B------:R-:W-:Y:S01]  /*14bf0*/  F2FP.F16.E4M3.UNPACK_B R42, R49.H1 ;  /* 0x00000031ff2a723e */ /* 0x000fe200030006ff */
[C---:B------:R-:W-:Y:S01]  /*14c00*/  FFMA.FTZ R65, R27.reuse, R50, R37 ;  /* 0x000000321b417223 */ /* 0x040fe20000010025 */
[-C--:B------:R-:W-:Y:S01]  /*14c10*/  F2FP.F16.E4M3.UNPACK_B R21, R36.reuse ;  /* 0x00000024ff15723e */ /* 0x080fe200020006ff */
[----:B------:R-:W-:Y:S01]  /*14c20*/  HADD2.F32 R53, -RZ, R53.H1_H1 ;  /* 0x30000035ff357230 */ /* 0x000fe20000004100 */
[----:B------:R-:W-:Y:S01]  /*14c30*/  F2FP.F16.E4M3.UNPACK_B R36, R36.H1 ;  /* 0x00000024ff24723e */ /* 0x000fe200030006ff */
[----:B------:R-:W-:Y:S02]  /*14c40*/  HADD2.F32 R59, -RZ, R59.H1_H1 ;  /* 0x3000003bff3b7230 */ /* 0x000fe40000004100 */
[----:B------:R-:W-:Y:S01]  /*14c50*/  FFMA.FTZ R64, R27, R46, -R64 ;  /* 0x0000002e1b407223 */ /* 0x000fe20000010840 */
[----:B------:R-:W-:Y:S02]  /*14c60*/  HADD2.F32 R48, -RZ, R48.H1_H1 ;  /* 0x30000030ff307230 */ /* 0x000fe40000004100 */
[----:B------:R-:W-:-:S02]  /*14c70*/  HADD2.F32 R50, -RZ, R45.H0_H0 ;  /* 0x2000002dff327230 */ /* 0x000fc40000004100 */
[----:B------:R-:W-:Y:S02]  /*14c80*/  HADD2.F32 R37, -RZ, R40.H0_H0 ;  /* 0x20000028ff257230 */ /* 0x000fe40000004100 */
[----:B------:R-:W-:Y:S02]  /*14c90*/  HADD2.F32 R46, -RZ, R42.H0_H0 ;  /* 0x2000002aff2e7230 */ /* 0x000fe40000004100 */
[C---:B------:R-:W-:Y:S01]  /*14ca0*/  FMUL.FTZ R52, R48.reuse, R59 ;  /* 0x0000003b30347220 */ /* 0x040fe20000410000 */
[----:B------:R-:W-:Y:S01]  /*14cb0*/  FMUL.FTZ R66, R48, R53 ;  /* 0x0000003530427220 */ /* 0x000fe20000410000 */
[----:B------:R-:W-:Y:S02]  /*14cc0*/  HADD2.F32 R27, -RZ, R36.H0_H0 ;  /* 0x20000024ff1b7230 */ /* 0x000fe40000004100 */
[C---:B------:R-:W-:Y:S01]  /*14cd0*/  FMUL.FTZ R48, R37.reuse, R50 ;  /* 0x0000003225307220 */ /* 0x040fe20000410000 */
[----:B------:R-:W-:Y:S01]  /*14ce0*/  FMUL.FTZ R37, R37, R46 ;  /* 0x0000002e25257220 */ /* 0x000fe20000410000 */
[----:B------:R-:W-:-:S02]  /*14cf0*/  HADD2.F32 R39, -RZ, R39.H1_H1 ;  /* 0x30000027ff277230 */ /* 0x000fc40000004100 */
[C---:B------:R-:W-:Y:S01]  /*14d00*/  FFMA.FTZ R47, R27.reuse, R46, -R48 ;  /* 0x0000002e1b2f7223 */ /* 0x040fe20000010830 */
[----:B------:R-:W-:Y:S01]  /*14d10*/  FFMA.FTZ R50, R27, R50, R37 ;  /* 0x000000321b327223 */ /* 0x000fe20000010025 */
[----:B------:R-:W-:Y:S01]  /*14d20*/  HADD2.F32 R45, -RZ, R45.H1_H1 ;  /* 0x3000002dff2d7230 */ /* 0x000fe20000004100 */
[----:B------:R-:W-:Y:S01]  /*14d30*/  F2FP.F16.E4M3.UNPACK_B R54, R54 ;  /* 0x00000036ff36723e */ /* 0x000fe200020006ff */
[----:B------:R-:W-:Y:S02]  /*14d40*/  HADD2.F32 R40, -RZ, R40.H1_H1 ;  /* 0x30000028ff287230 */ /* 0x000fe40000004100 */
[----:B------:R-:W-:Y:S02]  /*14d50*/  HADD2.F32 R27, -RZ, R42.H1_H1 ;  /* 0x3000002aff1b7230 */ /* 0x000fe40000004100 */
[C---:B------:R-:W-:Y:S01]  /*14d60*/  FFMA.FTZ R67, R39.reuse, R53, -R52 ;  /* 0x0000003527437223 */ /* 0x040fe20000010834 */
[----:B------:R-:W-:Y:S01]  /*14d70*/  FFMA.FTZ R66, R39, R59, R66 ;  /* 0x0000003b27427223 */ /* 0x000fe20000010042 */
[----:B------:R-:W-:Y:S01]  /*14d80*/  HADD2.F32 R36, -RZ, R36.H1_H1 ;  /* 0x30000024ff247230 */ /* 0x000fe20000004100 */
[----:B------:R-:W-:Y:S01]  /*14d90*/  F2FP.F16.E4M3.UNPACK_B R49, R49 ;  /* 0x00000031ff31723e */ /* 0x000fe200020006ff */
[C---:B------:R-:W-:Y:S01]  /*14da0*/  FMUL.FTZ R39, R40.reuse, R45 ;  /* 0x0000002d28277220 */ /* 0x040fe20000410000 */
[----:B------:R-:W-:Y:S01]  /*14db0*/  FMUL.FTZ R42, R40, R27 ;  /* 0x0000001b282a7220 */ /* 0x000fe20000410000 */
[----:B------:R-:W-:-:S02]  /*14dc0*/  HADD2.F32 R40, -RZ, R54.H0_H0 ;  /* 0x20000036ff287230 */ /* 0x000fc40000004100 */
[----:B------:R-:W-:Y:S02]  /*14dd0*/  HADD2.F32 R37, -RZ, R41.H0_H0 ;  /* 0x20000029ff257230 */ /* 0x000fe40000004100 */
[C---:B------:R-:W-:Y:S01]  /*14de0*/  FFMA.FTZ R52, R36.reuse, R27, -R39 ;  /* 0x0000001b24347223 */ /* 0x040fe20000010827 */
[----:B------:R-:W-:Y:S01]  /*14df0*/  FFMA.FTZ R51, R36, R45, R42 ;  /* 0x0000002d24337223 */ /* 0x000fe2000001002a */
[----:B------:R-:W-:Y:S02]  /*14e00*/  HADD2.F32 R36, -RZ, R49.H0_H0 ;  /* 0x20000031ff247230 */ /* 0x000fe40000004100 */
[----:B------:R-:W-:Y:S02]  /*14e10*/  HADD2.F32 R27, -RZ, R21.H0_H0 ;  /* 0x20000015ff1b7230 */ /* 0x000fe40000004100 */
[C---:B------:R-:W-:Y:S01]  /*14e20*/  FMUL.FTZ R42, R37.reuse, R40 ;  /* 0x00000028252a7220 */ /* 0x040fe20000410000 */
[----:B------:R-:W-:Y:S02]  /*14e30*/  HADD2.F32 R54, -RZ, R54.H1_H1 ;  /* 0x30000036ff367230 */ /* 0x000fe40000004100 */
[----:B------:R-:W-:Y:S01]  /*14e40*/  FMUL.FTZ R46, R37, R36 ;  /* 0x00000024252e7220 */ /* 0x000fe20000410000 */
[----:B------:R-:W-:-:S02]  /*14e50*/  HADD2.F32 R41, -RZ, R41.H1_H1 ;  /* 0x30000029ff297230 */ /* 0x000fc40000004100 */
[----:B------:R-:W-:Y:S01]  /*14e60*/  FFMA.FTZ R42, R27, R36, -R42 ;  /* 0x000000241b2a7223 */ /* 0x000fe2000001082a */
[----:B------:R-:W-:Y:S01]  /*14e70*/  HADD2.F32 R36, -RZ, R49.H1_H1 ;  /* 0x30000031ff247230 */ /* 0x000fe20000004100 */
[----:B------:R-:W-:Y:S01]  /*14e80*/  F2FP.F16.E4M3.UNPACK_B R39, R6.H1 ;  /* 0x00000006ff27723e */ /* 0x000fe200030006ff */
[----:B------:R-:W-:Y:S02]  /*14e90*/  HADD2.F32 R21, -RZ, R21.H1_H1 ;  /* 0x30000015ff157230 */ /* 0x000fe40000004100 */
[----:B------:R-:W-:Y:S01]  /*14ea0*/  FMUL.FTZ R48, R41, R54 ;  /* 0x0000003629307220 */ /* 0x000fe20000410000 */
[----:B------:R-:W-:Y:S01]  /*14eb0*/  F2FP.F16.E4M3.UNPACK_B R37, R20.H1 ;  /* 0x00000014ff25723e */ /* 0x000fe200030006ff */
[----:B------:R-:W-:Y:S01]  /*14ec0*/  FFMA.FTZ R46, R27, R40, R46 ;  /* 0x000000281b2e7223 */ /* 0x000fe2000001002e */
[----:B------:R-:W-:Y:S01]  /*14ed0*/  F2FP.F16.E4M3.UNPACK_B R4, R38 ;  /* 0x00000026ff04723e */ /* 0x000fe200020006ff */
[----:B------:R-:W-:Y:S01]  /*14ee0*/  FMUL.FTZ R45, R41, R36 ;  /* 0x00000024292d7220 */ /* 0x000fe20000410000 */
[----:B------:R-:W-:Y:S01]  /*14ef0*/  F2FP.F16.E4M3.UNPACK_B R38, R38.H1 ;  /* 0x00000026ff26723e */ /* 0x000fe200030006ff */
[----:B------:R-:W-:-:S02]  /*14f00*/  HADD2.F32 R40, -RZ, R39.H0_H0 ;  /* 0x20000027ff287230 */ /* 0x000fc40000004100 */
[C---:B------:R-:W-:Y:S01]  /*14f10*/  FFMA.FTZ R41, R21.reuse, R36, -R48 ;  /* 0x0000002415297223 */ /* 0x040fe20000010830 */
[----:B------:R-:W-:Y:S02]  /*14f20*/  HADD2.F32 R27, -RZ, R43.H0_H0 ;  /* 0x2000002bff1b7230 */ /* 0x000fe40000004100 */
[----:B------:R-:W-:Y:S01]  /*14f30*/  FFMA.FTZ R45, R21, R54, R45 ;  /* 0x00000036152d7223 */ /* 0x000fe2000001002d */
[----:B------:R-:W-:Y:S02]  /*14f40*/  HADD2.F32 R36, -RZ, R37.H0_H0 ;  /* 0x20000025ff247230 */ /* 0x000fe40000004100 */
[----:B------:R-:W-:Y:S02]  /*14f50*/  HADD2.F32 R39, -RZ, R39.H1_H1 ;  /* 0x30000027ff277230 */ /* 0x000fe40000004100 */
[----:B------:R-:W-:Y:S02]  /*14f60*/  HADD2.F32 R43, -RZ, R43.H1_H1 ;  /* 0x3000002bff2b7230 */ /* 0x000fe40000004100 */
[----:B------:R-:W-:Y:S01]  /*14f70*/  FMUL.FTZ R48, R27, R40 ;  /* 0x000000281b307220 */ /* 0x000fe20000410000 */
[----:B------:R-:W-:-:S02]  /*14f80*/  HADD2.F32 R21, -RZ, R38.H0_H0 ;  /* 0x20000026ff157230 */ /* 0x000fc40000004100 */
[----:B------:R-:W-:Y:S02]  /*14f90*/  HADD2.F32 R37, -RZ, R37.H1_H1 ;  /* 0x30000025ff257230 */ /* 0x000fe40000004100 */
[----:B------:R-:W-:Y:S01]  /*14fa0*/  FMUL.FTZ R54, R27, R36 ;  /* 0x000000241b367220 */ /* 0x000fe20000410000 */
[----:B------:R-:W-:Y:S01]  /*14fb0*/  HADD2.F32 R38, -RZ, R38.H1_H1 ;  /* 0x30000026ff267230 */ /* 0x000fe20000004100 */
[----:B------:R-:W-:Y:S01]  /*14fc0*/  F2FP.F16.E4M3.UNPACK_B R20, R20 ;  /* 0x00000014ff14723e */ /* 0x000fe200020006ff */
[----:B------:R-:W-:Y:S01]  /*14fd0*/  FMUL.FTZ R27, R43, R39 ;  /* 0x000000272b1b7220 */ /* 0x000fe20000410000 */
[----:B------:R-:W-:Y:S01]  /*14fe0*/  FFMA.FTZ R48, R21, R36, -R48 ;  /* 0x0000002415307223 */ /* 0x000fe20000010830 */
[----:B------:R-:W-:Y:S01]  /*14ff0*/  F2FP.F16.E4M3.UNPACK_B R6, R6 ;  /* 0x00000006ff06723e */ /* 0x000fe200020006ff */
[-C--:B------:R-:W-:Y:S01]  /*15000*/  FMUL.FTZ R36, R43, R37.reuse ;  /* 0x000000252b247220 */ /* 0x080fe20000410000 */
[----:B------:R-:W-:Y:S01]  /*15010*/  FFMA.FTZ R54, R21, R40, R54 ;  /* 0x0000002815367223 */ /* 0x000fe20000010036 */
[----:B------:R-:W-:Y:S01]  /*15020*/  FFMA.FTZ R49, R38, R37, -R27 ;  /* 0x0000002526317223 */ /* 0x000fe2000001081b */
[----:B------:R-:W-:-:S02]  /*15030*/  HADD2.F32 R21, -RZ, R20.H0_H0 ;  /* 0x20000014ff157230 */ /* 0x000fc40000004100 */
[----:B------:R-:W-:Y:S01]  /*15040*/  FFMA.FTZ R53, R38, R39, R36 ;  /* 0x0000002726357223 */ /* 0x000fe20000010024 */
[----:B------:R-:W-:Y:S02]  /*15050*/  HADD2.F32 R27, -RZ, R20.H1_H1 ;  /* 0x30000014ff1b7230 */ /* 0x000fe40000004100 */
[--C-:B------:R-:W-:Y:S02]  /*15060*/  HADD2.F32 R37, -RZ, R6.reuse.H0_H0 ;  /* 0x20000006ff257230 */ /* 0x100fe40000004100 */
[--C-:B------:R-:W-:Y:S02]  /*15070*/  HADD2.F32 R20, -RZ, R7.reuse.H0_H0 ;  /* 0x20000007ff147230 */ /* 0x100fe40000004100 */
[----:B------:R-:W-:Y:S02]  /*15080*/  HADD2.F32 R36, -RZ, R6.H1_H1 ;  /* 0x30000006ff247230 */ /* 0x000fe40000004100 */
[----:B------:R-:W-:Y:S02]  /*15090*/  HADD2.F32 R7, -RZ, R7.H1_H1 ;  /* 0x30000007ff077230 */ /* 0x000fe40000004100 */
[----:B------:R-:W-:Y:S01]  /*150a0*/  FMUL.FTZ R39, R20, R37 ;  /* 0x0000002514277220 */ /* 0x000fe20000410000 */
[----:B------:R-:W-:-:S02]  /*150b0*/  HADD2.F32 R6, -RZ, R4.H0_H0 ;  /* 0x20000004ff067230 */ /* 0x000fc40000004100 */
[----:B------:R-:W-:Y:S01]  /*150c0*/  FMUL.FTZ R20, R20, R21 ;  /* 0x0000001514147220 */ /* 0x000fe20000410000 */
[----:B------:R-:W-:Y:S02]  /*150d0*/  HADD2.F32 R4, -RZ, R4.H1_H1 ;  /* 0x30000004ff047230 */ /* 0x000fe40000004100 */
[CC--:B------:R-:W-:Y:S01]  /*150e0*/  FMUL.FTZ R43, R7.reuse, R36.reuse ;  /* 0x00000024072b7220 */ /* 0x0c0fe20000410000 */
[----:B------:R-:W-:Y:S01]  /*150f0*/  FMUL.FTZ R7, R7, R27 ;  /* 0x0000001b07077220 */ /* 0x000fe20000410000 */
[C---:B------:R-:W-:Y:S01]  /*15100*/  FFMA.FTZ R39, R6.reuse, R21, -R39 ;  /* 0x0000001506277223 */ /* 0x040fe20000010827 */
[----:B------:R-:W-:Y:S01]  /*15110*/  FFMA.FTZ R20, R6, R37, R20 ;  /* 0x0000002506147223 */ /* 0x000fe20000010014 */
[C---:B------:R-:W-:Y:S01]  /*15120*/  FFMA.FTZ R6, R4.reuse, R27, -R43 ;  /* 0x0000001b04067223 */ /* 0x040fe2000001082b */
[----:B------:R-:W-:Y:S01]  /*15130*/  FFMA.FTZ R21, R4, R36, R7 ;  /* 0x0000002404157223 */ /* 0x000fe20000010007 */
[----:B------:R-:W-:Y:S02]  /*15140*/  F2FP.SATFINITE.E4M3.F32.PACK_AB_MERGE_C R60, R61, R60, RZ ;  /* 0x0000003c3d3c723e */ /* 0x000fe400048070ff */
[----:B------:R-:W-:-:S02]  /*15150*/  F2FP.SATFINITE.E4M3.F32.PACK_AB_MERGE_C R7, R67, R64, RZ ;  /* 0x000000404307723e */ /* 0x000fc400048070ff */
[----:B------:R-:W-:Y:S02]  /*15160*/  F2FP.SATFINITE.E4M3.F32.PACK_AB_MERGE_C R58, R58, R63, RZ ;  /* 0x0000003f3a3a723e */ /* 0x000fe400048070ff */
[----:B------:R-:W-:Y:S02]  /*15170*/  F2FP.SATFINITE.E4M3.F32.PACK_AB_MERGE_C R4, R52, R47, RZ ;  /* 0x0000002f3404723e */ /* 0x000fe400048070ff */
[----:B------:R-:W-:Y:S02]  /*15180*/  F2FP.SATFINITE.E4M3.F32.PACK_AB_MERGE_C R48, R49, R48, RZ ;  /* 0x000000303130723e */ /* 0x000fe400048070ff */
[----:B------:R-:W-:Y:S02]  /*15190*/  F2FP.SATFINITE.E4M3.F32.PACK_AB_MERGE_C R27, R66, R65, RZ ;  /* 0x00000041421b723e */ /* 0x000fe400048070ff */
[----:B------:R-:W-:Y:S02]  /*151a0*/  F2FP.SATFINITE.E4M3.F32.PACK_AB_MERGE_C R50, R51, R50, RZ ;  /* 0x000000323332723e */ /* 0x000fe400048070ff */
[----:B------:R-:W-:-:S02]  /*151b0*/  F2FP.SATFINITE.E4M3.F32.PACK_AB_MERGE_C R53, R53, R54, RZ ;  /* 0x000000363535723e */ /* 0x000fc400048070ff */
[----:B------:R-:W-:Y:S02]  /*151c0*/  F2FP.SATFINITE.E4M3.F32.PACK_AB_MERGE_C R5, R24, R5, R60 ;  /* 0x000000051805723e */ /* 0x000fe4000480703c */
[----:B------:R-:W-:Y:S02]  /*151d0*/  F2FP.SATFINITE.E4M3.F32.PACK_AB_MERGE_C R7, R55, R62, R7 ;  /* 0x0000003e3707723e */ /* 0x000fe40004807007 */
[----:B------:R-:W-:Y:S02]  /*151e0*/  F2FP.SATFINITE.E4M3.F32.PACK_AB_MERGE_C R25, R26, R25, R58 ;  /* 0x000000191a19723e */ /* 0x000fe4000480703a */
[----:B------:R-:W-:Y:S02]  /*151f0*/  F2FP.SATFINITE.E4M3.F32.PACK_AB_MERGE_C R4, R41, R42, R4 ;  /* 0x0000002a2904723e */ /* 0x000fe40004807004 */
[----:B------:R-:W-:Y:S02]  /*15200*/  F2FP.SATFINITE.E4M3.F32.PACK_AB_MERGE_C R6, R6, R39, R48 ;  /* 0x000000270606723e */ /* 0x000fe40004807030 */
[----:B------:R-:W-:-:S02]  /*15210*/  F2FP.SATFINITE.E4M3.F32.PACK_AB_MERGE_C R27, R56, R57, R27 ;  /* 0x00000039381b723e */ /* 0x000fc4000480701b */
[----:B------:R-:W-:Y:S02]  /*15220*/  F2FP.SATFINITE.E4M3.F32.PACK_AB_MERGE_C R24, R45, R46, R50 ;  /* 0x0000002e2d18723e */ /* 0x000fe40004807032 */
[----:B------:R-:W-:Y:S01]  /*15230*/  F2FP.SATFINITE.E4M3.F32.PACK_AB_MERGE_C R26, R21, R20, R53 ;  /* 0x00000014151a723e */ /* 0x000fe20004807035 */
[----:B------:R2:W-:Y:S04]  /*15240*/  STS.128 [R68+0x1e200], R4 ;  /* 0x01e2000444007388 */ /* 0x0005e80000000c00 */
[----:B------:R2:W-:Y:S02]  /*15250*/  STS.128 [R0+0x1e200], R24 ;  /* 0x01e2001800007388 */ /* 0x0005e40000000c00 */
.L_x_619:
[----:B------:R-:W-:Y:S05]  /*15260*/  BSYNC B1 ;  /* 0x0000000000017941 */ /* 0x000fea0003800000 */
.L_x_618:
[----:B------:R-:W-:Y:S04]  /*15270*/  BSSY B1, `(.L_x_620) ;  /* 0x0000102000017945 */ /* 0x000fe80003800000 */
[----:B------:R-:W-:Y:S05]  /*15280*/  @P1 BRA `(.L_x_621) ;  /* 0x0000001000001947 */ /* 0x000fea0003800000 */
[----:B------:R-:W3:Y:S04]  /*15290*/  LDL R20, [R1+0x40] ;  /* 0x0000400001147983 */ /* 0x000ee80000100800 */
[----:B------:R-:W4:Y:S01]  /*152a0*/  LDL R60, [R1+0x64] ;  /* 0x00006400013c7983 */ /* 0x000f220000100800 */
[----:B--2--5:R-:W-:Y:S02]  /*152b0*/  SHF.R.U32.HI R0, RZ, 0x8, R28 ;  /* 0x00000008ff007819 */ /* 0x024fe4000001161c */
[----:B------:R-:W-:Y:S02]  /*152c0*/  LOP3.LUT R5, R28, 0xff, RZ, 0xc0, !PT ;  /* 0x000000ff1c057812 */ /* 0x000fe400078ec0ff */
[----:B------:R-:W-:Y:S02]  /*152d0*/  LOP3.LUT R4, R0, 0xff, RZ, 0xc0, !PT ;  /* 0x000000ff00047812 */ /* 0x000fe400078ec0ff */
[----:B------:R-:W-:-:S02]  /*152e0*/  SHF.R.U32.HI R24, RZ, 0x8, R31 ;  /* 0x00000008ff187819 */ /* 0x000fc4000001161f */
[----:B0-----:R-:W-:Y:S02]  /*152f0*/  PRMT R37, R4, 0x7604, R5 ;  /* 0x0000760404257816 */ /* 0x001fe40000000005 */
[----:B------:R-:W-:Y:S02]  /*15300*/  SHF.R.U32.HI R6, RZ, 0x8, R29 ;  /* 0x00000008ff067819 */ /* 0x000fe4000001161d */
[----:B-1----:R-:W-:Y:S02]  /*15310*/  LOP3.LUT R21, R31, 0xff, RZ, 0xc0, !PT ;  /* 0x000000ff1f157812 */ /* 0x002fe400078ec0ff */
[----:B------:R-:W-:Y:S02]  /*15320*/  LOP3.LUT R7, R29, 0xff, RZ, 0xc0, !PT ;  /* 0x000000ff1d077812 */ /* 0x000fe400078ec0ff */
[----:B------:R-:W-:Y:S02]  /*15330*/  LOP3.LUT R6, R6, 0xff, RZ, 0xc0, !PT ;  /* 0x000000ff06067812 */ /* 0x000fe400078ec0ff */
[----:B------:R-:W-:-:S02]  /*15340*/  LOP3.LUT R25, R8, 0xff, RZ, 0xc0, !PT ;  /* 0x000000ff08197812 */ /* 0x000fc400078ec0ff */
[----:B------:R-:W-:Y:S02]  /*15350*/  PRMT R36, R6, 0x7604, R7 ;  /* 0x0000760406247816 */ /* 0x000fe40000000007 */
[----:B------:R-:W-:Y:S02]  /*15360*/  SHF.R.U32.HI R6, RZ, 0x8, R30 ;  /* 0x00000008ff067819 */ /* 0x000fe4000001161e */
[----:B------:R-:W-:Y:S02]  /*15370*/  LOP3.LUT R7, R30, 0xff, RZ, 0xc0, !PT ;  /* 0x000000ff1e077812 */ /* 0x000fe400078ec0ff */
[----:B------:R-:W-:Y:S02]  /*15380*/  LOP3.LUT R6, R6, 0xff, RZ, 0xc0, !PT ;  /* 0x000000ff06067812 */ /* 0x000fe400078ec0ff */
[----:B------:R-:W-:Y:S02]  /*15390*/  LOP3.LUT R27, R10, 0xff, RZ, 0xc0, !PT ;  /* 0x000000ff0a1b7812 */ /* 0x000fe400078ec0ff */
[----:B------:R-:W-:-:S02]  /*153a0*/  LOP3.LUT R41, R11, 0xff, RZ, 0xc0, !PT ;  /* 0x000000ff0b297812 */ /* 0x000fc400078ec0ff */
[----:B------:R-:W-:Y:S02]  /*153b0*/  PRMT R39, R6, 0x7604, R7 ;  /* 0x0000760406277816 */ /* 0x000fe40000000007 */
[----:B------:R-:W-:Y:S02]  /*153c0*/  SHF.R.U32.HI R38, RZ, 0x10, R30 ;  /* 0x00000010ff267819 */ /* 0x000fe4000001161e */
[----:B------:R-:W-:Y:S02]  /*153d0*/  SHF.R.U32.HI R40, RZ, 0x10, R31 ;  /* 0x00000010ff287819 */ /* 0x000fe4000001161f */
[----:B------:R-:W-:Y:S02]  /*153e0*/  LOP3.LUT R38, R38, 0xff, RZ, 0xc0, !PT ;  /* 0x000000ff26267812 */ /* 0x000fe400078ec0ff */
[----:B------:R-:W-:Y:S02]  /*153f0*/  LOP3.LUT R40, R40, 0xff, RZ, 0xc0, !PT ;  /* 0x000000ff28287812 */ /* 0x000fe400078ec0ff */
[----:B---3--:R-:W-:-:S02]  /*15400*/  LEA.HI R0, R3, R20, RZ, 0x1c ;  /* 0x0000001403007211 */ /* 0x008fc400078fe0ff */
[----:B------:R-:W-:Y:S02]  /*15410*/  SHF.R.U32.HI R20, RZ, 0x8, R8 ;  /* 0x00000008ff147819 */ /* 0x000fe40000011608 */
[----:B------:R-:W-:Y:S02]  /*15420*/  SHF.R.S32.HI R5, RZ, 0x1f, R0 ;  /* 0x0000001fff057819 */ /* 0x000fe40000011400 */
[----:B------:R-:W-:Y:S02]  /*15430*/  LOP3.LUT R20, R20, 0xff, RZ, 0xc0, !PT ;  /* 0x000000ff14147812 */ /* 0x000fe400078ec0ff */
[----:B------:R-:W-:Y:S01]  /*15440*/  LEA.HI R4, R5, R0, RZ, 0x2 ;  /* 0x0000000005047211 */ /* 0x000fe200078f10ff */
[----:B------:R-:W-:Y:S01]  /*15450*/  IMAD.SHL.U32 R0, R0, 0x10, RZ ;  /* 0x0000001000007824 */ /* 0x000fe200078e00ff */
[----:B------:R-:W-:Y:S02]  /*15460*/  PRMT R45, R20, 0x7604, R25 ;  /* 0x00007604142d7816 */ /* 0x000fe40000000019 */
[----:B------:R-:W-:Y:S01]  /*15470*/  LOP3.LUT R25, R9, 0xff, RZ, 0xc0, !PT ;  /* 0x000000ff09197812 */ /* 0x000fe200078ec0ff */
[----:B------:R-:W-:Y:S01]  /*15480*/  IMAD.SHL.U32 R4, R4, 0x800, RZ ;  /* 0x0000080004047824 */ /* 0x000fe200078e00ff */
[----:B------:R-:W-:-:S02]  /*15490*/  LOP3.LUT R5, R227, 0x30, R0, 0xf8, !PT ;  /* 0x00000030e3057812 */ /* 0x000fc400078ef800 */
[----:B------:R-:W-:Y:S02]  /*154a0*/  LOP3.LUT R0, R24, 0xff, RZ, 0xc0, !PT ;  /* 0x000000ff18007812 */ /* 0x000fe400078ec0ff */
[----:B------:R-:W-:Y:S02]  /*154b0*/  LOP3.LUT R5, R5, R228, RZ, 0x3c, !PT ;  /* 0x000000e405057212 */ /* 0x000fe400078e3cff */
[----:B------:R-:W-:Y:S02]  /*154c0*/  PRMT R43, R0, 0x7604, R21 ;  /* 0x00007604002b7816 */ /* 0x000fe40000000015 */
[----:B------:R-:W-:Y:S02]  /*154d0*/  SHF.R.U32.HI R0, RZ, 0x8, R9 ;  /* 0x00000008ff007819 */ /* 0x000fe40000011609 */
[----:B------:R-:W-:Y:S02]  /*154e0*/  LOP3.LUT R4, R4, 0xffffe000, RZ, 0xc0, !PT ;  /* 0xffffe00004047812 */ /* 0x000fe400078ec0ff */
[----:B------:R-:W-:-:S02]  /*154f0*/  SHF.R.U32.HI R24, RZ, 0x8, R11 ;  /* 0x00000008ff187819 */ /* 0x000fc4000001160b */
[----:B------:R-:W-:Y:S02]  /*15500*/  LOP3.LUT R0, R0, 0xff, RZ, 0xc0, !PT ;  /* 0x000000ff00007812 */ /* 0x000fe400078ec0ff */
[----:B------:R-:W-:Y:S02]  /*15510*/  IADD3 R21, R5, R229, R4 ;  /* 0x000000e505157210 */ /* 0x000fe40007ffe004 */
[----:B------:R-:W-:Y:S01]  /*15520*/  SHF.R.U32.HI R20, RZ, 0x8, R10 ;  /* 0x00000008ff147819 */ /* 0x000fe2000001160a */
[----:B----4-:R-:W0:Y:S01]  /*15530*/  LDS.128 R4, [R60+0x1e200] ;  /* 0x01e200003c047984 */ /* 0x010e220000000c00 */
[----:B------:R-:W-:Y:S02]  /*15540*/  LOP3.LUT R24, R24, 0xff, RZ, 0xc0, !PT ;  /* 0x000000ff18187812 */ /* 0x000fe400078ec0ff */
[----:B------:R-:W-:Y:S02]  /*15550*/  PRMT R47, R0, 0x7604, R25 ;  /* 0x00007604002f7816 */ /* 0x000fe40000000019 */
[----:B------:R-:W-:-:S02]  /*15560*/  LOP3.LUT R20, R20, 0xff, RZ, 0xc0, !PT ;  /* 0x000000ff14147812 */ /* 0x000fc400078ec0ff */
[----:B------:R-:W-:Y:S02]  /*15570*/  IADD3 R0, R16, R21, RZ ;  /* 0x0000001510007210 */ /* 0x000fe40007ffe0ff */
[----:B------:R-:W-:Y:S02]  /*15580*/  PRMT R49, R20, 0x7604, R27 ;  /* 0x0000760414317816 */ /* 0x000fe4000000001b */
[----:B------:R-:W-:Y:S02]  /*15590*/  PRMT R42, R24, 0x7604, R41 ;  /* 0x00007604182a7816 */ /* 0x000fe40000000029 */
[----:B------:R-:W1:Y:S01]  /*155a0*/  LDS.128 R24, [R0+0x1e200] ;  /* 0x01e2000000187984 */ /* 0x000e620000000c00 */
[----:B------:R-:W-:Y:S02]  /*155b0*/  SHF.R.U32.HI R21, RZ, 0x10, R29 ;  /* 0x00000010ff157819 */ /* 0x000fe4000001161d */
[----:B------:R-:W-:Y:S02]  /*155c0*/  SHF.R.U32.HI R20, RZ, 0x10, R28 ;  /* 0x00000010ff147819 */ /* 0x000fe4000001161c */
[----:B------:R-:W-:-:S02]  /*155d0*/  LOP3.LUT R21, R21, 0xff, RZ, 0xc0, !PT ;  /* 0x000000ff15157812 */ /* 0x000fc400078ec0ff */
[----:B------:R-:W-:Y:S02]  /*155e0*/  LOP3.LUT R20, R20, 0xff, RZ, 0xc0, !PT ;  /* 0x000000ff14147812 */ /* 0x000fe400078ec0ff */
[----:B------:R-:W-:Y:S02]  /*155f0*/  PRMT R21, R21, 0x7054, R36 ;  /* 0x0000705415157816 */ /* 0x000fe40000000024 */
[----:B------:R-:W-:Y:S02]  /*15600*/  PRMT R37, R20, 0x7054, R37 ;  /* 0x0000705414257816 */ /* 0x000fe40000000025 */
[----:B------:R-:W-:Y:S02]  /*15610*/  SHF.R.U32.HI R36, RZ, 0x10, R9 ;  /* 0x00000010ff247819 */ /* 0x000fe40000011609 */
[----:B------:R-:W-:Y:S02]  /*15620*/  SHF.R.U32.HI R20, RZ, 0x10, R8 ;  /* 0x00000010ff147819 */ /* 0x000fe40000011608 */
[----:B------:R-:W-:-:S02]  /*15630*/  PRMT R41, R38, 0x7054, R39 ;  /* 0x0000705426297816 */ /* 0x000fc40000000027 */
[----:B------:R-:W-:Y:S02]  /*15640*/  SHF.R.U32.HI R39, RZ, 0x10, R11 ;  /* 0x00000010ff277819 */ /* 0x000fe4000001160b */
[----:B------:R-:W-:Y:S02]  /*15650*/  LOP3.LUT R36, R36, 0xff, RZ, 0xc0, !PT ;  /* 0x000000ff24247812 */ /* 0x000fe400078ec0ff */
[----:B------:R-:W-:Y:S02]  /*15660*/  LOP3.LUT R20, R20, 0xff, RZ, 0xc0, !PT ;  /* 0x000000ff14147812 */ /* 0x000fe400078ec0ff */
[----:B------:R-:W-:Y:S02]  /*15670*/  SHF.R.U32.HI R38, RZ, 0x10, R10 ;  /* 0x00000010ff267819 */ /* 0x000fe4000001160a */
[----:B------:R-:W-:Y:S02]  /*15680*/  LOP3.LUT R39, R39, 0xff, RZ, 0xc0, !PT ;  /* 0x000000ff27277812 */ /* 0x000fe400078ec0ff */
[----:B------:R-:W-:-:S02]  /*15690*/  PRMT R47, R36, 0x7054, R47 ;  /* 0x00007054242f7816 */ /* 0x000fc4000000002f */
[----:B------:R-:W-:Y:S02]  /*156a0*/  PRMT R45, R20, 0x7054, R45 ;  /* 0x00007054142d7816 */ /* 0x000fe4000000002d */
[----:B------:R-:W-:Y:S02]  /*156b0*/  PRMT R43, R40, 0x7054, R43 ;  /* 0x00007054282b7816 */ /* 0x000fe4000000002b */
[----:B------:R-:W-:Y:S02]  /*156c0*/  LOP3.LUT R38, R38, 0xff, RZ, 0xc0, !PT ;  /* 0x000000ff26267812 */ /* 0x000fe400078ec0ff */
[----:B------:R-:W-:Y:S02]  /*156d0*/  PRMT R51, R39, 0x7054, R42 ;  /* 0x0000705427337816 */ /* 0x000fe4000000002a */
[----:B------:R-:W-:Y:S02]  /*156e0*/  LOP3.LUT R39, R37, 0xff000000, R28, 0xf8, !PT ;  /* 0xff00000025277812 */ /* 0x000fe400078ef81c */
[----:B------:R-:W-:-:S02]  /*156f0*/  LOP3.LUT R40, R21, 0xff000000, R29, 0xf8, !PT ;  /* 0xff00000015287812 */ /* 0x000fc400078ef81d */
[----:B------:R-:W-:Y:S02]  /*15700*/  LOP3.LUT R47, R47, 0xff000000, R9, 0xf8, !PT ;  /* 0xff0000002f2f7812 */ /* 0x000fe400078ef809 */
[----:B------:R-:W-:Y:S02]  /*15710*/  LOP3.LUT R45, R45, 0xff000000, R8, 0xf8, !PT ;  /* 0xff0000002d2d7812 */ /* 0x000fe400078ef808 */
[-C--:B0-----:R-:W-:Y:S02]  /*15720*/  F2FP.F16.E4M3.UNPACK_B R28, R7.reuse ;  /* 0x00000007ff1c723e */ /* 0x081fe400020006ff */
[----:B------:R-:W-:Y:S02]  /*15730*/  F2FP.F16.E4M3.UNPACK_B R29, R7.H1 ;  /* 0x00000007ff1d723e */ /* 0x000fe400030006ff */
[-C--:B------:R-:W-:Y:S02]  /*15740*/  F2FP.F16.E4M3.UNPACK_B R7, R4.reuse ;  /* 0x00000004ff07723e */ /* 0x080fe400020006ff */
[----:B------:R-:W-:-:S02]  /*15750*/  F2FP.F16.E4M3.UNPACK_B R8, R4.H1 ;  /* 0x00000004ff08723e */ /* 0x000fc400030006ff */
[----:B------:R-:W-:Y:S02]  /*15760*/  PRMT R49, R38, 0x7054, R49 ;  /* 0x0000705426317816 */ /* 0x000fe40000000031 */
[-C--:B------:R-:W-:Y:S02]  /*15770*/  F2FP.F16.E4M3.UNPACK_B R4, R6.reuse ;  /* 0x00000006ff04723e */ /* 0x080fe400020006ff */
[----:B------:R-:W-:Y:S02]  /*15780*/  F2FP.F16.E4M3.UNPACK_B R21, R6.H1 ;  /* 0x00000006ff15723e */ /* 0x000fe400030006ff */
[----:B------:R-:W-:Y:S02]  /*15790*/  LOP3.LUT R20, R41, 0xff000000, R30, 0xf8, !PT ;  /* 0xff00000029147812 */ /* 0x000fe400078ef81e */
[----:B------:R-:W-:Y:S02]  /*157a0*/  F2FP.F16.E4M3.UNPACK_B R46, R47 ;  /* 0x0000002fff2e723e */ /* 0x000fe400020006ff */
[----:B-1----:R-:W-:-:S02]  /*157b0*/  F2FP.F16.E4M3.UNPACK_B R6, R25 ;  /* 0x00000019ff06723e */ /* 0x002fc400020006ff */
[----:B------:R-:W-:Y:S01]  /*157c0*/  F2FP.F16.E4M3.UNPACK_B R41, R40 ;  /* 0x00000028ff29723e */ /* 0x000fe200020006ff */
[--C-:B------:R-:W-:Y:S01]  /*157d0*/  HADD2.F32 R48, -RZ, R46.reuse.H0_H0 ;  /* 0x2000002eff307230 */ /* 0x100fe20000004100 */
[----:B------:R-:W-:Y:S01]  /*157e0*/  LOP3.LUT R50, R49, 0xff000000, R10, 0xf8, !PT ;  /* 0xff00000031327812 */ /* 0x000fe200078ef80a */
[----:B------:R-:W-:Y:S01]  /*157f0*/  HADD2.F32 R49, -RZ, R46.H1_H1 ;  /* 0x3000002eff317230 */ /* 0x000fe20000004100 */
[----:B------:R-:W-:Y:S01]  /*15800*/  LOP3.LUT R51, R51, 0xff000000, R11, 0xf8, !PT ;  /* 0xff00000033337812 */ /* 0x000fe200078ef80b */
[--C-:B------:R-:W-:Y:S01]  /*15810*/  HADD2.F32 R42, -RZ, R41.reuse.H0_H0 ;  /* 0x20000029ff2a7230 */ /* 0x100fe20000004100 */
[-C--:B------:R-:W-:Y:S01]  /*15820*/  F2FP.F16.E4M3.UNPACK_B R10, R5.reuse ;  /* 0x00000005ff0a723e */ /* 0x080fe200020006ff */
[----:B------:R-:W-:Y:S01]  /*15830*/  HADD2.F32 R41, -RZ, R41.H1_H1 ;  /* 0x30000029ff297230 */ /* 0x000fe20000004100 */
[----:B------:R-:W-:Y:S01]  /*15840*/  F2FP.F16.E4M3.UNPACK_B R11, R5.H1 ;  /* 0x00000005ff0b723e */ /* 0x000fe200030006ff */
[----:B------:R-:W-:Y:S01]  /*15850*/  HADD2.F32 R5, -RZ, R6.H0_H0 ;  /* 0x20000006ff057230 */ /* 0x000fe20000004100 */
[----:B------:R-:W-:Y:S01]  /*15860*/  LOP3.LUT R43, R43, 0xff000000, R31, 0xf8, !PT ;  /* 0xff0000002b2b7812 */ /* 0x000fe200078ef81f */
[--C-:B------:R-:W-:Y:S01]  /*15870*/  HADD2.F32 R9, -RZ, R10.reuse.H0_H0 ;  /* 0x2000000aff097230 */ /* 0x100fe20000004100 */
[-C--:B------:R-:W-:Y:S01]  /*15880*/  F2FP.F16.E4M3.UNPACK_B R37, R27.reuse ;  /* 0x0000001bff25723e */ /* 0x080fe200020006ff */
[----:B------:R-:W-:Y:S01]  /*15890*/  HADD2.F32 R10, -RZ, R10.H1_H1 ;  /* 0x3000000aff0a7230 */ /* 0x000fe20000004100 */
[----:B------:R-:W-:Y:S01]  /*158a0*/  F2FP.F16.E4M3.UNPACK_B R38, R27.H1 ;  /* 0x0000001bff26723e */ /* 0x000fe200030006ff */
[C---:B------:R-:W-:Y:S01]  /*158b0*/  FMUL.FTZ R52, R5.reuse, R48 ;  /* 0x0000003005347220 */ /* 0x040fe20000410000 */
[----:B------:R-:W-:Y:S01]  /*158c0*/  F2FP.F16.E4M3.UNPACK_B R31, R26 ;  /* 0x0000001aff1f723e */ /* 0x000fe200020006ff */
[----:B------:R-:W-:Y:S01]  /*158d0*/  FMUL.FTZ R27, R5, R42 ;  /* 0x0000002a051b7220 */ /* 0x000fe20000410000 */
[----:B------:R-:W-:Y:S01]  /*158e0*/  F2FP.F16.E4M3.UNPACK_B R36, R26.H1 ;  /* 0x0000001aff24723e */ /* 0x000fe200030006ff */
[----:B------:R-:W-:Y:S01]  /*158f0*/  HADD2.F32 R26, -RZ, R6.H1_H1 ;  /* 0x30000006ff1a7230 */ /* 0x000fe20000004100 */
[----:B------:R-:W-:Y:S01]  /*15900*/  F2FP.F16.E4M3.UNPACK_B R30, R25.H1 ;  /* 0x00000019ff1e723e */ /* 0x000fe200030006ff */
[C---:B------:R-:W-:Y:S01]  /*15910*/  FFMA.FTZ R5, R9.reuse, R42, -R52 ;  /* 0x0000002a09057223 */ /* 0x040fe20000010834 */
[----:B------:R-:W-:Y:S01]  /*15920*/  F2FP.F16.E4M3.UNPACK_B R47, R47.H1 ;  /* 0x0000002fff2f723e */ /* 0x000fe200030006ff */
[----:B------:R-:W-:Y:S01]  /*15930*/  FFMA.FTZ R9, R9, R48, R27 ;  /* 0x0000003009097223 */ /* 0x000fe2000001001b */
[----:B------:R-:W-:Y:S01]  /*15940*/  F2FP.F16.E4M3.UNPACK_B R40, R40.H1 ;  /* 0x00000028ff28723e */ /* 0x000fe200030006ff */
[----:B------:R-:W-:-:S02]  /*15950*/  HADD2.F32 R27, -RZ, R30.H0_H0 ;  /* 0x2000001eff1b7230 */ /* 0x000fc40000004100 */
[C---:B------:R-:W-:Y:S01]  /*15960*/  FMUL.FTZ R53, R26.reuse, R49 ;  /* 0x000000311a357220 */ /* 0x040fe20000410000 */
[----:B------:R-:W-:Y:S02]  /*15970*/  HADD2.F32 R46, -RZ, R47.H0_H0 ;  /* 0x2000002fff2e7230 */ /* 0x000fe40000004100 */
[-C--:B------:R-:W-:Y:S01]  /*15980*/  FMUL.FTZ R26, R26, R41.reuse ;  /* 0x000000291a1a7220 */ /* 0x080fe20000410000 */
[----:B------:R-:W-:Y:S02]  /*15990*/  HADD2.F32 R42, -RZ, R40.H0_H0 ;  /* 0x20000028ff2a7230 */ /* 0x000fe40000004100 */
[C---:B------:R-:W-:Y:S01]  /*159a0*/  FFMA.FTZ R48, R10.reuse, R41, -R53 ;  /* 0x000000290a307223 */ /* 0x040fe20000010835 */
[----:B------:R-:W-:Y:S02]  /*159b0*/  HADD2.F32 R6, -RZ, R11.H0_H0 ;  /* 0x2000000bff067230 */ /* 0x000fe40000004100 */
[C---:B------:R-:W-:Y:S01]  /*159c0*/  FMUL.FTZ R55, R27.reuse, R46 ;  /* 0x0000002e1b377220 */ /* 0x040fe20000410000 */
[----:B------:R-:W-:Y:S01]  /*159d0*/  FFMA.FTZ R52, R10, R49, R26 ;  /* 0x000000310a347223 */ /* 0x000fe2000001001a */
[----:B------:R-:W-:Y:S01]  /*159e0*/  F2FP.F16.E4M3.UNPACK_B R41, R51 ;  /* 0x00000033ff29723e */ /* 0x000fe200020006ff */
[----:B------:R-:W-:Y:S01]  /*159f0*/  FMUL.FTZ R27, R27, R42 ;  /* 0x0000002a1b1b7220 */ /* 0x000fe20000410000 */
[----:B------:R-:W-:Y:S01]  /*15a00*/  F2FP.F16.E4M3.UNPACK_B R26, R43 ;  /* 0x0000002bff1a723e */ /* 0x000fe200020006ff */
[----:B------:R-:W-:-:S02]  /*15a10*/  HADD2.F32 R10, -RZ, R37.H0_H0 ;  /* 0x20000025ff0a7230 */ /* 0x000fc40000004100 */
[C---:B------:R-:W-:Y:S01]  /*15a20*/  FFMA.FTZ R55, R6.reuse, R42, -R55 ;  /* 0x0000002a06377223 */ /* 0x040fe20000010837 */
[----:B------:R-:W-:Y:S01]  /*15a30*/  FFMA.FTZ R46, R6, R46, R27 ;  /* 0x0000002e062e7223 */ /* 0x000fe2000001001b */
[----:B------:R-:W-:Y:S01]  /*15a40*/  HADD2.F32 R49, -RZ, R41.H0_H0 ;  /* 0x20000029ff317230 */ /* 0x000fe20000004100 */
[----:B------:R-:W-:Y:S01]  /*15a50*/  F2FP.F16.E4M3.UNPACK_B R51, R51.H1 ;  /* 0x00000033ff33723e */ /* 0x000fe200030006ff */
[----:B------:R-:W-:Y:S01]  /*15a60*/  HADD2.F32 R27, -RZ, R26.H0_H0 ;  /* 0x2000001aff1b7230 */ /* 0x000fe20000004100 */
[----:B------:R-:W-:Y:S01]  /*15a70*/  F2FP.F16.E4M3.UNPACK_B R43, R43.H1 ;  /* 0x0000002bff2b723e */ /* 0x000fe200030006ff */
[----:B------:R-:W-:Y:S02]  /*15a80*/  HADD2.F32 R47, -RZ, R47.H1_H1 ;  /* 0x3000002fff2f7230 */ /* 0x000fe40000004100 */
[C---:B------:R-:W-:Y:S01]  /*15a90*/  FMUL.FTZ R53, R10.reuse, R49 ;  /* 0x000000310a357220 */ /* 0x040fe20000410000 */
[----:B------:R-:W-:Y:S02]  /*15aa0*/  HADD2.F32 R30, -RZ, R30.H1_H1 ;  /* 0x3000001eff1e7230 */ /* 0x000fe40000004100 */
[----:B------:R-:W-:Y:S01]  /*15ab0*/  FMUL.FTZ R10, R10, R27 ;  /* 0x0000001b0a0a7220 */ /* 0x000fe20000410000 */
[----:B------:R-:W-:Y:S01]  /*15ac0*/  HADD2.F32 R40, -RZ, R40.H1_H1 ;  /* 0x30000028ff287230 */ /* 0x000fe20000004100 */
[----:B------:R-:W-:Y:S01]  /*15ad0*/  F2FP.F16.E4M3.UNPACK_B R25, R24 ;  /* 0x00000018ff19723e */ /* 0x000fe200020006ff */
[----:B------:R-:W-:-:S02]  /*15ae0*/  HADD2.F32 R6, -RZ, R28.H0_H0 ;  /* 0x2000001cff067230 */ /* 0x000fc40000004100 */
[C---:B------:R-:W-:Y:S01]  /*15af0*/  FMUL.FTZ R42, R30.reuse, R47 ;  /* 0x0000002f1e2a7220 */ /* 0x040fe20000410000 */
[----:B------:R-:W-:Y:S02]  /*15b00*/  HADD2.F32 R11, -RZ, R11.H1_H1 ;  /* 0x3000000bff0b7230 */ /* 0x000fe40000004100 */
[-C--:B------:R-:W-:Y:S01]  /*15b10*/  FMUL.FTZ R30, R30, R40.reuse ;  /* 0x000000281e1e7220 */ /* 0x080fe20000410000 */
[----:B------:R-:W-:Y:S02]  /*15b20*/  HADD2.F32 R26, -RZ, R26.H1_H1 ;  /* 0x3000001aff1a7230 */ /* 0x000fe40000004100 */
[C---:B------:R-:W-:Y:S01]  /*15b30*/  FFMA.FTZ R53, R6.reuse, R27, -R53 ;  /* 0x0000001b06357223 */ /* 0x040fe20000010835 */
[----:B------:R-:W-:Y:S01]  /*15b40*/  FFMA.FTZ R49, R6, R49, R10 ;  /* 0x0000003106317223 */ /* 0x000fe2000001000a */
[----:B------:R-:W-:Y:S02]  /*15b50*/  HADD2.F32 R41, -RZ, R41.H1_H1 ;  /* 0x30000029ff297230 */ /* 0x000fe40000004100 */
[----:B------:R-:W-:Y:S01]  /*15b60*/  FFMA.FTZ R42, R11, R40, -R42 ;  /* 0x000000280b2a7223 */ /* 0x000fe2000001082a */
[----:B------:R-:W-:-:S02]  /*15b70*/  HADD2.F32 R37, -RZ, R37.H1_H1 ;  /* 0x30000025ff257230 */ /* 0x000fc40000004100 */
[----:B------:R-:W-:Y:S01]  /*15b80*/  FFMA.FTZ R47, R11, R47, R30 ;  /* 0x0000002f0b2f7223 */ /* 0x000fe2000001001e */
[----:B------:R-:W-:Y:S01]  /*15b90*/  HADD2.F32 R27, -RZ, R51.H0_H0 ;  /* 0x20000033ff1b7230 */ /* 0x000fe20000004100 */
[----:B------:R-:W-:Y:S01]  /*15ba0*/  F2FP.F16.E4M3.UNPACK_B R24, R24.H1 ;  /* 0x00000018ff18723e */ /* 0x000fe200030006ff */
[----:B------:R-:W-:Y:S02]  /*15bb0*/  HADD2.F32 R10, -RZ, R38.H0_H0 ;  /* 0x20000026ff0a7230 */ /* 0x000fe40000004100 */
[C---:B------:R-:W-:Y:S01]  /*15bc0*/  FMUL.FTZ R57, R37.reuse, R41 ;  /* 0x0000002925397220 */ /* 0x040fe20000410000 */
[----:B------:R-:W-:Y:S02]  /*15bd0*/  HADD2.F32 R28, -RZ, R28.H1_H1 ;  /* 0x3000001cff1c7230 */ /* 0x000fe40000004100 */
[----:B------:R-:W-:Y:S01]  /*15be0*/  FMUL.FTZ R30, R37, R26 ;  /* 0x0000001a251e7220 */ /* 0x000fe20000410000 */
[----:B------:R-:W-:Y:S02]  /*15bf0*/  HADD2.F32 R11, -RZ, R43.H0_H0 ;  /* 0x2000002bff0b7230 */ /* 0x000fe40000004100 */
[----:B------:R-:W-:Y:S01]  /*15c00*/  FMUL.FTZ R37, R10, R27 ;  /* 0x0000001b0a257220 */ /* 0x000fe20000410000 */
[----:B------:R-:W-:-:S02]  /*15c10*/  HADD2.F32 R6, -RZ, R29.H0_H0 ;  /* 0x2000001dff067230 */ /* 0x000fc40000004100 */
[----:B------:R-:W-:Y:S01]  /*15c20*/  FFMA.FTZ R40, R28, R26, -R57 ;  /* 0x0000001a1c287223 */ /* 0x000fe20000010839 */
[----:B------:R-:W-:Y:S01]  /*15c30*/  F2FP.F16.E4M3.UNPACK_B R26, R45.H1 ;  /* 0x0000002dff1a723e */ /* 0x000fe200030006ff */
[-C--:B------:R-:W-:Y:S01]  /*15c40*/  FMUL.FTZ R10, R10, R11.reuse ;  /* 0x0000000b0a0a7220 */ /* 0x080fe20000410000 */
[----:B------:R-:W-:Y:S02]  /*15c50*/  HADD2.F32 R51, -RZ, R51.H1_H1 ;  /* 0x30000033ff337230 */ /* 0x000fe40000004100 */
[----:B------:R-:W-:Y:S01]  /*15c60*/  FFMA.FTZ R56, R6, R11, -R37 ;  /* 0x0000000b06387223 */ /* 0x000fe20000010825 */
[----:B------:R-:W-:Y:S01]  /*15c70*/  HADD2.F32 R38, -RZ, R38.H1_H1 ;  /* 0x30000026ff267230 */ /* 0x000fe20000004100 */
[----:B------:R-:W-:Y:S01]  /*15c80*/  F2FP.F16.E4M3.UNPACK_B R11, R39.H1 ;  /* 0x00000027ff0b723e */ /* 0x000fe200030006ff */
[----:B------:R-:W-:Y:S02]  /*15c90*/  HADD2.F32 R43, -RZ, R43.H1_H1 ;  /* 0x3000002bff2b7230 */ /* 0x000fe40000004100 */
[----:B------:R-:W-:Y:S01]  /*15ca0*/  FFMA.FTZ R54, R28, R41, R30 ;  /* 0x000000291c367223 */ /* 0x000fe2000001001e */
[----:B------:R-:W-:Y:S01]  /*15cb0*/  FFMA.FTZ R57, R6, R27, R10 ;  /* 0x0000001b06397223 */ /* 0x000fe2000001000a */
[----:B------:R-:W-:-:S02]  /*15cc0*/  HADD2.F32 R29, -RZ, R29.H1_H1 ;  /* 0x3000001dff1d7230 */ /* 0x000fc40000004100 */
[C---:B------:R-:W-:Y:S01]  /*15cd0*/  FMUL.FTZ R28, R38.reuse, R51 ;  /* 0x00000033261c7220 */ /* 0x040fe20000410000 */
[----:B------:R-:W-:Y:S02]  /*15ce0*/  HADD2.F32 R37, -RZ, R26.H0_H0 ;  /* 0x2000001aff257230 */ /* 0x000fe40000004100 */
[-C--:B------:R-:W-:Y:S01]  /*15cf0*/  FMUL.FTZ R38, R38, R43.reuse ;  /* 0x0000002b26267220 */ /* 0x080fe20000410000 */
[----:B------:R-:W-:Y:S02]  /*15d00*/  HADD2.F32 R10, -RZ, R24.H0_H0 ;  /* 0x20000018ff0a7230 */ /* 0x000fe40000004100 */
[C---:B------:R-:W-:Y:S01]  /*15d10*/  FFMA.FTZ R59, R29.reuse, R43, -R28 ;  /* 0x0000002b1d3b7223 */ /* 0x040fe2000001081c */
[----:B------:R-:W-:Y:S02]  /*15d20*/  HADD2.F32 R27, -RZ, R11.H0_H0 ;  /* 0x2000000bff1b7230 */ /* 0x000fe40000004100 */
[----:B------:R-:W-:Y:S01]  /*15d30*/  FFMA.FTZ R58, R29, R51, R38 ;  /* 0x000000331d3a7223 */ /* 0x000fe20000010026 */
[----:B------:R-:W-:-:S02]  /*15d40*/  HADD2.F32 R6, -RZ, R8.H0_H0 ;  /* 0x20000008ff067230 */ /* 0x000fc40000004100 */
[C---:B------:R-:W-:Y:S01]  /*15d50*/  FMUL.FTZ R41, R10.reuse, R37 ;  /* 0x000000250a297220 */ /* 0x040fe20000410000 */
[----:B------:R-:W-:Y:S02]  /*15d60*/  HADD2.F32 R29, -RZ, R26.H1_H1 ;  /* 0x3000001aff1d7230 */ /* 0x000fe40000004100 */
[----:B------:R-:W-:Y:S01]  /*15d70*/  FMUL.FTZ R10, R10, R27 ;  /* 0x0000001b0a0a7220 */ /* 0x000fe20000410000 */
[----:B------:R-:W-:Y:S01]  /*15d80*/  HADD2.F32 R24, -RZ, R24.H1_H1 ;  /* 0x30000018ff187230 */ /* 0x000fe20000004100 */
[----:B------:R-:W-:Y:S01]  /*15d90*/  F2FP.F16.E4M3.UNPACK_B R45, R45 ;  /* 0x0000002dff2d723e */ /* 0x000fe200020006ff */
[----:B------:R-:W-:Y:S02]  /*15da0*/  HADD2.F32 R11, -RZ, R11.H1_H1 ;  /* 0x3000000bff0b7230 */ /* 0x000fe40000004100 */
[----:B------:R-:W-:Y:S01]  /*15db0*/  FFMA.FTZ R28, R6, R37, R10 ;  /* 0x00000025061c7223 */ /* 0x000fe2000001000a */
[----:B------:R-:W-:Y:S01]  /*15dc0*/  HADD2.F32 R8, -RZ, R8.H1_H1 ;  /* 0x30000008ff087230 */ /* 0x000fe20000004100 */
[----:B------:R-:W-:Y:S01]  /*15dd0*/  F2FP.F16.E4M3.UNPACK_B R39, R39 ;  /* 0x00000027ff27723e */ /* 0x000fe200020006ff */
[----:B------:R-:W-:Y:S01]  /*15de0*/  FMUL.FTZ R37, R24, R29 ;  /* 0x0000001d18257220 */ /* 0x000fe20000410000 */
[----:B------:R-:W-:Y:S01]  /*15df0*/  FFMA.FTZ R41, R6, R27, -R41 ;  /* 0x0000001b06297223 */ /* 0x000fe20000010829 */
[----:B------:R-:W-:Y:S01]  /*15e00*/  FMUL.FTZ R24, R24, R11 ;  /* 0x0000000b18187220 */ /* 0x000fe20000410000 */
[----:B------:R-:W-:-:S02]  /*15e10*/  HADD2.F32 R27, -RZ, R45.H0_H0 ;  /* 0x2000002dff1b7230 */ /* 0x000fc40000004100 */
[C---:B------:R-:W-:Y:S01]  /*15e20*/  FFMA.FTZ R30, R8.reuse, R11, -R37 ;  /* 0x0000000b081e7223 */ /* 0x040fe20000010825 */
[----:B------:R-:W-:Y:S02]  /*15e30*/  HADD2.F32 R10, -RZ, R25.H0_H0 ;  /* 0x20000019ff0a7230 */ /* 0x000fe40000004100 */
[----:B------:R-:W-:Y:S01]  /*15e40*/  FFMA.FTZ R43, R8, R29, R24 ;  /* 0x0000001d082b7223 */ /* 0x000fe20000010018 */
[----:B------:R-:W-:Y:S01]  /*15e50*/  HADD2.F32 R11, -RZ, R39.H0_H0 ;  /* 0x20000027ff0b7230 */ /* 0x000fe20000004100 */
[----:B------:R-:W-:Y:S01]  /*15e60*/  F2FP.SATFINITE.E4M3.F32.PACK_AB_MERGE_C R42, R42, R55, RZ ;  /* 0x000000372a2a723e */ /* 0x000fe200048070ff */
        /* <DEDUP_REMOVED lines=8> */
[----:B------:R-:W-:Y:S01]  /*15ef0*/  HADD2.F32 R7, -RZ, R7.H1_H1 ;  /* 0x30000007ff077230 */ /* 0x000fe20000004100 */
[----:B------:R-:W-:Y:S01]  /*15f00*/  F2FP.F16.E4M3.UNPACK_B R11, R50.H1 ;  /* 0x00000032ff0b723e */ /* 0x000fe200030006ff */
[C---:B------:R-:W-:Y:S01]  /*15f10*/  FMUL.FTZ R10, R25.reuse, R24 ;  /* 0x00000018190a7220 */ /* 0x040fe20000410000 */
[----:B------:R-:W-:Y:S01]  /*15f20*/  F2FP.F16.E4M3.UNPACK_B R6, R20.H1 ;  /* 0x00000014ff06723e */ /* 0x000fe200030006ff */
[----:B------:R-:W-:Y:S01]  /*15f30*/  FMUL.FTZ R27, R25, R8 ;  /* 0x00000008191b7220 */ /* 0x000fe20000410000 */
[----:B------:R-:W-:Y:S01]  /*15f40*/  F2FP.F16.E4M3.UNPACK_B R50, R50 ;  /* 0x00000032ff32723e */ /* 0x000fe200020006ff */
[----:B------:R-:W-:Y:S01]  /*15f50*/  FFMA.FTZ R26, R7, R8, -R10 ;  /* 0x00000008071a7223 */ /* 0x000fe2000001080a */
[----:B------:R-:W-:-:S02]  /*15f60*/  HADD2.F32 R25, -RZ, R11.H0_H0 ;  /* 0x2000000bff197230 */ /* 0x000fc40000004100 */
[----:B------:R-:W-:Y:S01]  /*15f70*/  FFMA.FTZ R24, R7, R24, R27 ;  /* 0x0000001807187223 */ /* 0x000fe2000001001b */
[----:B------:R-:W-:Y:S01]  /*15f80*/  HADD2.F32 R8, -RZ, R36.H0_H0 ;  /* 0x20000024ff087230 */ /* 0x000fe20000004100 */
[----:B------:R-:W-:Y:S01]  /*15f90*/  F2FP.F16.E4M3.UNPACK_B R20, R20 ;  /* 0x00000014ff14723e */ /* 0x000fe200020006ff */
[----:B------:R-:W-:Y:S01]  /*15fa0*/  HADD2.F32 R7, -RZ, R6.H0_H0 ;  /* 0x20000006ff077230 */ /* 0x000fe20000004100 */
[----:B------:R-:W-:Y:S01]  /*15fb0*/  F2FP.SATFINITE.E4M3.F32.PACK_AB_MERGE_C R46, R47, R46, RZ ;  /* 0x0000002e2f2e723e */ /* 0x000fe200048070ff */
[----:B------:R-:W-:Y:S02]  /*15fc0*/  HADD2.F32 R11, -RZ, R11.H1_H1 ;  /* 0x3000000bff0b7230 */ /* 0x000fe40000004100 */
[C---:B------:R-:W-:Y:S01]  /*15fd0*/  FMUL.FTZ R27, R8.reuse, R25 ;  /* 0x00000019081b7220 */ /* 0x040fe20000410000 */
[----:B------:R-:W-:Y:S02]  /*15fe0*/  HADD2.F32 R36, -RZ, R36.H1_H1 ;  /* 0x30000024ff247230 */ /* 0x000fe40000004100 */
[----:B------:R-:W-:Y:S01]  /*15ff0*/  FMUL.FTZ R39, R8, R7 ;  /* 0x0000000708277220 */ /* 0x000fe20000410000 */
[----:B------:R-:W-:Y:S01]  /*16000*/  HADD2.F32 R10, -RZ, R6.H1_H1 ;  /* 0x30000006ff0a7230 */ /* 0x000fe20000004100 */
[----:B------:R-:W-:Y:S01]  /*16010*/  F2FP.SATFINITE.E4M3.F32.PACK_AB_MERGE_C R5, R48, R5, R42 ;  /* 0x000000053005723e */ /* 0x000fe2000480702a */
[----:B------:R-:W-:-:S02]  /*16020*/  HADD2.F32 R6, -RZ, R21.H0_H0 ;  /* 0x20000015ff067230 */ /* 0x000fc40000004100 */
[C---:B------:R-:W-:Y:S01]  /*16030*/  FMUL.FTZ R8, R36.reuse, R11 ;  /* 0x0000000b24087220 */ /* 0x040fe20000410000 */
[----:B------:R-:W-:Y:S02]  /*16040*/  HADD2.F32 R21, -RZ, R21.H1_H1 ;  /* 0x30000015ff157230 */ /* 0x000fe40000004100 */
[-C--:B------:R-:W-:Y:S01]  /*16050*/  FMUL.FTZ R38, R36, R10.reuse ;  /* 0x0000000a24267220 */ /* 0x080fe20000410000 */
[----:B------:R-:W-:Y:S01]  /*16060*/  F2FP.SATFINITE.E4M3.F32.PACK_AB_MERGE_C R9, R52, R9, R46 ;  /* 0x000000093409723e */ /* 0x000fe2000480702e */
[C---:B------:R-:W-:Y:S01]  /*16070*/  FFMA.FTZ R27, R6.reuse, R7, -R27 ;  /* 0x00000007061b7223 */ /* 0x040fe2000001081b */
[----:B------:R-:W-:Y:S02]  /*16080*/  HADD2.F32 R7, -RZ, R31.H0_H0 ;  /* 0x2000001fff077230 */ /* 0x000fe40000004100 */
[----:B------:R-:W-:Y:S01]  /*16090*/  FFMA.FTZ R36, R21, R10, -R8 ;  /* 0x0000000a15247223 */ /* 0x000fe20000010808 */
[----:B------:R-:W-:Y:S02]  /*160a0*/  HADD2.F32 R10, -RZ, R50.H0_H0 ;  /* 0x20000032ff0a7230 */ /* 0x000fe40000004100 */
[----:B------:R-:W-:Y:S01]  /*160b0*/  FFMA.FTZ R39, R6, R25, R39 ;  /* 0x0000001906277223 */ /* 0x000fe20000010027 */
[----:B------:R-:W-:-:S02]  /*160c0*/  HADD2.F32 R8, -RZ, R20.H0_H0 ;  /* 0x20000014ff087230 */ /* 0x000fc40000004100 */
[----:B------:R-:W-:Y:S01]  /*160d0*/  FFMA.FTZ R38, R21, R11, R38 ;  /* 0x0000000b15267223 */ /* 0x000fe20000010026 */
[----:B------:R-:W-:Y:S02]  /*160e0*/  HADD2.F32 R50, -RZ, R50.H1_H1 ;  /* 0x30000032ff327230 */ /* 0x000fe40000004100 */
[C---:B------:R-:W-:Y:S01]  /*160f0*/  FMUL.FTZ R11, R7.reuse, R10 ;  /* 0x0000000a070b7220 */ /* 0x040fe20000410000 */
[----:B------:R-:W-:Y:S02]  /*16100*/  HADD2.F32 R31, -RZ, R31.H1_H1 ;  /* 0x3000001fff1f7230 */ /* 0x000fe40000004100 */
[----:B------:R-:W-:Y:S01]  /*16110*/  FMUL.FTZ R7, R7, R8 ;  /* 0x0000000807077220 */ /* 0x000fe20000410000 */
[----:B------:R-:W-:Y:S01]  /*16120*/  HADD2.F32 R20, -RZ, R20.H1_H1 ;  /* 0x30000014ff147230 */ /* 0x000fe20000004100 */
[----:B------:R-:W-:Y:S01]  /*16130*/  F2FP.SATFINITE.E4M3.F32.PACK_AB_MERGE_C R27, R36, R27, RZ ;  /* 0x0000001b241b723e */ /* 0x000fe200048070ff */
[--C-:B------:R-:W-:Y:S02]  /*16140*/  HADD2.F32 R6, -RZ, R4.reuse.H0_H0 ;  /* 0x20000004ff067230 */ /* 0x100fe40000004100 */
[----:B------:R-:W-:Y:S01]  /*16150*/  FMUL.FTZ R25, R31, R50 ;  /* 0x000000321f197220 */ /* 0x000fe20000410000 */
[----:B------:R-:W-:-:S02]  /*16160*/  HADD2.F32 R4, -RZ, R4.H1_H1 ;  /* 0x30000004ff047230 */ /* 0x000fc40000004100 */
[----:B------:R-:W-:Y:S01]  /*16170*/  FMUL.FTZ R31, R31, R20 ;  /* 0x000000141f1f7220 */ /* 0x000fe20000410000 */
[----:B------:R-:W-:Y:S01]  /*16180*/  F2FP.SATFINITE.E4M3.F32.PACK_AB_MERGE_C R38, R38, R39, RZ ;  /* 0x000000272626723e */ /* 0x000fe200048070ff */
[C---:B------:R-:W-:Y:S01]  /*16190*/  FFMA.FTZ R21, R6.reuse, R8, -R11 ;  /* 0x0000000806157223 */ /* 0x040fe2000001080b */
[----:B------:R-:W-:Y:S01]  /*161a0*/  FFMA.FTZ R10, R6, R10, R7 ;  /* 0x0000000a060a7223 */ /* 0x000fe20000010007 */
[C---:B------:R-:W-:Y:S01]  /*161b0*/  FFMA.FTZ R6, R4.reuse, R20, -R25 ;  /* 0x0000001404067223 */ /* 0x040fe20000010819 */
[----:B------:R-:W-:Y:S01]  /*161c0*/  FFMA.FTZ R31, R4, R50, R31 ;  /* 0x00000032041f7223 */ /* 0x000fe2000001001f */
[----:B------:R-:W-:Y:S02]  /*161d0*/  F2FP.SATFINITE.E4M3.F32.PACK_AB_MERGE_C R7, R59, R56, RZ ;  /* 0x000000383b07723e */ /* 0x000fe400048070ff */
[----:B------:R-:W-:Y:S02]  /*161e0*/  F2FP.SATFINITE.E4M3.F32.PACK_AB_MERGE_C R4, R30, R41, RZ ;  /* 0x000000291e04723e */ /* 0x000fe400048070ff */
[----:B------:R-:W-:-:S02]  /*161f0*/  F2FP.SATFINITE.E4M3.F32.PACK_AB_MERGE_C R11, R58, R57, RZ ;  /* 0x000000393a0b723e */ /* 0x000fc400048070ff */
[----:B------:R-:W-:Y:S02]  /*16200*/  F2FP.SATFINITE.E4M3.F32.PACK_AB_MERGE_C R8, R43, R28, RZ ;  /* 0x0000001c2b08723e */ /* 0x000fe400048070ff */
[----:B------:R-:W-:Y:S02]  /*16210*/  F2FP.SATFINITE.E4M3.F32.PACK_AB_MERGE_C R7, R40, R53, R7 ;  /* 0x000000352807723e */ /* 0x000fe40004807007 */
[----:B------:R-:W-:Y:S02]  /*16220*/  F2FP.SATFINITE.E4M3.F32.PACK_AB_MERGE_C R4, R26, R29, R4 ;  /* 0x0000001d1a04723e */ /* 0x000fe40004807004 */
[----:B------:R-:W-:Y:S02]  /*16230*/  F2FP.SATFINITE.E4M3.F32.PACK_AB_MERGE_C R6, R6, R21, R27 ;  /* 0x000000150606723e */ /* 0x000fe4000480701b */
[----:B------:R-:W-:Y:S02]  /*16240*/  F2FP.SATFINITE.E4M3.F32.PACK_AB_MERGE_C R11, R54, R49, R11 ;  /* 0x00000031360b723e */ /* 0x000fe4000480700b */
[----:B------:R-:W-:Y:S01]  /*16250*/  F2FP.SATFINITE.E4M3.F32.PACK_AB_MERGE_C R8, R24, R37, R8 ;  /* 0x000000251808723e */ /* 0x000fe20004807008 */
[----:B------:R3:W-:Y:S01]  /*16260*/  STS.128 [R60+0x1e200], R4 ;  /* 0x01e200043c007388 */ /* 0x0007e20000000c00 */
[----:B------:R-:W-:-:S05]  /*16270*/  F2FP.SATFINITE.E4M3.F32.PACK_AB_MERGE_C R10, R31, R10, R38 ;  /* 0x0000000a1f0a723e */ /* 0x000fca0004807026 */
[----:B------:R3:W-:Y:S02]  /*16280*/  STS.128 [R0+0x1e200], R8 ;  /* 0x01e2000800007388 */ /* 0x0007e40000000c00 */
.L_x_621:
[----:B------:R-:W-:Y:S05]  /*16290*/  BSYNC B1 ;  /* 0x0000000000017941 */ /* 0x000fea0003800000 */
.L_x_620:
[----:B------:R-:W-:Y:S05]  /*162a0*/  @P2 BRA `(.L_x_602) ;  /* 0x0000000c00e02947 */ /* 0x000fea0003800000 */
[----:B--23--:R-:W2:Y:S04]  /*162b0*/  LDL R0, [R1+0x48] ;  /* 0x0000480001007983 */ /* 0x00cea80000100800 */
[----:B------:R-:W3:Y:S01]  /*162c0*/  LDL R51, [R1+0x60] ;  /* 0x0000600001337983 */ /* 0x000ee20000100800 */
[----:B-----5:R-:W-:Y:S02]  /*162d0*/  SHF.R.U32.HI R4, RZ, 0x8, R32 ;  /* 0x00000008ff047819 */ /* 0x020fe40000011620 */
[----:B------:R-:W-:Y:S02]  /*162e0*/  SHF.R.U32.HI R8, RZ, 0x8, R34 ;  /* 0x00000008ff087819 */ /* 0x000fe40000011622 */
[----:B------:R-:W-:Y:S02]  /*162f0*/  LOP3.LUT R5, R4, 0xff, RZ, 0xc0, !PT ;  /* 0x000000ff04057812 */ /* 0x000fe400078ec0ff */
[----:B------:R-:W-:-:S02]  /*16300*/  LOP3.LUT R4, R34, 0xff, RZ, 0xc0, !PT ;  /* 0x000000ff22047812 */ /* 0x000fc400078ec0ff */
[----:B------:R-:W-:Y:S02]  /*16310*/  LOP3.LUT R9, R8, 0xff, RZ, 0xc0, !PT ;  /* 0x000000ff08097812 */ /* 0x000fe400078ec0ff */
[----:B------:R-:W-:Y:S02]  /*16320*/  SHF.R.U32.HI R7, RZ, 0x8, R33 ;  /* 0x00000008ff077819 */ /* 0x000fe40000011621 */
[----:B------:R-:W-:Y:S02]  /*16330*/  PRMT R25, R9, 0x7604, R4 ;  /* 0x0000760409197816 */ /* 0x000fe40000000004 */
[----:B------:R-:W-:Y:S02]  /*16340*/  LOP3.LUT R6, R33, 0xff, RZ, 0xc0, !PT ;  /* 0x000000ff21067812 */ /* 0x000fe400078ec0ff */
[----:B------:R-:W-:Y:S02]  /*16350*/  LOP3.LUT R7, R7, 0xff, RZ, 0xc0, !PT ;  /* 0x000000ff07077812 */ /* 0x000fe400078ec0ff */
[----:B------:R-:W-:-:S02]  /*16360*/  SHF.R.U32.HI R8, RZ, 0x8, R12 ;  /* 0x00000008ff087819 */ /* 0x000fc4000001160c */
[----:B------:R-:W-:Y:S02]  /*16370*/  PRMT R20, R7, 0x7604, R6 ;  /* 0x0000760407147816 */ /* 0x000fe40000000006 */
[----:B------:R-:W-:Y:S02]  /*16380*/  LOP3.LUT R7, R12, 0xff, RZ, 0xc0, !PT ;  /* 0x000000ff0c077812 */ /* 0x000fe400078ec0ff */
[----:B------:R-:W-:Y:S02]  /*16390*/  LOP3.LUT R8, R8, 0xff, RZ, 0xc0, !PT ;  /* 0x000000ff08087812 */ /* 0x000fe400078ec0ff */
[----:B------:R-:W-:Y:S02]  /*163a0*/  SHF.R.U32.HI R6, RZ, 0x8, R35 ;  /* 0x00000008ff067819 */ /* 0x000fe40000011623 */
[----:B------:R-:W-:Y:S02]  /*163b0*/  PRMT R31, R8, 0x7604, R7 ;  /* 0x00007604081f7816 */ /* 0x000fe40000000007 */
[----:B------:R-:W-:-:S02]  /*163c0*/  SHF.R.U32.HI R8, RZ, 0x8, R13 ;  /* 0x00000008ff087819 */ /* 0x000fc4000001160d */
[----:B------:R-:W-:Y:S02]  /*163d0*/  LOP3.LUT R6, R6, 0xff, RZ, 0xc0, !PT ;  /* 0x000000ff06067812 */ /* 0x000fe400078ec0ff */
[----:B------:R-:W-:Y:S02]  /*163e0*/  SHF.R.U32.HI R30, RZ, 0x8, R15 ;  /* 0x00000008ff1e7819 */ /* 0x000fe4000001160f */
[----:B------:R-:W-:Y:S02]  /*163f0*/  LOP3.LUT R29, R15, 0xff, RZ, 0xc0, !PT ;  /* 0x000000ff0f1d7812 */ /* 0x000fe400078ec0ff */
[----:B------:R-:W-:Y:S02]  /*16400*/  LOP3.LUT R30, R30, 0xff, RZ, 0xc0, !PT ;  /* 0x000000ff1e1e7812 */ /* 0x000fe400078ec0ff */
[----:B------:R-:W-:Y:S02]  /*16410*/  LOP3.LUT R26, R13, 0xff, RZ, 0xc0, !PT ;  /* 0x000000ff0d1a7812 */ /* 0x000fe400078ec0ff */
[----:B------:R-:W-:-:S02]  /*16420*/  SHF.R.U32.HI R28, RZ, 0x8, R14 ;  /* 0x00000008ff1c7819 */ /* 0x000fc4000001160e */
[----:B------:R-:W-:Y:S02]  /*16430*/  PRMT R30, R30, 0x7604, R29 ;  /* 0x000076041e1e7816 */ /* 0x000fe4000000001d */
[----:B------:R-:W-:Y:S02]  /*16440*/  SHF.R.U32.HI R29, RZ, 0x10, R13 ;  /* 0x00000010ff1d7819 */ /* 0x000fe4000001160d */
[----:B------:R-:W-:Y:S02]  /*16450*/  LOP3.LUT R27, R14, 0xff, RZ, 0xc0, !PT ;  /* 0x000000ff0e1b7812 */ /* 0x000fe400078ec0ff */
[----:B------:R-:W-:Y:S01]  /*16460*/  LOP3.LUT R28, R28, 0xff, RZ, 0xc0, !PT ;  /* 0x000000ff1c1c7812 */ /* 0x000fe200078ec0ff */
[----:B------:R-:W-:Y:S01]  /*16470*/  IMAD.U32 R29, R29, 0x10000, RZ ;  /* 0x000100001d1d7824 */ /* 0x000fe200078e00ff */
[----:B0-----:R-:W-:Y:S02]  /*16480*/  SHF.R.U32.HI R41, RZ, 0x10, R15 ;  /* 0x00000010ff297819 */ /* 0x001fe4000001160f */
[----:B------:R-:W-:-:S02]  /*16490*/  PRMT R39, R28, 0x7604, R27 ;  /* 0x000076041c277816 */ /* 0x000fc4000000001b */
[----:B------:R-:W-:Y:S01]  /*164a0*/  SHF.R.U32.HI R27, RZ, 0x10, R35 ;  /* 0x00000010ff1b7819 */ /* 0x000fe20000011623 */
[----:B------:R-:W-:Y:S01]  /*164b0*/  IMAD.U32 R41, R41, 0x10000, RZ ;  /* 0x0001000029297824 */ /* 0x000fe200078e00ff */
[----:B------:R-:W-:Y:S02]  /*164c0*/  LOP3.LUT R25, R25, 0xff0000, R34, 0xf8, !PT ;  /* 0x00ff000019197812 */ /* 0x000fe400078ef822 */
[----:B------:R-:W-:Y:S02]  /*164d0*/  SHF.L.U32 R27, R27, 0x10, RZ ;  /* 0x000000101b1b7819 */ /* 0x000fe400000006ff */
[----:B------:R-:W-:Y:S02]  /*164e0*/  LOP3.LUT R31, R31, 0xff0000, R12, 0xf8, !PT ;  /* 0x00ff00001f1f7812 */ /* 0x000fe400078ef80c */
[----:B------:R-:W-:Y:S02]  /*164f0*/  LOP3.LUT R41, R30, 0xff0000, R41, 0xf8, !PT ;  /* 0x00ff00001e297812 */ /* 0x000fe400078ef829 */
[----:B------:R-:W-:-:S02]  /*16500*/  LOP3.LUT R39, R39, 0xff0000, R14, 0xf8, !PT ;  /* 0x00ff000027277812 */ /* 0x000fc400078ef80e */
[----:B------:R-:W-:Y:S02]  /*16510*/  LOP3.LUT R41, R41, 0xff000000, R15, 0xf8, !PT ;  /* 0xff00000029297812 */ /* 0x000fe400078ef80f */
[----:B------:R-:W-:Y:S02]  /*16520*/  LOP3.LUT R40, R39, 0xff000000, R14, 0xf8, !PT ;  /* 0xff00000027287812 */ /* 0x000fe400078ef80e */
[----:B--2---:R-:W-:Y:S02]  /*16530*/  LEA.HI R3, R3, R0, RZ, 0x1c ;  /* 0x0000000003037211 */ /* 0x004fe400078fe0ff */
[----:B------:R-:W-:-:S04]  /*16540*/  LOP3.LUT R0, R32, 0xff, RZ, 0xc0, !PT ;  /* 0x000000ff20007812 */ /* 0x000fc800078ec0ff */
[----:B-1----:R-:W-:Y:S02]  /*16550*/  PRMT R21, R5, 0x7604, R0 ;  /* 0x0000760405157816 */ /* 0x002fe40000000000 */
[----:B------:R-:W-:Y:S02]  /*16560*/  SHF.R.S32.HI R0, RZ, 0x1f, R3 ;  /* 0x0000001fff007819 */ /* 0x000fe40000011403 */
[----:B------:R-:W-:Y:S02]  /*16570*/  LOP3.LUT R5, R35, 0xff, RZ, 0xc0, !PT ;  /* 0x000000ff23057812 */ /* 0x000fe400078ec0ff */
[----:B------:R-:W-:Y:S01]  /*16580*/  LEA.HI R4, R0, R3, RZ, 0x2 ;  /* 0x0000000300047211 */ /* 0x000fe200078f10ff */
[----:B------:R-:W-:Y:S01]  /*16590*/  IMAD.SHL.U32 R0, R3, 0x10, RZ ;  /* 0x0000001003007824 */ /* 0x000fe200078e00ff */
[----:B------:R-:W-:Y:S02]  /*165a0*/  PRMT R24, R6, 0x7604, R5 ;  /* 0x0000760406187816 */ /* 0x000fe40000000005 */
[----:B------:R-:W-:Y:S01]  /*165b0*/  LOP3.LUT R21, R21, 0xff0000, R32, 0xf8, !PT ;  /* 0x00ff000015157812 */ /* 0x000fe200078ef820 */
[----:B------:R-:W-:Y:S01]  /*165c0*/  IMAD.SHL.U32 R4, R4, 0x800, RZ ;  /* 0x0000080004047824 */ /* 0x000fe200078e00ff */
[----:B------:R-:W-:-:S02]  /*165d0*/  LOP3.LUT R3, R227, 0x30, R0, 0xf8, !PT ;  /* 0x00000030e3037812 */ /* 0x000fc400078ef800 */
[----:B------:R-:W-:Y:S02]  /*165e0*/  LOP3.LUT R27, R24, 0xff0000, R27, 0xf8, !PT ;  /* 0x00ff0000181b7812 */ /* 0x000fe400078ef81b */
[----:B------:R-:W-:Y:S02]  /*165f0*/  LOP3.LUT R3, R3, R228, RZ, 0x3c, !PT ;  /* 0x000000e403037212 */ /* 0x000fe400078e3cff */
[----:B------:R-:W-:Y:S02]  /*16600*/  LOP3.LUT R0, R4, 0xffffe000, RZ, 0xc0, !PT ;  /* 0xffffe00004007812 */ /* 0x000fe400078ec0ff */
[----:B---3--:R-:W0:Y:S02]  /*16610*/  LDS.128 R4, [R51+0x1e200] ;  /* 0x01e2000033047984 */ /* 0x008e240000000c00 */
[----:B------:R-:W-:-:S05]  /*16620*/  IADD3 R3, R3, R229, R0 ;  /* 0x000000e503037210 */ /* 0x000fca0007ffe000 */
[----:B------:R-:W-:Y:S01]  /*16630*/  IMAD.IADD R0, R16, 0x1, R3 ;  /* 0x0000000110007824 */ /* 0x000fe200078e0203 */
[----:B------:R-:W-:-:S04]  /*16640*/  LOP3.LUT R3, R8, 0xff, RZ, 0xc0, !PT ;  /* 0x000000ff08037812 */ /* 0x000fc800078ec0ff */
[----:B------:R-:W1:Y:S01]  /*16650*/  LDS.128 R8, [R0+0x1e200] ;  /* 0x01e2000000087984 */ /* 0x000e620000000c00 */
[----:B------:R-:W-:Y:S02]  /*16660*/  PRMT R26, R3, 0x7604, R26 ;  /* 0x00007604031a7816 */ /* 0x000fe4000000001a */
[----:B------:R-:W-:Y:S02]  /*16670*/  SHF.R.U32.HI R3, RZ, 0x10, R33 ;  /* 0x00000010ff037819 */ /* 0x000fe40000011621 */
[----:B------:R-:W-:Y:S02]  /*16680*/  LOP3.LUT R37, R26, 0xff0000, R29, 0xf8, !PT ;  /* 0x00ff00001a257812 */ /* 0x000fe400078ef81d */
[----:B------:R-:W-:Y:S01]  /*16690*/  LOP3.LUT R29, R21, 0xff000000, R32, 0xf8, !PT ;  /* 0xff000000151d7812 */ /* 0x000fe200078ef820 */
[----:B------:R-:W-:Y:S01]  /*166a0*/  IMAD.U32 R3, R3, 0x10000, RZ ;  /* 0x0001000003037824 */ /* 0x000fe200078e00ff */
[----:B------:R-:W-:-:S04]  /*166b0*/  LOP3.LUT R37, R37, 0xff000000, R13, 0xf8, !PT ;  /* 0xff00000025257812 */ /* 0x000fc800078ef80d */
[----:B------:R-:W-:Y:S02]  /*166c0*/  LOP3.LUT R3, R20, 0xff0000, R3, 0xf8, !PT ;  /* 0x00ff000014037812 */ /* 0x000fe400078ef803 */
[----:B------:R-:W-:Y:S02]  /*166d0*/  F2FP.F16.E4M3.UNPACK_B R36, R37 ;  /* 0x00000025ff24723e */ /* 0x000fe400020006ff */
[----:B------:R-:W-:Y:S02]  /*166e0*/  LOP3.LUT R32, R3, 0xff000000, R33, 0xf8, !PT ;  /* 0xff00000003207812 */ /* 0x000fe400078ef821 */
[----:B------:R-:W-:Y:S01]  /*166f0*/  LOP3.LUT R33, R25, 0xff000000, R34, 0xf8, !PT ;  /* 0xff00000019217812 */ /* 0x000fe200078ef822 */
[--C-:B------:R-:W-:Y:S01]  /*16700*/  HADD2.F32 R38, -RZ, R36.reuse.H0_H0 ;  /* 0x20000024ff267230 */ /* 0x100fe20000004100 */
[----:B------:R-:W-:Y:S01]  /*16710*/  F2FP.F16.E4M3.UNPACK_B R30, R32 ;  /* 0x00000020ff1e723e */ /* 0x000fe200020006ff */
[----:B------:R-:W-:Y:S01]  /*16720*/  HADD2.F32 R36, -RZ, R36.H1_H1 ;  /* 0x30000024ff247230 */ /* 0x000fe20000004100 */
[----:B------:R-:W-:-:S02]  /*16730*/  LOP3.LUT R34, R27, 0xff000000, R35, 0xf8, !PT ;  /* 0xff0000001b227812 */ /* 0x000fc400078ef823 */
[----:B------:R-:W-:Y:S01]  /*16740*/  LOP3.LUT R35, R31, 0xff000000, R12, 0xf8, !PT ;  /* 0xff0000001f237812 */ /* 0x000fe200078ef80c */
[--C-:B------:R-:W-:Y:S01]  /*16750*/  HADD2.F32 R31, -RZ, R30.reuse.H0_H0 ;  /* 0x2000001eff1f7230 */ /* 0x100fe20000004100 */
[----:B------:R-:W-:Y:S01]  /*16760*/  F2FP.F16.E4M3.UNPACK_B R37, R37.H1 ;  /* 0x00000025ff25723e */ /* 0x000fe200030006ff */
[----:B------:R-:W-:Y:S01]  /*16770*/  HADD2.F32 R30, -RZ, R30.H1_H1 ;  /* 0x3000001eff1e7230 */ /* 0x000fe20000004100 */
[-C--:B0-----:R-:W-:Y:S02]  /*16780*/  F2FP.F16.E4M3.UNPACK_B R12, R5.reuse ;  /* 0x00000005ff0c723e */ /* 0x081fe400020006ff */
[----:B------:R-:W-:Y:S02]  /*16790*/  F2FP.F16.E4M3.UNPACK_B R13, R5.H1 ;  /* 0x00000005ff0d723e */ /* 0x000fe400030006ff */
[-C--:B------:R-:W-:Y:S02]  /*167a0*/  F2FP.F16.E4M3.UNPACK_B R15, R7.reuse ;  /* 0x00000007ff0f723e */ /* 0x080fe400020006ff */
[----:B------:R-:W-:-:S02]  /*167b0*/  F2FP.F16.E4M3.UNPACK_B R20, R7.H1 ;  /* 0x00000007ff14723e */ /* 0x000fc400030006ff */
[-C--:B------:R-:W-:Y:S02]  /*167c0*/  F2FP.F16.E4M3.UNPACK_B R7, R6.reuse ;  /* 0x00000006ff07723e */ /* 0x080fe400020006ff */
[----:B------:R-:W-:Y:S01]  /*167d0*/  F2FP.F16.E4M3.UNPACK_B R14, R6.H1 ;  /* 0x00000006ff0e723e */ /* 0x000fe200030006ff */
[--C-:B------:R-:W-:Y:S01]  /*167e0*/  HADD2.F32 R6, -RZ, R12.reuse.H0_H0 ;  /* 0x2000000cff067230 */ /* 0x100fe20000004100 */
[-C--:B-1----:R-:W-:Y:S01]  /*167f0*/  F2FP.F16.E4M3.UNPACK_B R21, R9.reuse ;  /* 0x00000009ff15723e */ /* 0x082fe200020006ff */
[----:B------:R-:W-:Y:S01]  /*16800*/  HADD2.F32 R12, -RZ, R12.H1_H1 ;  /* 0x3000000cff0c7230 */ /* 0x000fe20000004100 */
[----:B------:R-:W-:Y:S02]  /*16810*/  F2FP.F16.E4M3.UNPACK_B R24, R9.H1 ;  /* 0x00000009ff18723e */ /* 0x000fe400030006ff */
[----:B------:R-:W-:Y:S01]  /*16820*/  F2FP.F16.E4M3.UNPACK_B R32, R32.H1 ;  /* 0x00000020ff20723e */ /* 0x000fe200030006ff */
[--C-:B------:R-:W-:Y:S01]  /*16830*/  HADD2.F32 R5, -RZ, R21.reuse.H0_H0 ;  /* 0x20000015ff057230 */ /* 0x100fe20000004100 */
[-C--:B------:R-:W-:Y:S01]  /*16840*/  F2FP.F16.E4M3.UNPACK_B R25, R10.reuse ;  /* 0x0000000aff19723e */ /* 0x080fe200020006ff */
[----:B------:R-:W-:Y:S01]  /*16850*/  HADD2.F32 R21, -RZ, R21.H1_H1 ;  /* 0x30000015ff157230 */ /* 0x000fe20000004100 */
[----:B------:R-:W-:Y:S01]  /*16860*/  F2FP.F16.E4M3.UNPACK_B R26, R10.H1 ;  /* 0x0000000aff1a723e */ /* 0x000fe200030006ff */
[----:B------:R-:W-:-:S02]  /*16870*/  HADD2.F32 R10, -RZ, R24.H0_H0 ;  /* 0x20000018ff0a7230 */ /* 0x000fc40000004100 */
[C---:B------:R-:W-:Y:S01]  /*16880*/  FMUL.FTZ R9, R5.reuse, R38 ;  /* 0x0000002605097220 */ /* 0x040fe20000410000 */
[-C--:B------:R-:W-:Y:S01]  /*16890*/  FMUL.FTZ R39, R5, R31.reuse ;  /* 0x0000001f05277220 */ /* 0x080fe20000410000 */
[C---:B------:R-:W-:Y:S01]  /*168a0*/  FMUL.FTZ R43, R21.reuse, R36 ;  /* 0x00000024152b7220 */ /* 0x040fe20000410000 */
[----:B------:R-:W-:Y:S01]  /*168b0*/  FMUL.FTZ R21, R21, R30 ;  /* 0x0000001e15157220 */ /* 0x000fe20000410000 */
[C---:B------:R-:W-:Y:S01]  /*168c0*/  FFMA.FTZ R5, R6.reuse, R31, -R9 ;  /* 0x0000001f06057223 */ /* 0x040fe20000010809 */
[----:B------:R-:W-:Y:S01]  /*168d0*/  FFMA.FTZ R9, R6, R38, R39 ;  /* 0x0000002606097223 */ /* 0x000fe20000010027 */
[----:B------:R-:W-:Y:S02]  /*168e0*/  HADD2.F32 R39, -RZ, R37.H0_H0 ;  /* 0x20000025ff277230 */ /* 0x000fe40000004100 */
[----:B------:R-:W-:Y:S01]  /*168f0*/  FFMA.FTZ R38, R12, R30, -R43 ;  /* 0x0000001e0c267223 */ /* 0x000fe2000001082b */
[----:B------:R-:W-:Y:S01]  /*16900*/  HADD2.F32 R31, -RZ, R32.H0_H0 ;  /* 0x20000020ff1f7230 */ /* 0x000fe20000004100 */
[----:B------:R-:W-:Y:S01]  /*16910*/  F2FP.F16.E4M3.UNPACK_B R27, R11 ;  /* 0x0000000bff1b723e */ /* 0x000fe200020006ff */
[----:B------:R-:W-:-:S02]  /*16920*/  HADD2.F32 R6, -RZ, R13.H0_H0 ;  /* 0x2000000dff067230 */ /* 0x000fc40000004100 */
[----:B------:R-:W-:Y:S01]  /*16930*/  FMUL.FTZ R45, R10, R39 ;  /* 0x000000270a2d7220 */ /* 0x000fe20000410000 */
[----:B------:R-:W-:Y:S01]  /*16940*/  FFMA.FTZ R36, R12, R36, R21 ;  /* 0x000000240c247223 */ /* 0x000fe20000010015 */
[----:B------:R-:W-:Y:S01]  /*16950*/  FMUL.FTZ R10, R10, R31 ;  /* 0x0000001f0a0a7220 */ /* 0x000fe20000410000 */
[----:B------:R-:W-:Y:S01]  /*16960*/  F2FP.F16.E4M3.UNPACK_B R30, R41 ;  /* 0x00000029ff1e723e */ /* 0x000fe200020006ff */
[C---:B------:R-:W-:Y:S01]  /*16970*/  FFMA.FTZ R45, R6.reuse, R31, -R45 ;  /* 0x0000001f062d7223 */ /* 0x040fe2000001082d */
[-C--:B------:R-:W-:Y:S01]  /*16980*/  F2FP.F16.E4M3.UNPACK_B R12, R34.reuse ;  /* 0x00000022ff0c723e */ /* 0x080fe200020006ff */
[----:B------:R-:W-:Y:S01]  /*16990*/  FFMA.FTZ R39, R6, R39, R10 ;  /* 0x0000002706277223 */ /* 0x000fe2000001000a */
[----:B------:R-:W-:Y:S01]  /*169a0*/  HADD2.F32 R10, -RZ, R27.H0_H0 ;  /* 0x2000001bff0a7230 */ /* 0x000fe20000004100 */
[----:B------:R-:W-:Y:S01]  /*169b0*/  F2FP.F16.E4M3.UNPACK_B R28, R11.H1 ;  /* 0x0000000bff1c723e */ /* 0x000fe200030006ff */
[----:B------:R-:W-:Y:S01]  /*169c0*/  HADD2.F32 R31, -RZ, R30.H0_H0 ;  /* 0x2000001eff1f7230 */ /* 0x000fe20000004100 */
[----:B------:R-:W-:Y:S01]  /*169d0*/  F2FP.F16.E4M3.UNPACK_B R41, R41.H1 ;  /* 0x00000029ff29723e */ /* 0x000fe200030006ff */
[----:B------:R-:W-:Y:S01]  /*169e0*/  HADD2.F32 R37, -RZ, R37.H1_H1 ;  /* 0x30000025ff257230 */ /* 0x000fe20000004100 */
[----:B------:R-:W-:Y:S01]  /*169f0*/  F2FP.F16.E4M3.UNPACK_B R34, R34.H1 ;  /* 0x00000022ff22723e */ /* 0x000fe200030006ff */
[----:B------:R-:W-:-:S02]  /*16a00*/  HADD2.F32 R24, -RZ, R24.H1_H1 ;  /* 0x30000018ff187230 */ /* 0x000fc40000004100 */
[----:B------:R-:W-:Y:S01]  /*16a10*/  FMUL.FTZ R43, R10, R31 ;  /* 0x0000001f0a2b7220 */ /* 0x000fe20000410000 */
[----:B------:R-:W-:Y:S01]  /*16a20*/  HADD2.F32 R21, -RZ, R12.H0_H0 ;  /* 0x2000000cff157230 */ /* 0x000fe20000004100 */
[----:B------:R-:W-:Y:S01]  /*16a30*/  F2FP.F16.E4M3.UNPACK_B R11, R8 ;  /* 0x00000008ff0b723e */ /* 0x000fe200020006ff */
[----:B------:R-:W-:Y:S02]  /*16a40*/  HADD2.F32 R32, -RZ, R32.H1_H1 ;  /* 0x30000020ff207230 */ /* 0x000fe40000004100 */
[----:B------:R-:W-:Y:S01]  /*16a50*/  FMUL.FTZ R42, R24, R37 ;  /* 0x00000025182a7220 */ /* 0x000fe20000410000 */
[----:B------:R-:W-:Y:S02]  /*16a60*/  HADD2.F32 R13, -RZ, R13.H1_H1 ;  /* 0x3000000dff0d7230 */ /* 0x000fe40000004100 */
[----:B------:R-:W-:Y:S01]  /*16a70*/  FMUL.FTZ R10, R10, R21 ;  /* 0x000000150a0a7220 */ /* 0x000fe20000410000 */
[----:B------:R-:W-:Y:S02]  /*16a80*/  HADD2.F32 R6, -RZ, R15.H0_H0 ;  /* 0x2000000fff067230 */ /* 0x000fe40000004100 */
[----:B------:R-:W-:Y:S01]  /*16a90*/  FMUL.FTZ R24, R24, R32 ;  /* 0x0000002018187220 */ /* 0x000fe20000410000 */
[----:B------:R-:W-:-:S02]  /*16aa0*/  HADD2.F32 R30, -RZ, R30.H1_H1 ;  /* 0x3000001eff1e7230 */ /* 0x000fc40000004100 */
[C---:B------:R-:W-:Y:S01]  /*16ab0*/  FFMA.FTZ R42, R13.reuse, R32, -R42 ;  /* 0x000000200d2a7223 */ /* 0x040fe2000001082a */
[----:B------:R-:W-:Y:S02]  /*16ac0*/  HADD2.F32 R27, -RZ, R27.H1_H1 ;  /* 0x3000001bff1b7230 */ /* 0x000fe40000004100 */
[C---:B------:R-:W-:Y:S01]  /*16ad0*/  FFMA.FTZ R43, R6.reuse, R21, -R43 ;  /* 0x00000015062b7223 */ /* 0x040fe2000001082b */
[----:B------:R-:W-:Y:S01]  /*16ae0*/  FFMA.FTZ R46, R6, R31, R10 ;  /* 0x0000001f062e7223 */ /* 0x000fe2000001000a */
[----:B------:R-:W-:Y:S01]  /*16af0*/  FFMA.FTZ R32, R13, R37, R24 ;  /* 0x000000250d207223 */ /* 0x000fe20000010018 */
[----:B------:R-:W-:Y:S02]  /*16b00*/  HADD2.F32 R21, -RZ, R41.H0_H0 ;  /* 0x20000029ff157230 */ /* 0x000fe40000004100 */
[----:B------:R-:W-:Y:S01]  /*16b10*/  FMUL.FTZ R24, R27, R30 ;  /* 0x0000001e1b187220 */ /* 0x000fe20000410000 */
[----:B------:R-:W-:Y:S01]  /*16b20*/  HADD2.F32 R10, -RZ, R28.H0_H0 ;  /* 0x2000001cff0a7230 */ /* 0x000fe20000004100 */
[----:B------:R-:W-:Y:S01]  /*16b30*/  F2FP.F16.E4M3.UNPACK_B R8, R8.H1 ;  /* 0x00000008ff08723e */ /* 0x000fe200030006ff */
[----:B------:R-:W-:Y:S01]  /*16b40*/  HADD2.F32 R13, -RZ, R34.H0_H0 ;  /* 0x20000022ff0d7230 */ /* 0x000fe20000004100 */
[----:B------:R-:W-:Y:S01]  /*16b50*/  F2FP.F16.E4M3.UNPACK_B R3, R4 ;  /* 0x00000004ff03723e */ /* 0x000fe200020006ff */
[----:B------:R-:W-:-:S02]  /*16b60*/  HADD2.F32 R6, -RZ, R20.H0_H0 ;  /* 0x20000014ff067230 */ /* 0x000fc40000004100 */
[C---:B------:R-:W-:Y:S01]  /*16b70*/  FMUL.FTZ R31, R10.reuse, R21 ;  /* 0x000000150a1f7220 */ /* 0x040fe20000410000 */
[----:B------:R-:W-:Y:S02]  /*16b80*/  HADD2.F32 R12, -RZ, R12.H1_H1 ;  /* 0x3000000cff0c7230 */ /* 0x000fe40000004100 */
[----:B------:R-:W-:Y:S01]  /*16b90*/  FMUL.FTZ R10, R10, R13 ;  /* 0x0000000d0a0a7220 */ /* 0x000fe20000410000 */
[----:B------:R-:W-:Y:S01]  /*16ba0*/  HADD2.F32 R15, -RZ, R15.H1_H1 ;  /* 0x3000000fff0f7230 */ /* 0x000fe20000004100 */
[----:B------:R-:W-:Y:S01]  /*16bb0*/  F2FP.F16.E4M3.UNPACK_B R4, R4.H1 ;  /* 0x00000004ff04723e */ /* 0x000fe200030006ff */
[----:B------:R-:W-:Y:S02]  /*16bc0*/  HADD2.F32 R41, -RZ, R41.H1_H1 ;  /* 0x30000029ff297230 */ /* 0x000fe40000004100 */
[C---:B------:R-:W-:Y:S01]  /*16bd0*/  FFMA.FTZ R50, R6.reuse, R21, R10 ;  /* 0x0000001506327223 */ /* 0x040fe2000001000a */
[-C--:B------:R-:W-:Y:S01]  /*16be0*/  FMUL.FTZ R27, R27, R12.reuse ;  /* 0x0000000c1b1b7220 */ /* 0x080fe20000410000 */
[C---:B------:R-:W-:Y:S01]  /*16bf0*/  FFMA.FTZ R48, R15.reuse, R12, -R24 ;  /* 0x0000000c0f307223 */ /* 0x040fe20000010818 */
[----:B------:R-:W-:Y:S01]  /*16c00*/  F2FP.F16.E4M3.UNPACK_B R21, R35.H1 ;  /* 0x00000023ff15723e */ /* 0x000fe200030006ff */
[----:B------:R-:W-:Y:S01]  /*16c10*/  HADD2.F32 R28, -RZ, R28.H1_H1 ;  /* 0x3000001cff1c7230 */ /* 0x000fe20000004100 */
[----:B------:R-:W-:Y:S01]  /*16c20*/  F2FP.F16.E4M3.UNPACK_B R12, R29.H1 ;  /* 0x0000001dff0c723e */ /* 0x000fe200030006ff */
[----:B------:R-:W-:Y:S01]  /*16c30*/  FFMA.FTZ R47, R15, R30, R27 ;  /* 0x0000001e0f2f7223 */ /* 0x000fe2000001001b */
[----:B------:R-:W-:Y:S01]  /*16c40*/  FFMA.FTZ R49, R6, R13, -R31 ;  /* 0x0000000d06317223 */ /* 0x000fe2000001081f */
[----:B------:R-:W-:-:S02]  /*16c50*/  HADD2.F32 R15, -RZ, R34.H1_H1 ;  /* 0x30000022ff0f7230 */ /* 0x000fc40000004100 */
[C---:B------:R-:W-:Y:S01]  /*16c60*/  FMUL.FTZ R37, R28.reuse, R41 ;  /* 0x000000291c257220 */ /* 0x040fe20000410000 */
[----:B------:R-:W-:Y:S01]  /*16c70*/  HADD2.F32 R27, -RZ, R21.H0_H0 ;  /* 0x20000015ff1b7230 */ /* 0x000fe20000004100 */
[----:B------:R-:W-:Y:S01]  /*16c80*/  F2FP.F16.E4M3.UNPACK_B R35, R35 ;  /* 0x00000023ff23723e */ /* 0x000fe200020006ff */
[----:B------:R-:W-:Y:S02]  /*16c90*/  HADD2.F32 R10, -RZ, R8.H0_H0 ;  /* 0x20000008ff0a7230 */ /* 0x000fe40000004100 */
[----:B------:R-:W-:Y:S01]  /*16ca0*/  FMUL.FTZ R28, R28, R15 ;  /* 0x0000000f1c1c7220 */ /* 0x000fe20000410000 */
[----:B------:R-:W-:Y:S01]  /*16cb0*/  HADD2.F32 R13, -RZ, R12.H0_H0 ;  /* 0x2000000cff0d7230 */ /* 0x000fe20000004100 */
[----:B------:R-:W-:Y:S01]  /*16cc0*/  F2FP.F16.E4M3.UNPACK_B R29, R29 ;  /* 0x0000001dff1d723e */ /* 0x000fe200020006ff */
[----:B------:R-:W-:Y:S02]  /*16cd0*/  HADD2.F32 R20, -RZ, R20.H1_H1 ;  /* 0x30000014ff147230 */ /* 0x000fe40000004100 */
[----:B------:R-:W-:Y:S01]  /*16ce0*/  FMUL.FTZ R31, R10, R27 ;  /* 0x0000001b0a1f7220 */ /* 0x000fe20000410000 */
[----:B------:R-:W-:-:S02]  /*16cf0*/  HADD2.F32 R6, -RZ, R4.H0_H0 ;  /* 0x20000004ff067230 */ /* 0x000fc40000004100 */
[----:B------:R-:W-:Y:S01]  /*16d00*/  FMUL.FTZ R10, R10, R13 ;  /* 0x0000000d0a0a7220 */ /* 0x000fe20000410000 */
[----:B------:R-:W-:Y:S02]  /*16d10*/  HADD2.F32 R21, -RZ, R21.H1_H1 ;  /* 0x30000015ff157230 */ /* 0x000fe40000004100 */
[----:B------:R-:W-:Y:S01]  /*16d20*/  FFMA.FTZ R41, R20, R41, R28 ;  /* 0x0000002914297223 */ /* 0x000fe2000001001c */
[----:B------:R-:W-:Y:S02]  /*16d30*/  HADD2.F32 R8, -RZ, R8.H1_H1 ;  /* 0x30000008ff087230 */ /* 0x000fe40000004100 */
[C---:B------:R-:W-:Y:S01]  /*16d40*/  FFMA.FTZ R31, R6.reuse, R13, -R31 ;  /* 0x0000000d061f7223 */ /* 0x040fe2000001081f */
[----:B------:R-:W-:Y:S01]  /*16d50*/  FFMA.FTZ R28, R6, R27, R10 ;  /* 0x0000001b061c7223 */ /* 0x000fe2000001000a */
[----:B------:R-:W-:Y:S02]  /*16d60*/  HADD2.F32 R13, -RZ, R12.H1_H1 ;  /* 0x3000000cff0d7230 */ /* 0x000fe40000004100 */
[----:B------:R-:W-:Y:S01]  /*16d70*/  FFMA.FTZ R34, R20, R15, -R37 ;  /* 0x0000000f14227223 */ /* 0x000fe20000010825 */
        /* <DEDUP_REMOVED lines=8> */
[----:B------:R-:W-:-:S02]  /*16e00*/  HADD2.F32 R10, -RZ, R35.H1_H1 ;  /* 0x30000023ff0a7230 */ /* 0x000fc40000004100 */
[C---:B------:R-:W-:Y:S01]  /*16e10*/  FMUL.FTZ R21, R6.reuse, R15 ;  /* 0x0000000f06157220 */ /* 0x040fe20000410000 */
[----:B------:R-:W-:Y:S02]  /*16e20*/  HADD2.F32 R11, -RZ, R11.H1_H1 ;  /* 0x3000000bff0b7230 */ /* 0x000fe40000004100 */
[-C--:B------:R-:W-:Y:S01]  /*16e30*/  FMUL.FTZ R27, R6, R13.reuse ;  /* 0x0000000d061b7220 */ /* 0x080fe20000410000 */
[----:B------:R-:W-:Y:S01]  /*16e40*/  HADD2.F32 R4, -RZ, R3.H0_H0 ;  /* 0x20000003ff047230 */ /* 0x000fe20000004100 */
[----:B------:R-:W-:Y:S01]  /*16e50*/  F2FP.F16.E4M3.UNPACK_B R12, R40.H1 ;  /* 0x00000028ff0c723e */ /* 0x000fe200030006ff */
[----:B------:R-:W-:Y:S02]  /*16e60*/  HADD2.F32 R6, -RZ, R29.H1_H1 ;  /* 0x3000001dff067230 */ /* 0x000fe40000004100 */
[C---:B------:R-:W-:Y:S01]  /*16e70*/  FMUL.FTZ R20, R11.reuse, R10 ;  /* 0x0000000a0b147220 */ /* 0x040fe20000410000 */
[----:B------:R-:W-:Y:S02]  /*16e80*/  HADD2.F32 R3, -RZ, R3.H1_H1 ;  /* 0x30000003ff037230 */ /* 0x000fe40000004100 */
[C---:B------:R-:W-:Y:S01]  /*16e90*/  FFMA.FTZ R21, R4.reuse, R13, -R21 ;  /* 0x0000000d04157223 */ /* 0x040fe20000010815 */
[----:B------:R-:W-:Y:S01]  /*16ea0*/  FFMA.FTZ R27, R4, R15, R27 ;  /* 0x0000000f041b7223 */ /* 0x000fe2000001001b */
[----:B------:R-:W-:Y:S01]  /*16eb0*/  F2FP.F16.E4M3.UNPACK_B R8, R33.H1 ;  /* 0x00000021ff08723e */ /* 0x000fe200030006ff */
[----:B------:R-:W-:Y:S01]  /*16ec0*/  FMUL.FTZ R11, R11, R6 ;  /* 0x000000060b0b7220 */ /* 0x000fe20000410000 */
[----:B------:R-:W-:-:S02]  /*16ed0*/  HADD2.F32 R13, -RZ, R12.H0_H0 ;  /* 0x2000000cff0d7230 */ /* 0x000fc40000004100 */
[C---:B------:R-:W-:Y:S01]  /*16ee0*/  FFMA.FTZ R20, R3.reuse, R6, -R20 ;  /* 0x0000000603147223 */ /* 0x040fe20000010814 */
[----:B------:R-:W-:Y:S02]  /*16ef0*/  HADD2.F32 R4, -RZ, R26.H0_H0 ;  /* 0x2000001aff047230 */ /* 0x000fe40000004100 */
[----:B------:R-:W-:Y:S01]  /*16f00*/  FFMA.FTZ R24, R3, R10, R11 ;  /* 0x0000000a03187223 */ /* 0x000fe2000001000b */
[--C-:B------:R-:W-:Y:S01]  /*16f10*/  HADD2.F32 R6, -RZ, R8.reuse.H0_H0 ;  /* 0x20000008ff067230 */ /* 0x100fe20000004100 */
[----:B------:R-:W-:Y:S01]  /*16f20*/  F2FP.F16.E4M3.UNPACK_B R33, R33 ;  /* 0x00000021ff21723e */ /* 0x000fe200020006ff */
[----:B------:R-:W-:Y:S02]  /*16f30*/  HADD2.F32 R11, -RZ, R8.H1_H1 ;  /* 0x30000008ff0b7230 */ /* 0x000fe40000004100 */
[C---:B------:R-:W-:Y:S01]  /*16f40*/  FMUL.FTZ R8, R4.reuse, R13 ;  /* 0x0000000d04087220 */ /* 0x040fe20000410000 */
[----:B------:R-:W-:Y:S02]  /*16f50*/  HADD2.F32 R3, -RZ, R14.H0_H0 ;  /* 0x2000000eff037230 */ /* 0x000fe40000004100 */
[----:B------:R-:W-:Y:S01]  /*16f60*/  FMUL.FTZ R4, R4, R6 ;  /* 0x0000000604047220 */ /* 0x000fe20000410000 */
[----:B------:R-:W-:Y:S01]  /*16f70*/  HADD2.F32 R15, -RZ, R12.H1_H1 ;  /* 0x3000000cff0f7230 */ /* 0x000fe20000004100 */
[----:B------:R-:W-:Y:S01]  /*16f80*/  F2FP.F16.E4M3.UNPACK_B R40, R40 ;  /* 0x00000028ff28723e */ /* 0x000fe200020006ff */
[----:B------:R-:W-:-:S02]  /*16f90*/  HADD2.F32 R26, -RZ, R26.H1_H1 ;  /* 0x3000001aff1a7230 */ /* 0x000fc40000004100 */
[C---:B------:R-:W-:Y:S01]  /*16fa0*/  FFMA.FTZ R29, R3.reuse, R6, -R8 ;  /* 0x00000006031d7223 */ /* 0x040fe20000010808 */
[----:B------:R-:W-:Y:S02]  /*16fb0*/  HADD2.F32 R14, -RZ, R14.H1_H1 ;  /* 0x3000000eff0e7230 */ /* 0x000fe40000004100 */
[----:B------:R-:W-:Y:S01]  /*16fc0*/  FFMA.FTZ R13, R3, R13, R4 ;  /* 0x0000000d030d7223 */ /* 0x000fe20000010004 */
[----:B------:R-:W-:Y:S02]  /*16fd0*/  HADD2.F32 R10, -RZ, R40.H0_H0 ;  /* 0x20000028ff0a7230 */ /* 0x000fe40000004100 */
[C---:B------:R-:W-:Y:S01]  /*16fe0*/  FMUL.FTZ R35, R26.reuse, R15 ;  /* 0x0000000f1a237220 */ /* 0x040fe20000410000 */
[----:B------:R-:W-:Y:S01]  /*16ff0*/  FMUL.FTZ R6, R26, R11 ;  /* 0x0000000b1a067220 */ /* 0x000fe20000410000 */
[----:B------:R-:W-:Y:S01]  /*17000*/  HADD2.F32 R4, -RZ, R25.H0_H0 ;  /* 0x20000019ff047230 */ /* 0x000fe20000004100 */
[----:B------:R-:W-:Y:S01]  /*17010*/  F2FP.SATFINITE.E4M3.F32.PACK_AB_MERGE_C R42, R42, R45, RZ ;  /* 0x0000002d2a2a723e */ /* 0x000fe200048070ff */
[C---:B------:R-:W-:Y:S01]  /*17020*/  FFMA.FTZ R26, R14.reuse, R11, -R35 ;  /* 0x0000000b0e1a7223 */ /* 0x040fe20000010823 */
[----:B------:R-:W-:Y:S01]  /*17030*/  FFMA.FTZ R14, R14, R15, R6 ;  /* 0x0000000f0e0e7223 */ /* 0x000fe20000010006 */
[----:B------:R-:W-:-:S02]  /*17040*/  HADD2.F32 R6, -RZ, R33.H0_H0 ;  /* 0x20000021ff067230 */ /* 0x000fc40000004100 */
[----:B------:R-:W-:Y:S01]  /*17050*/  FMUL.FTZ R12, R4, R10 ;  /* 0x0000000a040c7220 */ /* 0x000fe20000410000 */
[----:B------:R-:W-:Y:S01]  /*17060*/  HADD2.F32 R40, -RZ, R40.H1_H1 ;  /* 0x30000028ff287230 */ /* 0x000fe20000004100 */
[----:B------:R-:W-:Y:S01]  /*17070*/  F2FP.SATFINITE.E4M3.F32.PACK_AB_MERGE_C R26, R26, R29, RZ ;  /* 0x0000001d1a1a723e */ /* 0x000fe200048070ff */
        /* <DEDUP_REMOVED lines=21> */
[----:B------:R-:W-:-:S02]  /*171d0*/  F2FP.SATFINITE.E4M3.F32.PACK_AB_MERGE_C R9, R36, R9, R32 ;  /* 0x000000092409723e */ /* 0x000fc40004807020 */
[----:B------:R-:W-:Y:S01]  /*171e0*/  F2FP.SATFINITE.E4M3.F32.PACK_AB_MERGE_C R11, R47, R46, R11 ;  /* 0x0000002e2f0b723e */ /* 0x000fe2000480700b */
[----:B------:R0:W-:Y:S01]  /*171f0*/  STS.128 [R51+0x1e200], R4 ;  /* 0x01e2000433007388 */ /* 0x0001e20000000c00 */
[----:B------:R-:W-:Y:S02]  /*17200*/  F2FP.SATFINITE.E4M3.F32.PACK_AB_MERGE_C R8, R24, R27, R8 ;  /* 0x0000001b1808723e */ /* 0x000fe40004807008 */
[----:B------:R-:W-:-:S05]  /*17210*/  F2FP.SATFINITE.E4M3.F32.PACK_AB_MERGE_C R10, R25, R10, R13 ;  /* 0x0000000a190a723e */ /* 0x000fca000480700d */
[----:B------:R0:W-:Y:S02]  /*17220*/  STS.128 [R0+0x1e200], R8 ;  /* 0x01e2000800007388 */ /* 0x0001e40000000c00 */
.L_x_602:
[----:B------:R-:W-:Y:S05]  /*17230*/  BSYNC B0 ;  /* 0x0000000000007941 */ /* 0x000fea0003800000 */
.L_x_595:
[----:B------:R-:W-:Y:S01]  /*17240*/  @!PT LDS RZ, [RZ] ;  /* 0x00000000fffff984 */ /* 0x000fe20000000800 */
[----:B------:R-:W-:Y:S01]  /*17250*/  @!PT LDS RZ, [RZ] ;  /* 0x00000000fffff984 */ /* 0x000fe20000000800 */
[----:B------:R-:W-:Y:S01]  /*17260*/  @!PT LDS RZ, [RZ] ;  /* 0x00000000fffff984 */ /* 0x000fe20000000800 */
[----:B------:R-:W-:Y:S01]  /*17270*/  @!PT LDS RZ, [RZ] ;  /* 0x00000000fffff984 */ /* 0x000fe20000000800 */
[----:B------:R1:W-:Y:S06]  /*17280*/  MEMBAR.ALL.CTA ;  /* 0x0000000000007992 */ /* 0x0003ec0000008000 */
[----:B-1----:R-:W1:Y:S01]  /*17290*/  FENCE.VIEW.ASYNC.S ;  /* 0x00000000000073c6 */ /* 0x002e620000000000 */
[----:B------:R-:W-:Y:S05]  /*172a0*/  WARPSYNC.ALL ;  /* 0x0000000000007948 */ /* 0x000fea0003800000 */
[----:B-1----:R-:W-:Y:S06]  /*172b0*/  BAR.SYNC.DEFER_BLOCKING 0xd, 0x100 ;  /* 0x0344000000007b1d */ /* 0x002fec0000010000 */
.L_x_593:
[----:B0-23--:R-:W-:-:S05]  /*172c0*/  IMAD.U32 R0, RZ, RZ, UR53 ;  /* 0x00000035ff007e24 */ /* 0x00dfca000f8e00ff */
[----:B------:R-:W-:-:S13]  /*172d0*/  ISETP.NE.AND P0, PT, R0, 0x3, PT ;  /* 0x000000030000780c */ /* 0x000fda0003f05270 */
[----:B------:R-:W-:Y:S05]  /*172e0*/  @!P0 BRA `(.L_x_622) ;  /* 0x0000000000048947 */ /* 0x000fea0003800000 */
[----:B------:R-:W-:Y:S01]  /*172f0*/  BPT.TRAP 0x1 ;  /* 0x000000040000795c */ /* 0x000fe20000300000 */
.L_x_622:
[----:B------:R-:W-:Y:S01]  /*17300*/  IMAD R0, R147, 0x8, R16 ;  /* 0x0000000893007824 */ /* 0x000fe200078e0210 */
[----:B-1----:R-:W-:-:S04]  /*17310*/  SHF.L.U32 R3, R230, 0x1f, RZ ;  /* 0x0000001fe6037819 */ /* 0x002fc800000006ff */
[----:B------:R0:W1:Y:S01]  /*17320*/  SYNCS.PHASECHK.TRANS64.TRYWAIT P2, [R0+URZ+0x33430], R3 ;  /* 0x03343003000075a7 */ /* 0x000062000804017f */
[----:B------:R-:W-:Y:S05]  /*17330*/  @!P0 BRA `(.L_x_623) ;  /* 0x0000000000048947 */ /* 0x000fea0003800000 */
[----:B------:R-:W-:Y:S01]  /*17340*/  BPT.TRAP 0x1 ;  /* 0x000000040000795c */ /* 0x000fe20000300000 */
.L_x_623:
[----:B----45:R-:W2:Y:S01]  /*17350*/  S2R R4, SR_TID.X ;  /* 0x0000000000047919 */ /* 0x030ea20000002100 */
[----:B------:R-:W-:Y:S02]  /*17360*/  MOV R119, RZ ;  /* 0x000000ff00777202 */ /* 0x000fe40000000f00 */
[----:B--2---:R-:W-:-:S04]  /*17370*/  LOP3.LUT R4, R4, 0x7f, RZ, 0xc0, !PT ;  /* 0x0000007f04047812 */ /* 0x004fc800078ec0ff */
[----:B------:R-:W-:Y:S01]  /*17380*/  ISETP.NE.AND P1, PT, R4, RZ, PT ;  /* 0x000000ff0400720c */ /* 0x000fe20003f25270 */
[----:B-1----:R-:W-:-:S12]  /*17390*/  @P2 BRA `(.L_x_624) ;  /* 0x0000000000082947 */ /* 0x002fd80003800000 */
[----:B------:R-:W1:Y:S02]  /*173a0*/  SYNCS.PHASECHK.TRANS64.TRYWAIT P2, [R0+URZ+0x33430], R3 ;  /* 0x03343003000075a7 */ /* 0x000e64000804017f */
[----:B-1----:R-:W-:Y:S05]  /*173b0*/  @!P2 BRA `(.L_x_625) ;  /* 0x000001380084a947 */ /* 0x002fea0003800000 */
.L_x_624:
[----:B------:R-:W-:Y:S05]  /*173c0*/  WARPSYNC.ALL ;  /* 0x0000000000007948 */ /* 0x000fea0003800000 */
[----:B01----:R-:W-:Y:S01]  /*173d0*/  VIADD R3, R16, 0x24200 ;  /* 0x0002420010037836 */ /* 0x003fe20000000000 */
[----:B------:R-:W-:Y:S01]  /*173e0*/  R2UR UR32, R44 ;  /* 0x000000002c2072ca */ /* 0x000fe200000e0000 */
[----:B------:R-:W-:Y:S01]  /*173f0*/  IMAD.MOV.U32 R5, RZ, RZ, -0x7fffffe0 ;  /* 0x80000020ff057424 */ /* 0x000fe200078e00ff */
[----:B------:R-:W-:Y:S01]  /*17400*/  WARPGROUP.ARRIVE ;  /* 0x00000000000079c5 */ /* 0x000fe20000000000 */
[----:B------:R-:W-:Y:S01]  /*17410*/  UMOV UR29, 0x80000020 ;  /* 0x80000020001d7882 */ /* 0x000fe20000000000 */
[----:B------:R-:W-:Y:S01]  /*17420*/  SHF.R.U32.HI R3, RZ, 0x4, R3 ;  /* 0x00000004ff037819 */ /* 0x000fe20000011603 */
[----:B------:R-:W2:Y:S01]  /*17430*/  LDL R104, [R1+0x70] ;  /* 0x0000700001687983 */ /* 0x000ea20000100800 */
[----:B------:R-:W-:Y:S01]  /*17440*/  R2UR UR31, R5 ;  /* 0x00000000051f72ca */ /* 0x000fe200000e0000 */
[----:B------:R-:W-:Y:S01]  /*17450*/  IMAD.MOV.U32 R9, RZ, RZ, -0x7fffffe0 ;  /* 0x80000020ff097424 */ /* 0x000fe200078e00ff */
[----:B------:R-:W-:Y:S01]  /*17460*/  LOP3.LUT R3, R3, 0x3fff, RZ, 0xc0, !PT ;  /* 0x00003fff03037812 */ /* 0x000fe200078ec0ff */
[----:B------:R-:W-:Y:S01]  /*17470*/  UMOV UR5, UR29 ;  /* 0x0000001d00057c82 */ /* 0x000fe20008000000 */
[----:B------:R-:W-:Y:S01]  /*17480*/  MOV R7, 0x80000020 ;  /* 0x8000002000077802 */ /* 0x000fe20000000f00 */
[----:B------:R-:W-:Y:S01]  /*17490*/  UMOV UR9, UR29 ;  /* 0x0000001d00097c82 */ /* 0x000fe20008000000 */
[----:B------:R-:W-:Y:S01]  /*174a0*/  LOP3.LUT R14, R3, 0x10000, RZ, 0xfc, !PT ;  /* 0x00010000030e7812 */ /* 0x000fe200078efcff */
[----:B------:R-:W-:Y:S01]  /*174b0*/  ULOP3.LUT UR32, UR32, 0x10000, URZ, 0xfc, !UPT ;  /* 0x0001000020207892 */ /* 0x000fe2000f8efc3f */
[----:B------:R-:W-:Y:S01]  /*174c0*/  R2UR UR7, R9 ;  /* 0x00000000090772ca */ /* 0x000fe200000e0000 */
[----:B------:R-:W-:Y:S01]  /*174d0*/  IMAD.MOV.U32 R9, RZ, RZ, -0x7fffffe0 ;  /* 0x80000020ff097424 */ /* 0x000fe200078e00ff */
[----:B------:R-:W-:Y:S01]  /*174e0*/  UMOV UR13, UR29 ;  /* 0x0000001d000d7c82 */ /* 0x000fe20008000000 */
[----:B------:R-:W-:Y:S01]  /*174f0*/  IMAD R4, R147, 0x780, R14 ;  /* 0x0000078093047824 */ /* 0x000fe200078e020e */
[----:B------:R-:W-:Y:S01]  /*17500*/  UIADD3 UR48, UR32, 0x2, URZ ;  /* 0x0000000220307890 */ /* 0x000fe2000fffe03f */
[----:B------:R-:W-:Y:S01]  /*17510*/  IMAD.MOV.U32 R11, RZ, RZ, -0x7fffffe0 ;  /* 0x80000020ff0b7424 */ /* 0x000fe200078e00ff */
[----:B------:R-:W-:Y:S01]  /*17520*/  UMOV UR28, UR32 ;  /* 0x00000020001c7c82 */ /* 0x000fe20008000000 */
[C---:B------:R-:W-:Y:S01]  /*17530*/  VIADD R6, R4.reuse, 0x80 ;  /* 0x0000008004067836 */ /* 0x040fe20000000000 */
[C---:B------:R-:W-:Y:S01]  /*17540*/  R2UR UR30, R4.reuse ;  /* 0x00000000041e72ca */ /* 0x040fe200000e0000 */
[----:B------:R-:W-:Y:S01]  /*17550*/  VIADD R8, R4, 0x100 ;  /* 0x0000010004087836 */ /* 0x000fe20000000000 */
[----:B------:R-:W-:Y:S01]  /*17560*/  UMOV UR4, UR28 ;  /* 0x0000001c00047c82 */ /* 0x000fe20008000000 */
[----:B------:R-:W-:Y:S01]  /*17570*/  UMOV UR8, UR28 ;  /* 0x0000001c00087c82 */ /* 0x000fe20008000000 */
[----:B------:R-:W-:Y:S01]  /*17580*/  R2UR UR15, R9 ;  /* 0x00000000090f72ca */ /* 0x000fe200000e0000 */
[----:B------:R-:W-:Y:S01]  /*17590*/  UMOV UR12, UR28 ;  /* 0x0000001c000c7c82 */ /* 0x000fe20008000000 */
[----:B------:R-:W-:Y:S01]  /*175a0*/  R2UR UR6, R8 ;  /* 0x00000000080672ca */ /* 0x000fe200000e0000 */
[C---:B------:R-:W-:Y:S01]  /*175b0*/  VIADD R8, R4.reuse, 0x200 ;  /* 0x0000020004087836 */ /* 0x040fe20000000000 */
[----:B------:R-:W-:Y:S01]  /*175c0*/  R2UR UR51, R11 ;  /* 0x000000000b3372ca */ /* 0x000fe200000e0000 */
[----:B------:R-:W-:Y:S01]  /*175d0*/  VIADD R10, R4, 0x2 ;  /* 0x00000002040a7836 */ /* 0x000fe20000000000 */
[----:B------:R-:W-:Y:S01]  /*175e0*/  UMOV UR49, 0x80000020 ;  /* 0x8000002000317882 */ /* 0x000fe20000000000 */
[----:B------:R-:W-:Y:S01]  /*175f0*/  IMAD.MOV.U32 R9, RZ, RZ, -0x7fffffe0 ;  /* 0x80000020ff097424 */ /* 0x000fe200078e00ff */
[----:B------:R-:W-:Y:S01]  /*17600*/  R2UR UR14, R8 ;  /* 0x00000000080e72ca */ /* 0x000fe200000e0000 */
[----:B------:R-:W-:Y:S01]  /*17610*/  QGMMA.64x32x32.F32.E4M3.E4M3 R88, gdesc[UR28], RZ, !UPT, gsb0 ;  /* 0x006000001c5879f3 */ /* 0x000fe2000c0008ff */
[----:B------:R-:W-:Y:S01]  /*17620*/  R2UR UR30, R6 ;  /* 0x00000000061e72ca */ /* 0x000fe200000e0000 */
[C---:B------:R-:W-:Y:S01]  /*17630*/  VIADD R6, R4.reuse, 0x180 ;  /* 0x0000018004067836 */ /* 0x040fe20000000000 */
[----:B------:R-:W-:Y:S01]  /*17640*/  R2UR UR31, R7 ;  /* 0x00000000071f72ca */ /* 0x000fe200000e0000 */
[----:B------:R-:W-:Y:S01]  /*17650*/  VIADD R8, R4, 0x102 ;  /* 0x0000010204087836 */ /* 0x000fe20000000000 */
[----:B------:R-:W-:Y:S01]  /*17660*/  MOV R7, 0x80000020 ;  /* 0x8000002000077802 */ /* 0x000fe20000000f00 */
[----:B------:R-:W-:Y:S01]  /*17670*/  UMOV UR16, UR48 ;  /* 0x0000003000107c82 */ /* 0x000fe20008000000 */
[----:B------:R-:W-:Y:S01]  /*17680*/  R2UR UR10, R6 ;  /* 0x00000000060a72ca */ /* 0x000fe200000e0000 */
[----:B------:R-:W-:Y:S01]  /*17690*/  VIADD R6, R4, 0x82 ;  /* 0x0000008204067836 */ /* 0x000fe20000000000 */
[----:B------:R-:W-:Y:S01]  /*176a0*/  R2UR UR11, R7 ;  /* 0x00000000070b72ca */ /* 0x000fe200000e0000 */
[----:B------:R-:W-:Y:S01]  /*176b0*/  UMOV UR17, UR49 ;  /* 0x0000003100117c82 */ /* 0x000fe20008000000 */
[----:B------:R-:W-:Y:S01]  /*176c0*/  R2UR UR50, R10 ;  /* 0x000000000a3272ca */ /* 0x000fe200000e0000 */
[----:B------:R-:W-:Y:S01]  /*176d0*/  VIADD R10, R4, 0x280 ;  /* 0x00000280040a7836 */ /* 0x000fe20000000000 */
[----:B------:R-:W-:Y:S01]  /*176e0*/  MOV R7, 0x80000020 ;  /* 0x8000002000077802 */ /* 0x000fe20000000f00 */
[----:B------:R-:W-:Y:S01]  /*176f0*/  IMAD.MOV.U32 R11, RZ, RZ, -0x7fffffe0 ;  /* 0x80000020ff0b7424 */ /* 0x000fe200078e00ff */
[----:B------:R-:W-:Y:S01]  /*17700*/  MOV R5, 0x80000020 ;  /* 0x8000002000057802 */ /* 0x000fe20000000f00 */
[----:B------:R-:W-:Y:S01]  /*17710*/  ULDC UR56, c[0x0][0x988] ;  /* 0x0002620000387ab9 */ /* 0x000fe20000000800 */
[----:B------:R-:W-:-:S02]  /*17720*/  IMAD.MOV.U32 R118, RZ, RZ, R119 ;  /* 0x000000ffff767224 */ /* 0x000fc400078e0077 */
[--C-:B------:R-:W-:Y:S02]  /*17730*/  IMAD.MOV.U32 R116, RZ, RZ, R119.reuse ;  /* 0x000000ffff747224 */ /* 0x100fe400078e0077 */
[--C-:B------:R-:W-:Y:S02]  /*17740*/  IMAD.MOV.U32 R114, RZ, RZ, R119.reuse ;  /* 0x000000ffff727224 */ /* 0x100fe400078e0077 */
[--C-:B------:R-:W-:Y:S02]  /*17750*/  IMAD.MOV.U32 R112, RZ, RZ, R119.reuse ;  /* 0x000000ffff707224 */ /* 0x100fe400078e0077 */
[--C-:B------:R-:W-:Y:S02]  /*17760*/  IMAD.MOV.U32 R110, RZ, RZ, R119.reuse ;  /* 0x000000ffff6e7224 */ /* 0x100fe400078e0077 */
[--C-:B------:R-:W-:Y:S02]  /*17770*/  IMAD.MOV.U32 R108, RZ, RZ, R119.reuse ;  /* 0x000000ffff6c7224 */ /* 0x100fe400078e0077 */
[----:B------:R-:W-:Y:S01]  /*17780*/  IMAD.MOV.U32 R106, RZ, RZ, R119 ;  /* 0x000000ffff6a7224 */ /* 0x000fe200078e0077 */
[----:B------:R-:W-:-:S02]  /*17790*/  WARPGROUP.DEPBAR.LE gsb0, 0x0 ;  /* 0x00008000000079c5 */ /* 0x000fc40000010000 */
[----:B------:R-:W-:-:S06]  /*177a0*/  WARPGROUP.ARRIVE ;  /* 0x00000000000079c5 */ /* 0x000fcc0000000000 */
[----:B------:R-:W-:Y:S03]  /*177b0*/  QGMMA.64x32x32.F32.E4M3.E4M3 R72, gdesc[UR28], RZ, !UPT, gsb0 ;  /* 0x006000001c4879f3 */ /* 0x000fe6000c0008ff */
[----:B------:R-:W-:Y:S02]  /*177c0*/  WARPGROUP.DEPBAR.LE gsb0, 0x0 ;  /* 0x00008000000079c5 */ /* 0x000fe40000010000 */
[----:B------:R-:W-:-:S06]  /*177d0*/  WARPGROUP.ARRIVE ;  /* 0x00000000000079c5 */ /* 0x000fcc0000000000 */
[----:B------:R-:W-:Y:S01]  /*177e0*/  QGMMA.64x32x32.F32.E4M3.E4M3 R56, gdesc[UR4], RZ, !UPT, gsb0 ;  /* 0x00600000043879f3 */ /* 0x000fe2000c0008ff */
[----:B------:R-:W-:Y:S01]  /*177f0*/  R2UR UR6, R10 ;  /* 0x000000000a0672ca */ /* 0x000fe200000e0000 */
[----:B------:R-:W-:Y:S01]  /*17800*/  UIADD3 UR4, UR32, 0x200, URZ ;  /* 0x0000020020047890 */ /* 0x000fe2000fffe03f */
[----:B------:R-:W-:Y:S01]  /*17810*/  R2UR UR7, R11 ;  /* 0x000000000b0772ca */ /* 0x000fe200000e0000 */
[----:B------:R-:W-:Y:S01]  /*17820*/  UMOV UR5, 0x80000020 ;  /* 0x8000002000057882 */ /* 0x000fe20000000000 */
[----:B------:R-:W-:Y:S01]  /*17830*/  VIADD R10, R4, 0x282 ;  /* 0x00000282040a7836 */ /* 0x000fe20000000000 */
[----:B------:R-:W-:Y:S01]  /*17840*/  UMOV UR21, UR5 ;  /* 0x0000000500157c82 */ /* 0x000fe20008000000 */
[----:B------:R-:W-:Y:S02]  /*17850*/  IMAD.MOV.U32 R11, RZ, RZ, -0x7fffffe0 ;  /* 0x80000020ff0b7424 */ /* 0x000fe400078e00ff */
[----:B------:R-:W-:Y:S01]  /*17860*/  UMOV UR20, UR4 ;  /* 0x0000000400147c82 */ /* 0x000fe20008000000 */
[----:B------:R-:W-:-:S02]  /*17870*/  WARPGROUP.DEPBAR.LE gsb0, 0x0 ;  /* 0x00008000000079c5 */ /* 0x000fc40000010000 */
[----:B------:R-:W-:-:S06]  /*17880*/  WARPGROUP.ARRIVE ;  /* 0x00000000000079c5 */ /* 0x000fcc0000000000 */
[----:B------:R-:W-:Y:S01]  /*17890*/  QGMMA.64x32x32.F32.E4M3.E4M3 R40, gdesc[UR8], RZ, !UPT, gsb0 ;  /* 0x00600000082879f3 */ /* 0x000fe2000c0008ff */
[----:B------:R-:W-:Y:S01]  /*178a0*/  R2UR UR10, R8 ;  /* 0x00000000080a72ca */ /* 0x000fe200000e0000 */
[----:B------:R-:W-:Y:S01]  /*178b0*/  UMOV UR8, UR48 ;  /* 0x0000003000087c82 */ /* 0x000fe20008000000 */
[----:B------:R-:W-:Y:S01]  /*178c0*/  R2UR UR11, R9 ;  /* 0x00000000090b72ca */ /* 0x000fe200000e0000 */
[----:B------:R-:W-:Y:S01]  /*178d0*/  UMOV UR9, UR49 ;  /* 0x0000003100097c82 */ /* 0x000fe20008000000 */
[----:B------:R-:W-:Y:S02]  /*178e0*/  VIADD R8, R4, 0x202 ;  /* 0x0000020204087836 */ /* 0x000fe40000000000 */
[----:B------:R-:W-:-:S03]  /*178f0*/  IMAD.MOV.U32 R9, RZ, RZ, -0x7fffffe0 ;  /* 0x80000020ff097424 */ /* 0x000fc600078e00ff */
[----:B------:R-:W-:Y:S01]  /*17900*/  R2UR UR18, R8 ;  /* 0x00000000081272ca */ /* 0x000fe200000e0000 */
[----:B------:R-:W-:Y:S01]  /*17910*/  VIADD R8, R4, 0x380 ;  /* 0x0000038004087836 */ /* 0x000fe20000000000 */
[----:B------:R-:W-:Y:S01]  /*17920*/  R2UR UR19, R9 ;  /* 0x00000000091372ca */ /* 0x000fe200000e0000 */
[----:B------:R-:W-:Y:S01]  /*17930*/  IMAD.MOV.U32 R9, RZ, RZ, -0x7fffffe0 ;  /* 0x80000020ff097424 */ /* 0x000fe200078e00ff */
[----:B------:R-:W-:Y:S02]  /*17940*/  WARPGROUP.DEPBAR.LE gsb0, 0x0 ;  /* 0x00008000000079c5 */ /* 0x000fe40000010000 */
[----:B------:R-:W-:-:S06]  /*17950*/  WARPGROUP.ARRIVE ;  /* 0x00000000000079c5 */ /* 0x000fcc0000000000 */
[----:B------:R-:W-:Y:S01]  /*17960*/  QGMMA.64x32x32.F32.E4M3.E4M3 R24, gdesc[UR12], RZ, !UPT, gsb0 ;  /* 0x006000000c1879f3 */ /* 0x000fe2000c0008ff */
[----:B------:R-:W-:Y:S01]  /*17970*/  UMOV UR12, UR48 ;  /* 0x00000030000c7c82 */ /* 0x000fe20008000000 */
[----:B------:R-:W-:Y:S01]  /*17980*/  UMOV UR13, UR49 ;  /* 0x00000031000d7c82 */ /* 0x000fe20008000000 */
[----:B------:R-:W-:Y:S02]  /*17990*/  WARPGROUP.DEPBAR.LE gsb0, 0x0 ;  /* 0x00008000000079c5 */ /* 0x000fe40000010000 */
[----:B------:R-:W-:-:S06]  /*179a0*/  WARPGROUP.ARRIVE ;  /* 0x00000000000079c5 */ /* 0x000fcc0000000000 */
[----:B------:R-:W-:Y:S01]  /*179b0*/  QGMMA.64x32x32.F32.E4M3.E4M3 R88, gdesc[UR48], R88, gsb0 ;  /* 0x00600000305879f3 */ /* 0x000fe20008000858 */
[----:B------:R-:W-:Y:S01]  /*179c0*/  R2UR UR50, R6 ;  /* 0x00000000063272ca */ /* 0x000fe200000e0000 */
[----:B------:R-:W-:Y:S01]  /*179d0*/  VIADD R6, R4, 0x182 ;  /* 0x0000018204067836 */ /* 0x000fe20000000000 */
[----:B------:R-:W-:Y:S02]  /*179e0*/  R2UR UR51, R7 ;  /* 0x00000000073372ca */ /* 0x000fe400000e0000 */
[----:B------:R-:W-:Y:S02]  /*179f0*/  MOV R7, 0x80000020 ;  /* 0x8000002000077802 */ /* 0x000fe40000000f00 */
[----:B------:R-:W-:Y:S01]  /*17a00*/  R2UR UR14, R6 ;  /* 0x00000000060e72ca */ /* 0x000fe200000e0000 */
[----:B------:R-:W-:Y:S01]  /*17a10*/  VIADD R6, R4, 0x300 ;  /* 0x0000030004067836 */ /* 0x000fe20000000000 */
[----:B------:R-:W-:Y:S02]  /*17a20*/  R2UR UR15, R7 ;  /* 0x00000000070f72ca */ /* 0x000fe400000e0000 */
[----:B------:R-:W-:Y:S01]  /*17a30*/  MOV R7, 0x80000020 ;  /* 0x8000002000077802 */ /* 0x000fe20000000f00 */
[----:B------:R-:W-:-:S02]  /*17a40*/  WARPGROUP.DEPBAR.LE gsb0, 0x0 ;  /* 0x00008000000079c5 */ /* 0x000fc40000010000 */
[----:B------:R-:W-:-:S06]  /*17a50*/  WARPGROUP.ARRIVE ;  /* 0x00000000000079c5 */ /* 0x000fcc0000000000 */
[----:B------:R-:W-:Y:S03]  /*17a60*/  QGMMA.64x32x32.F32.E4M3.E4M3 R72, gdesc[UR48], R72, gsb0 ;  /* 0x00600000304879f3 */ /* 0x000fe60008000848 */
[----:B------:R-:W-:Y:S02]  /*17a70*/  WARPGROUP.DEPBAR.LE gsb0, 0x0 ;  /* 0x00008000000079c5 */ /* 0x000fe40000010000 */
[----:B------:R-:W-:-:S06]  /*17a80*/  WARPGROUP.ARRIVE ;  /* 0x00000000000079c5 */ /* 0x000fcc0000000000 */
[----:B------:R-:W-:Y:S01]  /*17a90*/  QGMMA.64x32x32.F32.E4M3.E4M3 R56, gdesc[UR8], R56, gsb0 ;  /* 0x00600000083879f3 */ /* 0x000fe20008000838 */
        /* <DEDUP_REMOVED lines=10> */
[----:B------:R-:W-:Y:S01]  /*17b40*/  QGMMA.64x32x32.F32.E4M3.E4M3 R40, gdesc[UR12], R40, gsb0 ;  /* 0x006000000c2879f3 */ /* 0x000fe20008000828 */
        /* <DEDUP_REMOVED lines=12> */
[----:B------:R-:W-:Y:S01]  /*17c10*/  QGMMA.64x32x32.F32.E4M3.E4M3 R24, gdesc[UR16], R24, gsb0 ;  /* 0x00600000101879f3 */ /* 0x000fe20008000818 */
        /* <DEDUP_REMOVED lines=15> */
[----:B------:R-:W-:Y:S01]  /*17d10*/  QGMMA.64x32x32.F32.E4M3.E4M3 R72, gdesc[UR4], R72, gsb0 ;  /* 0x00600000044879f3 */ /* 0x000fe20008000848 */
[----:B------:R-:W-:Y:S02]  /*17d20*/  ULDC UR6, c[0x0][0x988] ;  /* 0x0002620000067ab9 */ /* 0x000fe40000000800 */
[----:B------:R-:W-:Y:S02]  /*17d30*/  WARPGROUP.DEPBAR.LE gsb0, 0x0 ;  /* 0x00008000000079c5 */ /* 0x000fe40000010000 */
[----:B------:R-:W-:-:S06]  /*17d40*/  WARPGROUP.ARRIVE ;  /* 0x00000000000079c5 */ /* 0x000fcc0000000000 */
[----:B------:R-:W-:Y:S01]  /*17d50*/  QGMMA.64x32x32.F32.E4M3.E4M3 R56, gdesc[UR12], R56, gsb0 ;  /* 0x006000000c3879f3 */ /* 0x000fe20008000838 */
[----:B------:R-:W-:Y:S01]  /*17d60*/  R2UR UR14, R10 ;  /* 0x000000000a0e72ca */ /* 0x000fe200000e0000 */
[----:B------:R-:W-:Y:S01]  /*17d70*/  UIADD3 UR12, UR32, 0x400, URZ ;  /* 0x00000400200c7890 */ /* 0x000fe2000fffe03f */
[----:B------:R-:W-:Y:S01]  /*17d80*/  R2UR UR15, R11 ;  /* 0x000000000b0f72ca */ /* 0x000fe200000e0000 */
[----:B------:R-:W-:Y:S01]  /*17d90*/  UMOV UR13, 0x80000020 ;  /* 0x80000020000d7882 */ /* 0x000fe20000000000 */
[----:B------:R-:W-:Y:S01]  /*17da0*/  IMAD.MOV.U32 R11, RZ, RZ, -0x7fffffe0 ;  /* 0x80000020ff0b7424 */ /* 0x000fe200078e00ff */
[----:B------:R-:W-:Y:S01]  /*17db0*/  UMOV UR33, UR13 ;  /* 0x0000000d00217c82 */ /* 0x000fe20008000000 */
[----:B------:R-:W-:Y:S01]  /*17dc0*/  IADD3 R10, R4, 0x502, RZ ;  /* 0x00000502040a7810 */ /* 0x000fe20007ffe0ff */
[----:B------:R-:W-:Y:S02]  /*17dd0*/  WARPGROUP.DEPBAR.LE gsb0, 0x0 ;  /* 0x00008000000079c5 */ /* 0x000fe40000010000 */
        /* <DEDUP_REMOVED lines=34> */
[----:B------:R-:W-:Y:S01]  /*18000*/  UIADD3 UR16, UR32, 0x402, URZ ;  /* 0x0000040220107890 */ /* 0x000fe2000fffe03f */
[----:B------:R-:W-:Y:S01]  /*18010*/  R2UR UR18, R10 ;  /* 0x000000000a1272ca */ /* 0x000fe200000e0000 */
[----:B------:R-:W-:Y:S01]  /*18020*/  UMOV UR17, 0x80000020 ;  /* 0x8000002000117882 */ /* 0x000fe20000000000 */
[----:B------:R-:W-:Y:S01]  /*18030*/  UMOV UR32, UR12 ;  /* 0x0000000c00207c82 */ /* 0x000fe20008000000 */
[----:B------:R-:W-:Y:S01]  /*18040*/  R2UR UR19, R11 ;  /* 0x000000000b1372ca */ /* 0x000fe200000e0000 */
        /* <DEDUP_REMOVED lines=9> */
[----:B------:R-:W-:Y:S02]  /*180e0*/  R2UR UR34, R8 ;  /* 0x00000000082272ca */ /* 0x000fe400000e0000 */
[----:B------:R-:W-:Y:S01]  /*180f0*/  R2UR UR35, R9 ;  /* 0x00000000092372ca */ /* 0x000fe200000e0000 */
        /* <DEDUP_REMOVED lines=10> */
[----:B------:R-:W-:Y:S01]  /*181a0*/  R2UR UR15, R7 ;  /* 0x00000000070f72ca */ /* 0x000fe200000e0000 */
[----:B------:R-:W-:-:S03]  /*181b0*/  IMAD.MOV.U32 R7, RZ, RZ, -0x7fffffe0 ;  /* 0x80000020ff077424 */ /* 0x000fc600078e00ff */
[----:B------:R-:W-:Y:S02]  /*181c0*/  R2UR UR26, R6 ;  /* 0x00000000061a72ca */ /* 0x000fe400000e0000 */
[----:B------:R-:W-:Y:S01]  /*181d0*/  R2UR UR27, R7 ;  /* 0x00000000071b72ca */ /* 0x000fe200000e0000 */
[----:B------:R-:W-:Y:S01]  /*181e0*/  IMAD.MOV.U32 R7, RZ, RZ, -0x7fffffe0 ;  /* 0x80000020ff077424 */ /* 0x000fe200078e00ff */
[----:B------:R-:W-:Y:S01]  /*181f0*/  IADD3 R6, R4, 0x582, RZ ;  /* 0x0000058204067810 */ /* 0x000fe20007ffe0ff */
        /* <DEDUP_REMOVED lines=15> */
[----:B------:R-:W-:Y:S01]  /*182f0*/  R2UR UR18, R6 ;  /* 0x00000000061272ca */ /* 0x000fe200000e0000 */
[----:B------:R-:W-:Y:S01]  /*18300*/  VIADD R6, R4, 0x602 ;  /* 0x0000060204067836 */ /* 0x000fe20000000000 */
[----:B------:R-:W-:Y:S01]  /*18310*/  R2UR UR19, R7 ;  /* 0x00000000071372ca */ /* 0x000fe200000e0000 */
[----:B------:R-:W-:Y:S01]  /*18320*/  IMAD.MOV.U32 R7, RZ, RZ, -0x7fffffe0 ;  /* 0x80000020ff077424 */ /* 0x000fe200078e00ff */
[----:B------:R-:W-:Y:S02]  /*18330*/  WARPGROUP.DEPBAR.LE gsb0, 0x0 ;  /* 0x00008000000079c5 */ /* 0x000fe40000010000 */
[----:B------:R-:W-:Y:S01]  /*18340*/  WARPGROUP.ARRIVE ;  /* 0x00000000000079c5 */ /* 0x000fe20000000000 */
[C---:B------:R-:W-:Y:S01]  /*18350*/  FMUL.FTZ R8, R2.reuse, R88 ;  /* 0x0000005802087220 */ /* 0x040fe20000410000 */
[C---:B------:R-:W-:Y:S01]  /*18360*/  FMUL.FTZ R9, R2.reuse, R89 ;  /* 0x0000005902097220 */ /* 0x040fe20000410000 */
[C---:B------:R-:W-:Y:S01]  /*18370*/  FMUL.FTZ R20, R2.reuse, R95 ;  /* 0x0000005f02147220 */ /* 0x040fe20000410000 */
[C---:B------:R-:W-:Y:S01]  /*18380*/  FMUL.FTZ R11, R2.reuse, R92 ;  /* 0x0000005c020b7220 */ /* 0x040fe20000410000 */
[----:B------:R-:W-:-:S04]  /*18390*/  FMUL.FTZ R3, R2, R90 ;  /* 0x0000005a02037220 */ /* 0x000fc80000410000 */
[----:B------:R-:W-:Y:S01]  /*183a0*/  QGMMA.64x32x32.F32.E4M3.E4M3 R72, gdesc[UR16], R72, gsb0 ;  /* 0x00600000104879f3 */ /* 0x000fe20008000848 */
[----:B------:R-:W-:Y:S01]  /*183b0*/  R2UR UR18, R6 ;  /* 0x00000000061272ca */ /* 0x000fe200000e0000 */
[----:B------:R-:W-:Y:S01]  /*183c0*/  MUFU.TANH R8, R8 ;  /* 0x0000000800087308 */ /* 0x000fe20000002400 */
[----:B------:R-:W-:Y:S01]  /*183d0*/  R2UR UR19, R7 ;  /* 0x00000000071372ca */ /* 0x000fe200000e0000 */
[----:B------:R-:W-:Y:S01]  /*183e0*/  IMAD.MOV.U32 R7, RZ, RZ, -0x7fffffe0 ;  /* 0x80000020ff077424 */ /* 0x000fe200078e00ff */
[----:B------:R-:W-:Y:S01]  /*183f0*/  IADD3 R6, R4, 0x682, RZ ;  /* 0x0000068204067810 */ /* 0x000fe20007ffe0ff */
[C---:B------:R-:W-:Y:S01]  /*18400*/  FMUL.FTZ R10, R2.reuse, R93 ;  /* 0x0000005d020a7220 */ /* 0x040fe20000410000 */
[C---:B------:R-:W-:Y:S01]  /*18410*/  FMUL.FTZ R12, R2.reuse, R91 ;  /* 0x0000005b020c7220 */ /* 0x040fe20000410000 */
[C---:B------:R-:W-:Y:S01]  /*18420*/  FMUL.FTZ R91, R2.reuse, R98 ;  /* 0x00000062025b7220 */ /* 0x040fe20000410000 */
[C---:B------:R-:W-:Y:S01]  /*18430*/  FMUL.FTZ R15, R2.reuse, R96 ;  /* 0x00000060020f7220 */ /* 0x040fe20000410000 */
[----:B------:R-:W-:Y:S01]  /*18440*/  MUFU.TANH R9, R9 ;  /* 0x0000000900097308 */ /* 0x000fe20000002400 */
[C---:B------:R-:W-:Y:S01]  /*18450*/  FMUL.FTZ R21, R2.reuse, R94 ;  /* 0x0000005e02157220 */ /* 0x040fe20000410000 */
[----:B------:R-:W-:Y:S01]  /*18460*/  FMUL.FTZ R13, R2, R97 ;  /* 0x00000061020d7220 */ /* 0x000fe20000410000 */
[----:B------:R-:W-:-:S02]  /*18470*/  VIADD R4, R4, 0x702 ;  /* 0x0000070204047836 */ /* 0x000fc40000000000 */
[C---:B------:R-:W-:Y:S01]  /*18480*/  FMUL.FTZ R89, R2.reuse, R100 ;  /* 0x0000006402597220 */ /* 0x040fe20000410000 */
[C---:B------:R-:W-:Y:S01]  /*18490*/  FMUL.FTZ R93, R2.reuse, R102 ;  /* 0x00000066025d7220 */ /* 0x040fe20000410000 */
[C---:B------:R-:W-:Y:S01]  /*184a0*/  FMUL.FTZ R88, R2.reuse, R101 ;  /* 0x0000006502587220 */ /* 0x040fe20000410000 */
[C---:B------:R-:W-:Y:S01]  /*184b0*/  FMUL.FTZ R90, R2.reuse, R99 ;  /* 0x00000063025a7220 */ /* 0x040fe20000410000 */
[----:B------:R-:W0:Y:S01]  /*184c0*/  MUFU.TANH R20, R20 ;  /* 0x0000001400147308 */ /* 0x000e220000002400 */
[----:B------:R-:W-:-:S07]  /*184d0*/  FMUL.FTZ R92, R2, R103 ;  /* 0x00000067025c7220 */ /* 0x000fce0000410000 */
[----:B------:R-:W1:Y:S08]  /*184e0*/  MUFU.TANH R11, R11 ;  /* 0x0000000b000b7308 */ /* 0x000e700000002400 */
[----:B------:R-:W3:Y:S08]  /*184f0*/  MUFU.TANH R3, R3 ;  /* 0x0000000300037308 */ /* 0x000ef00000002400 */
[----:B------:R-:W4:Y:S08]  /*18500*/  MUFU.TANH R10, R10 ;  /* 0x0000000a000a7308 */ /* 0x000f300000002400 */
[----:B------:R-:W5:Y:S08]  /*18510*/  MUFU.TANH R12, R12 ;  /* 0x0000000c000c7308 */ /* 0x000f700000002400 */
[----:B------:R-:W5:Y:S01]  /*18520*/  MUFU.TANH R91, R91 ;  /* 0x0000005b005b7308 */ /* 0x000f620000002400 */
[----:B------:R-:W-:-:S02]  /*18530*/  WARPGROUP.DEPBAR.LE gsb0, 0x0 ;  /* 0x00008000000079c5 */ /* 0x000fc40000010000 */
[----:B------:R-:W-:Y:S01]  /*18540*/  WARPGROUP.ARRIVE ;  /* 0x00000000000079c5 */ /* 0x000fe20000000000 */
[C---:B------:R-:W-:Y:S01]  /*18550*/  FMUL.FTZ R95, R2.reuse, R75 ;  /* 0x0000004b025f7220 */ /* 0x040fe20000410000 */
[C---:B------:R-:W-:Y:S01]  /*18560*/  FMUL.FTZ R75, R2.reuse, R76 ;  /* 0x0000004c024b7220 */ /* 0x040fe20000410000 */
[C---:B------:R-:W-:Y:S01]  /*18570*/  FMUL.FTZ R76, R2.reuse, R81 ;  /* 0x00000051024c7220 */ /* 0x040fe20000410000 */
[C---:B------:R-:W-:Y:S01]  /*18580*/  FMUL.FTZ R81, R2.reuse, R83 ;  /* 0x0000005302517220 */ /* 0x040fe20000410000 */
[----:B------:R-:W-:Y:S01]  /*18590*/  FMUL.FTZ R83, R2, R86 ;  /* 0x0000005602537220 */ /* 0x000fe20000410000 */
[----:B------:R-:W-:Y:S01]  /*185a0*/  QGMMA.64x32x32.F32.E4M3.E4M3 R56, gdesc[UR16], R56, gsb0 ;  /* 0x00600000103879f3 */ /* 0x000fe20008000838 */
[----:B------:R-:W-:Y:S01]  /*185b0*/  R2UR UR18, R6 ;  /* 0x00000000061272ca */ /* 0x000fe200000e0000 */
[----:B--2---:R-:W-:Y:S01]  /*185c0*/  IMAD.IADD R6, R104, 0x1, R159 ;  /* 0x0000000168067824 */ /* 0x004fe200078e029f */
[----:B------:R-:W-:Y:S01]  /*185d0*/  R2UR UR19, R7 ;  /* 0x00000000071372ca */ /* 0x000fe200000e0000 */
[----:B------:R-:W2:Y:S01]  /*185e0*/  MUFU.TANH R15, R15 ;  /* 0x0000000f000f7308 */ /* 0x000ea20000002400 */
[----:B------:R-:W-:Y:S01]  /*185f0*/  FMUL.FTZ R96, R2, R78 ;  /* 0x0000004e02607220 */ /* 0x000fe20000410000 */
[----:B------:R-:W-:-:S02]  /*18600*/  IMAD R6, R161, -0xa0, R6 ;  /* 0xffffff60a1067824 */ /* 0x000fc400078e0206 */
[C---:B------:R-:W-:Y:S01]  /*18610*/  FMUL.FTZ R72, R2.reuse, R72 ;  /* 0x0000004802487220 */ /* 0x040fe20000410000 */
[C---:B------:R-:W-:Y:S01]  /*18620*/  FMUL.FTZ R94, R2.reuse, R74 ;  /* 0x0000004a025e7220 */ /* 0x040fe20000410000 */
[C---:B------:R-:W-:Y:S01]  /*18630*/  FMUL.FTZ R78, R2.reuse, R79 ;  /* 0x0000004f024e7220 */ /* 0x040fe20000410000 */
[----:B------:R-:W-:Y:S01]  /*18640*/  FMUL.FTZ R79, R2, R84 ;  /* 0x00000054024f7220 */ /* 0x000fe20000410000 */
[C---:B------:R-:W-:Y:S01]  /*18650*/  ISETP.GT.AND P2, PT, R6.reuse, RZ, PT ;  /* 0x000000ff0600720c */ /* 0x040fe20003f44270 */
[----:B------:R-:W2:Y:S01]  /*18660*/  MUFU.TANH R21, R21 ;  /* 0x0000001500157308 */ /* 0x000ea20000002400 */
[----:B------:R-:W-:Y:S01]  /*18670*/  ISETP.GT.AND P3, PT, R6, 0x1, PT ;  /* 0x000000010600780c */ /* 0x000fe20003f64270 */
[----:B------:R-:W-:Y:S01]  /*18680*/  FMUL.FTZ R84, R2, R87 ;  /* 0x0000005702547220 */ /* 0x000fe20000410000 */
[----:B------:R-:W-:Y:S01]  /*18690*/  ISETP.GT.AND P5, PT, R6, 0x9, PT ;  /* 0x000000090600780c */ /* 0x000fe20003fa4270 */
[----:B------:R-:W-:Y:S01]  /*186a0*/  FMUL.FTZ R74, R2, R77 ;  /* 0x0000004d024a7220 */ /* 0x000fe20000410000 */
[----:B------:R-:W-:Y:S01]  /*186b0*/  ISETP.GT.AND P4, PT, R6, 0x8, PT ;  /* 0x000000080600780c */ /* 0x000fe20003f84270 */
[----:B------:R-:W-:Y:S01]  /*186c0*/  FMUL.FTZ R77, R2, R80 ;  /* 0x00000050024d7220 */ /* 0x000fe20000410000 */
[----:B0-----:R-:W-:Y:S01]  /*186d0*/  FSEL R7, R20, -INF , P5 ;  /* 0xff80000014077808 */ /* 0x001fe20002800000 */
[----:B------:R-:W0:Y:S01]  /*186e0*/  MUFU.TANH R13, R13 ;  /* 0x0000000d000d7308 */ /* 0x000e220000002400 */
[----:B-1----:R-:W-:Y:S01]  /*186f0*/  FSEL R87, R11, -INF , P4 ;  /* 0xff8000000b577808 */ /* 0x002fe20002000000 */
[C---:B------:R-:W-:Y:S01]  /*18700*/  FMUL.FTZ R82, R2.reuse, R82 ;  /* 0x0000005202527220 */ /* 0x040fe20000410000 */
[----:B---3--:R-:W-:Y:S01]  /*18710*/  FSEL R3, R3, -INF , P2 ;  /* 0xff80000003037808 */ /* 0x008fe20001000000 */
[----:B------:R-:W-:Y:S01]  /*18720*/  FMUL.FTZ R73, R2, R73 ;  /* 0x0000004902497220 */ /* 0x000fe20000410000 */
[----:B----4-:R-:W-:Y:S01]  /*18730*/  FSEL R97, R10, -INF , P5 ;  /* 0xff8000000a617808 */ /* 0x010fe20002800000 */
[----:B------:R-:W-:Y:S01]  /*18740*/  FMUL.FTZ R80, R2, R85 ;  /* 0x0000005502507220 */ /* 0x000fe20000410000 */
[----:B------:R-:W-:Y:S01]  /*18750*/  ISETP.GT.AND P5, PT, R6, 0x19, PT ;  /* 0x000000190600780c */ /* 0x000fe20003fa4270 */
[----:B------:R-:W1:Y:S08]  /*18760*/  MUFU.TANH R89, R89 ;  /* 0x0000005900597308 */ /* 0x000e700000002400 */
[----:B------:R-:W3:Y:S08]  /*18770*/  MUFU.TANH R93, R93 ;  /* 0x0000005d005d7308 */ /* 0x000ef00000002400 */
[----:B------:R-:W4:Y:S08]  /*18780*/  MUFU.TANH R88, R88 ;  /* 0x0000005800587308 */ /* 0x000f300000002400 */
[----:B------:R-:W-:Y:S01]  /*18790*/  MUFU.TANH R72, R72 ;  /* 0x0000004800487308 */ /* 0x000fe20000002400 */
[----:B------:R-:W-:-:S02]  /*187a0*/  WARPGROUP.DEPBAR.LE gsb0, 0x0 ;  /* 0x00008000000079c5 */ /* 0x000fc40000010000 */
[----:B------:R-:W-:Y:S01]  /*187b0*/  WARPGROUP.ARRIVE ;  /* 0x00000000000079c5 */ /* 0x000fe20000000000 */
[C---:B------:R-:W-:Y:S01]  /*187c0*/  FMUL.FTZ R86, R2.reuse, R59 ;  /* 0x0000003b02567220 */ /* 0x040fe20000410000 */
[C---:B------:R-:W-:Y:S01]  /*187d0*/  FMUL.FTZ R59, R2.reuse, R60 ;  /* 0x0000003c023b7220 */ /* 0x040fe20000410000 */
[C---:B------:R-:W-:Y:S01]  /*187e0*/  FMUL.FTZ R60, R2.reuse, R64 ;  /* 0x00000040023c7220 */ /* 0x040fe20000410000 */
[C---:B------:R-:W-:Y:S01]  /*187f0*/  FMUL.FTZ R64, R2.reuse, R69 ;  /* 0x0000004502407220 */ /* 0x040fe20000410000 */
[C---:B------:R-:W-:Y:S01]  /*18800*/  FMUL.FTZ R69, R2.reuse, R70 ;  /* 0x0000004602457220 */ /* 0x040fe20000410000 */
[----:B------:R-:W-:Y:S01]  /*18810*/  QGMMA.64x32x32.F32.E4M3.E4M3 R40, gdesc[UR16], R40, gsb0 ;  /* 0x00600000102879f3 */ /* 0x000fe20008000828 */
[----:B------:R-:W-:Y:S01]  /*18820*/  FMUL.FTZ R70, R2, R71 ;  /* 0x0000004702467220 */ /* 0x000fe20000410000 */
[----:B------:R-:W-:Y:S01]  /*18830*/  FSEL R71, R8, -INF , P2 ;  /* 0xff80000008477808 */ /* 0x000fe20001000000 */
[----:B------:R-:W4:Y:S01]  /*18840*/  MUFU.TANH R94, R94 ;  /* 0x0000005e005e7308 */ /* 0x000f220000002400 */
[----:B------:R-:W-:Y:S01]  /*18850*/  FSEL R8, R9, -INF , P3 ;  /* 0xff80000009087808 */ /* 0x000fe20001800000 */
[----:B------:R-:W-:Y:S01]  /*18860*/  FMUL.FTZ R85, R2, R58 ;  /* 0x0000003a02557220 */ /* 0x000fe20000410000 */
[----:B------:R-:W-:Y:S01]  /*18870*/  R2UR UR18, R4 ;  /* 0x00000000041272ca */ /* 0x000fe200000e0000 */
[C---:B------:R-:W-:Y:S01]  /*18880*/  FMUL.FTZ R56, R2.reuse, R56 ;  /* 0x0000003802387220 */ /* 0x040fe20000410000 */
[----:B------:R-:W-:Y:S01]  /*18890*/  R2UR UR19, R5 ;  /* 0x00000000051372ca */ /* 0x000fe200000e0000 */
[----:B------:R-:W-:Y:S01]  /*188a0*/  FMUL.FTZ R58, R2, R61 ;  /* 0x0000003d023a7220 */ /* 0x000fe20000410000 */
[----:B------:R-:W-:Y:S01]  /*188b0*/  ISETP.GT.AND P2, PT, R6, 0x10, PT ;  /* 0x000000100600780c */ /* 0x000fe20003f44270 */
[----:B------:R-:W4:Y:S01]  /*188c0*/  MUFU.TANH R90, R90 ;  /* 0x0000005a005a7308 */ /* 0x000f220000002400 */
[----:B-----5:R-:W-:Y:S01]  /*188d0*/  FSEL R4, R12, -INF , P3 ;  /* 0xff8000000c047808 */ /* 0x020fe20001800000 */
[C---:B------:R-:W-:Y:S01]  /*188e0*/  FMUL.FTZ R61, R2.reuse, R62 ;  /* 0x0000003e023d7220 */ /* 0x040fe20000410000 */
[----:B------:R-:W-:Y:S01]  /*188f0*/  FSEL R9, R91, -INF , P2 ;  /* 0xff8000005b097808 */ /* 0x000fe20001000000 */
[----:B------:R-:W-:Y:S01]  /*18900*/  FMUL.FTZ R62, R2, R65 ;  /* 0x00000041023e7220 */ /* 0x000fe20000410000 */
[----:B------:R-:W-:Y:S01]  /*18910*/  ISETP.GT.AND P3, PT, R6, 0x11, PT ;  /* 0x000000110600780c */ /* 0x000fe20003f64270 */
[C---:B------:R-:W-:Y:S01]  /*18920*/  FMUL.FTZ R65, R2.reuse, R68 ;  /* 0x0000004402417220 */ /* 0x040fe20000410000 */
[----:B--2---:R-:W-:Y:S01]  /*18930*/  FSEL R91, R15, -INF , P2 ;  /* 0xff8000000f5b7808 */ /* 0x004fe20001000000 */
[----:B------:R-:W2:Y:S01]  /*18940*/  MUFU.TANH R77, R77 ;  /* 0x0000004d004d7308 */ /* 0x000ea20000002400 */
[----:B------:R-:W-:Y:S01]  /*18950*/  FSEL R5, R21, -INF , P4 ;  /* 0xff80000015057808 */ /* 0x000fe20002000000 */
[----:B------:R-:W-:Y:S01]  /*18960*/  FMUL.FTZ R57, R2, R57 ;  /* 0x0000003902397220 */ /* 0x000fe20000410000 */
[----:B------:R-:W-:Y:S01]  /*18970*/  ISETP.GT.AND P4, PT, R6, 0x18, PT ;  /* 0x000000180600780c */ /* 0x000fe20003f84270 */
[C---:B------:R-:W-:Y:S01]  /*18980*/  FMUL.FTZ R63, R2.reuse, R63 ;  /* 0x0000003f023f7220 */ /* 0x040fe20000410000 */
[----:B0-----:R-:W-:Y:S01]  /*18990*/  FSEL R99, R13, -INF , P3 ;  /* 0xff8000000d637808 */ /* 0x001fe20001800000 */
[----:B------:R-:W-:Y:S01]  /*189a0*/  FMUL.FTZ R66, R2, R66 ;  /* 0x0000004202427220 */ /* 0x000fe20000410000 */
[----:B------:R-:W-:Y:S01]  /*189b0*/  ISETP.GT.AND P2, PT, R6, 0x20, PT ;  /* 0x000000200600780c */ /* 0x000fe20003f44270 */
[----:B------:R-:W-:Y:S01]  /*189c0*/  MUFU.TANH R82, R82 ;  /* 0x0000005200527308 */ /* 0x000fe20000002400 */
[----:B-1----:R-:W-:Y:S01]  /*189d0*/  FSEL R89, R89, -INF , P4 ;  /* 0xff80000059597808 */ /* 0x002fe20002000000 */
[----:B------:R-:W-:Y:S01]  /*189e0*/  FMUL.FTZ R67, R2, R67 ;  /* 0x0000004302437220 */ /* 0x000fe20000410000 */
[----:B---3--:R-:W-:-:S02]  /*189f0*/  FSEL R13, R93, -INF , P4 ;  /* 0xff8000005d0d7808 */ /* 0x008fc40002000000 */
[----:B----4-:R-:W-:Y:S01]  /*18a00*/  FSEL R93, R88, -INF , P5 ;  /* 0xff800000585d7808 */ /* 0x010fe20002800000 */
[--C-:B------:R-:W-:Y:S01]  /*18a10*/  IMAD.MOV.U32 R88, RZ, RZ, R119.reuse ;  /* 0x000000ffff587224 */ /* 0x100fe200078e0077 */
[----:B------:R-:W-:Y:S01]  /*18a20*/  FSEL R21, R94, -INF , P2 ;  /* 0xff8000005e157808 */ /* 0x000fe20001000000 */
[----:B------:R-:W-:Y:S01]  /*18a30*/  MUFU.TANH R95, R95 ;  /* 0x0000005f005f7308 */ /* 0x000fe20000002400 */
[----:B------:R-:W-:Y:S01]  /*18a40*/  FSEL R101, R72, -INF , P2 ;  /* 0xff80000048657808 */ /* 0x000fe20001000000 */
[--C-:B------:R-:W-:Y:S01]  /*18a50*/  IMAD.MOV.U32 R94, RZ, RZ, R119.reuse ;  /* 0x000000ffff5e7224 */ /* 0x100fe200078e0077 */
[----:B------:R-:W-:Y:S02]  /*18a60*/  ISETP.GT.AND P2, PT, R6, 0x30, PT ;  /* 0x000000300600780c */ /* 0x000fe40003f44270 */
[----:B------:R-:W-:Y:S01]  /*18a70*/  FSEL R11, R90, -INF , P3 ;  /* 0xff8000005a0b7808 */ /* 0x000fe20001800000 */
[----:B------:R-:W-:Y:S01]  /*18a80*/  IMAD.MOV.U32 R90, RZ, RZ, R119 ;  /* 0x000000ffff5a7224 */ /* 0x000fe200078e0077 */
[----:B------:R-:W-:Y:S01]  /*18a90*/  ISETP.GT.AND P3, PT, R6, 0x21, PT ;  /* 0x000000210600780c */ /* 0x000fe20003f64270 */
[----:B------:R-:W-:Y:S01]  /*18aa0*/  MUFU.TANH R73, R73 ;  /* 0x0000004900497308 */ /* 0x000fe20000002400 */
[----:B--2---:R-:W-:-:S02]  /*18ab0*/  FSEL R107, R77, -INF , P2 ;  /* 0xff8000004d6b7808 */ /* 0x004fc40001000000 */
[----:B------:R-:W-:-:S05]  /*18ac0*/  ISETP.GT.AND P4, PT, R6, 0x28, PT ;  /* 0x000000280600780c */ /* 0x000fca0003f84270 */
[----:B------:R-:W-:Y:S08]  /*18ad0*/  MUFU.TANH R85, R85 ;  /* 0x0000005500557308 */ /* 0x000ff00000002400 */
[----:B------:R-:W0:Y:S01]  /*18ae0*/  MUFU.TANH R92, R92 ;  /* 0x0000005c005c7308 */ /* 0x000e220000002400 */
[----:B------:R-:W-:Y:S02]  /*18af0*/  WARPGROUP.DEPBAR.LE gsb0, 0x0 ;  /* 0x00008000000079c5 */ /* 0x000fe40000010000 */
[C---:B------:R-:W-:Y:S01]  /*18b00*/  FMUL.FTZ R50, R2.reuse, R50 ;  /* 0x0000003202327220 */ /* 0x040fe20000410000 */
[----:B------:R-:W-:Y:S01]  /*18b10*/  WARPGROUP.ARRIVE ;  /* 0x00000000000079c5 */ /* 0x000fe20000000000 */
[C---:B------:R-:W-:Y:S01]  /*18b20*/  FMUL.FTZ R47, R2.reuse, R47 ;  /* 0x0000002f022f7220 */ /* 0x040fe20000410000 */
[C---:B------:R-:W-:Y:S01]  /*18b30*/  FMUL.FTZ R68, R2.reuse, R41 ;  /* 0x0000002902447220 */ /* 0x040fe20000410000 */
[C---:B------:R-:W-:Y:S01]  /*18b40*/  FMUL.FTZ R41, R2.reuse, R48 ;  /* 0x0000003002297220 */ /* 0x040fe20000410000 */
[----:B------:R1:W-:Y:S01]  /*18b50*/  MUFU.TANH R20, R50 ;  /* 0x0000003200147308 */ /* 0x0003e20000002400 */
[C---:B------:R-:W-:Y:S01]  /*18b60*/  FMUL.FTZ R104, R2.reuse, R55 ;  /* 0x0000003702687220 */ /* 0x040fe20000410000 */
[----:B------:R-:W-:Y:S01]  /*18b70*/  QGMMA.64x32x32.F32.E4M3.E4M3 R24, gdesc[UR16], R24, gsb0 ;  /* 0x00600000101879f3 */ /* 0x000fe20008000818 */
[C---:B------:R-:W-:Y:S01]  /*18b80*/  FMUL.FTZ R98, R2.reuse, R42 ;  /* 0x0000002a02627220 */ /* 0x040fe20000410000 */
[C---:B------:R-:W-:Y:S01]  /*18b90*/  FMUL.FTZ R49, R2.reuse, R49 ;  /* 0x0000003102317220 */ /* 0x040fe20000410000 */
[C---:B------:R-:W-:Y:S01]  /*18ba0*/  FMUL.FTZ R42, R2.reuse, R43 ;  /* 0x0000002b022a7220 */ /* 0x040fe20000410000 */
[C---:B------:R-:W-:Y:S01]  /*18bb0*/  FMUL.FTZ R100, R2.reuse, R45 ;  /* 0x0000002d02647220 */ /* 0x040fe20000410000 */
[C---:B------:R-:W-:Y:S01]  /*18bc0*/  FMUL.FTZ R51, R2.reuse, R51 ;  /* 0x0000003302337220 */ /* 0x040fe20000410000 */
[----:B------:R-:W-:Y:S01]  /*18bd0*/  MUFU.TANH R56, R56 ;  /* 0x0000003800387308 */ /* 0x000fe20000002400 */
[----:B-1----:R-:W-:Y:S01]  /*18be0*/  FMNMX.FTZ R50, R71, R8, !PT ;  /* 0x0000000847327209 */ /* 0x002fe20007810000 */
[----:B------:R-:W-:Y:S01]  /*18bf0*/  FMUL.FTZ R53, R2, R53 ;  /* 0x0000003502357220 */ /* 0x000fe20000410000 */
[----:B0-----:R-:W-:Y:S01]  /*18c00*/  FSEL R15, R92, -INF , P5 ;  /* 0xff8000005c0f7808 */ /* 0x001fe20002800000 */
[C---:B------:R-:W-:Y:S01]  /*18c10*/  FMUL.FTZ R102, R2.reuse, R52 ;  /* 0x0000003402667220 */ /* 0x040fe20000410000 */
[----:B------:R-:W-:Y:S01]  /*18c20*/  FMNMX.FTZ R50, R87, R50, !PT ;  /* 0x0000003257327209 */ /* 0x000fe20007810000 */
[----:B------:R-:W-:Y:S01]  /*18c30*/  FMUL.FTZ R40, R2, R40 ;  /* 0x0000002802287220 */ /* 0x000fe20000410000 */
[----:B------:R-:W-:Y:S01]  /*18c40*/  ISETP.GT.AND P5, PT, R6, 0x29, PT ;  /* 0x000000290600780c */ /* 0x000fe20003fa4270 */
[----:B------:R-:W0:Y:S01]  /*18c50*/  MUFU.TANH R75, R75 ;  /* 0x0000004b004b7308 */ /* 0x000e220000002400 */
[----:B------:R-:W-:Y:S01]  /*18c60*/  FMNMX.FTZ R50, R97, R50, !PT ;  /* 0x0000003261327209 */ /* 0x000fe20007810000 */
[C---:B------:R-:W-:Y:S01]  /*18c70*/  FMUL.FTZ R44, R2.reuse, R44 ;  /* 0x0000002c022c7220 */ /* 0x040fe20000410000 */
[C---:B------:R-:W-:Y:S01]  /*18c80*/  FMUL.FTZ R46, R2.reuse, R46 ;  /* 0x0000002e022e7220 */ /* 0x040fe20000410000 */
[----:B------:R-:W-:Y:S01]  /*18c90*/  FMUL.FTZ R54, R2, R54 ;  /* 0x0000003602367220 */ /* 0x000fe20000410000 */
[----:B------:R-:W-:Y:S01]  /*18ca0*/  FMNMX.FTZ R50, R91, R50, !PT ;  /* 0x000000325b327209 */ /* 0x000fe20007810000 */
[----:B------:R-:W-:-:S02]  /*18cb0*/  IMAD.MOV.U32 R92, RZ, RZ, R119 ;  /* 0x000000ffff5c7224 */ /* 0x000fc400078e0077 */
[----:B------:R-:W1:Y:S01]  /*18cc0*/  MUFU.TANH R74, R74 ;  /* 0x0000004a004a7308 */ /* 0x000e620000002400 */
[----:B------:R-:W-:-:S04]  /*18cd0*/  FMNMX.FTZ R50, R99, R50, !PT ;  /* 0x0000003263327209 */ /* 0x000fc80007810000 */
[----:B------:R-:W-:-:S03]  /*18ce0*/  FMNMX.FTZ R50, R89, R50, !PT ;  /* 0x0000003259327209 */ /* 0x000fc60007810000 */
[----:B------:R-:W2:Y:S01]  /*18cf0*/  MUFU.TANH R96, R96 ;  /* 0x0000006000607308 */ /* 0x000ea20000002400 */
[----:B------:R-:W-:Y:S02]  /*18d00*/  FMNMX.FTZ R50, R93, R50, !PT ;  /* 0x000000325d327209 */ /* 0x000fe40007810000 */
[----:B0-----:R-:W-:Y:S02]  /*18d10*/  FSEL R103, R75, -INF , P4 ;  /* 0xff8000004b677808 */ /* 0x001fe40002000000 */
[----:B------:R-:W-:-:S03]  /*18d20*/  FMNMX.FTZ R50, R101, R50, !PT ;  /* 0x0000003265327209 */ /* 0x000fc60007810000 */
[----:B------:R-:W0:Y:S01]  /*18d30*/  MUFU.TANH R78, R78 ;  /* 0x0000004e004e7308 */ /* 0x000e220000002400 */
[----:B-1----:R-:W-:-:S07]  /*18d40*/  FSEL R105, R74, -INF , P5 ;  /* 0xff8000004a697808 */ /* 0x002fce0002800000 */
[----:B------:R1:W-:Y:S01]  /*18d50*/  MUFU.TANH R48, R47 ;  /* 0x0000002f00307308 */ /* 0x0003e20000002400 */
[----:B--2---:R-:W-:Y:S01]  /*18d60*/  FSEL R43, R96, -INF , P4 ;  /* 0xff800000602b7808 */ /* 0x004fe20002000000 */
[----:B------:R-:W-:Y:S01]  /*18d70*/  IMAD.MOV.U32 R96, RZ, RZ, R119 ;  /* 0x000000ffff607224 */ /* 0x000fe200078e0077 */
[----:B------:R-:W-:-:S05]  /*18d80*/  ISETP.GT.AND P4, PT, R6, 0x38, PT ;  /* 0x000000380600780c */ /* 0x000fca0003f84270 */
[----:B------:R-:W-:Y:S01]  /*18d90*/  MUFU.TANH R81, R81 ;  /* 0x0000005100517308 */ /* 0x000fe20000002400 */
[----:B-1----:R-:W-:Y:S02]  /*18da0*/  FSEL R47, R82, -INF , P2 ;  /* 0xff800000522f7808 */ /* 0x002fe40001000000 */
[----:B------:R-:W-:Y:S02]  /*18db0*/  ISETP.GT.AND P2, PT, R6, 0x40, PT ;  /* 0x000000400600780c */ /* 0x000fe40003f44270 */
[----:B0-----:R-:W-:Y:S01]  /*18dc0*/  FSEL R45, R78, -INF , P5 ;  /* 0xff8000004e2d7808 */ /* 0x001fe20002800000 */
[----:B------:R-:W-:Y:S02]  /*18dd0*/  WARPGROUP.DEPBAR.LE gsb0, 0x0 ;  /* 0x00008000000079c5 */ /* 0x000fe40000010000 */
[----:B------:R0:W-:Y:S01]  /*18de0*/  MUFU.TANH R12, R41 ;  /* 0x00000029000c7308 */ /* 0x0001e20000002400 */
[----:B------:R-:W-:Y:S01]  /*18df0*/  FSEL R55, R85, -INF , P2 ;  /* 0xff80000055377808 */ /* 0x000fe20001000000 */
[----:B------:R-:W-:Y:S01]  /*18e00*/  FMUL.FTZ R24, R2, R24 ;  /* 0x0000001802187220 */ /* 0x000fe20000410000 */
[----:B------:R-:W-:Y:S01]  /*18e10*/  FSEL R85, R56, -INF , P2 ;  /* 0xff80000038557808 */ /* 0x000fe20001000000 */
[----:B------:R-:W-:Y:S01]  /*18e20*/  FMUL.FTZ R28, R2, R28 ;  /* 0x0000001c021c7220 */ /* 0x000fe20000410000 */
[----:B------:R-:W-:Y:S01]  /*18e30*/  ISETP.GT.AND P5, PT, R6, 0x39, PT ;  /* 0x000000390600780c */ /* 0x000fe20003fa4270 */
[----:B------:R-:W-:Y:S01]  /*18e40*/  FMUL.FTZ R26, R2, R26 ;  /* 0x0000001a021a7220 */ /* 0x000fe20000410000 */
[----:B------:R-:W-:Y:S01]  /*18e50*/  ISETP.GT.AND P2, PT, R6, 0x50, PT ;  /* 0x000000500600780c */ /* 0x000fe20003f44270 */
[----:B------:R-:W-:Y:S01]  /*18e60*/  MUFU.TANH R76, R76 ;  /* 0x0000004c004c7308 */ /* 0x000fe20000002400 */
[----:B0-----:R-:W-:Y:S01]  /*18e70*/  FSEL R41, R95, -INF , P3 ;  /* 0xff8000005f297808 */ /* 0x001fe20001800000 */
[C---:B------:R-:W-:Y:S01]  /*18e80*/  FMUL.FTZ R32, R2.reuse, R32 ;  /* 0x0000002002207220 */ /* 0x040fe20000410000 */
[----:B------:R-:W-:Y:S01]  /*18e90*/  FSEL R95, R73, -INF , P3 ;  /* 0xff800000495f7808 */ /* 0x000fe20001800000 */
[----:B------:R-:W-:Y:S01]  /*18ea0*/  FMUL.FTZ R30, R2, R30 ;  /* 0x0000001e021e7220 */ /* 0x000fe20000410000 */
[----:B------:R-:W-:Y:S01]  /*18eb0*/  ISETP.GT.AND P3, PT, R6, 0x31, PT ;  /* 0x000000310600780c */ /* 0x000fe20003f64270 */
[C---:B------:R-:W-:Y:S01]  /*18ec0*/  FMUL.FTZ R36, R2.reuse, R36 ;  /* 0x0000002402247220 */ /* 0x040fe20000410000 */
[----:B------:R-:W-:Y:S01]  /*18ed0*/  FMNMX.FTZ R56, R95, R50, !PT ;  /* 0x000000325f387209 */ /* 0x000fe20007810000 */
[----:B------:R-:W-:Y:S01]  /*18ee0*/  MUFU.TANH R83, R83 ;  /* 0x0000005300537308 */ /* 0x000fe20000002400 */
[C---:B------:R-:W-:Y:S01]  /*18ef0*/  FMUL.FTZ R50, R2.reuse, R25 ;  /* 0x0000001902327220 */ /* 0x040fe20000410000 */
[----:B------:R-:W-:Y:S01]  /*18f00*/  FMUL.FTZ R38, R2, R38 ;  /* 0x0000002602267220 */ /* 0x000fe20000410000 */
[----:B------:R-:W-:-:S04]  /*18f10*/  FMNMX.FTZ R56, R103, R56, !PT ;  /* 0x0000003867387209 */ /* 0x000fc80007810000 */
[----:B------:R-:W-:Y:S01]  /*18f20*/  FMNMX.FTZ R56, R105, R56, !PT ;  /* 0x0000003869387209 */ /* 0x000fe20007810000 */
[----:B------:R-:W-:Y:S03]  /*18f30*/  MUFU.TANH R80, R80 ;  /* 0x0000005000507308 */ /* 0x000fe60000002400 */
[----:B------:R-:W-:-:S05]  /*18f40*/  FMNMX.FTZ R56, R107, R56, !PT ;  /* 0x000000386b387209 */ /* 0x000fca0007810000 */
[----:B------:R-:W-:Y:S08]  /*18f50*/  MUFU.TANH R84, R84 ;  /* 0x0000005400547308 */ /* 0x000ff00000002400 */
[----:B------:R-:W0:Y:S08]  /*18f60*/  MUFU.TANH R79, R79 ;  /* 0x0000004f004f7308 */ /* 0x000e300000002400 */
[----:B------:R-:W-:Y:S08]  /*18f70*/  MUFU.TANH R58, R58 ;  /* 0x0000003a003a7308 */ /* 0x000ff00000002400 */
[----:B------:R1:W-:Y:S01]  /*18f80*/  MUFU.TANH R10, R49 ;  /* 0x00000031000a7308 */ /* 0x0003e20000002400 */
[----:B0-----:R-:W-:-:S07]  /*18f90*/  FSEL R79, R79, -INF , P4 ;  /* 0xff8000004f4f7808 */ /* 0x001fce0002000000 */
[----:B------:R-:W0:Y:S01]  /*18fa0*/  MUFU.TANH R57, R57 ;  /* 0x0000003900397308 */ /* 0x000e220000002400 */
[----:B-1----:R-:W-:Y:S02]  /*18fb0*/  FSEL R49, R81, -INF , P3 ;  /* 0xff80000051317808 */ /* 0x002fe40001800000 */
[----:B------:R-:W-:Y:S02]  /*18fc0*/  FSEL R81, R76, -INF , P3 ;  /* 0xff8000004c517808 */ /* 0x000fe40001800000 */
[----:B------:R-:W-:Y:S02]  /*18fd0*/  ISETP.GT.AND P3, PT, R6, 0x41, PT ;  /* 0x000000410600780c */ /* 0x000fe40003f64270 */
[----:B------:R-:W-:Y:S01]  /*18fe0*/  FMNMX.FTZ R56, R81, R56, !PT ;  /* 0x0000003851387209 */ /* 0x000fe20007810000 */
[----:B------:R1:W-:Y:S08]  /*18ff0*/  MUFU.TANH R52, R51 ;  /* 0x0000003300347308 */ /* 0x0003f00000002400 */
[----:B------:R2:W-:Y:S01]  /*19000*/  MUFU.TANH R145, R53 ;  /* 0x0000003500917308 */ /* 0x0005e20000002400 */
[----:B-1----:R-:W-:-:S02]  /*19010*/  FSEL R51, R83, -INF , P4 ;  /* 0xff80000053337808 */ /* 0x002fc40002000000 */
[----:B------:R-:W-:Y:S02]  /*19020*/  FSEL R83, R80, -INF , P5 ;  /* 0xff80000050537808 */ /* 0x000fe40002800000 */
[----:B------:R-:W-:Y:S02]  /*19030*/  ISETP.GT.AND P4, PT, R6, 0x48, PT ;  /* 0x000000480600780c */ /* 0x000fe40003f84270 */
[----:B0-----:R-:W-:Y:S01]  /*19040*/  FSEL R111, R57, -INF , P3 ;  /* 0xff800000396f7808 */ /* 0x001fe20001800000 */
[----:B------:R-:W0:Y:S01]  /*19050*/  MUFU.TANH R59, R59 ;  /* 0x0000003b003b7308 */ /* 0x000e220000002400 */
[----:B--2---:R-:W-:Y:S02]  /*19060*/  FSEL R53, R84, -INF , P5 ;  /* 0xff80000054357808 */ /* 0x004fe40002800000 */
[----:B------:R-:W-:-:S04]  /*19070*/  ISETP.GT.AND P5, PT, R6, 0x49, PT ;  /* 0x000000490600780c */ /* 0x000fc80003fa4270 */
[----:B------:R-:W-:Y:S01]  /*19080*/  FSEL R121, R58, -INF , P5 ;  /* 0xff8000003a797808 */ /* 0x000fe20002800000 */
[----:B------:R-:W1:Y:S01]  /*19090*/  MUFU.TANH R60, R60 ;  /* 0x0000003c003c7308 */ /* 0x000e620000002400 */
[----:B------:R-:W-:Y:S01]  /*190a0*/  FMNMX.FTZ R58, R79, R56, !PT ;  /* 0x000000384f3a7209 */ /* 0x000fe20007810000 */
[----:B------:R-:W-:-:S03]  /*190b0*/  FMUL.FTZ R56, R2, R27 ;  /* 0x0000001b02387220 */ /* 0x000fc60000410000 */
[----:B------:R-:W-:-:S03]  /*190c0*/  FMNMX.FTZ R58, R83, R58, !PT ;  /* 0x0000003a533a7209 */ /* 0x000fc60007810000 */
[----:B------:R-:W2:Y:S01]  /*190d0*/  MUFU.TANH R86, R86 ;  /* 0x0000005600567308 */ /* 0x000ea20000002400 */
[----:B------:R-:W-:Y:S02]  /*190e0*/  FMNMX.FTZ R58, R85, R58, !PT ;  /* 0x0000003a553a7209 */ /* 0x000fe40007810000 */
[----:B0-----:R-:W-:Y:S02]  /*190f0*/  FSEL R113, R59, -INF , P4 ;  /* 0xff8000003b717808 */ /* 0x001fe40002000000 */
[----:B------:R-:W-:-:S03]  /*19100*/  FMNMX.FTZ R58, R111, R58, !PT ;  /* 0x0000003a6f3a7209 */ /* 0x000fc60007810000 */
[----:B------:R-:W0:Y:S01]  /*19110*/  MUFU.TANH R61, R61 ;  /* 0x0000003d003d7308 */ /* 0x000e220000002400 */
[----:B-1----:R-:W-:Y:S02]  /*19120*/  FSEL R123, R60, -INF , P2 ;  /* 0xff8000003c7b7808 */ /* 0x002fe40001000000 */
[----:B------:R-:W-:Y:S01]  /*19130*/  FMNMX.FTZ R60, R113, R58, !PT ;  /* 0x0000003a713c7209 */ /* 0x000fe20007810000 */
[----:B------:R-:W-:-:S03]  /*19140*/  FMUL.FTZ R58, R2, R29 ;  /* 0x0000001d023a7220 */ /* 0x000fc60000410000 */
[----:B------:R-:W-:Y:S01]  /*19150*/  FMNMX.FTZ R60, R121, R60, !PT ;  /* 0x0000003c793c7209 */ /* 0x000fe20007810000 */
[----:B------:R-:W1:Y:S01]  /*19160*/  MUFU.TANH R62, R62 ;  /* 0x0000003e003e7308 */ /* 0x000e620000002400 */
[----:B--2---:R-:W-:Y:S02]  /*19170*/  FSEL R25, R86, -INF , P3 ;  /* 0xff80000056197808 */ /* 0x004fe40001800000 */
[----:B------:R-:W-:Y:S02]  /*19180*/  ISETP.GT.AND P3, PT, R6, 0x51, PT ;  /* 0x000000510600780c */ /* 0x000fe40003f64270 */
[----:B------:R-:W-:-:S03]  /*19190*/  FMNMX.FTZ R60, R123, R60, !PT ;  /* 0x0000003c7b3c7209 */ /* 0x000fc60007810000 */
[----:B------:R-:W2:Y:S01]  /*191a0*/  MUFU.TANH R63, R63 ;  /* 0x0000003f003f7308 */ /* 0x000ea20000002400 */
[----:B0-----:R-:W-:Y:S02]  /*191b0*/  FSEL R57, R61, -INF , P4 ;  /* 0xff8000003d397808 */ /* 0x001fe40002000000 */
[----:B------:R-:W-:-:S05]  /*191c0*/  ISETP.GT.AND P4, PT, R6, 0x58, PT ;  /* 0x000000580600780c */ /* 0x000fca0003f84270 */
[----:B------:R-:W0:Y:S01]  /*191d0*/  MUFU.TANH R65, R65 ;  /* 0x0000004100417308 */ /* 0x000e220000002400 */
[----:B-1----:R-:W-:-:S04]  /*191e0*/  FSEL R125, R62, -INF , P3 ;  /* 0xff8000003e7d7808 */ /* 0x002fc80001800000 */
[----:B------:R-:W-:-:S03]  /*191f0*/  FMNMX.FTZ R60, R125, R60, !PT ;  /* 0x0000003c7d3c7209 */ /* 0x000fc60007810000 */
[----:B------:R-:W1:Y:S01]  /*19200*/  MUFU.TANH R66, R66 ;  /* 0x0000004200427308 */ /* 0x000e620000002400 */
[----:B--2---:R-:W-:Y:S02]  /*19210*/  FSEL R59, R63, -INF , P5 ;  /* 0xff8000003f3b7808 */ /* 0x004fe40002800000 */
[----:B------:R-:W-:-:S05]  /*19220*/  ISETP.GT.AND P5, PT, R6, 0x59, PT ;  /* 0x000000590600780c */ /* 0x000fca0003fa4270 */
[----:B------:R-:W2:Y:S01]  /*19230*/  MUFU.TANH R64, R64 ;  /* 0x0000004000407308 */ /* 0x000ea20000002400 */
[----:B0-----:R-:W-:-:S04]  /*19240*/  FSEL R127, R65, -INF , P4 ;  /* 0xff800000417f7808 */ /* 0x001fc80002000000 */
[----:B------:R-:W-:-:S03]  /*19250*/  FMNMX.FTZ R60, R127, R60, !PT ;  /* 0x0000003c7f3c7209 */ /* 0x000fc60007810000 */
[----:B------:R-:W0:Y:S01]  /*19260*/  MUFU.TANH R67, R67 ;  /* 0x0000004300437308 */ /* 0x000e220000002400 */
[----:B-1----:R-:W-:Y:S02]  /*19270*/  FSEL R27, R66, -INF , P2 ;  /* 0xff800000421b7808 */ /* 0x002fe40001000000 */
[----:B------:R-:W-:-:S05]  /*19280*/  ISETP.GT.AND P2, PT, R6, 0x60, PT ;  /* 0x000000600600780c */ /* 0x000fca0003f44270 */
[----:B------:R-:W1:Y:S01]  /*19290*/  MUFU.TANH R40, R40 ;  /* 0x0000002800287308 */ /* 0x000e620000002400 */
[----:B--2---:R-:W-:-:S04]  /*192a0*/  FSEL R129, R64, -INF , P5 ;  /* 0xff80000040817808 */ /* 0x004fc80002800000 */
[----:B------:R-:W-:-:S03]  /*192b0*/  FMNMX.FTZ R60, R129, R60, !PT ;  /* 0x0000003c813c7209 */ /* 0x000fc60007810000 */
[----:B------:R-:W2:Y:S01]  /*192c0*/  MUFU.TANH R69, R69 ;  /* 0x0000004500457308 */ /* 0x000ea20000002400 */
[----:B0-----:R-:W-:Y:S02]  /*192d0*/  FSEL R61, R67, -INF , P3 ;  /* 0xff800000433d7808 */ /* 0x001fe40001800000 */
[----:B------:R-:W-:-:S05]  /*192e0*/  ISETP.GT.AND P3, PT, R6, 0x61, PT ;  /* 0x000000610600780c */ /* 0x000fca0003f64270 */
[----:B------:R-:W0:Y:S01]  /*192f0*/  MUFU.TANH R68, R68 ;  /* 0x0000004400447308 */ /* 0x000e220000002400 */
[----:B-1----:R-:W-:Y:S01]  /*19300*/  FSEL R131, R40, -INF , P2 ;  /* 0xff80000028837808 */ /* 0x002fe20001000000 */
[----:B------:R-:W-:-:S03]  /*19310*/  FMUL.FTZ R40, R2, R31 ;  /* 0x0000001f02287220 */ /* 0x000fc60000410000 */
        /* <DEDUP_REMOVED lines=9> */
[----:B------:R-:W-:-:S04]  /*193b0*/  ISETP.GT.AND P5, PT, R6, 0x69, PT ;  /* 0x000000690600780c */ /* 0x000fc80003fa4270 */
[----:B------:R-:W-:Y:S01]  /*193c0*/  FSEL R69, R48, -INF , P5 ;  /* 0xff80000030457808 */ /* 0x000fe20002800000 */
[----:B------:R-:W1:Y:S01]  /*193d0*/  MUFU.TANH R100, R100 ;  /* 0x0000006400647308 */ /* 0x000e620000002400 */
[----:B--2---:R-:W-:-:S04]  /*193e0*/  FSEL R135, R44, -INF , P4 ;  /* 0xff8000002c877808 */ /* 0x004fc80002000000 */
[----:B------:R-:W-:-:S03]  /*193f0*/  FMNMX.FTZ R60, R135, R60, !PT ;  /* 0x0000003c873c7209 */ /* 0x000fc60007810000 */
[----:B------:R-:W2:Y:S01]  /*19400*/  MUFU.TANH R42, R42 ;  /* 0x0000002a002a7308 */ /* 0x000ea20000002400 */
[----:B0-----:R-:W-:Y:S01]  /*19410*/  FSEL R65, R98, -INF , P2 ;  /* 0xff80000062417808 */ /* 0x001fe20001000000 */
[----:B------:R-:W-:Y:S01]  /*19420*/  IMAD.MOV.U32 R98, RZ, RZ, R119 ;  /* 0x000000ffff627224 */ /* 0x000fe200078e0077 */
[----:B------:R-:W-:-:S04]  /*19430*/  ISETP.GT.AND P2, PT, R6, 0x70, PT ;  /* 0x000000700600780c */ /* 0x000fc80003f44270 */
[----:B------:R-:W-:Y:S01]  /*19440*/  FSEL R139, R12, -INF , P2 ;  /* 0xff8000000c8b7808 */ /* 0x000fe20001000000 */
[----:B------:R-:W0:Y:S01]  /*19450*/  MUFU.TANH R46, R46 ;  /* 0x0000002e002e7308 */ /* 0x000e220000002400 */
[----:B-1----:R-:W-:Y:S01]  /*19460*/  FSEL R137, R100, -INF , P5 ;  /* 0xff80000064897808 */ /* 0x002fe20002800000 */
[----:B------:R-:W-:Y:S01]  /*19470*/  FMUL.FTZ R12, R2, R37 ;  /* 0x00000025020c7220 */ /* 0x000fe20000410000 */
[----:B------:R-:W-:Y:S01]  /*19480*/  ISETP.GT.AND P5, PT, R6, 0x79, PT ;  /* 0x000000790600780c */ /* 0x000fe20003fa4270 */
[----:B------:R-:W-:Y:S01]  /*19490*/  IMAD.MOV.U32 R100, RZ, RZ, R119 ;  /* 0x000000ffff647224 */ /* 0x000fe200078e0077 */
[----:B------:R-:W-:Y:S02]  /*194a0*/  FMNMX.FTZ R60, R137, R60, !PT ;  /* 0x0000003c893c7209 */ /* 0x000fe40007810000 */
[----:B------:R-:W-:Y:S01]  /*194b0*/  FSEL R73, R20, -INF , P2 ;  /* 0xff80000014497808 */ /* 0x000fe20001000000 */
[----:B------:R-:W1:Y:S01]  /*194c0*/  MUFU.TANH R102, R102 ;  /* 0x0000006600667308 */ /* 0x000e620000002400 */
[----:B--2---:R-:W-:Y:S01]  /*194d0*/  FSEL R67, R42, -INF , P3 ;  /* 0xff8000002a437808 */ /* 0x004fe20001800000 */
[----:B------:R-:W-:Y:S01]  /*194e0*/  FMUL.FTZ R42, R2, R35 ;  /* 0x00000023022a7220 */ /* 0x000fe20000410000 */
[----:B------:R-:W-:-:S02]  /*194f0*/  ISETP.GT.AND P3, PT, R6, 0x71, PT ;  /* 0x000000710600780c */ /* 0x000fc40003f64270 */
[----:B------:R-:W-:Y:S02]  /*19500*/  FMNMX.FTZ R60, R139, R60, !PT ;  /* 0x0000003c8b3c7209 */ /* 0x000fe40007810000 */
[----:B------:R-:W-:Y:S01]  /*19510*/  FSEL R141, R10, -INF , P3 ;  /* 0xff8000000a8d7808 */ /* 0x000fe20001800000 */
[----:B------:R-:W2:Y:S01]  /*19520*/  MUFU.TANH R24, R24 ;  /* 0x0000001800187308 */ /* 0x000ea20000002400 */
[----:B0-----:R-:W-:Y:S01]  /*19530*/  FSEL R31, R46, -INF , P4 ;  /* 0xff8000002e1f7808 */ /* 0x001fe20002000000 */
[----:B------:R-:W-:Y:S01]  /*19540*/  FMUL.FTZ R10, R2, R33 ;  /* 0x00000021020a7220 */ /* 0x000fe20000410000 */
[C---:B------:R-:W-:Y:S02]  /*19550*/  ISETP.GT.AND P4, PT, R6.reuse, 0x78, PT ;  /* 0x000000780600780c */ /* 0x040fe40003f84270 */
[----:B------:R-:W-:Y:S02]  /*19560*/  FMNMX.FTZ R60, R141, R60, !PT ;  /* 0x0000003c8d3c7209 */ /* 0x000fe40007810000 */
[----:B------:R-:W-:Y:S01]  /*19570*/  ISETP.GT.AND P2, PT, R6, 0x80, PT ;  /* 0x000000800600780c */ /* 0x000fe20003f44270 */
[----:B------:R-:W0:Y:S01]  /*19580*/  MUFU.TANH R54, R54 ;  /* 0x0000003600367308 */ /* 0x000e220000002400 */
[----:B-1----:R-:W-:Y:S01]  /*19590*/  FSEL R143, R102, -INF , P4 ;  /* 0xff800000668f7808 */ /* 0x002fe20002000000 */
[----:B------:R-:W-:Y:S01]  /*195a0*/  IMAD.MOV.U32 R102, RZ, RZ, R119 ;  /* 0x000000ffff667224 */ /* 0x000fe200078e0077 */
[----:B------:R-:W-:-:S02]  /*195b0*/  FSEL R145, R145, -INF , P5 ;  /* 0xff80000091917808 */ /* 0x000fc40002800000 */
[----:B------:R-:W-:Y:S02]  /*195c0*/  FMNMX.FTZ R60, R143, R60, !PT ;  /* 0x0000003c8f3c7209 */ /* 0x000fe40007810000 */
[----:B------:R-:W-:Y:S01]  /*195d0*/  FSEL R75, R52, -INF , P3 ;  /* 0xff800000344b7808 */ /* 0x000fe20001800000 */
[----:B------:R-:W1:Y:S01]  /*195e0*/  MUFU.TANH R50, R50 ;  /* 0x0000003200327308 */ /* 0x000e620000002400 */
[----:B------:R-:W-:Y:S02]  /*195f0*/  ISETP.GT.AND P3, PT, R6, 0x81, PT ;  /* 0x000000810600780c */ /* 0x000fe40003f64270 */
[----:B--2---:R-:W-:Y:S02]  /*19600*/  FSEL R149, R24, -INF , P2 ;  /* 0xff80000018957808 */ /* 0x004fe40001000000 */
[----:B------:R-:W-:Y:S02]  /*19610*/  FMNMX.FTZ R60, R145, R60, !PT ;  /* 0x0000003c913c7209 */ /* 0x000fe40007810000 */
[----:B------:R-:W-:Y:S01]  /*19620*/  FMNMX.FTZ R24, R3, R4, !PT ;  /* 0x0000000403187209 */ /* 0x000fe20007810000 */
[----:B------:R2:W3:Y:S01]  /*19630*/  MUFU.TANH R77, R104 ;  /* 0x00000068004d7308 */ /* 0x0004e20000002400 */
[----:B0-----:R-:W-:-:S02]  /*19640*/  FSEL R33, R54, -INF , P4 ;  /* 0xff80000036217808 */ /* 0x001fc40002000000 */
[----:B------:R-:W-:Y:S02]  /*19650*/  ISETP.GT.AND P4, PT, R6, 0x88, PT ;  /* 0x000000880600780c */ /* 0x000fe40003f84270 */
[----:B------:R-:W-:Y:S02]  /*19660*/  FMNMX.FTZ R60, R149, R60, !PT ;  /* 0x0000003c953c7209 */ /* 0x000fe40007810000 */
[----:B------:R-:W-:Y:S01]  /*19670*/  FMNMX.FTZ R24, R5, R24, !PT ;  /* 0x0000001805187209 */ /* 0x000fe20007810000 */
[----:B------:R-:W0:Y:S01]  /*19680*/  MUFU.TANH R28, R28 ;  /* 0x0000001c001c7308 */ /* 0x000e220000002400 */
[----:B-1----:R-:W-:Y:S01]  /*19690*/  FSEL R151, R50, -INF , P3 ;  /* 0xff80000032977808 */ /* 0x002fe20001800000 */
[----:B--2---:R-:W-:-:S03]  /*196a0*/  IMAD.MOV.U32 R104, RZ, RZ, R119 ;  /* 0x000000ffff687224 */ /* 0x004fc600078e0077 */
[----:B------:R-:W-:-:S03]  /*196b0*/  FMNMX.FTZ R60, R151, R60, !PT ;  /* 0x0000003c973c7209 */ /* 0x000fc60007810000 */
[----:B------:R-:W1:Y:S01]  /*196c0*/  MUFU.TANH R26, R26 ;  /* 0x0000001a001a7308 */ /* 0x000e620000002400 */
[----:B---3--:R-:W-:Y:S02]  /*196d0*/  FSEL R77, R77, -INF , P5 ;  /* 0xff8000004d4d7808 */ /* 0x008fe40002800000 */
[----:B------:R-:W-:-:S05]  /*196e0*/  ISETP.GT.AND P5, PT, R6, 0x89, PT ;  /* 0x000000890600780c */ /* 0x000fca0003fa4270 */
[----:B------:R-:W2:Y:S01]  /*196f0*/  MUFU.TANH R58, R58 ;  /* 0x0000003a003a7308 */ /* 0x000ea20000002400 */
[----:B0-----:R-:W-:-:S04]  /*19700*/  FSEL R153, R28, -INF , P4 ;  /* 0xff8000001c997808 */ /* 0x001fc80002000000 */
[----:B------:R-:W-:-:S03]  /*19710*/  FMNMX.FTZ R60, R153, R60, !PT ;  /* 0x0000003c993c7209 */ /* 0x000fc60007810000 */
[----:B------:R-:W0:Y:S01]  /*19720*/  MUFU.TANH R56, R56 ;  /* 0x0000003800387308 */ /* 0x000e220000002400 */
[----:B-1----:R-:W-:Y:S02]  /*19730*/  FSEL R37, R26, -INF , P2 ;  /* 0xff8000001a257808 */ /* 0x002fe40001000000 */
[----:B------:R-:W-:Y:S02]  /*19740*/  ISETP.GT.AND P2, PT, R6, 0x90, PT ;  /* 0x000000900600780c */ /* 0x000fe40003f44270 */
[----:B------:R-:W-:-:S03]  /*19750*/  FMNMX.FTZ R26, R7, R24, !PT ;  /* 0x00000018071a7209 */ /* 0x000fc60007810000 */
[----:B------:R-:W1:Y:S01]  /*19760*/  MUFU.TANH R32, R32 ;  /* 0x0000002000207308 */ /* 0x000e620000002400 */
[----:B--2---:R-:W-:Y:S02]  /*19770*/  FSEL R155, R58, -INF , P5 ;  /* 0xff8000003a9b7808 */ /* 0x004fe40002800000 */
[----:B------:R-:W-:Y:S02]  /*19780*/  FMNMX.FTZ R26, R9, R26, !PT ;  /* 0x0000001a091a7209 */ /* 0x000fe40007810000 */
[----:B------:R-:W-:Y:S02]  /*19790*/  FMNMX.FTZ R60, R155, R60, !PT ;  /* 0x0000003c9b3c7209 */ /* 0x000fe40007810000 */
[----:B------:R-:W-:Y:S01]  /*197a0*/  FMNMX.FTZ R26, R11, R26, !PT ;  /* 0x0000001a0b1a7209 */ /* 0x000fe20007810000 */
[----:B------:R-:W2:Y:S01]  /*197b0*/  MUFU.TANH R30, R30 ;  /* 0x0000001e001e7308 */ /* 0x000ea20000002400 */
[----:B0-----:R-:W-:Y:S02]  /*197c0*/  FSEL R109, R56, -INF , P3 ;  /* 0xff800000386d7808 */ /* 0x001fe40001800000 */
[----:B------:R-:W-:-:S02]  /*197d0*/  ISETP.GT.AND P3, PT, R6, 0x91, PT ;  /* 0x000000910600780c */ /* 0x000fc40003f64270 */
[----:B------:R-:W-:-:S03]  /*197e0*/  FMNMX.FTZ R26, R13, R26, !PT ;  /* 0x0000001a0d1a7209 */ /* 0x000fc60007810000 */
[----:B------:R-:W0:Y:S01]  /*197f0*/  MUFU.TANH R10, R10 ;  /* 0x0000000a000a7308 */ /* 0x000e220000002400 */
[----:B-1----:R-:W-:Y:S02]  /*19800*/  FSEL R157, R32, -INF , P2 ;  /* 0xff800000209d7808 */ /* 0x002fe40001000000 */
[----:B------:R-:W-:Y:S02]  /*19810*/  FMNMX.FTZ R28, R15, R26, !PT ;  /* 0x0000001a0f1c7209 */ /* 0x000fe40007810000 */
[----:B------:R-:W-:Y:S02]  /*19820*/  FMNMX.FTZ R60, R157, R60, !PT ;  /* 0x0000003c9d3c7209 */ /* 0x000fe40007810000 */
[----:B------:R-:W-:Y:S01]  /*19830*/  FMNMX.FTZ R28, R21, R28, !PT ;  /* 0x0000001c151c7209 */ /* 0x000fe20007810000 */
[----:B------:R-:W1:Y:S01]  /*19840*/  MUFU.TANH R40, R40 ;  /* 0x0000002800287308 */ /* 0x000e620000002400 */
[----:B--2---:R-:W-:Y:S02]  /*19850*/  FSEL R115, R30, -INF , P4 ;  /* 0xff8000001e737808 */ /* 0x004fe40002000000 */
[----:B------:R-:W-:-:S02]  /*19860*/  ISETP.GT.AND P4, PT, R6, 0x98, PT ;  /* 0x000000980600780c */ /* 0x000fc40003f84270 */
[----:B------:R-:W-:-:S03]  /*19870*/  FMNMX.FTZ R28, R41, R28, !PT ;  /* 0x0000001c291c7209 */ /* 0x000fc60007810000 */
[----:B------:R-:W2:Y:S01]  /*19880*/  MUFU.TANH R36, R36 ;  /* 0x0000002400247308 */ /* 0x000ea20000002400 */
[----:B0-----:R-:W-:Y:S01]  /*19890*/  FSEL R163, R10, -INF , P3 ;  /* 0xff8000000aa37808 */ /* 0x001fe20001800000 */
[----:B------:R-:W-:Y:S01]  /*198a0*/  IMAD.U32 R10, RZ, RZ, UR6 ;  /* 0x00000006ff0a7e24 */ /* 0x000fe2000f8e00ff */
[----:B------:R-:W-:Y:S02]  /*198b0*/  FMNMX.FTZ R28, R43, R28, !PT ;  /* 0x0000001c2b1c7209 */ /* 0x000fe40007810000 */
[----:B------:R-:W-:Y:S02]  /*198c0*/  FMNMX.FTZ R60, R163, R60, !PT ;  /* 0x0000003ca33c7209 */ /* 0x000fe40007810000 */
[----:B------:R-:W-:Y:S01]  /*198d0*/  FMNMX.FTZ R32, R45, R28, !PT ;  /* 0x0000001c2d207209 */ /* 0x000fe20007810000 */
[----:B------:R-:W0:Y:S01]  /*198e0*/  MUFU.TANH R12, R12 ;  /* 0x0000000c000c7308 */ /* 0x000e220000002400 */
[----:B-1----:R-:W-:Y:S01]  /*198f0*/  FSEL R117, R40, -INF , P5 ;  /* 0xff80000028757808 */ /* 0x002fe20002800000 */
[----:B------:R-:W-:Y:S01]  /*19900*/  FMUL.FTZ R40, R2, R34 ;  /* 0x0000002202287220 */ /* 0x000fe20000410000 */
[----:B------:R-:W-:-:S02]  /*19910*/  ISETP.GT.AND P5, PT, R6, 0x99, PT ;  /* 0x000000990600780c */ /* 0x000fc40003fa4270 */
[----:B------:R-:W-:-:S03]  /*19920*/  FMNMX.FTZ R32, R47, R32, !PT ;  /* 0x000000202f207209 */ /* 0x000fc60007810000 */
[----:B------:R-:W1:Y:S01]  /*19930*/  MUFU.TANH R40, R40 ;  /* 0x0000002800287308 */ /* 0x000e620000002400 */
[----:B--2---:R-:W-:Y:S01]  /*19940*/  FSEL R165, R36, -INF , P4 ;  /* 0xff80000024a57808 */ /* 0x004fe20002000000 */
[----:B------:R-:W-:Y:S01]  /*19950*/  FMUL.FTZ R36, R2, R39 ;  /* 0x0000002702247220 */ /* 0x000fe20000410000 */
[----:B------:R-:W-:Y:S02]  /*19960*/  FMNMX.FTZ R32, R49, R32, !PT ;  /* 0x0000002031207209 */ /* 0x000fe40007810000 */
[----:B------:R-:W-:Y:S02]  /*19970*/  FMNMX.FTZ R60, R165, R60, !PT ;  /* 0x0000003ca53c7209 */ /* 0x000fe40007810000 */
[----:B------:R-:W-:Y:S01]  /*19980*/  FMNMX.FTZ R32, R51, R32, !PT ;  /* 0x0000002033207209 */ /* 0x000fe20007810000 */
[----:B------:R-:W2:Y:S01]  /*19990*/  MUFU.TANH R42, R42 ;  /* 0x0000002a002a7308 */ /* 0x000ea20000002400 */
[----:B0-----:R-:W-:Y:S02]  /*199a0*/  FSEL R167, R12, -INF , P5 ;  /* 0xff8000000ca77808 */ /* 0x001fe40002800000 */
[----:B------:R-:W-:-:S02]  /*199b0*/  FMNMX.FTZ R34, R53, R32, !PT ;  /* 0x0000002035227209 */ /* 0x000fc40007810000 */
[----:B------:R-:W-:Y:S02]  /*199c0*/  FMNMX.FTZ R60, R167, R60, !PT ;  /* 0x0000003ca73c7209 */ /* 0x000fe40007810000 */
[----:B------:R-:W-:Y:S01]  /*199d0*/  FMNMX.FTZ R34, R55, R34, !PT ;  /* 0x0000002237227209 */ /* 0x000fe20007810000 */
[----:B------:R-:W-:Y:S02]  /*199e0*/  MUFU.TANH R38, R38 ;  /* 0x0000002600267308 */ /* 0x000fe40000002400 */
[----:B------:R-:W0:Y:S01]  /*199f0*/  SHFL.BFLY PT, R169, R60, 0x2, 0x1f ;  /* 0x0c401f003ca97f89 */ /* 0x000e2200000e0000 */
[----:B------:R-:W-:-:S04]  /*19a00*/  FMNMX.FTZ R34, R25, R34, !PT ;  /* 0x0000002219227209 */ /* 0x000fc80007810000 */
[----:B------:R-:W-:Y:S01]  /*19a10*/  FMNMX.FTZ R34, R57, R34, !PT ;  /* 0x0000002239227209 */ /* 0x000fe20007810000 */
[----:B------:R-:W3:Y:S03]  /*19a20*/  MUFU.TANH R36, R36 ;  /* 0x0000002400247308 */ /* 0x000ee60000002400 */
[----:B------:R-:W-:-:S04]  /*19a30*/  FMNMX.FTZ R44, R59, R34, !PT ;  /* 0x000000223b2c7209 */ /* 0x000fc80007810000 */
[----:B------:R-:W-:-:S04]  /*19a40*/  FMNMX.FTZ R44, R27, R44, !PT ;  /* 0x0000002c1b2c7209 */ /* 0x000fc80007810000 */
[----:B------:R-:W-:-:S04]  /*19a50*/  FMNMX.FTZ R44, R61, R44, !PT ;  /* 0x0000002c3d2c7209 */ /* 0x000fc80007810000 */
[----:B------:R-:W-:Y:S02]  /*19a60*/  FMNMX.FTZ R44, R63, R44, !PT ;  /* 0x0000002c3f2c7209 */ /* 0x000fe40007810000 */
[----:B0-----:R-:W-:-:S05]  /*19a70*/  FMNMX.FTZ R169, R60, R169, !PT ;  /* 0x000000a93ca97209 */ /* 0x001fca0007810000 */
[----:B------:R-:W0:Y:S02]  /*19a80*/  SHFL.BFLY PT, R120, R169, 0x1, 0x1f ;  /* 0x0c201f00a9787f89 */ /* 0x000e2400000e0000 */
[----:B0-----:R-:W-:-:S04]  /*19a90*/  FMNMX.FTZ R120, R169, R120, !PT ;  /* 0x00000078a9787209 */ /* 0x001fc80007810000 */
[C---:B------:R-:W-:Y:S01]  /*19aa0*/  FSETP.NEU.FTZ.AND P6, PT, R120.reuse, -INF , PT ;  /* 0xff8000007800780b */ /* 0x040fe20003fdd000 */
[----:B------:R-:W-:-:S05]  /*19ab0*/  FFMA.FTZ R30, R120, R10, -8 ;  /* 0xc1000000781e7423 */ /* 0x000fca000001000a */
[----:B------:R-:W-:-:S05]  /*19ac0*/  FSEL R30, R30, RZ, P6 ;  /* 0x000000ff1e1e7208 */ /* 0x000fca0003000000 */
[-CC-:B------:R-:W-:Y:S01]  /*19ad0*/  FFMA.FTZ R46, R79, R10.reuse, -R30.reuse ;  /* 0x0000000a4f2e7223 */ /* 0x180fe2000001081e */
[----:B------:R-:W-:-:S01]  /*19ae0*/  FFMA.FTZ R39, R97, R10, -R30 ;  /* 0x0000000a61277223 */ /* 0x000fc2000001081e */
[----:B-1----:R-:W-:Y:S01]  /*19af0*/  FSEL R97, R40, -INF , P2 ;  /* 0xff80000028617808 */ /* 0x002fe20001000000 */
[----:B------:R-:W-:-:S01]  /*19b00*/  FFMA.FTZ R6, R71, R10, -R30 ;  /* 0x0000000a47067223 */ /* 0x000fc2000001081e */
[----:B------:R0:W-:Y:S01]  /*19b10*/  MUFU.EX2 R32, R46 ;  /* 0x0000002e00207308 */ /* 0x0001e20000000800 */
[----:B------:R-:W-:-:S01]  /*19b20*/  FFMA.FTZ R71, R99, R10, -R30 ;  /* 0x0000000a63477223 */ /* 0x000fc2000001081e */
[-CC-:B------:R-:W-:Y:S01]  /*19b30*/  FFMA.FTZ R103, R103, R10.reuse, -R30.reuse ;  /* 0x0000000a67677223 */ /* 0x180fe2000001081e */
[----:B--2---:R-:W-:Y:S01]  /*19b40*/  FSEL R99, R42, -INF , P3 ;  /* 0xff8000002a637808 */ /* 0x004fe20001800000 */
[-CC-:B------:R-:W-:Y:S01]  /*19b50*/  FFMA.FTZ R12, R91, R10.reuse, -R30.reuse ;  /* 0x0000000a5b0c7223 */ /* 0x180fe2000001081e */
[----:B------:R-:W-:-:S01]  /*19b60*/  FFMA.FTZ R91, R105, R10, -R30 ;  /* 0x0000000a695b7223 */ /* 0x000fc2000001081e */
[----:B---3--:R-:W-:Y:S01]  /*19b70*/  FSEL R105, R36, -INF , P5 ;  /* 0xff80000024697808 */ /* 0x008fe20002800000 */
[----:B------:R-:W-:-:S01]  /*19b80*/  FFMA.FTZ R85, R85, R10, -R30 ;  /* 0x0000000a55557223 */ /* 0x000fc2000001081e */
[----:B------:R1:W-:Y:S01]  /*19b90*/  MUFU.EX2 R26, R103 ;  /* 0x00000067001a7308 */ /* 0x0003e20000000800 */
[----:B0-----:R-:W-:Y:S01]  /*19ba0*/  FMNMX.FTZ R46, R29, R44, !PT ;  /* 0x0000002c1d2e7209 */ /* 0x001fe20007810000 */
[-CC-:B------:R-:W-:Y:S01]  /*19bb0*/  FFMA.FTZ R121, R121, R10.reuse, -R30.reuse ;  /* 0x0000000a79797223 */ /* 0x180fe2000001081e */
[----:B------:R-:W-:-:S01]  /*19bc0*/  FFMA.FTZ R35, R8, R10, -R30 ;  /* 0x0000000a08237223 */ /* 0x000fc2000001081e */
[--C-:B------:R-:W-:Y:S01]  /*19bd0*/  FFMA.FTZ R8, R87, R10, -R30.reuse ;  /* 0x0000000a57087223 */ /* 0x100fe2000001081e */
[----:B------:R-:W-:Y:S01]  /*19be0*/  FMNMX.FTZ R46, R65, R46, !PT ;  /* 0x0000002e412e7209 */ /* 0x000fe20007810000 */
[-CC-:B------:R-:W-:Y:S01]  /*19bf0*/  FFMA.FTZ R40, R131, R10.reuse, -R30.reuse ;  /* 0x0000000a83287223 */ /* 0x180fe2000001081e */
[----:B------:R-:W-:-:S01]  /*19c00*/  FFMA.FTZ R101, R101, R10, -R30 ;  /* 0x0000000a65657223 */ /* 0x000fc2000001081e */
[----:B------:R-:W-:Y:S01]  /*19c10*/  MUFU.EX2 R34, R85 ;  /* 0x0000005500227308 */ /* 0x000fe20000000800 */
[----:B------:R-:W-:Y:S01]  /*19c20*/  FMNMX.FTZ R46, R67, R46, !PT ;  /* 0x0000002e432e7209 */ /* 0x000fe20007810000 */
[-CC-:B------:R-:W-:Y:S01]  /*19c30*/  FFMA.FTZ R107, R107, R10.reuse, -R30.reuse ;  /* 0x0000000a6b6b7223 */ /* 0x180fe2000001081e */
[----:B-1----:R-:W-:Y:S01]  /*19c40*/  FSEL R103, R38, -INF , P4 ;  /* 0xff80000026677808 */ /* 0x002fe20002000000 */
[--C-:B------:R-:W-:Y:S01]  /*19c50*/  FFMA.FTZ R113, R113, R10, -R30.reuse ;  /* 0x0000000a71717223 */ /* 0x100fe2000001081e */
[----:B------:R-:W-:Y:S01]  /*19c60*/  FMNMX.FTZ R46, R31, R46, !PT ;  /* 0x0000002e1f2e7209 */ /* 0x000fe20007810000 */
[-CC-:B------:R-:W-:Y:S01]  /*19c70*/  FFMA.FTZ R123, R123, R10.reuse, -R30.reuse ;  /* 0x0000000a7b7b7223 */ /* 0x180fe2000001081e */
[----:B------:R-:W-:-:S01]  /*19c80*/  FFMA.FTZ R127, R127, R10, -R30 ;  /* 0x0000000a7f7f7223 */ /* 0x000fc2000001081e */
[----:B------:R-:W-:Y:S01]  /*19c90*/  MUFU.EX2 R85, R121 ;  /* 0x0000007900557308 */ /* 0x000fe20000000800 */
[----:B------:R-:W-:Y:S01]  /*19ca0*/  FMNMX.FTZ R48, R69, R46, !PT ;  /* 0x0000002e45307209 */ /* 0x000fe20007810000 */
        /* <DEDUP_REMOVED lines=24> */
[----:B------:R-:W-:-:S03]  /*19e30*/  FFMA.FTZ R129, R167, R10, -R30 ;  /* 0x0000000aa7817223 */ /* 0x000fc6000001081e */
[----:B------:R-:W-:-:S03]  /*19e40*/  FMNMX.FTZ R50, R115, R50, !PT ;  /* 0x0000003273327209 */ /* 0x000fc60007810000 */
[----:B------:R-:W0:Y:S01]  /*19e50*/  MUFU.EX2 R39, R39 ;  /* 0x0000002700277308 */ /* 0x000e220000000800 */
[----:B------:R-:W-:-:S04]  /*19e60*/  FMNMX.FTZ R50, R117, R50, !PT ;  /* 0x0000003275327209 */ /* 0x000fc80007810000 */
[----:B------:R-:W-:-:S03]  /*19e70*/  FMNMX.FTZ R50, R97, R50, !PT ;  /* 0x0000003261327209 */ /* 0x000fc60007810000 */
[----:B------:R1:W-:Y:S01]  /*19e80*/  MUFU.EX2 R24, R101 ;  /* 0x0000006500187308 */ /* 0x0003e20000000800 */
[----:B------:R-:W-:-:S04]  /*19e90*/  FMNMX.FTZ R50, R99, R50, !PT ;  /* 0x0000003263327209 */ /* 0x000fc80007810000 */
[----:B------:R-:W-:-:S03]  /*19ea0*/  FMNMX.FTZ R50, R103, R50, !PT ;  /* 0x0000003267327209 */ /* 0x000fc60007810000 */
[----:B------:R2:W-:Y:S01]  /*19eb0*/  MUFU.EX2 R28, R107 ;  /* 0x0000006b001c7308 */ /* 0x0005e20000000800 */
[----:B------:R-:W-:Y:S01]  /*19ec0*/  FMNMX.FTZ R50, R105, R50, !PT ;  /* 0x0000003269327209 */ /* 0x000fe20007810000 */
[----:B-1----:R-:W-:Y:S01]  /*19ed0*/  FFMA.FTZ R101, R133, R10, -R30 ;  /* 0x0000000a85657223 */ /* 0x002fe2000001081e */
[----:B0-----:R-:W-:-:S03]  /*19ee0*/  F2FP.SATFINITE.E4M3.F32.PACK_AB_MERGE_C R200, R39, R8, RZ ;  /* 0x0000000827c8723e */ /* 0x001fc600048070ff */
[----:B------:R-:W0:Y:S01]  /*19ef0*/  SHFL.BFLY PT, R121, R50, 0x2, 0x1f ;  /* 0x0c401f0032797f89 */ /* 0x000e2200000e0000 */
[----:B------:R-:W-:Y:S01]  /*19f00*/  F2FP.SATFINITE.E4M3.F32.PACK_AB_MERGE_C R200, R35, R6, R200 ;  /* 0x0000000623c8723e */ /* 0x000fe200048070c8 */
[----:B------:R1:W3:Y:S01]  /*19f10*/  MUFU.EX2 R44, R113 ;  /* 0x00000071002c7308 */ /* 0x0002e20000000800 */
[----:B--2---:R-:W-:-:S07]  /*19f20*/  FFMA.FTZ R107, R137, R10, -R30 ;  /* 0x0000000a896b7223 */ /* 0x004fce000001081e */
[----:B------:R2:W-:Y:S01]  /*19f30*/  MUFU.EX2 R46, R123 ;  /* 0x0000007b002e7308 */ /* 0x0005e20000000800 */
[----:B-1----:R-:W-:-:S07]  /*19f40*/  FFMA.FTZ R113, R145, R10, -R30 ;  /* 0x0000000a91717223 */ /* 0x002fce000001081e */
[----:B------:R1:W-:Y:S01]  /*19f50*/  MUFU.EX2 R48, R127 ;  /* 0x0000007f00307308 */ /* 0x0003e20000000800 */
[----:B--2---:R-:W-:-:S01]  /*19f60*/  FFMA.FTZ R123, R151, R10, -R30 ;  /* 0x0000000a977b7223 */ /* 0x004fc2000001081e */
[----:B---3--:R-:W-:Y:S02]  /*19f70*/  F2FP.SATFINITE.E4M3.F32.PACK_AB_MERGE_C R208, R85, R44, RZ ;  /* 0x0000002c55d0723e */ /* 0x008fe400048070ff */
[----:B0-----:R-:W-:Y:S01]  /*19f80*/  FMNMX.FTZ R56, R50, R121, !PT ;  /* 0x0000007932387209 */ /* 0x001fe20007810000 */
[----:B------:R-:W-:-:S03]  /*19f90*/  FFMA.FTZ R50, R149, R10, -R30 ;  /* 0x0000000a95327223 */ /* 0x000fc6000001081e */
[----:B------:R-:W-:Y:S01]  /*19fa0*/  MUFU.EX2 R12, R12 ;  /* 0x0000000c000c7308 */ /* 0x000fe20000000800 */
[----:B-1----:R-:W-:-:S01]  /*19fb0*/  FFMA.FTZ R127, R163, R10, -R30 ;  /* 0x0000000aa37f7223 */ /* 0x002fc2000001081e */
[----:B------:R-:W0:Y:S06]  /*19fc0*/  SHFL.BFLY PT, R121, R56, 0x1, 0x1f ;  /* 0x0c201f0038797f89 */ /* 0x000e2c00000e0000 */
[----:B------:R-:W-:Y:S08]  /*19fd0*/  MUFU.EX2 R71, R71 ;  /* 0x0000004700477308 */ /* 0x000ff00000000800 */
[----:B------:R-:W-:Y:S08]  /*19fe0*/  MUFU.EX2 R20, R20 ;  /* 0x0000001400147308 */ /* 0x000ff00000000800 */
[----:B------:R-:W1:Y:S01]  /*19ff0*/  MUFU.EX2 R87, R87 ;  /* 0x0000005700577308 */ /* 0x000e620000000800 */
[----:B0-----:R-:W-:Y:S01]  /*1a000*/  FMNMX.FTZ R121, R56, R121, !PT ;  /* 0x0000007938797209 */ /* 0x001fe20007810000 */
[----:B------:R-:W-:-:S03]  /*1a010*/  FFMA.FTZ R56, R165, R10, -R30 ;  /* 0x0000000aa5387223 */ /* 0x000fc6000001081e */
[C---:B------:R-:W-:Y:S01]  /*1a020*/  FSETP.NEU.FTZ.AND P2, PT, R121.reuse, -INF , PT ;  /* 0xff8000007900780b */ /* 0x040fe20003f5d000 */
[----:B------:R-:W-:-:S02]  /*1a030*/  FFMA.FTZ R58, R121, R10, -8 ;  /* 0xc1000000793a7423 */ /* 0x000fc4000001000a */
[----:B------:R-:W-:Y:S03]  /*1a040*/  MUFU.EX2 R89, R89 ;  /* 0x0000005900597308 */ /* 0x000fe60000000800 */
[----:B------:R-:W-:Y:S02]  /*1a050*/  FSEL R58, R58, RZ, P2 ;  /* 0x000000ff3a3a7208 */ /* 0x000fe40001000000 */
[----:B------:R-:W-:-:S03]  /*1a060*/  ISETP.GE.AND P2, PT, R159, 0xa1, PT ;  /* 0x000000a19f00780c */ /* 0x000fc60003f46270 */
[----:B------:R-:W-:Y:S01]  /*1a070*/  MUFU.EX2 R91, R91 ;  /* 0x0000005b005b7308 */ /* 0x000fe20000000800 */
[----:B------:R-:W-:-:S01]  /*1a080*/  FFMA.FTZ R3, R3, R10, -R58 ;  /* 0x0000000a03037223 */ /* 0x000fc2000001083a */
[-CC-:B------:R-:W-:Y:S01]  /*1a090*/  FFMA.FTZ R4, R4, R10.reuse, -R58.reuse ;  /* 0x0000000a04047223 */ /* 0x180fe2000001083a */
[----:B------:R-:W-:-:S01]  /*1a0a0*/  FFMA.FTZ R62, R5, R10, -R58 ;  /* 0x0000000a053e7223 */ /* 0x000fc2000001083a */
[-CC-:B------:R-:W-:Y:S01]  /*1a0b0*/  FFMA.FTZ R131, R7, R10.reuse, -R58.reuse ;  /* 0x0000000a07837223 */ /* 0x180fe2000001083a */
[----:B------:R-:W-:-:S01]  /*1a0c0*/  FFMA.FTZ R5, R9, R10, -R58 ;  /* 0x0000000a09057223 */ /* 0x000fc2000001083a */
[-CC-:B------:R-:W-:Y:S01]  /*1a0d0*/  FFMA.FTZ R30, R11, R10.reuse, -R58.reuse ;  /* 0x0000000a0b1e7223 */ /* 0x180fe2000001083a */
[----:B------:R-:W-:-:S01]  /*1a0e0*/  FFMA.FTZ R11, R13, R10, -R58 ;  /* 0x0000000a0d0b7223 */ /* 0x000fc2000001083a */
[----:B------:R-:W-:Y:S01]  /*1a0f0*/  MUFU.EX2 R3, R3 ;  /* 0x0000000300037308 */ /* 0x000fe20000000800 */
[----:B------:R-:W-:-:S01]  /*1a100*/  FFMA.FTZ R7, R21, R10, -R58 ;  /* 0x0000000a15077223 */ /* 0x000fc2000001083a */
[-CC-:B------:R-:W-:Y:S01]  /*1a110*/  FFMA.FTZ R66, R25, R10.reuse, -R58.reuse ;  /* 0x0000000a19427223 */ /* 0x180fe2000001083a */
[----:B------:R-:W-:-:S01]  /*1a120*/  FFMA.FTZ R21, R27, R10, -R58 ;  /* 0x0000000a1b157223 */ /* 0x000fc2000001083a */
[----:B------:R-:W-:Y:S01]  /*1a130*/  FADD.FTZ R25, R6, R35 ;  /* 0x0000002306197221 */ /* 0x000fe20000010000 */
[----:B------:R-:W-:-:S01]  /*1a140*/  FFMA.FTZ R68, R15, R10, -R58 ;  /* 0x0000000a0f447223 */ /* 0x000fc2000001083a */
[-CC-:B------:R-:W-:Y:S01]  /*1a150*/  FFMA.FTZ R60, R41, R10.reuse, -R58.reuse ;  /* 0x0000000a293c7223 */ /* 0x180fe2000001083a */
[----:B------:R-:W-:-:S01]  /*1a160*/  FFMA.FTZ R29, R29, R10, -R58 ;  /* 0x0000000a1d1d7223 */ /* 0x000fc2000001083a */
[----:B------:R-:W0:Y:S01]  /*1a170*/  MUFU.EX2 R4, R4 ;  /* 0x0000000400047308 */ /* 0x000e220000000800 */
[----:B------:R-:W-:-:S01]  /*1a180*/  FADD.FTZ R76, R8, R25 ;  /* 0x00000019084c7221 */ /* 0x000fc20000010000 */
[-CC-:B------:R-:W-:Y:S01]  /*1a190*/  FFMA.FTZ R15, R43, R10.reuse, -R58.reuse ;  /* 0x0000000a2b0f7223 */ /* 0x180fe2000001083a */
[----:B------:R-:W-:-:S01]  /*1a1a0*/  FFMA.FTZ R70, R45, R10, -R58 ;  /* 0x0000000a2d467223 */ /* 0x000fc2000001083a */
[-CC-:B------:R-:W-:Y:S01]  /*1a1b0*/  FFMA.FTZ R9, R47, R10.reuse, -R58.reuse ;  /* 0x0000000a2f097223 */ /* 0x180fe2000001083a */
[----:B------:R-:W-:-:S01]  /*1a1c0*/  FFMA.FTZ R64, R49, R10, -R58 ;  /* 0x0000000a31407223 */ /* 0x000fc2000001083a */
[-CC-:B------:R-:W-:Y:S01]  /*1a1d0*/  FFMA.FTZ R41, R51, R10.reuse, -R58.reuse ;  /* 0x0000000a33297223 */ /* 0x180fe2000001083a */
[----:B------:R-:W-:-:S01]  /*1a1e0*/  FFMA.FTZ R74, R53, R10, -R58 ;  /* 0x0000000a354a7223 */ /* 0x000fc2000001083a */
[----:B------:R-:W2:Y:S01]  /*1a1f0*/  MUFU.EX2 R62, R62 ;  /* 0x0000003e003e7308 */ /* 0x000ea20000000800 */
[----:B------:R-:W-:-:S01]  /*1a200*/  FFMA.FTZ R13, R55, R10, -R58 ;  /* 0x0000000a370d7223 */ /* 0x000fc2000001083a */
[-CC-:B------:R-:W-:Y:S01]  /*1a210*/  FFMA.FTZ R43, R57, R10.reuse, -R58.reuse ;  /* 0x0000000a392b7223 */ /* 0x180fe2000001083a */
[----:B------:R-:W-:-:S01]  /*1a220*/  FFMA.FTZ R59, R59, R10, -R58 ;  /* 0x0000000a3b3b7223 */ /* 0x000fc2000001083a */
[-CC-:B------:R-:W-:Y:S01]  /*1a230*/  FFMA.FTZ R72, R61, R10.reuse, -R58.reuse ;  /* 0x0000000a3d487223 */ /* 0x180fe2000001083a */
[----:B------:R-:W-:-:S01]  /*1a240*/  FFMA.FTZ R45, R63, R10, -R58 ;  /* 0x0000000a3f2d7223 */ /* 0x000fc2000001083a */
[----:B-1----:R-:W-:Y:S01]  /*1a250*/  F2FP.SATFINITE.E4M3.F32.PACK_AB_MERGE_C R202, R87, R20, RZ ;  /* 0x0000001457ca723e */ /* 0x002fe200048070ff */
[----:B------:R-:W-:Y:S01]  /*1a260*/  @!P1 VIADD R25, R0, 0x33440 ;  /* 0x0003344000199836 */ /* 0x000fe20000000000 */
[----:B------:R-:W1:Y:S01]  /*1a270*/  MUFU.EX2 R131, R131 ;  /* 0x0000008300837308 */ /* 0x000e620000000800 */
[----:B0-----:R-:W-:-:S01]  /*1a280*/  FADD.FTZ R27, R3, R4 ;  /* 0x00000004031b7221 */ /* 0x001fc20000010000 */
[----:B------:R-:W-:Y:S01]  /*1a290*/  F2FP.SATFINITE.E4M3.F32.PACK_AB_MERGE_C R204, R91, R26, RZ ;  /* 0x0000001a5bcc723e */ /* 0x000fe200048070ff */
[----:B------:R-:W-:-:S01]  /*1a2a0*/  FFMA.FTZ R65, R65, R10, -R58 ;  /* 0x0000000a41417223 */ /* 0x000fc2000001083a */
[----:B------:R-:W-:Y:S01]  /*1a2b0*/  @!P1 PRMT R25, RZ, 0x654, R25 ;  /* 0x00000654ff199816 */ /* 0x000fe20000000019 */
[----:B------:R-:W-:-:S01]  /*1a2c0*/  FFMA.FTZ R67, R67, R10, -R58 ;  /* 0x0000000a43437223 */ /* 0x000fc2000001083a */
[-CC-:B------:R-:W-:Y:S01]  /*1a2d0*/  FFMA.FTZ R31, R31, R10.reuse, -R58.reuse ;  /* 0x0000000a1f1f7223 */ /* 0x180fe2000001083a */
[----:B------:R-:W-:-:S01]  /*1a2e0*/  FFMA.FTZ R69, R69, R10, -R58 ;  /* 0x0000000a45457223 */ /* 0x000fc2000001083a */
[----:B------:R-:W0:Y:S01]  /*1a2f0*/  MUFU.EX2 R5, R5 ;  /* 0x0000000500057308 */ /* 0x000e220000000800 */
[----:B--2---:R-:W-:-:S01]  /*1a300*/  FADD.FTZ R82, R62, R27 ;  /* 0x0000001b3e527221 */ /* 0x004fc20000010000 */
[----:B------:R-:W-:Y:S01]  /*1a310*/  FADD.FTZ R27, R39, R76 ;  /* 0x0000004c271b7221 */ /* 0x000fe20000010000 */
[----:B------:R2:W-:Y:S01]  /*1a320*/  @!P1 SYNCS.ARRIVE.TRANS64.RED.A1T0 RZ, [R25+URZ], RZ ;  /* 0x000000ff19ff99a7 */ /* 0x0005e2000810043f */
[----:B------:R-:W-:Y:S01]  /*1a330*/  F2FP.SATFINITE.E4M3.F32.PACK_AB_MERGE_C R202, R71, R12, R202 ;  /* 0x0000000c47ca723e */ /* 0x000fe200048070ca */
[----:B------:R-:W-:Y:S01]  /*1a340*/  FFMA.FTZ R33, R33, R10, -R58 ;  /* 0x0000000a21217223 */ /* 0x000fe2000001083a */
[----:B------:R-:W-:-:S01]  /*1a350*/  FADD.FTZ R76, R12, R27 ;  /* 0x0000001b0c4c7221 */ /* 0x000fc20000010000 */
[----:B------:R-:W-:Y:S01]  /*1a360*/  FFMA.FTZ R77, R77, R10, -R58 ;  /* 0x0000000a4d4d7223 */ /* 0x000fe2000001083a */
[----:B------:R-:W-:Y:S01]  /*1a370*/  MUFU.EX2 R30, R30 ;  /* 0x0000001e001e7308 */ /* 0x000fe20000000800 */
[----:B-1----:R-:W-:-:S01]  /*1a380*/  FADD.FTZ R82, R131, R82 ;  /* 0x0000005283527221 */ /* 0x002fc20000010000 */
[----:B------:R-:W-:Y:S01]  /*1a390*/  F2FP.SATFINITE.E4M3.F32.PACK_AB_MERGE_C R204, R89, R24, R204 ;  /* 0x0000001859cc723e */ /* 0x000fe200048070cc */
[----:B------:R-:W-:-:S01]  /*1a3a0*/  FFMA.FTZ R37, R37, R10, -R58 ;  /* 0x0000000a25257223 */ /* 0x000fc2000001083a */
[-CC-:B------:R-:W-:Y:S01]  /*1a3b0*/  FFMA.FTZ R109, R109, R10.reuse, -R58.reuse ;  /* 0x0000000a6d6d7223 */ /* 0x180fe2000001083a */
[----:B------:R-:W-:-:S01]  /*1a3c0*/  FFMA.FTZ R115, R115, R10, -R58 ;  /* 0x0000000a73737223 */ /* 0x000fc2000001083a */
[-CC-:B------:R-:W-:Y:S01]  /*1a3d0*/  FFMA.FTZ R117, R117, R10.reuse, -R58.reuse ;  /* 0x0000000a75757223 */ /* 0x180fe2000001083a */
[----:B------:R-:W-:-:S01]  /*1a3e0*/  FFMA.FTZ R97, R97, R10, -R58 ;  /* 0x0000000a61617223 */ /* 0x000fc2000001083a */
[----:B------:R-:W-:Y:S01]  /*1a3f0*/  MUFU.EX2 R11, R11 ;  /* 0x0000000b000b7308 */ /* 0x000fe20000000800 */
[----:B0-----:R-:W-:-:S01]  /*1a400*/  FADD.FTZ R27, R5, R82 ;  /* 0x00000052051b7221 */ /* 0x001fc20000010000 */
[----:B------:R-:W-:Y:S01]  /*1a410*/  F2FP.SATFINITE.E4M3.F32.PACK_AB_MERGE_C R201, R131, R62, RZ ;  /* 0x0000003e83c9723e */ /* 0x000fe200048070ff */
[----:B------:R-:W-:-:S01]  /*1a420*/  FFMA.FTZ R99, R99, R10, -R58 ;  /* 0x0000000a63637223 */ /* 0x000fc2000001083a */
[----:B------:R-:W-:Y:S01]  /*1a430*/  FFMA.FTZ R103, R103, R10, -R58 ;  /* 0x0000000a67677223 */ /* 0x000fe2000001083a */
[----:B------:R-:W-:Y:S01]  /*1a440*/  IMAD.MOV.U32 R63, RZ, RZ, R119 ;  /* 0x000000ffff3f7224 */ /* 0x000fe200078e0077 */
[----:B------:R-:W-:Y:S01]  /*1a450*/  F2FP.SATFINITE.E4M3.F32.PACK_AB_MERGE_C R201, R4, R3, R201 ;  /* 0x0000000304c9723e */ /* 0x000fe200048070c9 */
[--C-:B------:R-:W-:Y:S01]  /*1a460*/  IMAD.MOV.U32 R62, RZ, RZ, R119.reuse ;  /* 0x000000ffff3e7224 */ /* 0x100fe200078e0077 */
[----:B------:R-:W0:Y:S01]  /*1a470*/  MUFU.EX2 R68, R68 ;  /* 0x0000004400447308 */ /* 0x000e220000000800 */
[-C--:B------:R-:W-:Y:S01]  /*1a480*/  MOV R61, R119.reuse ;  /* 0x00000077003d7202 */ /* 0x080fe20000000f00 */
[--C-:B------:R-:W-:Y:S01]  /*1a490*/  IMAD.MOV.U32 R55, RZ, RZ, R119.reuse ;  /* 0x000000ffff377224 */ /* 0x100fe200078e0077 */
[-C--:B------:R-:W-:Y:S01]  /*1a4a0*/  MOV R57, R119.reuse ;  /* 0x0000007700397202 */ /* 0x080fe20000000f00 */
[--C-:B------:R-:W-:Y:S01]  /*1a4b0*/  IMAD.MOV.U32 R51, RZ, RZ, R119.reuse ;  /* 0x000000ffff337224 */ /* 0x100fe200078e0077 */
[-C--:B------:R-:W-:Y:S01]  /*1a4c0*/  MOV R53, R119.reuse ;  /* 0x0000007700357202 */ /* 0x080fe20000000f00 */
[----:B------:R-:W-:Y:S01]  /*1a4d0*/  IMAD.MOV.U32 R35, RZ, RZ, R119 ;  /* 0x000000ffff237224 */ /* 0x000fe200078e0077 */
[----:B------:R-:W-:Y:S01]  /*1a4e0*/  MOV R49, R119 ;  /* 0x0000007700317202 */ /* 0x000fe20000000f00 */
[----:B------:R-:W1:Y:S08]  /*1a4f0*/  MUFU.EX2 R7, R7 ;  /* 0x0000000700077308 */ /* 0x000e700000000800 */
[----:B------:R3:W-:Y:S01]  /*1a500*/  MUFU.EX2 R80, R29 ;  /* 0x0000001d00507308 */ /* 0x0007e20000000800 */
[----:B0-----:R-:W-:-:S04]  /*1a510*/  F2FP.SATFINITE.E4M3.F32.PACK_AB_MERGE_C R203, R68, R11, RZ ;  /* 0x0000000b44cb723e */ /* 0x001fc800048070ff */
[----:B------:R-:W-:-:S03]  /*1a520*/  F2FP.SATFINITE.E4M3.F32.PACK_AB_MERGE_C R203, R30, R5, R203 ;  /* 0x000000051ecb723e */ /* 0x000fc600048070cb */
[----:B------:R-:W0:Y:S01]  /*1a530*/  MUFU.EX2 R60, R60 ;  /* 0x0000003c003c7308 */ /* 0x000e220000000800 */
[----:B---3--:R-:W-:-:S01]  /*1a540*/  FADD.FTZ R29, R71, R76 ;  /* 0x0000004c471d7221 */ /* 0x008fc20000010000 */
[----:B------:R-:W-:Y:S01]  /*1a550*/  FADD.FTZ R76, R30, R27 ;  /* 0x0000001b1e4c7221 */ /* 0x000fe20000010000 */
[----:B------:R-:W-:-:S01]  /*1a560*/  FFMA.FTZ R27, R73, R10, -R58 ;  /* 0x0000000a491b7223 */ /* 0x000fc2000001083a */
[----:B------:R-:W-:Y:S01]  /*1a570*/  MOV R73, R119 ;  /* 0x0000007700497202 */ /* 0x000fe20000000f00 */
[----:B------:R-:W-:-:S01]  /*1a580*/  FADD.FTZ R82, R20, R29 ;  /* 0x0000001d14527221 */ /* 0x000fc20000010000 */
[----:B------:R-:W-:Y:S01]  /*1a590*/  FADD.FTZ R29, R11, R76 ;  /* 0x0000004c0b1d7221 */ /* 0x000fe20000010000 */
[----:B------:R-:W-:-:S01]  /*1a5a0*/  FFMA.FTZ R76, R75, R10, -R58 ;  /* 0x0000000a4b4c7223 */ /* 0x000fc2000001083a */
[----:B------:R-:W3:Y:S01]  /*1a5b0*/  MUFU.EX2 R15, R15 ;  /* 0x0000000f000f7308 */ /* 0x000ee20000000800 */
[----:B------:R-:W-:-:S01]  /*1a5c0*/  FADD.FTZ R47, R87, R82 ;  /* 0x00000052572f7221 */ /* 0x000fc20000010000 */
[----:B------:R-:W-:Y:S01]  /*1a5d0*/  FADD.FTZ R82, R68, R29 ;  /* 0x0000001d44527221 */ /* 0x000fe20000010000 */
[----:B------:R-:W-:-:S01]  /*1a5e0*/  FFMA.FTZ R58, R105, R10, -R58 ;  /* 0x0000000a693a7223 */ /* 0x000fc2000001083a */
[----:B------:R-:W-:Y:S01]  /*1a5f0*/  MOV R105, R119 ;  /* 0x0000007700697202 */ /* 0x000fe20000000f00 */
[----:B------:R-:W-:-:S01]  /*1a600*/  FADD.FTZ R84, R24, R47 ;  /* 0x0000002f18547221 */ /* 0x000fc20000010000 */
[----:B-1----:R-:W-:Y:S01]  /*1a610*/  FADD.FTZ R29, R7, R82 ;  /* 0x00000052071d7221 */ /* 0x002fe20000010000 */
[----:B------:R-:W-:Y:S01]  /*1a620*/  IMAD.MOV.U32 R87, RZ, RZ, R119 ;  /* 0x000000ffff577224 */ /* 0x000fe200078e0077 */
[----:B------:R-:W1:Y:S01]  /*1a630*/  MUFU.EX2 R70, R70 ;  /* 0x0000004600467308 */ /* 0x000e620000000800 */
[----:B------:R-:W-:-:S01]  /*1a640*/  FADD.FTZ R47, R89, R84 ;  /* 0x00000054592f7221 */ /* 0x000fc20000010000 */
[----:B0-----:R-:W-:Y:S01]  /*1a650*/  FADD.FTZ R84, R60, R29 ;  /* 0x0000001d3c547221 */ /* 0x001fe20000010000 */
[----:B------:R-:W-:Y:S01]  /*1a660*/  MOV R89, R119 ;  /* 0x0000007700597202 */ /* 0x000fe20000000f00 */
[----:B------:R-:W-:-:S02]  /*1a670*/  IMAD.MOV.U32 R75, RZ, RZ, R119 ;  /* 0x000000ffff4b7224 */ /* 0x000fc400078e0077 */
[----:B------:R-:W-:-:S01]  /*1a680*/  FADD.FTZ R86, R26, R47 ;  /* 0x0000002f1a567221 */ /* 0x000fc20000010000 */
[----:B------:R-:W-:Y:S01]  /*1a690*/  IMAD.MOV.U32 R71, RZ, RZ, R119 ;  /* 0x000000ffff477224 */ /* 0x000fe200078e0077 */
[----:B------:R-:W0:Y:S01]  /*1a6a0*/  MUFU.EX2 R9, R9 ;  /* 0x0000000900097308 */ /* 0x000e220000000800 */
[----:B---3--:R-:W-:-:S01]  /*1a6b0*/  FADD.FTZ R29, R15, R84 ;  /* 0x000000540f1d7221 */ /* 0x008fc20000010000 */
[----:B------:R-:W-:Y:S01]  /*1a6c0*/  FADD.FTZ R47, R91, R86 ;  /* 0x000000565b2f7221 */ /* 0x000fe20000010000 */
[--C-:B------:R-:W-:Y:S02]  /*1a6d0*/  IMAD.MOV.U32 R91, RZ, RZ, R119.reuse ;  /* 0x000000ffff5b7224 */ /* 0x100fe400078e0077 */
[----:B------:R-:W-:Y:S02]  /*1a6e0*/  IMAD.MOV.U32 R68, RZ, RZ, R119 ;  /* 0x000000ffff447224 */ /* 0x000fe400078e0077 */
[----:B------:R-:W-:-:S01]  /*1a6f0*/  FADD.FTZ R86, R28, R47 ;  /* 0x0000002f1c567221 */ /* 0x000fc20000010000 */
[----:B------:R-:W-:Y:S01]  /*1a700*/  IMAD.MOV.U32 R30, RZ, RZ, R119 ;  /* 0x000000ffff1e7224 */ /* 0x000fe200078e0077 */
[----:B------:R-:W3:Y:S01]  /*1a710*/  MUFU.EX2 R81, R81 ;  /* 0x0000005100517308 */ /* 0x000ee20000000800 */
[----:B-1----:R-:W-:-:S01]  /*1a720*/  FADD.FTZ R84, R70, R29 ;  /* 0x0000001d46547221 */ /* 0x002fc20000010000 */
[----:B------:R-:W-:Y:S01]  /*1a730*/  F2FP.SATFINITE.E4M3.F32.PACK_AB_MERGE_C R205, R70, R15, RZ ;  /* 0x0000000f46cd723e */ /* 0x000fe200048070ff */
[----:B------:R-:W-:-:S03]  /*1a740*/  IMAD.MOV.U32 R70, RZ, RZ, R119 ;  /* 0x000000ffff467224 */ /* 0x000fc600078e0077 */
[----:B------:R-:W-:Y:S01]  /*1a750*/  F2FP.SATFINITE.E4M3.F32.PACK_AB_MERGE_C R205, R60, R7, R205 ;  /* 0x000000073ccd723e */ /* 0x000fe200048070cd */
[----:B------:R-:W-:Y:S01]  /*1a760*/  IMAD.MOV.U32 R60, RZ, RZ, R119 ;  /* 0x000000ffff3c7224 */ /* 0x000fe200078e0077 */
[----:B------:R-:W1:Y:S01]  /*1a770*/  MUFU.EX2 R64, R64 ;  /* 0x0000004000407308 */ /* 0x000e620000000800 */
[----:B0-----:R-:W-:-:S07]  /*1a780*/  FADD.FTZ R29, R9, R84 ;  /* 0x00000054091d7221 */ /* 0x001fce0000010000 */
[----:B------:R-:W0:Y:S01]  /*1a790*/  MUFU.EX2 R41, R41 ;  /* 0x0000002900297308 */ /* 0x000e220000000800 */
[----:B---3--:R-:W-:-:S04]  /*1a7a0*/  FADD.FTZ R47, R81, R86 ;  /* 0x00000056512f7221 */ /* 0x008fc80000010000 */
[----:B------:R-:W-:-:S03]  /*1a7b0*/  FADD.FTZ R86, R32, R47 ;  /* 0x0000002f20567221 */ /* 0x000fc60000010000 */
[----:B------:R-:W3:Y:S01]  /*1a7c0*/  MUFU.EX2 R79, R79 ;  /* 0x0000004f004f7308 */ /* 0x000ee20000000800 */
[----:B-1----:R-:W-:-:S07]  /*1a7d0*/  FADD.FTZ R84, R64, R29 ;  /* 0x0000001d40547221 */ /* 0x002fce0000010000 */
[----:B------:R-:W1:Y:S01]  /*1a7e0*/  MUFU.EX2 R74, R74 ;  /* 0x0000004a004a7308 */ /* 0x000e620000000800 */
[----:B0-----:R-:W-:-:S07]  /*1a7f0*/  FADD.FTZ R29, R41, R84 ;  /* 0x00000054291d7221 */ /* 0x001fce0000010000 */
[----:B------:R-:W0:Y:S01]  /*1a800*/  MUFU.EX2 R13, R13 ;  /* 0x0000000d000d7308 */ /* 0x000e220000000800 */
[----:B---3--:R-:W-:-:S01]  /*1a810*/  FADD.FTZ R47, R79, R86 ;  /* 0x000000564f2f7221 */ /* 0x008fc20000010000 */
[----:B------:R-:W-:Y:S01]  /*1a820*/  F2FP.SATFINITE.E4M3.F32.PACK_AB_MERGE_C R206, R79, R32, RZ ;  /* 0x000000204fce723e */ /* 0x000fe200048070ff */
[----:B------:R-:W-:Y:S02]  /*1a830*/  IMAD.MOV.U32 R86, RZ, RZ, R119 ;  /* 0x000000ffff567224 */ /* 0x000fe400078e0077 */
[----:B------:R-:W-:Y:S01]  /*1a840*/  FADD.FTZ R84, R34, R47 ;  /* 0x0000002f22547221 */ /* 0x000fe20000010000 */
[----:B------:R-:W-:Y:S01]  /*1a850*/  F2FP.SATFINITE.E4M3.F32.PACK_AB_MERGE_C R206, R81, R28, R206 ;  /* 0x0000001c51ce723e */ /* 0x000fe200048070ce */
[----:B------:R-:W-:Y:S01]  /*1a860*/  IMAD.MOV.U32 R79, RZ, RZ, R119 ;  /* 0x000000ffff4f7224 */ /* 0x000fe200078e0077 */
[----:B------:R-:W3:Y:S01]  /*1a870*/  MUFU.EX2 R83, R83 ;  /* 0x0000005300537308 */ /* 0x000ee20000000800 */
[----:B-1----:R-:W-:-:S01]  /*1a880*/  FADD.FTZ R8, R74, R29 ;  /* 0x0000001d4a087221 */ /* 0x002fc20000010000 */
[----:B------:R-:W-:Y:S01]  /*1a890*/  F2FP.SATFINITE.E4M3.F32.PACK_AB_MERGE_C R41, R74, R41, RZ ;  /* 0x000000294a29723e */ /* 0x000fe200048070ff */
[--C-:B------:R-:W-:Y:S01]  /*1a8a0*/  IMAD.MOV.U32 R74, RZ, RZ, R119.reuse ;  /* 0x000000ffff4a7224 */ /* 0x100fe200078e0077 */
[----:B------:R-:W-:Y:S01]  /*1a8b0*/  MOV R81, R119 ;  /* 0x0000007700517202 */ /* 0x000fe20000000f00 */
[----:B------:R-:W-:Y:S01]  /*1a8c0*/  IMAD.MOV.U32 R47, RZ, RZ, R119 ;  /* 0x000000ffff2f7224 */ /* 0x000fe200078e0077 */
[----:B------:R-:W-:Y:S01]  /*1a8d0*/  F2FP.SATFINITE.E4M3.F32.PACK_AB_MERGE_C R207, R64, R9, R41 ;  /* 0x0000000940cf723e */ /* 0x000fe20004807029 */
[----:B------:R-:W-:Y:S01]  /*1a8e0*/  IMAD.MOV.U32 R64, RZ, RZ, R119 ;  /* 0x000000ffff407224 */ /* 0x000fe200078e0077 */
[----:B------:R-:W1:Y:S01]  /*1a8f0*/  MUFU.EX2 R66, R66 ;  /* 0x0000004200427308 */ /* 0x000e620000000800 */
[----:B0-----:R-:W-:-:S01]  /*1a900*/  FADD.FTZ R29, R13, R8 ;  /* 0x000000080d1d7221 */ /* 0x001fc20000010000 */
[----:B------:R-:W-:Y:S01]  /*1a910*/  MOV R41, R119 ;  /* 0x0000007700297202 */ /* 0x000fe20000000f00 */
[----:B------:R-:W-:-:S05]  /*1a920*/  IMAD.MOV.U32 R28, RZ, RZ, R119 ;  /* 0x000000ffff1c7224 */ /* 0x000fca00078e0077 */
[----:B------:R-:W0:Y:S01]  /*1a930*/  MUFU.EX2 R43, R43 ;  /* 0x0000002b002b7308 */ /* 0x000e220000000800 */
[----:B---3--:R-:W-:-:S01]  /*1a940*/  FADD.FTZ R39, R83, R84 ;  /* 0x0000005453277221 */ /* 0x008fc20000010000 */
[----:B------:R-:W-:Y:S01]  /*1a950*/  F2FP.SATFINITE.E4M3.F32.PACK_AB_MERGE_C R208, R83, R34, R208 ;  /* 0x0000002253d0723e */ /* 0x000fe200048070d0 */
[----:B------:R-:W-:Y:S02]  /*1a960*/  IMAD.MOV.U32 R84, RZ, RZ, R119 ;  /* 0x000000ffff547224 */ /* 0x000fe400078e0077 */
[----:B------:R-:W-:Y:S01]  /*1a970*/  FADD.FTZ R26, R44, R39 ;  /* 0x000000272c1a7221 */ /* 0x000fe20000010000 */
[----:B------:R-:W-:Y:S02]  /*1a980*/  IMAD.MOV.U32 R83, RZ, RZ, R119 ;  /* 0x000000ffff537224 */ /* 0x000fe400078e0077 */
[----:B------:R3:W4:Y:S01]  /*1a990*/  MUFU.EX2 R78, R59 ;  /* 0x0000003b004e7308 */ /* 0x0007220000000800 */
[----:B-1----:R-:W-:-:S01]  /*1a9a0*/  FADD.FTZ R20, R66, R29 ;  /* 0x0000001d42147221 */ /* 0x002fc20000010000 */
[----:B------:R-:W-:Y:S01]  /*1a9b0*/  FADD.FTZ R85, R85, R26 ;  /* 0x0000001a55557221 */ /* 0x000fe20000010000 */
[----:B------:R-:W-:-:S02]  /*1a9c0*/  IMAD.MOV.U32 R44, RZ, RZ, R119 ;  /* 0x000000ffff2c7224 */ /* 0x000fc400078e0077 */
[----:B------:R-:W-:Y:S02]  /*1a9d0*/  IMAD.MOV.U32 R39, RZ, RZ, R119 ;  /* 0x000000ffff277224 */ /* 0x000fe400078e0077 */
[----:B------:R-:W-:-:S01]  /*1a9e0*/  FADD.FTZ R26, R46, R85 ;  /* 0x000000552e1a7221 */ /* 0x000fc20000010000 */
[----:B------:R-:W-:Y:S01]  /*1a9f0*/  MOV R85, R119 ;  /* 0x0000007700557202 */ /* 0x000fe20000000f00 */
[----:B------:R-:W1:Y:S01]  /*1aa00*/  MUFU.EX2 R21, R21 ;  /* 0x0000001500157308 */ /* 0x000e620000000800 */
[----:B0-----:R-:W-:-:S01]  /*1aa10*/  FADD.FTZ R29, R43, R20 ;  /* 0x000000142b1d7221 */ /* 0x001fc20000010000 */
[--C-:B---3--:R-:W-:Y:S02]  /*1aa20*/  IMAD.MOV.U32 R59, RZ, RZ, R119.reuse ;  /* 0x000000ffff3b7224 */ /* 0x108fe400078e0077 */
[----:B------:R-:W-:-:S04]  /*1aa30*/  IMAD.MOV.U32 R34, RZ, RZ, R119 ;  /* 0x000000ffff227224 */ /* 0x000fc800078e0077 */
[----:B------:R-:W0:Y:S01]  /*1aa40*/  MUFU.EX2 R93, R93 ;  /* 0x0000005d005d7308 */ /* 0x000e220000000800 */
[----:B----4-:R-:W-:-:S01]  /*1aa50*/  FADD.FTZ R20, R78, R29 ;  /* 0x0000001d4e147221 */ /* 0x010fc20000010000 */
[----:B------:R-:W-:Y:S01]  /*1aa60*/  F2FP.SATFINITE.E4M3.F32.PACK_AB_MERGE_C R43, R78, R43, RZ ;  /* 0x0000002b4e2b723e */ /* 0x000fe200048070ff */
[----:B------:R-:W-:Y:S01]  /*1aa70*/  IMAD.MOV.U32 R78, RZ, RZ, R119 ;  /* 0x000000ffff4e7224 */ /* 0x000fe200078e0077 */
[----:B------:R-:W-:Y:S02]  /*1aa80*/  MOV R29, R119 ;  /* 0x00000077001d7202 */ /* 0x000fe40000000f00 */
[----:B------:R-:W-:Y:S01]  /*1aa90*/  F2FP.SATFINITE.E4M3.F32.PACK_AB_MERGE_C R209, R66, R13, R43 ;  /* 0x0000000d42d1723e */ /* 0x000fe2000480702b */
[----:B------:R-:W-:Y:S01]  /*1aaa0*/  IMAD.MOV.U32 R66, RZ, RZ, R119 ;  /* 0x000000ffff427224 */ /* 0x000fe200078e0077 */
[----:B------:R-:W3:Y:S01]  /*1aab0*/  MUFU.EX2 R72, R72 ;  /* 0x0000004800487308 */ /* 0x000ee20000000800 */
[----:B-1----:R-:W-:-:S01]  /*1aac0*/  FADD.FTZ R11, R21, R20 ;  /* 0x00000014150b7221 */ /* 0x002fc20000010000 */
[----:B------:R-:W-:-:S06]  /*1aad0*/  IMAD.MOV.U32 R43, RZ, RZ, R119 ;  /* 0x000000ffff2b7224 */ /* 0x000fcc00078e0077 */
[----:B------:R-:W1:Y:S01]  /*1aae0*/  MUFU.EX2 R45, R45 ;  /* 0x0000002d002d7308 */ /* 0x000e620000000800 */
[----:B0-----:R-:W-:-:S04]  /*1aaf0*/  FADD.FTZ R15, R93, R26 ;  /* 0x0000001a5d0f7221 */ /* 0x001fc80000010000 */
[----:B------:R-:W-:-:S03]  /*1ab00*/  FADD.FTZ R32, R48, R15 ;  /* 0x0000000f30207221 */ /* 0x000fc60000010000 */
[----:B------:R-:W0:Y:S01]  /*1ab10*/  MUFU.EX2 R95, R95 ;  /* 0x0000005f005f7308 */ /* 0x000e220000000800 */
[----:B---3--:R-:W-:-:S07]  /*1ab20*/  FADD.FTZ R26, R72, R11 ;  /* 0x0000000b481a7221 */ /* 0x008fce0000010000 */
[----:B------:R-:W3:Y:S01]  /*1ab30*/  MUFU.EX2 R40, R40 ;  /* 0x0000002800287308 */ /* 0x000ee20000000800 */
[----:B-1----:R-:W-:-:S01]  /*1ab40*/  FADD.FTZ R11, R45, R26 ;  /* 0x0000001a2d0b7221 */ /* 0x002fc20000010000 */
[C---:B------:R-:W-:Y:S01]  /*1ab50*/  F2FP.SATFINITE.E4M3.F32.PACK_AB_MERGE_C R45, R80.reuse, R45, RZ ;  /* 0x0000002d502d723e */ /* 0x040fe200048070ff */
[----:B------:R-:W-:Y:S02]  /*1ab60*/  IMAD.MOV.U32 R26, RZ, RZ, R119 ;  /* 0x000000ffff1a7224 */ /* 0x000fe400078e0077 */
[----:B------:R-:W-:Y:S01]  /*1ab70*/  FADD.FTZ R11, R80, R11 ;  /* 0x0000000b500b7221 */ /* 0x000fe20000010000 */
[----:B------:R-:W-:Y:S01]  /*1ab80*/  F2FP.SATFINITE.E4M3.F32.PACK_AB_MERGE_C R211, R72, R21, R45 ;  /* 0x0000001548d3723e */ /* 0x000fe2000480702d */
[--C-:B------:R-:W-:Y:S01]  /*1ab90*/  IMAD.MOV.U32 R80, RZ, RZ, R119.reuse ;  /* 0x000000ffff507224 */ /* 0x100fe200078e0077 */
[----:B------:R1:W4:Y:S01]  /*1aba0*/  MUFU.EX2 R0, R65 ;  /* 0x0000004100007308 */ /* 0x0003220000000800 */
[C---:B0-----:R-:W-:Y:S01]  /*1abb0*/  F2FP.SATFINITE.E4M3.F32.PACK_AB_MERGE_C R210, R95.reuse, R48, RZ ;  /* 0x000000305fd2723e */ /* 0x041fe200048070ff */
[----:B------:R-:W-:Y:S01]  /*1abc0*/  FADD.FTZ R95, R95, R32 ;  /* 0x000000205f5f7221 */ /* 0x000fe20000010000 */
[--C-:B------:R-:W-:Y:S01]  /*1abd0*/  IMAD.MOV.U32 R72, RZ, RZ, R119.reuse ;  /* 0x000000ffff487224 */ /* 0x100fe200078e0077 */
[----:B------:R-:W-:Y:S01]  /*1abe0*/  MOV R45, R119 ;  /* 0x00000077002d7202 */ /* 0x000fe20000000f00 */
[--C-:B------:R-:W-:Y:S01]  /*1abf0*/  IMAD.MOV.U32 R48, RZ, RZ, R119.reuse ;  /* 0x000000ffff307224 */ /* 0x100fe200078e0077 */
[----:B------:R-:W-:Y:S01]  /*1ac00*/  F2FP.SATFINITE.E4M3.F32.PACK_AB_MERGE_C R210, R93, R46, R210 ;  /* 0x0000002e5dd2723e */ /* 0x000fe200048070d2 */
[----:B------:R-:W-:Y:S01]  /*1ac10*/  IMAD.MOV.U32 R46, RZ, RZ, R119 ;  /* 0x000000ffff2e7224 */ /* 0x000fe200078e0077 */
[----:B------:R-:W0:Y:S01]  /*1ac20*/  MUFU.EX2 R101, R101 ;  /* 0x0000006500657308 */ /* 0x000e220000000800 */
[----:B---3--:R-:W-:-:S01]  /*1ac30*/  FADD.FTZ R6, R40, R95 ;  /* 0x0000005f28067221 */ /* 0x008fc20000010000 */
[--C-:B------:R-:W-:Y:S01]  /*1ac40*/  IMAD.MOV.U32 R95, RZ, RZ, R119.reuse ;  /* 0x000000ffff5f7224 */ /* 0x100fe200078e0077 */
[-C--:B------:R-:W-:Y:S01]  /*1ac50*/  MOV R93, R119.reuse ;  /* 0x00000077005d7202 */ /* 0x080fe20000000f00 */
[----:B------:R-:W-:Y:S01]  /*1ac60*/  IMAD.MOV.U32 R32, RZ, RZ, R119 ;  /* 0x000000ffff207224 */ /* 0x000fe200078e0077 */
[----:B-1----:R-:W-:-:S03]  /*1ac70*/  MOV R65, R119 ;  /* 0x0000007700417202 */ /* 0x002fc60000000f00 */
[----:B--2---:R1:W2:Y:S01]  /*1ac80*/  MUFU.EX2 R25, R67 ;  /* 0x0000004300197308 */ /* 0x0042a20000000800 */
[----:B----4-:R-:W-:-:S07]  /*1ac90*/  FADD.FTZ R12, R0, R11 ;  /* 0x0000000b000c7221 */ /* 0x010fce0000010000 */
[----:B------:R-:W3:Y:S01]  /*1aca0*/  MUFU.EX2 R36, R36 ;  /* 0x0000002400247308 */ /* 0x000ee20000000800 */
[----:B0-----:R-:W-:-:S01]  /*1acb0*/  FADD.FTZ R11, R101, R6 ;  /* 0x00000006650b7221 */ /* 0x001fc20000010000 */
[----:B-1----:R-:W-:-:S06]  /*1acc0*/  IMAD.MOV.U32 R67, RZ, RZ, R119 ;  /* 0x000000ffff437224 */ /* 0x002fcc00078e0077 */
[----:B------:R-:W0:Y:S01]  /*1acd0*/  MUFU.EX2 R31, R31 ;  /* 0x0000001f001f7308 */ /* 0x000e220000000800 */
[----:B--2---:R-:W-:-:S07]  /*1ace0*/  FADD.FTZ R12, R25, R12 ;  /* 0x0000000c190c7221 */ /* 0x004fce0000010000 */
[----:B------:R-:W1:Y:S01]  /*1acf0*/  MUFU.EX2 R107, R107 ;  /* 0x0000006b006b7308 */ /* 0x000e620000000800 */
[----:B---3--:R-:W-:-:S07]  /*1ad00*/  FADD.FTZ R24, R36, R11 ;  /* 0x0000000b24187221 */ /* 0x008fce0000010000 */
[----:B------:R2:W3:Y:S01]  /*1ad10*/  MUFU.EX2 R82, R69 ;  /* 0x0000004500527308 */ /* 0x0004e20000000800 */
[----:B0-----:R-:W-:-:S07]  /*1ad20*/  FADD.FTZ R11, R31, R12 ;  /* 0x0000000c1f0b7221 */ /* 0x001fce0000010000 */
[----:B------:R-:W0:Y:S01]  /*1ad30*/  MUFU.EX2 R38, R38 ;  /* 0x0000002600267308 */ /* 0x000e220000000800 */
[C---:B-1----:R-:W-:Y:S01]  /*1ad40*/  F2FP.SATFINITE.E4M3.F32.PACK_AB_MERGE_C R212, R107.reuse, R36, RZ ;  /* 0x000000246bd4723e */ /* 0x042fe200048070ff */
[----:B------:R-:W-:Y:S01]  /*1ad50*/  FADD.FTZ R107, R107, R24 ;  /* 0x000000186b6b7221 */ /* 0x000fe20000010000 */
[-C--:B--2---:R-:W-:Y:S01]  /*1ad60*/  MOV R69, R119.reuse ;  /* 0x0000007700457202 */ /* 0x084fe20000000f00 */
[--C-:B------:R-:W-:Y:S01]  /*1ad70*/  IMAD.MOV.U32 R36, RZ, RZ, R119.reuse ;  /* 0x000000ffff247224 */ /* 0x100fe200078e0077 */
[----:B------:R-:W-:Y:S01]  /*1ad80*/  F2FP.SATFINITE.E4M3.F32.PACK_AB_MERGE_C R212, R101, R40, R212 ;  /* 0x0000002865d4723e */ /* 0x000fe200048070d4 */
[----:B------:R-:W-:Y:S01]  /*1ad90*/  IMAD.MOV.U32 R40, RZ, RZ, R119 ;  /* 0x000000ffff287224 */ /* 0x000fe200078e0077 */
[----:B------:R-:W-:Y:S01]  /*1ada0*/  MOV R101, R119 ;  /* 0x0000007700657202 */ /* 0x000fe20000000f00 */
[----:B------:R-:W1:Y:S01]  /*1adb0*/  MUFU.EX2 R27, R27 ;  /* 0x0000001b001b7308 */ /* 0x000e620000000800 */
[C---:B---3--:R-:W-:Y:S01]  /*1adc0*/  F2FP.SATFINITE.E4M3.F32.PACK_AB_MERGE_C R31, R82.reuse, R31, RZ ;  /* 0x0000001f521f723e */ /* 0x048fe200048070ff */
[----:B------:R-:W-:-:S03]  /*1add0*/  FADD.FTZ R82, R82, R11 ;  /* 0x0000000b52527221 */ /* 0x000fc60000010000 */
[----:B------:R-:W-:Y:S01]  /*1ade0*/  F2FP.SATFINITE.E4M3.F32.PACK_AB_MERGE_C R213, R25, R0, R31 ;  /* 0x0000000019d5723e */ /* 0x000fe2000480701f */
[----:B------:R-:W-:Y:S01]  /*1adf0*/  IMAD.MOV.U32 R31, RZ, RZ, R119 ;  /* 0x000000ffff1f7224 */ /* 0x000fe200078e0077 */
[----:B------:R-:W-:Y:S01]  /*1ae00*/  MOV R25, R119 ;  /* 0x0000007700197202 */ /* 0x000fe20000000f00 */
[----:B------:R-:W2:Y:S01]  /*1ae10*/  MUFU.EX2 R111, R111 ;  /* 0x0000006f006f7308 */ /* 0x000ea20000000800 */
[----:B0-----:R-:W-:-:S01]  /*1ae20*/  FADD.FTZ R12, R38, R107 ;  /* 0x0000006b260c7221 */ /* 0x001fc20000010000 */
[----:B------:R-:W-:-:S06]  /*1ae30*/  IMAD.MOV.U32 R107, RZ, RZ, R119 ;  /* 0x000000ffff6b7224 */ /* 0x000fcc00078e0077 */
[----:B------:R-:W0:Y:S01]  /*1ae40*/  MUFU.EX2 R76, R76 ;  /* 0x0000004c004c7308 */ /* 0x000e220000000800 */
[----:B-1----:R-:W-:-:S01]  /*1ae50*/  FADD.FTZ R11, R27, R82 ;  /* 0x000000521b0b7221 */ /* 0x002fc20000010000 */
[----:B------:R-:W-:-:S06]  /*1ae60*/  IMAD.MOV.U32 R82, RZ, RZ, R119 ;  /* 0x000000ffff527224 */ /* 0x000fcc00078e0077 */
[----:B------:R-:W-:Y:S01]  /*1ae70*/  MUFU.EX2 R42, R42 ;  /* 0x0000002a002a7308 */ /* 0x000fe20000000800 */
[----:B--2---:R-:W-:-:S07]  /*1ae80*/  FADD.FTZ R15, R111, R12 ;  /* 0x0000000c6f0f7221 */ /* 0x004fce0000010000 */
[----:B------:R-:W1:Y:S01]  /*1ae90*/  MUFU.EX2 R113, R113 ;  /* 0x0000007100717308 */ /* 0x000e620000000800 */
[----:B0-----:R-:W-:-:S07]  /*1aea0*/  FADD.FTZ R24, R76, R11 ;  /* 0x0000000b4c187221 */ /* 0x001fce0000010000 */
[----:B------:R-:W0:Y:S08]  /*1aeb0*/  MUFU.EX2 R33, R33 ;  /* 0x0000002100217308 */ /* 0x000e300000000800 */
[----:B------:R2:W3:Y:S01]  /*1aec0*/  MUFU.EX2 R8, R77 ;  /* 0x0000004d00087308 */ /* 0x0004e20000000800 */
[----:B-1----:R-:W-:Y:S01]  /*1aed0*/  F2FP.SATFINITE.E4M3.F32.PACK_AB_MERGE_C R214, R113, R42, RZ ;  /* 0x0000002a71d6723e */ /* 0x002fe200048070ff */
[----:B------:R-:W-:-:S03]  /*1aee0*/  FADD.FTZ R42, R42, R15 ;  /* 0x0000000f2a2a7221 */ /* 0x000fc60000010000 */
[----:B------:R-:W-:Y:S01]  /*1aef0*/  F2FP.SATFINITE.E4M3.F32.PACK_AB_MERGE_C R214, R111, R38, R214 ;  /* 0x000000266fd6723e */ /* 0x000fe200048070d6 */
[----:B------:R-:W-:-:S01]  /*1af00*/  FADD.FTZ R113, R113, R42 ;  /* 0x0000002a71717221 */ /* 0x000fc20000010000 */
[----:B------:R-:W-:Y:S01]  /*1af10*/  IMAD.MOV.U32 R111, RZ, RZ, R119 ;  /* 0x000000ffff6f7224 */ /* 0x000fe200078e0077 */
[----:B------:R-:W-:Y:S01]  /*1af20*/  MUFU.EX2 R52, R52 ;  /* 0x0000003400347308 */ /* 0x000fe20000000800 */
[----:B0-----:R-:W-:-:S01]  /*1af30*/  FADD.FTZ R11, R33, R24 ;  /* 0x00000018210b7221 */ /* 0x001fc20000010000 */
[----:B--2---:R-:W-:Y:S01]  /*1af40*/  MOV R77, R119 ;  /* 0x00000077004d7202 */ /* 0x004fe20000000f00 */
[--C-:B------:R-:W-:Y:S02]  /*1af50*/  IMAD.MOV.U32 R42, RZ, RZ, R119.reuse ;  /* 0x000000ffff2a7224 */ /* 0x100fe400078e0077 */
[--C-:B------:R-:W-:Y:S02]  /*1af60*/  IMAD.MOV.U32 R38, RZ, RZ, R119.reuse ;  /* 0x000000ffff267224 */ /* 0x100fe400078e0077 */
[----:B------:R-:W-:Y:S01]  /*1af70*/  IMAD.MOV.U32 R24, RZ, RZ, R119 ;  /* 0x000000ffff187224 */ /* 0x000fe200078e0077 */
[----:B------:R-:W0:Y:S01]  /*1af80*/  MUFU.EX2 R125, R125 ;  /* 0x0000007d007d7308 */ /* 0x000e220000000800 */
[C---:B---3--:R-:W-:Y:S01]  /*1af90*/  F2FP.SATFINITE.E4M3.F32.PACK_AB_MERGE_C R33, R8.reuse, R33, RZ ;  /* 0x000000210821723e */ /* 0x048fe200048070ff */
[----:B------:R-:W-:-:S03]  /*1afa0*/  FADD.FTZ R8, R8, R11 ;  /* 0x0000000b08087221 */ /* 0x000fc60000010000 */
[----:B------:R-:W-:Y:S01]  /*1afb0*/  F2FP.SATFINITE.E4M3.F32.PACK_AB_MERGE_C R215, R76, R27, R33 ;  /* 0x0000001b4cd7723e */ /* 0x000fe20004807021 */
[--C-:B------:R-:W-:Y:S01]  /*1afc0*/  IMAD.MOV.U32 R76, RZ, RZ, R119.reuse ;  /* 0x000000ffff4c7224 */ /* 0x100fe200078e0077 */
[----:B------:R-:W-:Y:S01]  /*1afd0*/  MOV R33, R119 ;  /* 0x0000007700217202 */ /* 0x000fe20000000f00 */
[----:B------:R-:W1:Y:S01]  /*1afe0*/  MUFU.EX2 R50, R50 ;  /* 0x0000003200327308 */ /* 0x000e620000000800 */
[----:B------:R-:W-:-:S07]  /*1aff0*/  IMAD.MOV.U32 R27, RZ, RZ, R119 ;  /* 0x000000ffff1b7224 */ /* 0x000fce00078e0077 */
[----:B------:R-:W2:Y:S01]  /*1b000*/  MUFU.EX2 R37, R37 ;  /* 0x0000002500257308 */ /* 0x000ea20000000800 */
[----:B0-----:R-:W-:-:S07]  /*1b010*/  F2FP.SATFINITE.E4M3.F32.PACK_AB_MERGE_C R216, R125, R52, RZ ;  /* 0x000000347dd8723e */ /* 0x001fce00048070ff */
[----:B------:R-:W0:Y:S01]  /*1b020*/  MUFU.EX2 R123, R123 ;  /* 0x0000007b007b7308 */ /* 0x000e220000000800 */
[----:B-1----:R-:W-:-:S01]  /*1b030*/  FADD.FTZ R4, R50, R113 ;  /* 0x0000007132047221 */ /* 0x002fc20000010000 */
[----:B------:R-:W-:-:S06]  /*1b040*/  MOV R113, R119 ;  /* 0x0000007700717202 */ /* 0x000fcc0000000f00 */
[----:B------:R1:W3:Y:S01]  /*1b050*/  MUFU.EX2 R20, R109 ;  /* 0x0000006d00147308 */ /* 0x0002e20000000800 */
[----:B--2---:R-:W-:-:S07]  /*1b060*/  FADD.FTZ R3, R37, R8 ;  /* 0x0000000825037221 */ /* 0x004fce0000010000 */
[----:B------:R-:W2:Y:S01]  /*1b070*/  MUFU.EX2 R115, R115 ;  /* 0x0000007300737308 */ /* 0x000ea20000000800 */
[C---:B0-----:R-:W-:Y:S01]  /*1b080*/  F2FP.SATFINITE.E4M3.F32.PACK_AB_MERGE_C R216, R123.reuse, R50, R216 ;  /* 0x000000327bd8723e */ /* 0x041fe200048070d8 */
[----:B------:R-:W-:Y:S01]  /*1b090*/  FADD.FTZ R123, R123, R4 ;  /* 0x000000047b7b7221 */ /* 0x000fe20000010000 */
[----:B-1----:R-:W-:Y:S01]  /*1b0a0*/  MOV R109, R119 ;  /* 0x00000077006d7202 */ /* 0x002fe20000000f00 */
[----:B------:R-:W-:Y:S02]  /*1b0b0*/  IMAD.MOV.U32 R50, RZ, RZ, R119 ;  /* 0x000000ffff327224 */ /* 0x000fe400078e0077 */
[----:B------:R-:W-:-:S02]  /*1b0c0*/  FADD.FTZ R52, R52, R123 ;  /* 0x0000007b34347221 */ /* 0x000fc40000010000 */
[----:B------:R0:W1:Y:S01]  /*1b0d0*/  MUFU.EX2 R6, R117 ;  /* 0x0000007500067308 */ /* 0x0000620000000800 */
[----:B---3--:R-:W-:-:S01]  /*1b0e0*/  FADD.FTZ R4, R20, R3 ;  /* 0x0000000314047221 */ /* 0x008fc20000010000 */
[----:B------:R-:W-:Y:S01]  /*1b0f0*/  FADD.FTZ R125, R125, R52 ;  /* 0x000000347d7d7221 */ /* 0x000fe20000010000 */
[----:B------:R-:W-:-:S05]  /*1b100*/  IMAD.MOV.U32 R52, RZ, RZ, R119 ;  /* 0x000000ffff347224 */ /* 0x000fca00078e0077 */
[----:B------:R-:W-:Y:S01]  /*1b110*/  MUFU.EX2 R56, R56 ;  /* 0x0000003800387308 */ /* 0x000fe20000000800 */
[----:B--2---:R-:W-:-:S01]  /*1b120*/  FADD.FTZ R3, R115, R4 ;  /* 0x0000000473037221 */ /* 0x004fc20000010000 */
[----:B0-----:R-:W-:-:S06]  /*1b130*/  MOV R117, R119 ;  /* 0x0000007700757202 */ /* 0x001fcc0000000f00 */
[----:B------:R-:W0:Y:S01]  /*1b140*/  MUFU.EX2 R129, R129 ;  /* 0x0000008100817308 */ /* 0x000e220000000800 */
[C---:B-1----:R-:W-:Y:S01]  /*1b150*/  F2FP.SATFINITE.E4M3.F32.PACK_AB_MERGE_C R115, R6.reuse, R115, RZ ;  /* 0x000000730673723e */ /* 0x042fe200048070ff */
[----:B------:R-:W-:-:S03]  /*1b160*/  FADD.FTZ R6, R6, R3 ;  /* 0x0000000306067221 */ /* 0x000fc60000010000 */
[----:B------:R-:W-:Y:S01]  /*1b170*/  F2FP.SATFINITE.E4M3.F32.PACK_AB_MERGE_C R217, R20, R37, R115 ;  /* 0x0000002514d9723e */ /* 0x000fe20004807073 */
[----:B------:R-:W-:Y:S01]  /*1b180*/  IMAD.MOV.U32 R115, RZ, RZ, R119 ;  /* 0x000000ffff737224 */ /* 0x000fe200078e0077 */
[----:B------:R-:W-:Y:S01]  /*1b190*/  MOV R37, R119 ;  /* 0x0000007700257202 */ /* 0x000fe20000000f00 */
[----:B------:R-:W1:Y:S08]  /*1b1a0*/  MUFU.EX2 R54, R54 ;  /* 0x0000003600367308 */ /* 0x000e700000000800 */
[----:B------:R-:W2:Y:S01]  /*1b1b0*/  MUFU.EX2 R97, R97 ;  /* 0x0000006100617308 */ /* 0x000ea20000000800 */
[----:B0-----:R-:W-:-:S07]  /*1b1c0*/  F2FP.SATFINITE.E4M3.F32.PACK_AB_MERGE_C R5, R129, R56, RZ ;  /* 0x000000388105723e */ /* 0x001fce00048070ff */
[----:B------:R-:W0:Y:S01]  /*1b1d0*/  MUFU.EX2 R127, R127 ;  /* 0x0000007f007f7308 */ /* 0x000e220000000800 */
[----:B-1----:R-:W-:-:S07]  /*1b1e0*/  FADD.FTZ R4, R54, R125 ;  /* 0x0000007d36047221 */ /* 0x002fce0000010000 */
[----:B------:R1:W3:Y:S01]  /*1b1f0*/  MUFU.EX2 R12, R99 ;  /* 0x00000063000c7308 */ /* 0x0002e20000000800 */
[----:B--2---:R-:W-:-:S07]  /*1b200*/  FADD.FTZ R3, R97, R6 ;  /* 0x0000000661037221 */ /* 0x004fce0000010000 */
[----:B------:R-:W-:Y:S01]  /*1b210*/  MUFU.EX2 R103, R103 ;  /* 0x0000006700677308 */ /* 0x000fe20000000800 */
[C---:B0-----:R-:W-:Y:S01]  /*1b220*/  F2FP.SATFINITE.E4M3.F32.PACK_AB_MERGE_C R218, R127.reuse, R54, R5 ;  /* 0x000000367fda723e */ /* 0x041fe20004807005 */
[----:B------:R-:W-:Y:S01]  /*1b230*/  FADD.FTZ R127, R127, R4 ;  /* 0x000000047f7f7221 */ /* 0x000fe20000010000 */
[--C-:B-1----:R-:W-:Y:S02]  /*1b240*/  IMAD.MOV.U32 R99, RZ, RZ, R119.reuse ;  /* 0x000000ffff637224 */ /* 0x102fe400078e0077 */
[----:B------:R-:W-:Y:S02]  /*1b250*/  IMAD.MOV.U32 R54, RZ, RZ, R119 ;  /* 0x000000ffff367224 */ /* 0x000fe400078e0077 */
[----:B------:R-:W-:-:S01]  /*1b260*/  FADD.FTZ R56, R56, R127 ;  /* 0x0000007f38387221 */ /* 0x000fc20000010000 */
[----:B------:R-:W0:Y:S01]  /*1b270*/  MUFU.EX2 R58, R58 ;  /* 0x0000003a003a7308 */ /* 0x000e220000000800 */
[----:B---3--:R-:W-:-:S02]  /*1b280*/  FADD.FTZ R0, R12, R3 ;  /* 0x000000030c007221 */ /* 0x008fc40000010000 */
[----:B------:R-:W-:Y:S01]  /*1b290*/  FADD.FTZ R9, R129, R56 ;  /* 0x0000003881097221 */ /* 0x000fe20000010000 */
[----:B------:R-:W-:Y:S01]  /*1b2a0*/  IMAD.MOV.U32 R56, RZ, RZ, R119 ;  /* 0x000000ffff387224 */ /* 0x000fe200078e0077 */
[----:B0-----:R-:W-:Y:S01]  /*1b2b0*/  F2FP.SATFINITE.E4M3.F32.PACK_AB_MERGE_C R3, R58, R103, RZ ;  /* 0x000000673a03723e */ /* 0x001fe200048070ff */
[----:B------:R-:W-:-:S03]  /*1b2c0*/  FADD.FTZ R103, R103, R0 ;  /* 0x0000000067677221 */ /* 0x000fc60000010000 */
[----:B------:R-:W-:Y:S01]  /*1b2d0*/  F2FP.SATFINITE.E4M3.F32.PACK_AB_MERGE_C R219, R12, R97, R3 ;  /* 0x000000610cdb723e */ /* 0x000fe20004807003 */
[----:B------:R-:W-:-:S01]  /*1b2e0*/  FADD.FTZ R0, R58, R103 ;  /* 0x000000673a007221 */ /* 0x000fc20000010000 */
[--C-:B------:R-:W-:Y:S01]  /*1b2f0*/  IMAD.MOV.U32 R103, RZ, RZ, R119.reuse ;  /* 0x000000ffff677224 */ /* 0x100fe200078e0077 */
[----:B------:R-:W-:Y:S01]  /*1b300*/  MOV R97, R119 ;  /* 0x0000007700617202 */ /* 0x000fe20000000f00 */
[----:B------:R-:W-:Y:S01]  /*1b310*/  IMAD.MOV.U32 R58, RZ, RZ, R119 ;  /* 0x000000ffff3a7224 */ /* 0x000fe200078e0077 */
[----:B------:R-:W-:Y:S06]  /*1b320*/  @!P2 BRA `(.L_x_626) ;  /* 0x000000400060a947 */ /* 0x000fec0003800000 */
[----:B------:R-:W-:Y:S01]  /*1b330*/  VIADD R3, R161, 0xfffffffe ;  /* 0xfffffffea1037836 */ /* 0x000fe20000000000 */
[----:B------:R-:W-:Y:S01]  /*1b340*/  MOV R5, R120 ;  /* 0x0000007800057202 */ /* 0x000fe20000000f00 */
[----:B------:R-:W-:Y:S01]  /*1b350*/  IMAD.MOV.U32 R4, RZ, RZ, R121 ;  /* 0x000000ffff047224 */ /* 0x000fe200078e0079 */
[----:B------:R-:W-:Y:S01]  /*1b360*/  CS2R R118, SRZ ;  /* 0x0000000000767805 */ /* 0x000fe2000001ff00 */
[----:B------:R-:W-:Y:S01]  /*1b370*/  IMAD.MOV.U32 R6, RZ, RZ, R230 ;  /* 0x000000ffff067224 */ /* 0x000fe200078e00e6 */
[----:B------:R-:W-:Y:S01]  /*1b380*/  CS2R R116, SRZ ;  /* 0x0000000000747805 */ /* 0x000fe2000001ff00 */
[----:B------:R-:W-:Y:S01]  /*1b390*/  IMAD.MOV.U32 R7, RZ, RZ, R147 ;  /* 0x000000ffff077224 */ /* 0x000fe200078e0093 */
        /* <DEDUP_REMOVED lines=45> */
[----:B------:R-:W-:-:S07]  /*1b670*/  CS2R R24, SRZ ;  /* 0x0000000000187805 */ /* 0x000fce000001ff00 */
.L_x_637:
[----:B------:R-:W-:Y:S01]  /*1b680*/  ISETP.NE.AND P1, PT, R7, 0x1, PT ;  /* 0x000000010700780c */ /* 0x000fe20003f25270 */
[----:B------:R-:W-:Y:S05]  /*1b690*/  YIELD ;  /* 0x0000000000007946 */ /* 0x000fea0003800000 */
[----:B------:R-:W-:Y:S02]  /*1b6a0*/  SEL R11, RZ, 0x1, P1 ;  /* 0x00000001ff0b7807 */ /* 0x000fe40000800000 */
[----:B------:R-:W-:Y:S02]  /*1b6b0*/  ISETP.NE.AND P1, PT, R233, RZ, PT ;  /* 0x000000ffe900720c */ /* 0x000fe40003f25270 */
[----:B------:R-:W-:-:S11]  /*1b6c0*/  LOP3.LUT R230, R6, R11, RZ, 0x3c, !PT ;  /* 0x0000000b06e67212 */ /* 0x000fd600078e3cff */
[----:B------:R-:W-:Y:S05]  /*1b6d0*/  @P1 BRA `(.L_x_627) ;  /* 0x00000000003c1947 */ /* 0x000fea0003800000 */
[----:B------:R-:W-:Y:S05]  /*1b6e0*/  @!P0 BRA `(.L_x_628) ;  /* 0x0000000000048947 */ /* 0x000fea0003800000 */
[----:B------:R-:W-:Y:S01]  /*1b6f0*/  BPT.TRAP 0x1 ;  /* 0x000000040000795c */ /* 0x000fe20000300000 */
.L_x_628:
[----:B------:R-:W-:-:S05]  /*1b700*/  VIADD R8, R7, 0x1 ;  /* 0x0000000107087836 */ /* 0x000fca0000000000 */
[----:B------:R-:W-:-:S04]  /*1b710*/  ISETP.NE.AND P2, PT, R8, 0x2, PT ;  /* 0x000000020800780c */ /* 0x000fc80003f45270 */
[----:B------:R-:W-:Y:S02]  /*1b720*/  SEL R11, R8, RZ, P2 ;  /* 0x000000ff080b7207 */ /* 0x000fe40001000000 */
[----:B------:R-:W-:Y:S02]  /*1b730*/  SHF.L.U32 R8, R230, 0x1f, RZ ;  /* 0x0000001fe6087819 */ /* 0x000fe400000006ff */
[----:B------:R-:W-:-:S04]  /*1b740*/  LEA R11, R11, R16, 0x3 ;  /* 0x000000100b0b7211 */ /* 0x000fc800078e18ff */
[----:B------:R0:W1:Y:S01]  /*1b750*/  SYNCS.PHASECHK.TRANS64.TRYWAIT P2, [R11+URZ+0x33430], R8 ;  /* 0x033430080b0075a7 */ /* 0x000062000804017f */
[----:B------:R-:W-:Y:S05]  /*1b760*/  @!P0 BRA `(.L_x_629) ;  /* 0x0000000000048947 */ /* 0x000fea0003800000 */
[----:B------:R-:W-:Y:S01]  /*1b770*/  BPT.TRAP 0x1 ;  /* 0x000000040000795c */ /* 0x000fe20000300000 */
.L_x_629:
[----:B------:R-:W-:Y:S04]  /*1b780*/  BSSY B0, `(.L_x_627) ;  /* 0x0000004000007945 */ /* 0x000fe80003800000 */
[----:B-1----:R-:W-:Y:S05]  /*1b790*/  @P2 BRA `(.L_x_630) ;  /* 0x0000000000082947 */ /* 0x002fea0003800000 */
[----:B------:R-:W1:Y:S02]  /*1b7a0*/  SYNCS.PHASECHK.TRANS64.TRYWAIT P2, [R11+URZ+0x33430], R8 ;  /* 0x033430080b0075a7 */ /* 0x000e64000804017f */
[----:B-1----:R-:W-:Y:S05]  /*1b7b0*/  @!P2 BRA `(.L_x_631) ;  /* 0x000000f40098a947 */ /* 0x002fea0003800000 */
.L_x_630:
[----:B------:R-:W-:Y:S05]  /*1b7c0*/  BSYNC B0 ;  /* 0x0000000000007941 */ /* 0x000fea0003800000 */
.L_x_627:
[----:B01----:R-:W0:Y:S01]  /*1b7d0*/  S2R R8, SR_TID.X ;  /* 0x0000000000087919 */ /* 0x003e220000002100 */
[----:B------:R-:W-:Y:S05]  /*1b7e0*/  WARPSYNC.ALL ;  /* 0x0000000000007948 */ /* 0x000fea0003800000 */
[----:B------:R-:W-:Y:S01]  /*1b7f0*/  MOV R11, 0x80000020 ;  /* 0x80000020000b7802 */ /* 0x000fe20000000f00 */
[----:B------:R-:W-:Y:S01]  /*1b800*/  UMOV UR20, UR28 ;  /* 0x0000001c00147c82 */ /* 0x000fe20008000000 */
[----:B------:R-:W-:Y:S01]  /*1b810*/  UMOV UR21, UR29 ;  /* 0x0000001d00157c82 */ /* 0x000fe20008000000 */
[----:B------:R-:W-:Y:S01]  /*1b820*/  IMAD.MOV.U32 R121, RZ, RZ, -0x7fffffe0 ;  /* 0x80000020ff797424 */ /* 0x000fe200078e00ff */
[----:B------:R-:W-:Y:S01]  /*1b830*/  R2UR UR23, R11 ;  /* 0x000000000b1772ca */ /* 0x000fe200000e0000 */
[----:B------:R-:W-:Y:S01]  /*1b840*/  UMOV UR24, UR28 ;  /* 0x0000001c00187c82 */ /* 0x000fe20008000000 */
[----:B------:R-:W-:Y:S01]  /*1b850*/  UMOV UR25, UR29 ;  /* 0x0000001d00197c82 */ /* 0x000fe20008000000 */
[----:B------:R-:W-:Y:S01]  /*1b860*/  IMAD.MOV.U32 R13, RZ, RZ, -0x7fffffe0 ;  /* 0x80000020ff0d7424 */ /* 0x000fe200078e00ff */
[----:B------:R-:W-:Y:S01]  /*1b870*/  R2UR UR27, R121 ;  /* 0x00000000791b72ca */ /* 0x000fe200000e0000 */
[----:B------:R-:W-:Y:S01]  /*1b880*/  IMAD.MOV.U32 R21, RZ, RZ, -0x7fffffe0 ;  /* 0x80000020ff157424 */ /* 0x000fe200078e00ff */
[----:B------:R-:W-:Y:S01]  /*1b890*/  UMOV UR32, UR28 ;  /* 0x0000001c00207c82 */ /* 0x000fe20008000000 */
[----:B------:R-:W-:Y:S01]  /*1b8a0*/  UMOV UR33, UR29 ;  /* 0x0000001d00217c82 */ /* 0x000fe20008000000 */
[----:B------:R-:W-:Y:S01]  /*1b8b0*/  R2UR UR31, R13 ;  /* 0x000000000d1f72ca */ /* 0x000fe200000e0000 */
[----:B------:R-:W-:Y:S01]  /*1b8c0*/  UMOV UR44, UR28 ;  /* 0x0000001c002c7c82 */ /* 0x000fe20008000000 */
[----:B------:R-:W-:Y:S01]  /*1b8d0*/  R2UR UR35, R21 ;  /* 0x00000000152372ca */ /* 0x000fe200000e0000 */
[----:B------:R-:W-:Y:S01]  /*1b8e0*/  UMOV UR45, UR29 ;  /* 0x0000001d002d7c82 */ /* 0x000fe20008000000 */
[----:B------:R-:W-:Y:S01]  /*1b8f0*/  R2UR UR47, R121 ;  /* 0x00000000792f72ca */ /* 0x000fe200000e0000 */
[----:B------:R-:W-:Y:S01]  /*1b900*/  IMAD.MOV.U32 R21, RZ, RZ, -0x7fffffe0 ;  /* 0x80000020ff157424 */ /* 0x000fe200078e00ff */
[----:B------:R-:W-:Y:S01]  /*1b910*/  R2UR UR51, R13 ;  /* 0x000000000d3372ca */ /* 0x000fe200000e0000 */
[----:B------:R-:W-:-:S02]  /*1b920*/  IMAD.MOV.U32 R13, RZ, RZ, -0x7fffffe0 ;  /* 0x80000020ff0d7424 */ /* 0x000fc400078e00ff */
[----:B------:R-:W-:Y:S01]  /*1b930*/  IMAD.MOV.U32 R11, RZ, RZ, -0x7fffffe0 ;  /* 0x80000020ff0b7424 */ /* 0x000fe200078e00ff */
[----:B0-----:R-:W-:Y:S01]  /*1b940*/  SHF.R.U32.HI R10, RZ, 0x7, R8 ;  /* 0x00000007ff0a7819 */ /* 0x001fe20000011608 */
[----:B------:R-:W-:-:S04]  /*1b950*/  VIADD R8, R7, 0x1 ;  /* 0x0000000107087836 */ /* 0x000fc80000000000 */
[----:B------:R-:W-:-:S05]  /*1b960*/  VIADD R15, R10, 0x8 ;  /* 0x000000080a0f7836 */ /* 0x000fca0000000000 */
[----:B------:R0:W-:Y:S01]  /*1b970*/  BAR.SYNC.DEFER_BLOCKING R15, 0x100 ;  /* 0x0004000f0000751d */ /* 0x0001e20000010000 */
[----:B------:R-:W-:-:S04]  /*1b980*/  ISETP.NE.AND P2, PT, R8, 0x2, PT ;  /* 0x000000020800780c */ /* 0x000fc80003f45270 */
[----:B------:R-:W-:-:S05]  /*1b990*/  SEL R8, R8, RZ, P2 ;  /* 0x000000ff08087207 */ /* 0x000fca0001000000 */
[----:B------:R-:W-:-:S04]  /*1b9a0*/  IMAD R10, R8, 0x780, R14 ;  /* 0x00000780080a7824 */ /* 0x000fc800078e020e */
[C---:B------:R-:W-:Y:S01]  /*1b9b0*/  VIADD R120, R10.reuse, 0x80 ;  /* 0x000000800a787836 */ /* 0x040fe20000000000 */
[C---:B------:R-:W-:Y:S01]  /*1b9c0*/  R2UR UR22, R10.reuse ;  /* 0x000000000a1672ca */ /* 0x040fe200000e0000 */
[C---:B------:R-:W-:Y:S02]  /*1b9d0*/  VIADD R12, R10.reuse, 0x100 ;  /* 0x000001000a0c7836 */ /* 0x040fe40000000000 */
[----:B------:R-:W-:Y:S01]  /*1b9e0*/  VIADD R20, R10, 0x180 ;  /* 0x000001800a147836 */ /* 0x000fe20000000000 */
[----:B------:R-:W-:Y:S02]  /*1b9f0*/  R2UR UR26, R120 ;  /* 0x00000000781a72ca */ /* 0x000fe400000e0000 */
[----:B------:R-:W-:Y:S01]  /*1ba00*/  R2UR UR30, R12 ;  /* 0x000000000c1e72ca */ /* 0x000fe200000e0000 */
[----:B------:R-:W-:Y:S01]  /*1ba10*/  VIADD R12, R10, 0x2 ;  /* 0x000000020a0c7836 */ /* 0x000fe20000000000 */
[----:B------:R-:W-:Y:S01]  /*1ba20*/  R2UR UR34, R20 ;  /* 0x00000000142272ca */ /* 0x000fe200000e0000 */
[----:B------:R-:W-:Y:S01]  /*1ba30*/  WARPGROUP.ARRIVE ;  /* 0x00000000000079c5 */ /* 0x000fe20000000000 */
[----:B------:R-:W-:-:S02]  /*1ba40*/  IADD3 R120, R10, 0x200, RZ ;  /* 0x000002000a787810 */ /* 0x000fc40007ffe0ff */
[----:B------:R-:W-:Y:S01]  /*1ba50*/  R2UR UR50, R12 ;  /* 0x000000000c3272ca */ /* 0x000fe200000e0000 */
[----:B------:R-:W-:Y:S01]  /*1ba60*/  VIADD R12, R10, 0x102 ;  /* 0x000001020a0c7836 */ /* 0x000fe20000000000 */
[----:B------:R-:W-:Y:S01]  /*1ba70*/  R2UR UR46, R120 ;  /* 0x00000000782e72ca */ /* 0x000fe200000e0000 */
[----:B------:R-:W-:Y:S01]  /*1ba80*/  QGMMA.64x32x32.F32.E4M3.E4M3 R184, gdesc[UR20], RZ, !UPT, gsb0 ;  /* 0x0060000014b879f3 */ /* 0x000fe2000c0008ff */
[----:B------:R-:W-:Y:S01]  /*1ba90*/  IADD3 R20, R10, 0x82, RZ ;  /* 0x000000820a147810 */ /* 0x000fe20007ffe0ff */
[----:B------:R-:W-:Y:S01]  /*1baa0*/  UMOV UR20, UR48 ;  /* 0x0000003000147c82 */ /* 0x000fe20008000000 */
[----:B------:R-:W-:Y:S01]  /*1bab0*/  R2UR UR23, R21 ;  /* 0x00000000151772ca */ /* 0x000fe200000e0000 */
[----:B------:R-:W-:Y:S01]  /*1bac0*/  UMOV UR21, UR49 ;  /* 0x0000003100157c82 */ /* 0x000fe20008000000 */
[----:B------:R-:W-:Y:S01]  /*1bad0*/  R2UR UR22, R20 ;  /* 0x00000000141672ca */ /* 0x000fe200000e0000 */
[----:B------:R-:W-:Y:S02]  /*1bae0*/  WARPGROUP.DEPBAR.LE gsb0, 0x0 ;  /* 0x00008000000079c5 */ /* 0x000fe40000010000 */
[----:B------:R-:W-:-:S06]  /*1baf0*/  WARPGROUP.ARRIVE ;  /* 0x00000000000079c5 */ /* 0x000fcc0000000000 */
[----:B------:R-:W-:Y:S01]  /*1bb00*/  QGMMA.64x32x32.F32.E4M3.E4M3 R168, gdesc[UR24], RZ, !UPT, gsb0 ;  /* 0x0060000018a879f3 */ /* 0x000fe2000c0008ff */
[----:B------:R-:W-:Y:S01]  /*1bb10*/  R2UR UR26, R12 ;  /* 0x000000000c1a72ca */ /* 0x000fe200000e0000 */
[----:B------:R-:W-:Y:S01]  /*1bb20*/  UMOV UR24, UR48 ;  /* 0x0000003000187c82 */ /* 0x000fe20008000000 */
[----:B------:R-:W-:Y:S01]  /*1bb30*/  R2UR UR27, R13 ;  /* 0x000000000d1b72ca */ /* 0x000fe200000e0000 */
[----:B------:R-:W-:Y:S01]  /*1bb40*/  UMOV UR25, UR49 ;  /* 0x0000003100197c82 */ /* 0x000fe20008000000 */
[----:B------:R-:W-:Y:S01]  /*1bb50*/  IMAD.MOV.U32 R13, RZ, RZ, -0x7fffffe0 ;  /* 0x80000020ff0d7424 */ /* 0x000fe200078e00ff */
[----:B------:R-:W-:Y:S01]  /*1bb60*/  IADD3 R12, R10, 0x182, RZ ;  /* 0x000001820a0c7810 */ /* 0x000fe20007ffe0ff */
[----:B------:R-:W-:Y:S02]  /*1bb70*/  WARPGROUP.DEPBAR.LE gsb0, 0x0 ;  /* 0x00008000000079c5 */ /* 0x000fe40000010000 */
[----:B------:R-:W-:-:S06]  /*1bb80*/  WARPGROUP.ARRIVE ;  /* 0x00000000000079c5 */ /* 0x000fcc0000000000 */
[----:B------:R-:W-:Y:S03]  /*1bb90*/  QGMMA.64x32x32.F32.E4M3.E4M3 R152, gdesc[UR28], RZ, !UPT, gsb0 ;  /* 0x006000001c9879f3 */ /* 0x000fe6000c0008ff */
[----:B------:R-:W-:Y:S02]  /*1bba0*/  WARPGROUP.DEPBAR.LE gsb0, 0x0 ;  /* 0x00008000000079c5 */ /* 0x000fe40000010000 */
[----:B------:R-:W-:-:S06]  /*1bbb0*/  WARPGROUP.ARRIVE ;  /* 0x00000000000079c5 */ /* 0x000fcc0000000000 */
[----:B------:R-:W-:Y:S01]  /*1bbc0*/  QGMMA.64x32x32.F32.E4M3.E4M3 R136, gdesc[UR32], RZ, !UPT, gsb0 ;  /* 0x00600000208879f3 */ /* 0x000fe2000c0008ff */
[----:B------:R-:W-:Y:S01]  /*1bbd0*/  R2UR UR34, R12 ;  /* 0x000000000c2272ca */ /* 0x000fe200000e0000 */
[----:B------:R-:W-:Y:S01]  /*1bbe0*/  UMOV UR32, UR48 ;  /* 0x0000003000207c82 */ /* 0x000fe20008000000 */
[----:B------:R-:W-:Y:S01]  /*1bbf0*/  R2UR UR35, R13 ;  /* 0x000000000d2372ca */ /* 0x000fe200000e0000 */
[----:B------:R-:W-:Y:S01]  /*1bc00*/  UMOV UR33, UR49 ;  /* 0x0000003100217c82 */ /* 0x000fe20008000000 */
[----:B------:R-:W-:Y:S02]  /*1bc10*/  VIADD R12, R10, 0x202 ;  /* 0x000002020a0c7836 */ /* 0x000fe40000000000 */
[----:B------:R-:W-:Y:S01]  /*1bc20*/  IMAD.MOV.U32 R13, RZ, RZ, -0x7fffffe0 ;  /* 0x80000020ff0d7424 */ /* 0x000fe200078e00ff */
        /* <DEDUP_REMOVED lines=8> */
[----:B------:R-:W-:-:S04]  /*1bcb0*/  IADD3 R12, R10, 0x280, RZ ;  /* 0x000002800a0c7810 */ /* 0x000fc80007ffe0ff */
[----:B------:R-:W-:Y:S01]  /*1bcc0*/  R2UR UR6, R12 ;  /* 0x000000000c0672ca */ /* 0x000fe200000e0000 */
[----:B------:R-:W-:Y:S01]  /*1bcd0*/  VIADD R12, R10, 0x300 ;  /* 0x000003000a0c7836 */ /* 0x000fe20000000000 */
[----:B------:R-:W-:Y:S01]  /*1bce0*/  R2UR UR7, R13 ;  /* 0x000000000d0772ca */ /* 0x000fe200000e0000 */
[----:B------:R-:W-:Y:S01]  /*1bcf0*/  IMAD.MOV.U32 R13, RZ, RZ, -0x7fffffe0 ;  /* 0x80000020ff0d7424 */ /* 0x000fe200078e00ff */
[----:B------:R-:W-:Y:S02]  /*1bd00*/  WARPGROUP.DEPBAR.LE gsb0, 0x0 ;  /* 0x00008000000079c5 */ /* 0x000fe40000010000 */
[----:B------:R-:W-:-:S06]  /*1bd10*/  WARPGROUP.ARRIVE ;  /* 0x00000000000079c5 */ /* 0x000fcc0000000000 */
[----:B------:R-:W-:Y:S03]  /*1bd20*/  QGMMA.64x32x32.F32.E4M3.E4M3 R184, gdesc[UR48], R184, gsb0 ;  /* 0x0060000030b879f3 */ /* 0x000fe600080008b8 */
[----:B------:R-:W-:Y:S02]  /*1bd30*/  WARPGROUP.DEPBAR.LE gsb0, 0x0 ;  /* 0x00008000000079c5 */ /* 0x000fe40000010000 */
[----:B------:R-:W-:-:S06]  /*1bd40*/  WARPGROUP.ARRIVE ;  /* 0x00000000000079c5 */ /* 0x000fcc0000000000 */
[----:B------:R-:W-:Y:S01]  /*1bd50*/  QGMMA.64x32x32.F32.E4M3.E4M3 R168, gdesc[UR20], R168, gsb0 ;  /* 0x0060000014a879f3 */ /* 0x000fe200080008a8 */
        /* <DEDUP_REMOVED lines=143> */
[C---:B------:R-:W-:Y:S01]  /*1c650*/  IADD3 R12, R10.reuse, 0x682, RZ ;  /* 0x000006820a0c7810 */ /* 0x040fe20007ffe0ff */
[----:B------:R-:W-:Y:S01]  /*1c660*/  VIADD R10, R10, 0x702 ;  /* 0x000007020a0a7836 */ /* 0x000fe20000000000 */
[----:B------:R-:W-:Y:S02]  /*1c670*/  WARPGROUP.DEPBAR.LE gsb0, 0x0 ;  /* 0x00008000000079c5 */ /* 0x000fe40000010000 */
[----:B------:R-:W-:-:S06]  /*1c680*/  WARPGROUP.ARRIVE ;  /* 0x00000000000079c5 */ /* 0x000fcc0000000000 */
[----:B------:R-:W-:Y:S01]  /*1c690*/  QGMMA.64x32x32.F32.E4M3.E4M3 R136, gdesc[UR32], R136, gsb0 ;  /* 0x00600000208879f3 */ /* 0x000fe20008000888 */
[----:B------:R-:W-:Y:S01]  /*1c6a0*/  R2UR UR34, R12 ;  /* 0x000000000c2272ca */ /* 0x000fe200000e0000 */
[----:B------:R-:W-:Y:S01]  /*1c6b0*/  UMOV UR32, UR16 ;  /* 0x0000001000207c82 */ /* 0x000fe20008000000 */
[----:B------:R-:W-:Y:S01]  /*1c6c0*/  R2UR UR35, R13 ;  /* 0x000000000d2372ca */ /* 0x000fe200000e0000 */
[----:B------:R-:W-:Y:S01]  /*1c6d0*/  UMOV UR33, UR17 ;  /* 0x0000001100217c82 */ /* 0x000fe20008000000 */
        /* <DEDUP_REMOVED lines=23> */
[----:B0-----:R-:W-:Y:S05]  /*1c850*/  @P1 BRA `(.L_x_632) ;  /* 0x0000000000281947 */ /* 0x001fea0003800000 */
[----:B------:R-:W-:Y:S05]  /*1c860*/  @!P0 BRA `(.L_x_633) ;  /* 0x0000000000048947 */ /* 0x000fea0003800000 */
[----:B------:R-:W-:Y:S01]  /*1c870*/  BPT.TRAP 0x1 ;  /* 0x000000040000795c */ /* 0x000fe20000300000 */
.L_x_633:
[----:B------:R-:W-:Y:S02]  /*1c880*/  SHF.L.U32 R6, R6, 0x1f, RZ ;  /* 0x0000001f06067819 */ /* 0x000fe400000006ff */
[----:B------:R-:W-:-:S04]  /*1c890*/  LEA R10, R7, R16, 0x3 ;  /* 0x00000010070a7211 */ /* 0x000fc800078e18ff */
[----:B------:R0:W1:Y:S01]  /*1c8a0*/  SYNCS.PHASECHK.TRANS64.TRYWAIT P1, [R10+URZ+0x33450], R6 ;  /* 0x033450060a0075a7 */ /* 0x000062000802017f */
[----:B------:R-:W-:Y:S05]  /*1c8b0*/  @!P0 BRA `(.L_x_634) ;  /* 0x0000000000048947 */ /* 0x000fea0003800000 */
[----:B------:R-:W-:Y:S01]  /*1c8c0*/  BPT.TRAP 0x1 ;  /* 0x000000040000795c */ /* 0x000fe20000300000 */
.L_x_634:
[----:B-1----:R-:W-:Y:S05]  /*1c8d0*/  @P1 BRA `(.L_x_632) ;  /* 0x0000000000081947 */ /* 0x002fea0003800000 */
[----:B------:R-:W1:Y:S02]  /*1c8e0*/  SYNCS.PHASECHK.TRANS64.TRYWAIT P1, [R10+URZ+0x33450], R6 ;  /* 0x033450060a0075a7 */ /* 0x000e64000802017f */
[----:B-1----:R-:W-:Y:S05]  /*1c8f0*/  @!P1 BRA `(.L_x_635) ;  /* 0x000000e4005c9947 */ /* 0x002fea0003800000 */
.L_x_632:
[----:B01----:R-:W-:Y:S01]  /*1c900*/  VIADD R6, R16, 0x200 ;  /* 0x0000020010067836 */ /* 0x003fe20000000000 */
[----:B------:R-:W-:Y:S05]  /*1c910*/  WARPSYNC.ALL ;  /* 0x0000000000007948 */ /* 0x000fea0003800000 */
[----:B------:R-:W-:Y:S01]  /*1c920*/  SHF.R.U32.HI R6, RZ, 0x4, R6 ;  /* 0x00000004ff067819 */ /* 0x000fe20000011606 */
[----:B------:R-:W-:Y:S01]  /*1c930*/  IMAD.MOV.U32 R11, RZ, RZ, -0x3ffffff0 ;  /* 0xc0000010ff0b7424 */ /* 0x000fe200078e00ff */
[----:B------:R-:W-:Y:S01]  /*1c940*/  WARPGROUP.ARRIVE ;  /* 0x00000000000079c5 */ /* 0x000fe20000000000 */
[----:B------:R-:W-:Y:S01]  /*1c950*/  MOV R13, 0xc0000010 ;  /* 0xc0000010000d7802 */ /* 0x000fe20000000f00 */
[----:B------:R-:W-:Y:S01]  /*1c960*/  FMUL.FTZ R15, R2, R188 ;  /* 0x000000bc020f7220 */ /* 0x000fe20000410000 */
[----:B------:R-:W-:Y:S01]  /*1c970*/  LOP3.LUT R6, R6, 0x3fff, RZ, 0xc0, !PT ;  /* 0x00003fff06067812 */ /* 0x000fe200078ec0ff */
[C---:B------:R-:W-:Y:S01]  /*1c980*/  FMUL.FTZ R21, R2.reuse, R190 ;  /* 0x000000be02157220 */ /* 0x040fe20000410000 */
[----:B------:R-:W-:Y:S01]  /*1c990*/  R2UR UR7, R11 ;  /* 0x000000000b0772ca */ /* 0x000fe200000e0000 */
[----:B------:R-:W-:Y:S01]  /*1c9a0*/  FMUL.FTZ R11, R2, R185 ;  /* 0x000000b9020b7220 */ /* 0x000fe20000410000 */
[----:B------:R-:W-:Y:S01]  /*1c9b0*/  LOP3.LUT R6, R6, 0x10000, RZ, 0xfc, !PT ;  /* 0x0001000006067812 */ /* 0x000fe200078efcff */
[C---:B------:R-:W-:Y:S01]  /*1c9c0*/  FMUL.FTZ R20, R2.reuse, R189 ;  /* 0x000000bd02147220 */ /* 0x040fe20000410000 */
[----:B------:R-:W-:Y:S01]  /*1c9d0*/  MUFU.TANH R15, R15 ;  /* 0x0000000f000f7308 */ /* 0x000fe20000002400 */
[C---:B------:R-:W-:Y:S01]  /*1c9e0*/  FMUL.FTZ R185, R2.reuse, R192 ;  /* 0x000000c002b97220 */ /* 0x040fe20000410000 */
[----:B------:R-:W-:Y:S01]  /*1c9f0*/  FMUL.FTZ R188, R2, R195 ;  /* 0x000000c302bc7220 */ /* 0x000fe20000410000 */
[----:B------:R-:W-:-:S02]  /*1ca00*/  IMAD R10, R7, 0x780, R6 ;  /* 0x00000780070a7824 */ /* 0x000fc400078e0206 */
[C---:B------:R-:W-:Y:S01]  /*1ca10*/  FMUL.FTZ R6, R2.reuse, R184 ;  /* 0x000000b802067220 */ /* 0x040fe20000410000 */
[C---:B------:R-:W-:Y:S01]  /*1ca20*/  FMUL.FTZ R184, R2.reuse, R191 ;  /* 0x000000bf02b87220 */ /* 0x040fe20000410000 */
[----:B------:R-:W-:Y:S01]  /*1ca30*/  FMUL.FTZ R189, R2, R196 ;  /* 0x000000c402bd7220 */ /* 0x000fe20000410000 */
[C---:B------:R-:W-:Y:S01]  /*1ca40*/  VIADD R12, R10.reuse, 0x180 ;  /* 0x000001800a0c7836 */ /* 0x040fe20000000000 */
[----:B------:R-:W-:Y:S01]  /*1ca50*/  R2UR UR6, R10 ;  /* 0x000000000a0672ca */ /* 0x000fe200000e0000 */
        /* <DEDUP_REMOVED lines=11> */
[----:B------:R-:W-:Y:S01]  /*1cb10*/  FMUL.FTZ R173, R2, R173 ;  /* 0x000000ad02ad7220 */ /* 0x000fe20000410000 */
[----:B------:R-:W-:Y:S01]  /*1cb20*/  QGMMA.64x192x32.F32.E4M3.E4M3 R24, R200, gdesc[UR4], R24, gsb0 ;  /* 0x02e00004c8187df3 */ /* 0x000fe20008000818 */
[----:B------:R-:W-:Y:S01]  /*1cb30*/  R2UR UR6, R12 ;  /* 0x000000000c0672ca */ /* 0x000fe200000e0000 */
[----:B------:R-:W-:Y:S01]  /*1cb40*/  VIADD R12, R10, 0x300 ;  /* 0x000003000a0c7836 */ /* 0x000fe20000000000 */
[----:B------:R-:W-:Y:S01]  /*1cb50*/  R2UR UR7, R13 ;  /* 0x000000000d0772ca */ /* 0x000fe200000e0000 */
[----:B------:R-:W-:Y:S01]  /*1cb60*/  IMAD.MOV.U32 R13, RZ, RZ, -0x3ffffff0 ;  /* 0xc0000010ff0d7424 */ /* 0x000fe200078e00ff */
        /* <DEDUP_REMOVED lines=62> */
[----:B------:R-:W-:-:S02]  /*1cf50*/  FMUL.FTZ R135, R2, R135 ;  /* 0x0000008702877220 */ /* 0x000fc40000410000 */
[----:B------:R-:W-:Y:S08]  /*1cf60*/  MUFU.TANH R192, R192 ;  /* 0x000000c000c07308 */ /* 0x000ff00000002400 */
        /* <DEDUP_REMOVED lines=16> */
[----:B------:R-:W-:Y:S01]  /*1d070*/  MUFU.TANH R152, R152 ;  /* 0x0000009800987308 */ /* 0x000fe20000002400 */
[----:B------:R-:W-:-:S02]  /*1d080*/  WARPGROUP.DEPBAR.LE gsb0, 0x0 ;  /* 0x00008000000079c5 */ /* 0x000fc40000010000 */
[----:B------:R-:W-:-:S06]  /*1d090*/  WARPGROUP.ARRIVE ;  /* 0x00000000000079c5 */ /* 0x000fcc0000000000 */
[----:B------:R-:W3:Y:S01]  /*1d0a0*/  S2R R203, SR_TID.X ;  /* 0x0000000000cb7919 */ /* 0x000ee20000002100 */
[----:B------:R-:W-:Y:S01]  /*1d0b0*/  MUFU.TANH R154, R154 ;  /* 0x0000009a009a7308 */ /* 0x000fe20000002400 */
[----:B------:R-:W-:Y:S01]  /*1d0c0*/  QGMMA.64x192x32.F32.E4M3.E4M3 R24, R204, gdesc[UR4], R24, gsb0 ;  /* 0x02e00004cc187df3 */ /* 0x000fe20008000818 */
[----:B------:R-:W-:Y:S01]  /*1d0d0*/  R2UR UR6, R12 ;  /* 0x000000000c0672ca */ /* 0x000fe200000e0000 */
[----:B------:R-:W-:Y:S01]  /*1d0e0*/  VIADD R12, R10, 0x480 ;  /* 0x000004800a0c7836 */ /* 0x000fe20000000000 */
[----:B------:R-:W-:Y:S02]  /*1d0f0*/  R2UR UR7, R13 ;  /* 0x000000000d0772ca */ /* 0x000fe400000e0000 */
[----:B------:R-:W-:Y:S02]  /*1d100*/  MOV R13, 0xc0000010 ;  /* 0xc0000010000d7802 */ /* 0x000fe40000000f00 */
[----:B------:R-:W-:Y:S08]  /*1d110*/  MUFU.TANH R153, R153 ;  /* 0x0000009900997308 */ /* 0x000ff00000002400 */
[----:B------:R-:W-:Y:S08]  /*1d120*/  MUFU.TANH R155, R155 ;  /* 0x0000009b009b7308 */ /* 0x000ff00000002400 */
[----:B------:R-:W-:Y:S01]  /*1d130*/  MUFU.TANH R156, R156 ;  /* 0x0000009c009c7308 */ /* 0x000fe20000002400 */
[----:B---3--:R-:W-:-:S07]  /*1d140*/  LOP3.LUT R203, R203, 0x7f, RZ, 0xc0, !PT ;  /* 0x0000007fcbcb7812 */ /* 0x008fce00078ec0ff */
[----:B------:R-:W-:Y:S01]  /*1d150*/  MUFU.TANH R158, R158 ;  /* 0x0000009e009e7308 */ /* 0x000fe20000002400 */
[----:B------:R-:W-:Y:S02]  /*1d160*/  ISETP.NE.AND P1, PT, R203, RZ, PT ;  /* 0x000000ffcb00720c */ /* 0x000fe40003f25270 */
[----:B------:R-:W3:Y:S05]  /*1d170*/  S2R R203, SR_TID.X ;  /* 0x0000000000cb7919 */ /* 0x000eea0000002100 */
[----:B------:R-:W-:Y:S08]  /*1d180*/  MUFU.TANH R157, R157 ;  /* 0x0000009d009d7308 */ /* 0x000ff00000002400 */
[----:B------:R-:W-:Y:S08]  /*1d190*/  MUFU.TANH R159, R159 ;  /* 0x0000009f009f7308 */ /* 0x000ff00000002400 */
[----:B------:R-:W-:Y:S08]  /*1d1a0*/  MUFU.TANH R160, R160 ;  /* 0x000000a000a07308 */ /* 0x000ff00000002400 */
[----:B------:R-:W-:Y:S01]  /*1d1b0*/  MUFU.TANH R162, R162 ;  /* 0x000000a200a27308 */ /* 0x000fe20000002400 */
[----:B---3--:R-:W-:-:S07]  /*1d1c0*/  SHF.R.U32.HI R203, RZ, 0x7, R203 ;  /* 0x00000007ffcb7819 */ /* 0x008fce00000116cb */
        /* <DEDUP_REMOVED lines=18> */
[----:B------:R-:W-:-:S05]  /*1d2f0*/  WARPGROUP.ARRIVE ;  /* 0x00000000000079c5 */ /* 0x000fca0000000000 */
[----:B------:R-:W-:Y:S01]  /*1d300*/  MUFU.TANH R147, R147 ;  /* 0x0000009300937308 */ /* 0x000fe20000002400 */
[----:B------:R-:W-:Y:S01]  /*1d310*/  QGMMA.64x192x32.F32.E4M3.E4M3 R24, R208, gdesc[UR4], R24, gsb0 ;  /* 0x02e00004d0187df3 */ /* 0x000fe20008000818 */
[----:B------:R-:W-:Y:S01]  /*1d320*/  R2UR UR6, R12 ;  /* 0x000000000c0672ca */ /* 0x000fe200000e0000 */
[C---:B------:R-:W-:Y:S01]  /*1d330*/  FMUL.FTZ R12, R2.reuse, R186 ;  /* 0x000000ba020c7220 */ /* 0x040fe20000410000 */
[----:B------:R-:W-:Y:S01]  /*1d340*/  R2UR UR7, R13 ;  /* 0x000000000d0772ca */ /* 0x000fe200000e0000 */
[C---:B------:R-:W-:Y:S01]  /*1d350*/  FMUL.FTZ R13, R2.reuse, R187 ;  /* 0x000000bb020d7220 */ /* 0x040fe20000410000 */
[C---:B------:R-:W-:Y:S01]  /*1d360*/  FMUL.FTZ R187, R2.reuse, R194 ;  /* 0x000000c202bb7220 */ /* 0x040fe20000410000 */
[----:B------:R-:W-:Y:S01]  /*1d370*/  FMUL.FTZ R186, R2, R193 ;  /* 0x000000c102ba7220 */ /* 0x000fe20000410000 */
[----:B0-----:R-:W-:Y:S01]  /*1d380*/  FMNMX.FTZ R194, R6, R5, !PT ;  /* 0x0000000506c27209 */ /* 0x001fe20007810000 */
[----:B------:R-:W0:Y:S01]  /*1d390*/  MUFU.TANH R12, R12 ;  /* 0x0000000c000c7308 */ /* 0x000e220000002400 */
[----:B------:R-:W-:-:S02]  /*1d3a0*/  FMUL.FTZ R193, R2, R120 ;  /* 0x0000007802c17220 */ /* 0x000fc40000410000 */
[----:B------:R-:W-:-:S04]  /*1d3b0*/  FMNMX.FTZ R194, R11, R194, !PT ;  /* 0x000000c20bc27209 */ /* 0x000fc80007810000 */
[----:B------:R-:W-:Y:S01]  /*1d3c0*/  FMNMX.FTZ R194, R15, R194, !PT ;  /* 0x000000c20fc27209 */ /* 0x000fe20007810000 */
[----:B------:R-:W3:Y:S03]  /*1d3d0*/  MUFU.TANH R13, R13 ;  /* 0x0000000d000d7308 */ /* 0x000ee60000002400 */
[----:B-1----:R-:W-:-:S04]  /*1d3e0*/  FMNMX.FTZ R194, R20, R194, !PT ;  /* 0x000000c214c27209 */ /* 0x002fc80007810000 */
[----:B--2---:R-:W-:Y:S01]  /*1d3f0*/  FMNMX.FTZ R194, R185, R194, !PT ;  /* 0x000000c2b9c27209 */ /* 0x004fe20007810000 */
[----:B------:R-:W1:Y:S01]  /*1d400*/  MUFU.TANH R187, R187 ;  /* 0x000000bb00bb7308 */ /* 0x000e620000002400 */
[----:B0-----:R-:W-:-:S07]  /*1d410*/  FMNMX.FTZ R195, R12, R4, !PT ;  /* 0x000000040cc37209 */ /* 0x001fce0007810000 */
[----:B------:R-:W0:Y:S01]  /*1d420*/  MUFU.TANH R186, R186 ;  /* 0x000000ba00ba7308 */ /* 0x000e220000002400 */
[----:B---3--:R-:W-:-:S04]  /*1d430*/  FMNMX.FTZ R195, R13, R195, !PT ;  /* 0x000000c30dc37209 */ /* 0x008fc80007810000 */
[----:B------:R-:W-:-:S03]  /*1d440*/  FMNMX.FTZ R195, R21, R195, !PT ;  /* 0x000000c315c37209 */ /* 0x000fc60007810000 */
[----:B------:R-:W2:Y:S01]  /*1d450*/  MUFU.TANH R148, R148 ;  /* 0x0000009400947308 */ /* 0x000ea20000002400 */
[----:B------:R-:W-:-:S04]  /*1d460*/  FMNMX.FTZ R195, R184, R195, !PT ;  /* 0x000000c3b8c37209 */ /* 0x000fc80007810000 */
[----:B-1----:R-:W-:Y:S01]  /*1d470*/  FMNMX.FTZ R120, R187, R195, !PT ;  /* 0x000000c3bb787209 */ /* 0x002fe20007810000 */
[----:B------:R-:W-:Y:S02]  /*1d480*/  FMUL.FTZ R195, R2, R121 ;  /* 0x0000007902c37220 */ /* 0x000fe40000410000 */
[----:B------:R-:W1:Y:S01]  /*1d490*/  MUFU.TANH R150, R150 ;  /* 0x0000009600967308 */ /* 0x000e620000002400 */
[----:B0-----:R-:W-:Y:S02]  /*1d4a0*/  FMNMX.FTZ R194, R186, R194, !PT ;  /* 0x000000c2bac27209 */ /* 0x001fe40007810000 */
[----:B------:R-:W-:Y:S02]  /*1d4b0*/  FMNMX.FTZ R120, R188, R120, !PT ;  /* 0x00000078bc787209 */ /* 0x000fe40007810000 */
[----:B------:R-:W-:Y:S02]  /*1d4c0*/  FMNMX.FTZ R194, R189, R194, !PT ;  /* 0x000000c2bdc27209 */ /* 0x000fe40007810000 */
[----:B------:R-:W-:Y:S01]  /*1d4d0*/  FMNMX.FTZ R120, R191, R120, !PT ;  /* 0x00000078bf787209 */ /* 0x000fe20007810000 */
[----:B------:R-:W0:Y:S01]  /*1d4e0*/  MUFU.TANH R149, R149 ;  /* 0x0000009500957308 */ /* 0x000e220000002400 */
[----:B------:R-:W-:-:S02]  /*1d4f0*/  FMNMX.FTZ R121, R190, R194, !PT ;  /* 0x000000c2be797209 */ /* 0x000fc40007810000 */
[----:B------:R-:W-:Y:S02]  /*1d500*/  FMNMX.FTZ R120, R192, R120, !PT ;  /* 0x00000078c0787209 */ /* 0x000fe40007810000 */
[----:B------:R-:W-:Y:S02]  /*1d510*/  FMNMX.FTZ R121, R168, R121, !PT ;  /* 0x00000079a8797209 */ /* 0x000fe40007810000 */
[----:B------:R-:W-:Y:S01]  /*1d520*/  FMNMX.FTZ R120, R170, R120, !PT ;  /* 0x00000078aa787209 */ /* 0x000fe20007810000 */
[----:B------:R-:W3:Y:S01]  /*1d530*/  MUFU.TANH R151, R151 ;  /* 0x0000009700977308 */ /* 0x000ee20000002400 */
[----:B------:R-:W-:Y:S02]  /*1d540*/  FMNMX.FTZ R121, R169, R121, !PT ;  /* 0x00000079a9797209 */ /* 0x000fe40007810000 */
[----:B------:R-:W-:Y:S02]  /*1d550*/  FMNMX.FTZ R120, R171, R120, !PT ;  /* 0x00000078ab787209 */ /* 0x000fe40007810000 */
[----:B------:R-:W-:-:S02]  /*1d560*/  FMNMX.FTZ R121, R172, R121, !PT ;  /* 0x00000079ac797209 */ /* 0x000fc40007810000 */
[----:B------:R-:W-:Y:S01]  /*1d570*/  FMNMX.FTZ R120, R174, R120, !PT ;  /* 0x00000078ae787209 */ /* 0x000fe20007810000 */
[----:B------:R-:W4:Y:S01]  /*1d580*/  MUFU.TANH R193, R193 ;  /* 0x000000c100c17308 */ /* 0x000f220000002400 */
[----:B------:R-:W-:Y:S02]  /*1d590*/  FMNMX.FTZ R121, R173, R121, !PT ;  /* 0x00000079ad797209 */ /* 0x000fe40007810000 */
[----:B------:R-:W-:Y:S02]  /*1d5a0*/  FMNMX.FTZ R120, R175, R120, !PT ;  /* 0x00000078af787209 */ /* 0x000fe40007810000 */
[----:B------:R-:W-:Y:S02]  /*1d5b0*/  FMNMX.FTZ R121, R176, R121, !PT ;  /* 0x00000079b0797209 */ /* 0x000fe40007810000 */
[----:B------:R-:W-:Y:S01]  /*1d5c0*/  FMNMX.FTZ R120, R178, R120, !PT ;  /* 0x00000078b2787209 */ /* 0x000fe20007810000 */
[----:B------:R-:W5:Y:S01]  /*1d5d0*/  MUFU.TANH R122, R122 ;  /* 0x0000007a007a7308 */ /* 0x000f620000002400 */
[----:B------:R-:W-:-:S02]  /*1d5e0*/  FMNMX.FTZ R121, R177, R121, !PT ;  /* 0x00000079b1797209 */ /* 0x000fc40007810000 */
[----:B------:R-:W-:Y:S02]  /*1d5f0*/  FMNMX.FTZ R120, R179, R120, !PT ;  /* 0x00000078b3787209 */ /* 0x000fe40007810000 */
[----:B------:R-:W-:Y:S02]  /*1d600*/  FMNMX.FTZ R121, R180, R121, !PT ;  /* 0x00000079b4797209 */ /* 0x000fe40007810000 */
[----:B------:R-:W-:Y:S01]  /*1d610*/  FMNMX.FTZ R120, R182, R120, !PT ;  /* 0x00000078b6787209 */ /* 0x000fe20007810000 */
[----:B------:R-:W5:Y:S01]  /*1d620*/  MUFU.TANH R194, R195 ;  /* 0x000000c300c27308 */ /* 0x000f620000002400 */
[----:B------:R-:W-:Y:S02]  /*1d630*/  FMNMX.FTZ R121, R181, R121, !PT ;  /* 0x00000079b5797209 */ /* 0x000fe40007810000 */
[----:B------:R-:W-:Y:S02]  /*1d640*/  FMNMX.FTZ R120, R183, R120, !PT ;  /* 0x00000078b7787209 */ /* 0x000fe40007810000 */
[----:B------:R-:W-:-:S02]  /*1d650*/  FMNMX.FTZ R121, R152, R121, !PT ;  /* 0x0000007998797209 */ /* 0x000fc40007810000 */
[----:B------:R-:W-:Y:S01]  /*1d660*/  FMNMX.FTZ R120, R154, R120, !PT ;  /* 0x000000789a787209 */ /* 0x000fe20007810000 */
[----:B------:R-:W5:Y:S01]  /*1d670*/  MUFU.TANH R123, R123 ;  /* 0x0000007b007b7308 */ /* 0x000f620000002400 */
        /* <DEDUP_REMOVED lines=32> */
[----:B--2---:R-:W-:Y:S02]  /*1d880*/  FMNMX.FTZ R121, R148, R121, !PT ;  /* 0x0000007994797209 */ /* 0x004fe40007810000 */
[----:B-1----:R-:W-:Y:S01]  /*1d890*/  FMNMX.FTZ R120, R150, R120, !PT ;  /* 0x0000007896787209 */ /* 0x002fe20007810000 */
[----:B------:R-:W1:Y:S01]  /*1d8a0*/  MUFU.TANH R129, R129 ;  /* 0x0000008100817308 */ /* 0x000e620000002400 */
[----:B0-----:R-:W-:-:S02]  /*1d8b0*/  FMNMX.FTZ R121, R149, R121, !PT ;  /* 0x0000007995797209 */ /* 0x001fc40007810000 */
[----:B---3--:R-:W-:Y:S02]  /*1d8c0*/  FMNMX.FTZ R120, R151, R120, !PT ;  /* 0x0000007897787209 */ /* 0x008fe40007810000 */
[----:B----4-:R-:W-:Y:S02]  /*1d8d0*/  FMNMX.FTZ R121, R193, R121, !PT ;  /* 0x00000079c1797209 */ /* 0x010fe40007810000 */
[----:B-----5:R-:W-:Y:S01]  /*1d8e0*/  FMNMX.FTZ R120, R122, R120, !PT ;  /* 0x000000787a787209 */ /* 0x020fe20007810000 */
[----:B------:R-:W0:Y:S01]  /*1d8f0*/  MUFU.TANH R131, R131 ;  /* 0x0000008300837308 */ /* 0x000e220000002400 */
[----:B------:R-:W-:Y:S02]  /*1d900*/  FMNMX.FTZ R121, R194, R121, !PT ;  /* 0x00000079c2797209 */ /* 0x000fe40007810000 */
[----:B------:R-:W-:Y:S02]  /*1d910*/  FMNMX.FTZ R120, R123, R120, !PT ;  /* 0x000000787b787209 */ /* 0x000fe40007810000 */
[----:B------:R-:W-:-:S02]  /*1d920*/  FMNMX.FTZ R121, R124, R121, !PT ;  /* 0x000000797c797209 */ /* 0x000fc40007810000 */
[----:B------:R-:W-:Y:S01]  /*1d930*/  FMNMX.FTZ R120, R126, R120, !PT ;  /* 0x000000787e787209 */ /* 0x000fe20007810000 */
[----:B------:R-:W2:Y:S01]  /*1d940*/  MUFU.TANH R132, R132 ;  /* 0x0000008400847308 */ /* 0x000ea20000002400 */
[----:B------:R-:W-:Y:S02]  /*1d950*/  FMNMX.FTZ R121, R125, R121, !PT ;  /* 0x000000797d797209 */ /* 0x000fe40007810000 */
[----:B------:R-:W-:Y:S02]  /*1d960*/  FMNMX.FTZ R120, R127, R120, !PT ;  /* 0x000000787f787209 */ /* 0x000fe40007810000 */
[----:B------:R-:W-:Y:S02]  /*1d970*/  FMNMX.FTZ R121, R128, R121, !PT ;  /* 0x0000007980797209 */ /* 0x000fe40007810000 */
[----:B------:R-:W-:Y:S01]  /*1d980*/  FMNMX.FTZ R120, R130, R120, !PT ;  /* 0x0000007882787209 */ /* 0x000fe20007810000 */
[----:B------:R-:W3:Y:S01]  /*1d990*/  MUFU.TANH R134, R134 ;  /* 0x0000008600867308 */ /* 0x000ee20000002400 */
[----:B-1----:R-:W-:-:S02]  /*1d9a0*/  FMNMX.FTZ R121, R129, R121, !PT ;  /* 0x0000007981797209 */ /* 0x002fc40007810000 */
[----:B0-----:R-:W-:-:S05]  /*1d9b0*/  FMNMX.FTZ R120, R131, R120, !PT ;  /* 0x0000007883787209 */ /* 0x001fca0007810000 */
[----:B------:R-:W0:Y:S01]  /*1d9c0*/  MUFU.TANH R133, R133 ;  /* 0x0000008500857308 */ /* 0x000e220000002400 */
[----:B--2---:R-:W-:-:S07]  /*1d9d0*/  FMNMX.FTZ R121, R132, R121, !PT ;  /* 0x0000007984797209 */ /* 0x004fce0007810000 */
[----:B------:R-:W1:Y:S01]  /*1d9e0*/  MUFU.TANH R135, R135 ;  /* 0x0000008700877308 */ /* 0x000e620000002400 */
[----:B---3--:R-:W-:Y:S02]  /*1d9f0*/  FMNMX.FTZ R120, R134, R120, !PT ;  /* 0x0000007886787209 */ /* 0x008fe40007810000 */
[----:B0-----:R-:W-:Y:S01]  /*1da00*/  FMNMX.FTZ R196, R133, R121, !PT ;  /* 0x0000007985c47209 */ /* 0x001fe20007810000 */
[----:B------:R-:W-:Y:S02]  /*1da10*/  WARPGROUP.DEPBAR.LE gsb0, 0x0 ;  /* 0x00008000000079c5 */ /* 0x000fe40000010000 */
[----:B------:R-:W-:Y:S01]  /*1da20*/  WARPGROUP.ARRIVE ;  /* 0x00000000000079c5 */ /* 0x000fe20000000000 */
[----:B-1----:R-:W-:Y:S01]  /*1da30*/  FMNMX.FTZ R195, R135, R120, !PT ;  /* 0x0000007887c37209 */ /* 0x002fe20007810000 */
[----:B------:R-:W0:Y:S04]  /*1da40*/  SHFL.BFLY PT, R121, R196, 0x2, 0x1f ;  /* 0x0c401f00c4797f89 */ /* 0x000e2800000e0000 */
[----:B------:R-:W-:Y:S01]  /*1da50*/  QGMMA.64x192x32.F32.E4M3.E4M3 R24, R212, gdesc[UR4], R24, gsb0 ;  /* 0x02e00004d4187df3 */ /* 0x000fe20008000818 */
[----:B------:R-:W1:Y:S01]  /*1da60*/  SHFL.BFLY PT, R120, R195, 0x2, 0x1f ;  /* 0x0c401f00c3787f89 */ /* 0x000e6200000e0000 */
[----:B0-----:R-:W-:Y:S01]  /*1da70*/  FMNMX.FTZ R196, R196, R121, !PT ;  /* 0x00000079c4c47209 */ /* 0x001fe20007810000 */
[----:B------:R-:W-:Y:S01]  /*1da80*/  IMAD.MOV.U32 R121, RZ, RZ, -0x3ffffff0 ;  /* 0xc0000010ff797424 */ /* 0x000fe200078e00ff */
[----:B-1----:R-:W-:Y:S01]  /*1da90*/  FMNMX.FTZ R195, R195, R120, !PT ;  /* 0x00000078c3c37209 */ /* 0x002fe20007810000 */
[----:B------:R-:W-:-:S02]  /*1daa0*/  VIADD R120, R10, 0x600 ;  /* 0x000006000a787836 */ /* 0x000fc40000000000 */
[----:B------:R-:W0:Y:S01]  /*1dab0*/  SHFL.BFLY PT, R197, R196, 0x1, 0x1f ;  /* 0x0c201f00c4c57f89 */ /* 0x000e2200000e0000 */
[----:B------:R-:W-:-:S03]  /*1dac0*/  R2UR UR7, R121 ;  /* 0x00000000790772ca */ /* 0x000fc600000e0000 */
[----:B------:R-:W1:Y:S01]  /*1dad0*/  SHFL.BFLY PT, R10, R195, 0x1, 0x1f ;  /* 0x0c201f00c30a7f89 */ /* 0x000e6200000e0000 */
[----:B------:R-:W-:Y:S02]  /*1dae0*/  R2UR UR6, R120 ;  /* 0x00000000780672ca */ /* 0x000fe400000e0000 */
[----:B0-----:R-:W-:Y:S02]  /*1daf0*/  FMNMX.FTZ R120, R196, R197, !PT ;  /* 0x000000c5c4787209 */ /* 0x001fe40007810000 */
[----:B------:R-:W-:Y:S02]  /*1db00*/  @!P1 LEA R196, R8, R16, 0x3 ;  /* 0x0000001008c49211 */ /* 0x000fe400078e18ff */
[----:B-1----:R-:W-:Y:S01]  /*1db10*/  FMNMX.FTZ R121, R195, R10, !PT ;  /* 0x0000000ac3797209 */ /* 0x002fe20007810000 */
[----:B------:R-:W-:Y:S02]  /*1db20*/  IMAD.U32 R10, RZ, RZ, UR56 ;  /* 0x00000038ff0a7e24 */ /* 0x000fe4000f8e00ff */
[----:B------:R-:W-:-:S01]  /*1db30*/  FADD.FTZ R5, -R120, R5 ;  /* 0x0000000578057221 */ /* 0x000fc20000010100 */
[----:B------:R-:W-:Y:S01]  /*1db40*/  @!P1 VIADD R196, R196, 0x33440 ;  /* 0x00033440c4c49836 */ /* 0x000fe20000000000 */
[----:B------:R-:W-:Y:S01]  /*1db50*/  IADD3 R197, -R203, 0xb, RZ ;  /* 0x0000000bcbc57810 */ /* 0x000fe20007ffe1ff */
[----:B------:R-:W-:Y:S01]  /*1db60*/  FFMA.FTZ R195, R120, R10, -8 ;  /* 0xc100000078c37423 */ /* 0x000fe2000001000a */
[----:B------:R-:W-:-:S01]  /*1db70*/  FADD.FTZ R4, -R121, R4 ;  /* 0x0000000479047221 */ /* 0x000fc20000010100 */
[-C--:B------:R-:W-:Y:S01]  /*1db80*/  FMUL.FTZ R5, R5, R10.reuse ;  /* 0x0000000a05057220 */ /* 0x080fe20000410000 */
[----:B------:R-:W-:Y:S01]  /*1db90*/  @!P1 PRMT R196, RZ, 0x654, R196 ;  /* 0x00000654ffc49816 */ /* 0x000fe200000000c4 */
[-CC-:B------:R-:W-:Y:S01]  /*1dba0*/  FFMA.FTZ R6, R6, R10.reuse, -R195.reuse ;  /* 0x0000000a06067223 */ /* 0x180fe200000108c3 */
[----:B------:R-:W-:-:S01]  /*1dbb0*/  FFMA.FTZ R11, R11, R10, -R195 ;  /* 0x0000000a0b0b7223 */ /* 0x000fc200000108c3 */
        /* <DEDUP_REMOVED lines=38> */
[-C--:B------:R-:W-:Y:S01]  /*1de20*/  FFMA.FTZ R195, R121, R10.reuse, -8 ;  /* 0xc100000079c37423 */ /* 0x080fe2000001000a */
[-C--:B------:R-:W-:Y:S01]  /*1de30*/  FMUL.FTZ R4, R4, R10.reuse ;  /* 0x0000000a04047220 */ /* 0x080fe20000410000 */
[----:B------:R-:W-:Y:S02]  /*1de40*/  MUFU.EX2 R5, R5 ;  /* 0x0000000500057308 */ /* 0x000fe40000000800 */
[----:B------:R-:W-:-:S01]  /*1de50*/  FFMA.FTZ R12, R12, R10, -R195 ;  /* 0x0000000a0c0c7223 */ /* 0x000fc200000108c3 */
[-CC-:B------:R-:W-:Y:S01]  /*1de60*/  FFMA.FTZ R13, R13, R10.reuse, -R195.reuse ;  /* 0x0000000a0d0d7223 */ /* 0x180fe200000108c3 */
[----:B------:R-:W-:-:S01]  /*1de70*/  FFMA.FTZ R21, R21, R10, -R195 ;  /* 0x0000000a15157223 */ /* 0x000fc200000108c3 */
[-CC-:B------:R-:W-:Y:S01]  /*1de80*/  FFMA.FTZ R184, R184, R10.reuse, -R195.reuse ;  /* 0x0000000ab8b87223 */ /* 0x180fe200000108c3 */
[----:B------:R-:W-:-:S01]  /*1de90*/  FFMA.FTZ R187, R187, R10, -R195 ;  /* 0x0000000abbbb7223 */ /* 0x000fc200000108c3 */
[-CC-:B------:R-:W-:Y:S01]  /*1dea0*/  FFMA.FTZ R188, R188, R10.reuse, -R195.reuse ;  /* 0x0000000abcbc7223 */ /* 0x180fe200000108c3 */
        /* <DEDUP_REMOVED lines=8> */
[----:B------:R-:W0:Y:S01]  /*1df30*/  MUFU.EX2 R6, R6 ;  /* 0x0000000600067308 */ /* 0x000e220000000800 */
[----:B------:R-:W-:-:S01]  /*1df40*/  FFMA.FTZ R179, R179, R10, -R195 ;  /* 0x0000000ab3b37223 */ /* 0x000fc200000108c3 */
[-CC-:B------:R-:W-:Y:S01]  /*1df50*/  FFMA.FTZ R182, R182, R10.reuse, -R195.reuse ;  /* 0x0000000ab6b67223 */ /* 0x180fe200000108c3 */
[----:B------:R-:W-:-:S01]  /*1df60*/  FFMA.FTZ R183, R183, R10, -R195 ;  /* 0x0000000ab7b77223 */ /* 0x000fc200000108c3 */
[-CC-:B------:R-:W-:Y:S01]  /*1df70*/  FFMA.FTZ R154, R154, R10.reuse, -R195.reuse ;  /* 0x0000000a9a9a7223 */ /* 0x180fe200000108c3 */
[----:B------:R-:W-:-:S01]  /*1df80*/  FFMA.FTZ R155, R155, R10, -R195 ;  /* 0x0000000a9b9b7223 */ /* 0x000fc200000108c3 */
[-CC-:B------:R-:W-:Y:S01]  /*1df90*/  FFMA.FTZ R158, R158, R10.reuse, -R195.reuse ;  /* 0x0000000a9e9e7223 */ /* 0x180fe200000108c3 */
[----:B------:R-:W-:-:S01]  /*1dfa0*/  FFMA.FTZ R159, R159, R10, -R195 ;  /* 0x0000000a9f9f7223 */ /* 0x000fc200000108c3 */
[----:B------:R-:W1:Y:S01]  /*1dfb0*/  MUFU.EX2 R12, R12 ;  /* 0x0000000c000c7308 */ /* 0x000e620000000800 */
[----:B------:R-:W-:-:S01]  /*1dfc0*/  FFMA.FTZ R162, R162, R10, -R195 ;  /* 0x0000000aa2a27223 */ /* 0x000fc200000108c3 */
[-CC-:B------:R-:W-:Y:S01]  /*1dfd0*/  FFMA.FTZ R163, R163, R10.reuse, -R195.reuse ;  /* 0x0000000aa3a37223 */ /* 0x180fe200000108c3 */
[----:B------:R-:W-:-:S01]  /*1dfe0*/  FFMA.FTZ R166, R166, R10, -R195 ;  /* 0x0000000aa6a67223 */ /* 0x000fc200000108c3 */
[-CC-:B------:R-:W-:Y:S01]  /*1dff0*/  FFMA.FTZ R167, R167, R10.reuse, -R195.reuse ;  /* 0x0000000aa7a77223 */ /* 0x180fe200000108c3 */
[----:B------:R-:W-:-:S01]  /*1e000*/  FFMA.FTZ R138, R138, R10, -R195 ;  /* 0x0000000a8a8a7223 */ /* 0x000fc200000108c3 */
[-CC-:B------:R-:W-:Y:S01]  /*1e010*/  FFMA.FTZ R139, R139, R10.reuse, -R195.reuse ;  /* 0x0000000a8b8b7223 */ /* 0x180fe200000108c3 */
[----:B------:R-:W-:-:S01]  /*1e020*/  FFMA.FTZ R142, R142, R10, -R195 ;  /* 0x0000000a8e8e7223 */ /* 0x000fc200000108c3 */
[----:B------:R-:W2:Y:S01]  /*1e030*/  MUFU.EX2 R11, R11 ;  /* 0x0000000b000b7308 */ /* 0x000ea20000000800 */
[----:B0-----:R-:W-:-:S01]  /*1e040*/  FFMA.FTZ R9, R5, R9, R6 ;  /* 0x0000000905097223 */ /* 0x001fc20000010006 */
[-CC-:B------:R-:W-:Y:S01]  /*1e050*/  FFMA.FTZ R143, R143, R10.reuse, -R195.reuse ;  /* 0x0000000a8f8f7223 */ /* 0x180fe200000108c3 */
[----:B------:R-:W-:-:S01]  /*1e060*/  FFMA.FTZ R146, R146, R10, -R195 ;  /* 0x0000000a92927223 */ /* 0x000fc200000108c3 */
[-CC-:B------:R-:W-:Y:S01]  /*1e070*/  FFMA.FTZ R147, R147, R10.reuse, -R195.reuse ;  /* 0x0000000a93937223 */ /* 0x180fe200000108c3 */
[----:B------:R-:W-:-:S01]  /*1e080*/  FFMA.FTZ R150, R150, R10, -R195 ;  /* 0x0000000a96967223 */ /* 0x000fc200000108c3 */
[-CC-:B------:R-:W-:Y:S01]  /*1e090*/  FFMA.FTZ R151, R151, R10.reuse, -R195.reuse ;  /* 0x0000000a97977223 */ /* 0x180fe200000108c3 */
[----:B------:R-:W-:-:S01]  /*1e0a0*/  FFMA.FTZ R122, R122, R10, -R195 ;  /* 0x0000000a7a7a7223 */ /* 0x000fc200000108c3 */
[----:B------:R-:W0:Y:S01]  /*1e0b0*/  MUFU.EX2 R13, R13 ;  /* 0x0000000d000d7308 */ /* 0x000e220000000800 */
[----:B-1----:R-:W-:-:S01]  /*1e0c0*/  FFMA.FTZ R0, R4, R0, R12 ;  /* 0x0000000004007223 */ /* 0x002fc2000001000c */
[-CC-:B------:R-:W-:Y:S01]  /*1e0d0*/  FFMA.FTZ R123, R123, R10.reuse, -R195.reuse ;  /* 0x0000000a7b7b7223 */ /* 0x180fe200000108c3 */
[----:B------:R-:W-:-:S01]  /*1e0e0*/  FFMA.FTZ R126, R126, R10, -R195 ;  /* 0x0000000a7e7e7223 */ /* 0x000fc200000108c3 */
[-CC-:B------:R-:W-:Y:S01]  /*1e0f0*/  FFMA.FTZ R127, R127, R10.reuse, -R195.reuse ;  /* 0x0000000a7f7f7223 */ /* 0x180fe200000108c3 */
[----:B------:R-:W-:-:S01]  /*1e100*/  FFMA.FTZ R130, R130, R10, -R195 ;  /* 0x0000000a82827223 */ /* 0x000fc200000108c3 */
[-CC-:B------:R-:W-:Y:S01]  /*1e110*/  FFMA.FTZ R131, R131, R10.reuse, -R195.reuse ;  /* 0x0000000a83837223 */ /* 0x180fe200000108c3 */
[----:B------:R-:W-:-:S01]  /*1e120*/  FFMA.FTZ R134, R134, R10, -R195 ;  /* 0x0000000a86867223 */ /* 0x000fc200000108c3 */
[----:B------:R-:W1:Y:S01]  /*1e130*/  MUFU.EX2 R15, R15 ;  /* 0x0000000f000f7308 */ /* 0x000e620000000800 */
[----:B--2---:R-:W-:-:S01]  /*1e140*/  FADD.FTZ R9, R11, R9 ;  /* 0x000000090b097221 */ /* 0x004fc20000010000 */
[----:B------:R-:W-:-:S06]  /*1e150*/  FFMA.FTZ R135, R135, R10, -R195 ;  /* 0x0000000a87877223 */ /* 0x000fcc00000108c3 */
        /* <DEDUP_REMOVED lines=12> */
[----:B------:R-:W-:Y:S02]  /*1e220*/  WARPGROUP.DEPBAR.LE gsb0, 0x0 ;  /* 0x00008000000079c5 */ /* 0x000fe40000010000 */
[----:B------:R-:W-:-:S04]  /*1e230*/  WARPGROUP.ARRIVE ;  /* 0x00000000000079c5 */ /* 0x000fc80000000000 */
[----:B------:R-:W2:Y:S01]  /*1e240*/  MUFU.EX2 R188, R188 ;  /* 0x000000bc00bc7308 */ /* 0x000ea20000000800 */
[----:B0-----:R-:W-:-:S01]  /*1e250*/  FADD.FTZ R0, R187, R0 ;  /* 0x00000000bb007221 */ /* 0x001fc20000010000 */
[----:B------:R-:W-:Y:S06]  /*1e260*/  QGMMA.64x192x32.F32.E4M3.E4M3 R24, R216, gdesc[UR4], R24, gsb0 ;  /* 0x02e00004d8187df3 */ /* 0x000fec0008000818 */
        /* <DEDUP_REMOVED lines=53> */
[----:B------:R2:W-:Y:S06]  /*1e5c0*/  BAR.ARV R197, 0x100 ;  /* 0x000400c50000751d */ /* 0x0005ec0000002000 */
[----:B------:R-:W3:Y:S01]  /*1e5d0*/  MUFU.EX2 R157, R157 ;  /* 0x0000009d009d7308 */ /* 0x000ee20000000800 */
[----:B0-----:R-:W-:-:S01]  /*1e5e0*/  FADD.FTZ R9, R156, R9 ;  /* 0x000000099c097221 */ /* 0x001fc20000010000 */
[----:B------:R2:W-:Y:S01]  /*1e5f0*/  @!P1 SYNCS.ARRIVE.TRANS64.RED.A1T0 RZ, [R196+URZ], RZ ;  /* 0x000000ffc4ff99a7 */ /* 0x0005e2000810043f */
[----:B-1----:R-:W-:-:S05]  /*1e600*/  FADD.FTZ R0, R158, R0 ;  /* 0x000000009e007221 */ /* 0x002fca0000010000 */
[----:B------:R-:W0:Y:S08]  /*1e610*/  MUFU.EX2 R159, R159 ;  /* 0x0000009f009f7308 */ /* 0x000e300000000800 */
[----:B------:R-:W1:Y:S01]  /*1e620*/  MUFU.EX2 R160, R160 ;  /* 0x000000a000a07308 */ /* 0x000e620000000800 */
[----:B---3--:R-:W-:-:S07]  /*1e630*/  FADD.FTZ R9, R157, R9 ;  /* 0x000000099d097221 */ /* 0x008fce0000010000 */
[----:B------:R-:W3:Y:S01]  /*1e640*/  MUFU.EX2 R162, R162 ;  /* 0x000000a200a27308 */ /* 0x000ee20000000800 */
[----:B0-----:R-:W-:-:S07]  /*1e650*/  FADD.FTZ R0, R159, R0 ;  /* 0x000000009f007221 */ /* 0x001fce0000010000 */
[----:B------:R-:W0:Y:S01]  /*1e660*/  MUFU.EX2 R161, R161 ;  /* 0x000000a100a17308 */ /* 0x000e220000000800 */
[----:B-1----:R-:W-:-:S07]  /*1e670*/  FADD.FTZ R9, R160, R9 ;  /* 0x00000009a0097221 */ /* 0x002fce0000010000 */
        /* <DEDUP_REMOVED lines=73> */
[----:B---3--:R-:W-:-:S01]  /*1eb10*/  FADD.FTZ R0, R134, R0 ;  /* 0x0000000086007221 */ /* 0x008fc20000010000 */
[----:B0-----:R-:W-:-:S03]  /*1eb20*/  FADD.FTZ R9, R133, R9 ;  /* 0x0000000985097221 */ /* 0x001fc60000010000 */
[----:B-1----:R-:W-:Y:S01]  /*1eb30*/  FADD.FTZ R0, R135, R0 ;  /* 0x0000000087007221 */ /* 0x002fe20000010000 */
[----:B--2---:R-:W-:Y:S06]  /*1eb40*/  @!P0 BRA `(.L_x_636) ;  /* 0x0000000000048947 */ /* 0x004fec0003800000 */
[----:B------:R-:W-:Y:S01]  /*1eb50*/  BPT.TRAP 0x1 ;  /* 0x000000040000795c */ /* 0x000fe20000300000 */
.L_x_636:
[----:B------:R-:W-:Y:S01]  /*1eb60*/  IMAD R7, R7, 0x8, R16 ;  /* 0x0000000807077824 */ /* 0x000fe200078e0210 */
[----:B------:R-:W-:Y:S01]  /*1eb70*/  ISETP.GT.AND P1, PT, R3, RZ, PT ;  /* 0x000000ff0300720c */ /* 0x000fe20003f24270 */
[----:B------:R-:W-:Y:S01]  /*1eb80*/  FMUL.FTZ R24, R24, R5 ;  /* 0x0000000518187220 */ /* 0x000fe20000410000 */
[----:B------:R-:W-:Y:S01]  /*1eb90*/  MOV R195, UR42 ;  /* 0x0000002a00c37c02 */ /* 0x000fe20008000f00 */
[----:B------:R-:W-:Y:S01]  /*1eba0*/  VIADD R7, R7, 0x33460 ;  /* 0x0003346007077836 */ /* 0x000fe20000000000 */
[----:B------:R-:W-:Y:S01]  /*1ebb0*/  F2FP.SATFINITE.E4M3.F32.PACK_AB_MERGE_C R15, R20, R15, RZ ;  /* 0x0000000f140f723e */ /* 0x000fe200048070ff */
[----:B------:R-:W-:Y:S01]  /*1ebc0*/  FMUL.FTZ R25, R25, R5 ;  /* 0x0000000519197220 */ /* 0x000fe20000410000 */
[----:B------:R-:W-:Y:S01]  /*1ebd0*/  F2FP.SATFINITE.E4M3.F32.PACK_AB_MERGE_C R21, R184, R21, RZ ;  /* 0x00000015b815723e */ /* 0x000fe200048070ff */
[-C--:B------:R-:W-:Y:S01]  /*1ebe0*/  FMUL.FTZ R28, R28, R5.reuse ;  /* 0x000000051c1c7220 */ /* 0x080fe20000410000 */
[----:B------:R-:W-:Y:S01]  /*1ebf0*/  PRMT R7, R195, 0x654, R7 ;  /* 0x00000654c3077816 */ /* 0x000fe20000000007 */
[----:B------:R-:W-:Y:S01]  /*1ec00*/  FMUL.FTZ R29, R29, R5 ;  /* 0x000000051d1d7220 */ /* 0x000fe20000410000 */
[----:B------:R-:W-:Y:S01]  /*1ec10*/  F2FP.SATFINITE.E4M3.F32.PACK_AB_MERGE_C R189, R190, R189, RZ ;  /* 0x000000bdbebd723e */ /* 0x000fe200048070ff */
[----:B------:R-:W-:Y:S01]  /*1ec20*/  FMUL.FTZ R32, R32, R5 ;  /* 0x0000000520207220 */ /* 0x000fe20000410000 */
        /* <DEDUP_REMOVED lines=34> */
[----:B------:R-:W-:Y:S01]  /*1ee50*/  F2FP.SATFINITE.E4M3.F32.PACK_AB_MERGE_C R200, R11, R6, R15 ;  /* 0x000000060bc8723e */ /* 0x000fe2000480700f */
        /* <DEDUP_REMOVED lines=76> */
[----:B------:R-:W-:Y:S01]  /*1f320*/  VIADD R3, R3, 0xffffffff ;  /* 0xffffffff03037836 */ /* 0x000fe20000000000 */
[----:B------:R-:W-:Y:S01]  /*1f330*/  F2FP.SATFINITE.E4M3.F32.PACK_AB_MERGE_C R202, R186, R185, R189 ;  /* 0x000000b9baca723e */ /* 0x000fe200048070bd */
[----:B------:R-:W-:Y:S01]  /*1f340*/  IMAD.MOV.U32 R4, RZ, RZ, R121 ;  /* 0x000000ffff047224 */ /* 0x000fe200078e0079 */
[----:B------:R-:W-:Y:S01]  /*1f350*/  F2FP.SATFINITE.E4M3.F32.PACK_AB_MERGE_C R203, R188, R187, R191 ;  /* 0x000000bbbccb723e */ /* 0x000fe200048070bf */
[----:B------:R-:W-:Y:S01]  /*1f360*/  IMAD.MOV.U32 R5, RZ, RZ, R120 ;  /* 0x000000ffff057224 */ /* 0x000fe200078e0078 */
[----:B------:R-:W-:Y:S01]  /*1f370*/  F2FP.SATFINITE.E4M3.F32.PACK_AB_MERGE_C R204, R169, R168, R172 ;  /* 0x000000a8a9cc723e */ /* 0x000fe200048070ac */
[----:B0-----:R-:W-:Y:S01]  /*1f380*/  IMAD.MOV.U32 R7, RZ, RZ, R8 ;  /* 0x000000ffff077224 */ /* 0x001fe200078e0008 */
        /* <DEDUP_REMOVED lines=15> */
[----:B------:R-:W-:Y:S01]  /*1f480*/  MOV R6, R230 ;  /* 0x000000e600067202 */ /* 0x000fe20000000f00 */
[----:B------:R-:W-:Y:S06]  /*1f490*/  @P1 BRA `(.L_x_637) ;  /* 0xffffffc000781947 */ /* 0x000fec000383ffff */
[----:B------:R-:W-:-:S07]  /*1f4a0*/  IMAD.MOV.U32 R147, RZ, RZ, R8 ;  /* 0x000000ffff937224 */ /* 0x000fce00078e0008 */
.L_x_626:
[----:B------:R-:W-:Y:S05]  /*1f4b0*/  WARPSYNC.ALL ;  /* 0x0000000000007948 */ /* 0x000fea0003800000 */
[----:B------:R-:W-:Y:S06]  /*1f4c0*/  BAR.ARV 0x8, 0x180 ;  /* 0x0206000000007b1d */ /* 0x000fec0000002000 */
[----:B------:R-:W-:Y:S05]  /*1f4d0*/  @!P0 BRA `(.L_x_638) ;  /* 0x0000000000048947 */ /* 0x000fea0003800000 */
[----:B------:R-:W-:Y:S01]  /*1f4e0*/  BPT.TRAP 0x1 ;  /* 0x000000040000795c */ /* 0x000fe20000300000 */
.L_x_638:
[----:B------:R-:W-:Y:S01]  /*1f4f0*/  IMAD R8, R147, 0x8, R16 ;  /* 0x0000000893087824 */ /* 0x000fe200078e0210 */
[----:B------:R-:W-:-:S04]  /*1f500*/  SHF.L.U32 R3, R230, 0x1f, RZ ;  /* 0x0000001fe6037819 */ /* 0x000fc800000006ff */
[----:B------:R0:W1:Y:S01]  /*1f510*/  SYNCS.PHASECHK.TRANS64.TRYWAIT P1, [R8+URZ+0x33450], R3 ;  /* 0x03345003080075a7 */ /* 0x000062000802017f */
[----:B------:R-:W-:Y:S05]  /*1f520*/  @!P0 BRA `(.L_x_639) ;  /* 0x0000000000048947 */ /* 0x000fea0003800000 */
[----:B------:R-:W-:Y:S01]  /*1f530*/  BPT.TRAP 0x1 ;  /* 0x000000040000795c */ /* 0x000fe20000300000 */
.L_x_639:
[----:B------:R-:W-:-:S04]  /*1f540*/  IADD3 R16, R16, 0x200, RZ ;  /* 0x0000020010107810 */ /* 0x000fc80007ffe0ff */
[----:B------:R-:W-:-:S04]  /*1f550*/  SHF.R.U32.HI R16, RZ, 0x4, R16 ;  /* 0x00000004ff107819 */ /* 0x000fc80000011610 */
[----:B------:R-:W-:-:S04]  /*1f560*/  LOP3.LUT R16, R16, 0x3fff, RZ, 0xc0, !PT ;  /* 0x00003fff10107812 */ /* 0x000fc800078ec0ff */
[----:B------:R-:W-:Y:S01]  /*1f570*/  LOP3.LUT R16, R16, 0x10000, RZ, 0xfc, !PT ;  /* 0x0001000010107812 */ /* 0x000fe200078efcff */
[----:B-1----:R-:W-:Y:S06]  /*1f580*/  @P1 BRA `(.L_x_640) ;  /* 0x0000000000081947 */ /* 0x002fec0003800000 */
[----:B------:R-:W1:Y:S02]  /*1f590*/  SYNCS.PHASECHK.TRANS64.TRYWAIT P1, [R8+URZ+0x33450], R3 ;  /* 0x03345003080075a7 */ /* 0x000e64000802017f */
[----:B-1----:R-:W-:Y:S05]  /*1f5a0*/  @!P1 BRA `(.L_x_641) ;  /* 0x000000b800449947 */ /* 0x002fea0003800000 */
.L_x_640:
[----:B------:R-:W-:Y:S01]  /*1f5b0*/  IMAD R2, R147, 0x780, R16 ;  /* 0x0000078093027824 */ /* 0x000fe200078e0210 */
[----:B------:R-:W2:Y:S01]  /*1f5c0*/  LDL R11, [R1+0x2c] ;  /* 0x00002c00010b7983 */ /* 0x000ea20000100800 */
[----:B01----:R-:W-:Y:S01]  /*1f5d0*/  IMAD.MOV.U32 R3, RZ, RZ, -0x3ffffff0 ;  /* 0xc0000010ff037424 */ /* 0x003fe200078e00ff */
[----:B------:R-:W-:Y:S05]  /*1f5e0*/  WARPSYNC.ALL ;  /* 0x0000000000007948 */ /* 0x000fea0003800000 */
[C---:B------:R-:W-:Y:S01]  /*1f5f0*/  R2UR UR6, R2.reuse ;  /* 0x00000000020672ca */ /* 0x040fe200000e0000 */
[----:B------:R-:W3:Y:S01]  /*1f600*/  LDL R14, [R1] ;  /* 0x00000000010e7983 */ /* 0x000ee20000100800 */
[----:B------:R-:W-:Y:S01]  /*1f610*/  R2UR UR7, R3 ;  /* 0x00000000030772ca */ /* 0x000fe200000e0000 */
[----:B------:R-:W-:Y:S01]  /*1f620*/  WARPGROUP.ARRIVE ;  /* 0x00000000000079c5 */ /* 0x000fe20000000000 */
[----:B------:R-:W-:Y:S01]  /*1f630*/  VIADD R4, R2, 0x180 ;  /* 0x0000018002047836 */ /* 0x000fe20000000000 */
[----:B------:R-:W4:Y:S01]  /*1f640*/  LDL.LU R13, [R1+0x18] ;  /* 0x00001800010d7983 */ /* 0x000f220000300800 */
[----:B------:R-:W-:Y:S01]  /*1f650*/  IMAD.MOV.U32 R5, RZ, RZ, -0x3ffffff0 ;  /* 0xc0000010ff057424 */ /* 0x000fe200078e00ff */
[----:B------:R-:W-:-:S02]  /*1f660*/  ULDC.64 UR4, c[0x0][0x9a0] ;  /* 0x0002680000047ab9 */ /* 0x000fc40000000a00 */
[----:B------:R-:W-:-:S04]  /*1f670*/  ISETP.NE.U32.AND P1, PT, RZ, UR4, PT ;  /* 0x00000004ff007c0c */ /* 0x000fc8000bf25070 */
[----:B------:R-:W-:Y:S02]  /*1f680*/  ISETP.NE.AND.EX P1, PT, RZ, UR5, PT, P1 ;  /* 0x00000005ff007c0c */ /* 0x000fe4000bf25310 */
[----:B------:R-:W-:Y:S01]  /*1f690*/  QGMMA.64x192x32.F32.E4M3.E4M3 R24, R200, gdesc[UR4], R24, gsb0 ;  /* 0x02e00004c8187df3 */ /* 0x000fe20008000818 */
[----:B------:R-:W-:Y:S02]  /*1f6a0*/  R2UR UR6, R4 ;  /* 0x00000000040672ca */ /* 0x000fe400000e0000 */
[----:B------:R-:W-:Y:S01]  /*1f6b0*/  R2UR UR7, R5 ;  /* 0x00000000050772ca */ /* 0x000fe200000e0000 */
[----:B------:R-:W-:Y:S01]  /*1f6c0*/  IMAD.MOV.U32 R5, RZ, RZ, -0x3ffffff0 ;  /* 0xc0000010ff057424 */ /* 0x000fe200078e00ff */
[----:B------:R-:W-:-:S06]  /*1f6d0*/  IADD3 R4, R2, 0x300, RZ ;  /* 0x0000030002047810 */ /* 0x000fcc0007ffe0ff */
[----:B------:R-:W2:Y:S01]  /*1f6e0*/  @P1 LDC.64 R6, c[0x0][0x9c8] ;  /* 0x00027200ff061b82 */ /* 0x000ea20000000a00 */
[----:B------:R-:W-:Y:S02]  /*1f6f0*/  WARPGROUP.DEPBAR.LE gsb0, 0x0 ;  /* 0x00008000000079c5 */ /* 0x000fe40000010000 */
[----:B------:R-:W-:-:S06]  /*1f700*/  WARPGROUP.ARRIVE ;  /* 0x00000000000079c5 */ /* 0x000fcc0000000000 */
[----:B------:R-:W-:Y:S01]  /*1f710*/  QGMMA.64x192x32.F32.E4M3.E4M3 R24, R204, gdesc[UR4], R24, gsb0 ;  /* 0x02e00004cc187df3 */ /* 0x000fe20008000818 */
[----:B------:R-:W-:Y:S02]  /*1f720*/  R2UR UR6, R4 ;  /* 0x00000000040672ca */ /* 0x000fe400000e0000 */
[----:B------:R-:W-:Y:S02]  /*1f730*/  R2UR UR7, R5 ;  /* 0x00000000050772ca */ /* 0x000fe400000e0000 */
[----:B------:R-:W0:Y:S01]  /*1f740*/  @P1 LDC.64 R4, c[0x0][0x9d0] ;  /* 0x00027400ff041b82 */ /* 0x000e220000000a00 */
[----:B--2---:R-:W-:-:S04]  /*1f750*/  @P1 IMAD R12, R11, R6, RZ ;  /* 0x000000060b0c1224 */ /* 0x004fc800078e02ff */
[C---:B---3--:R-:W-:Y:S02]  /*1f760*/  @P1 IMAD R3, R14.reuse, R7, R12 ;  /* 0x000000070e031224 */ /* 0x048fe400078e020c */
[----:B------:R-:W-:Y:S01]  /*1f770*/  @P1 IMAD.WIDE.U32 R6, R14, R6, RZ ;  /* 0x000000060e061225 */ /* 0x000fe200078e00ff */
[----:B----4-:R-:W-:-:S03]  /*1f780*/  @P1 SHF.R.S32.HI R11, RZ, 0x1f, R13 ;  /* 0x0000001fff0b1819 */ /* 0x010fc6000001140d */
[----:B------:R-:W-:Y:S02]  /*1f790*/  @P1 IMAD.IADD R7, R7, 0x1, R3 ;  /* 0x0000000107071824 */ /* 0x000fe400078e0203 */
[-C--:B0-----:R-:W-:Y:S01]  /*1f7a0*/  @P1 IMAD R12, R11, R4.reuse, RZ ;  /* 0x000000040b0c1224 */ /* 0x081fe200078e02ff */
[----:B------:R-:W-:Y:S01]  /*1f7b0*/  MOV R11, 0x3f800000 ;  /* 0x3f800000000b7802 */ /* 0x000fe20000000f00 */
[----:B------:R-:W-:-:S04]  /*1f7c0*/  @P1 IMAD.WIDE.U32 R6, R13, R4, R6 ;  /* 0x000000040d061225 */ /* 0x000fc800078e0006 */
[----:B------:R-:W-:Y:S01]  /*1f7d0*/  @P1 IMAD R3, R13, R5, R12 ;  /* 0x000000050d031224 */ /* 0x000fe200078e020c */
[----:B------:R-:W-:-:S03]  /*1f7e0*/  @P1 LEA R4, P2, R6, UR4, 0x2 ;  /* 0x0000000406041c11 */ /* 0x000fc6000f8410ff */
[----:B------:R-:W-:-:S05]  /*1f7f0*/  @P1 IMAD.IADD R3, R7, 0x1, R3 ;  /* 0x0000000107031824 */ /* 0x000fca00078e0203 */
[----:B------:R-:W-:-:S05]  /*1f800*/  @P1 LEA.HI.X R5, R6, UR5, R3, 0x2, P2 ;  /* 0x0000000506051c11 */ /* 0x000fca00090f1403 */
[----:B------:R0:W2:Y:S01]  /*1f810*/  @P1 LDG.E R11, desc[UR54][R4.64] ;  /* 0x00000036040b1981 */ /* 0x0000a2000c1e1900 */
[----:B------:R-:W-:Y:S02]  /*1f820*/  WARPGROUP.DEPBAR.LE gsb0, 0x0 ;  /* 0x00008000000079c5 */ /* 0x000fe40000010000 */
[----:B------:R-:W-:-:S06]  /*1f830*/  WARPGROUP.ARRIVE ;  /* 0x00000000000079c5 */ /* 0x000fcc0000000000 */
[----:B------:R-:W-:Y:S01]  /*1f840*/  QGMMA.64x192x32.F32.E4M3.E4M3 R24, R208, gdesc[UR4], R24, gsb0 ;  /* 0x02e00004d0187df3 */ /* 0x000fe20008000818 */
[----:B------:R-:W-:Y:S02]  /*1f850*/  VIADD R6, R2, 0x480 ;  /* 0x0000048002067836 */ /* 0x000fe40000000000 */
[----:B------:R-:W-:-:S03]  /*1f860*/  IMAD.MOV.U32 R7, RZ, RZ, -0x3ffffff0 ;  /* 0xc0000010ff077424 */ /* 0x000fc600078e00ff */
[----:B------:R-:W-:Y:S02]  /*1f870*/  R2UR UR6, R6 ;  /* 0x00000000060672ca */ /* 0x000fe400000e0000 */
[----:B------:R-:W-:Y:S01]  /*1f880*/  R2UR UR7, R7 ;  /* 0x00000000070772ca */ /* 0x000fe200000e0000 */
[----:B------:R-:W-:Y:S01]  /*1f890*/  VIADD R2, R2, 0x600 ;  /* 0x0000060002027836 */ /* 0x000fe20000000000 */
[----:B------:R-:W-:Y:S01]  /*1f8a0*/  MOV R3, 0xc0000010 ;  /* 0xc000001000037802 */ /* 0x000fe20000000f00 */
[----:B------:R-:W1:Y:S01]  /*1f8b0*/  SHFL.BFLY PT, R7, R0, 0x2, 0x1f ;  /* 0x0c401f0000077f89 */ /* 0x000e6200000e0000 */
[----:B------:R-:W-:Y:S02]  /*1f8c0*/  WARPGROUP.DEPBAR.LE gsb0, 0x0 ;  /* 0x00008000000079c5 */ /* 0x000fe40000010000 */
[----:B------:R-:W-:-:S07]  /*1f8d0*/  WARPGROUP.ARRIVE ;  /* 0x00000000000079c5 */ /* 0x000fce0000000000 */
[----:B------:R-:W-:Y:S01]  /*1f8e0*/  QGMMA.64x192x32.F32.E4M3.E4M3 R24, R212, gdesc[UR4], R24, gsb0 ;  /* 0x02e00004d4187df3 */ /* 0x000fe20008000818 */
[----:B------:R-:W-:Y:S02]  /*1f8f0*/  R2UR UR6, R2 ;  /* 0x00000000020672ca */ /* 0x000fe400000e0000 */
[----:B------:R-:W-:Y:S01]  /*1f900*/  R2UR UR7, R3 ;  /* 0x00000000030772ca */ /* 0x000fe200000e0000 */
[----:B------:R-:W3:Y:S01]  /*1f910*/  SHFL.BFLY PT, R2, R9, 0x2, 0x1f ;  /* 0x0c401f0009027f89 */ /* 0x000ee200000e0000 */
[----:B-1----:R-:W-:-:S05]  /*1f920*/  FADD.FTZ R7, R7, R0 ;  /* 0x0000000007077221 */ /* 0x002fca0000010000 */
[----:B0-----:R-:W0:Y:S01]  /*1f930*/  SHFL.BFLY PT, R4, R7, 0x1, 0x1f ;  /* 0x0c201f0007047f89 */ /* 0x001e2200000e0000 */
[----:B---3--:R-:W-:-:S05]  /*1f940*/  FADD.FTZ R2, R2, R9 ;  /* 0x0000000902027221 */ /* 0x008fca0000010000 */
[----:B------:R-:W1:Y:S01]  /*1f950*/  SHFL.BFLY PT, R3, R2, 0x1, 0x1f ;  /* 0x0c201f0002037f89 */ /* 0x000e6200000e0000 */
[----:B0-----:R-:W-:-:S01]  /*1f960*/  FADD.FTZ R12, R7, R4 ;  /* 0x00000004070c7221 */ /* 0x001fc20000010000 */
[----:B------:R-:W-:-:S03]  /*1f970*/  IMAD.MOV.U32 R4, RZ, RZ, RZ ;  /* 0x000000ffff047224 */ /* 0x000fc600078e00ff */
[----:B------:R-:W-:Y:S01]  /*1f980*/  FMUL.FTZ R5, R12, 0.00390625 ;  /* 0x3b8000000c057820 */ /* 0x000fe20000410000 */
[----:B-1----:R-:W-:-:S05]  /*1f990*/  FADD.FTZ R6, R2, R3 ;  /* 0x0000000302067221 */ /* 0x002fca0000010000 */
[C---:B------:R-:W-:Y:S01]  /*1f9a0*/  FSETP.NE.FTZ.AND P1, PT, R6.reuse, RZ, PT ;  /* 0x000000ff0600720b */ /* 0x040fe20003f35000 */
[----:B------:R-:W-:Y:S01]  /*1f9b0*/  FMUL.FTZ R13, R6, 0.00390625 ;  /* 0x3b800000060d7820 */ /* 0x000fe20000410000 */
[----:B------:R-:W-:-:S04]  /*1f9c0*/  FSETP.NE.FTZ.AND P3, PT, R5, RZ, PT ;  /* 0x000000ff0500720b */ /* 0x000fc80003f75000 */
[----:B------:R-:W-:-:S07]  /*1f9d0*/  FSETP.NE.FTZ.AND P2, PT, R13, RZ, PT ;  /* 0x000000ff0d00720b */ /* 0x000fce0003f55000 */
        /* <DEDUP_REMOVED lines=9> */
[----:B------:R-:W-:Y:S01]  /*1fa70*/  @P2 FMUL.FTZ R3, R10, 0.69314718246459960938 ;  /* 0x3f3172180a032820 */ /* 0x000fe20000410000 */
[----:B0-----:R-:W-:Y:S01]  /*1fa80*/  @P2 FMUL.FTZ R0, R0, 0.69314718246459960938 ;  /* 0x3f31721800002820 */ /* 0x001fe20000410000 */
[----:B------:R-:W-:Y:S01]  /*1fa90*/  @P3 FMUL.FTZ R7, R10, 0.69314718246459960938 ;  /* 0x3f3172180a073820 */ /* 0x000fe20000410000 */
[----:B------:R-:W-:Y:S01]  /*1faa0*/  IMAD.MOV.U32 R122, RZ, RZ, -0x800000 ;  /* 0xff800000ff7a7424 */ /* 0x000fe200078e00ff */
[----:B------:R-:W-:Y:S01]  /*1fab0*/  MOV R123, 0xff800000 ;  /* 0xff800000007b7802 */ /* 0x000fe20000000f00 */
[----:B------:R-:W-:Y:S01]  /*1fac0*/  @P2 FFMA.FTZ R122, R3, R120, R0 ;  /* 0x00000078037a2223 */ /* 0x000fe20000010000 */
[----:B-1----:R-:W-:Y:S01]  /*1fad0*/  @P3 FMUL.FTZ R6, R5, 0.69314718246459960938 ;  /* 0x3f31721805063820 */ /* 0x002fe20000410000 */
[----:B--2---:R-:W-:-:S03]  /*1fae0*/  FMUL.FTZ R3, R4, R11 ;  /* 0x0000000b04037220 */ /* 0x004fc60000410000 */
[----:B------:R-:W-:Y:S01]  /*1faf0*/  @P3 FFMA.FTZ R123, R7, R121, R6 ;  /* 0x00000079077b3223 */ /* 0x000fe20000010006 */
[----:B---3--:R-:W-:Y:S01]  /*1fb00*/  FMUL.FTZ R0, R2, R11 ;  /* 0x0000000b02007220 */ /* 0x008fe20000410000 */
[----:B------:R-:W-:Y:S02]  /*1fb10*/  WARPGROUP.DEPBAR.LE gsb0, 0x0 ;  /* 0x00008000000079c5 */ /* 0x000fe40000010000 */
[----:B------:R-:W-:Y:S05]  /*1fb20*/  @!P0 BRA `(.L_x_642) ;  /* 0x0000000000048947 */ /* 0x000fea0003800000 */
[----:B------:R-:W-:Y:S01]  /*1fb30*/  BPT.TRAP 0x1 ;  /* 0x000000040000795c */ /* 0x000fe20000300000 */
.L_x_642:
[----:B------:R-:W-:Y:S02]  /*1fb40*/  VIADD R8, R8, 0x33460 ;  /* 0x0003346008087836 */ /* 0x000fe40000000000 */
[-C--:B------:R-:W-:Y:S01]  /*1fb50*/  FMUL.FTZ R126, R52, R3.reuse ;  /* 0x00000003347e7220 */ /* 0x080fe20000410000 */
[----:B------:R-:W-:Y:S02]  /*1fb60*/  IMAD.U32 R7, RZ, RZ, UR42 ;  /* 0x0000002aff077e24 */ /* 0x000fe4000f8e00ff */
[-C--:B------:R-:W-:Y:S01]  /*1fb70*/  FMUL.FTZ R4, R25, R3.reuse ;  /* 0x0000000319047220 */ /* 0x080fe20000410000 */
[----:B------:R-:W-:Y:S02]  /*1fb80*/  VIADD R147, R147, 0x1 ;  /* 0x0000000193937836 */ /* 0x000fe40000000000 */
[-C--:B------:R-:W-:Y:S01]  /*1fb90*/  FMUL.FTZ R52, R53, R3.reuse ;  /* 0x0000000335347220 */ /* 0x080fe20000410000 */
[-C--:B------:R-:W-:Y:S01]  /*1fba0*/  FMUL.FTZ R5, R24, R3.reuse ;  /* 0x0000000318057220 */ /* 0x080fe20000410000 */
[----:B------:R-:W-:Y:S01]  /*1fbb0*/  PRMT R2, R7, 0x654, R8 ;  /* 0x0000065407027816 */ /* 0x000fe20000000008 */
[-C--:B------:R-:W-:Y:S01]  /*1fbc0*/  FMUL.FTZ R120, R28, R3.reuse ;  /* 0x000000031c787220 */ /* 0x080fe20000410000 */
[----:B------:R-:W-:Y:S01]  /*1fbd0*/  ISETP.NE.AND P0, PT, R147, 0x2, PT ;  /* 0x000000029300780c */ /* 0x000fe20003f05270 */
        /* <DEDUP_REMOVED lines=44> */
[----:B------:R-:W-:Y:S01]  /*1fea0*/  SEL R3, RZ, 0x1, P0 ;  /* 0x00000001ff037807 */ /* 0x000fe20000000000 */
        /* <DEDUP_REMOVED lines=48> */
[----:B------:R-:W-:Y:S01]  /*201b0*/  FMUL.FTZ R93, R119, R0 ;  /* 0x00000000775d7220 */ /* 0x000fe20000410000 */
[----:B------:R-:W-:Y:S01]  /*201c0*/  LOP3.LUT R230, R230, R3, RZ, 0x3c, !PT ;  /* 0x00000003e6e67212 */ /* 0x000fe200078e3cff */
[----:B------:R-:W-:Y:S01]  /*201d0*/  UIADD3 UR43, UR43, 0x1, URZ ;  /* 0x000000012b2b7890 */ /* 0x000fe2000fffe03f */
[----:B0-----:R-:W-:-:S11]  /*201e0*/  SEL R147, R147, RZ, P0 ;  /* 0x000000ff93937207 */ /* 0x001fd60000000000 */
.L_x_586:
[----:B------:R-:W-:Y:S05]  /*201f0*/  WARPSYNC.ALL ;  /* 0x0000000000007948 */ /* 0x000fea0003800000 */
[----:B------:R-:W0:Y:S08]  /*20200*/  S2UR UR42, SR_CgaCtaId ;  /* 0x00000000002a79c3 */ /* 0x000e300000008800 */
[----:B------:R-:W-:Y:S06]  /*20210*/  BAR.SYNC.DEFER_BLOCKING 0x5, 0x180 ;  /* 0x0146000000007b1d */ /* 0x000fec0000010000 */
[----:B------:R-:W-:Y:S01]  /*20220*/  UMOV UR4, 0x400 ;  /* 0x0000040000047882 */ /* 0x000fe20000000000 */
[----:B------:R-:W-:Y:S01]  /*20230*/  BSSY B0, `(.L_x_643) ;  /* 0x000033a000007945 */ /* 0x000fe20003800000 */
[----:B0-----:R-:W-:-:S06]  /*20240*/  ULEA UR4, UR42, UR4, 0x18 ;  /* 0x000000042a047291 */ /* 0x001fcc000f8ec03f */
[----:B------:R-:W-:-:S05]  /*20250*/  MOV R16, UR4 ;  /* 0x0000000400107c02 */ /* 0x000fca0008000f00 */
[----:B------:R-:W0:Y:S04]  /*20260*/  LDS.128 R132, [R16+0x334d0] ;  /* 0x0334d00010847984 */ /* 0x000e280000000c00 */
[----:B0-----:R0:W-:Y:S04]  /*20270*/  STL.64 [R1+0x10], R132 ;  /* 0x0000108401007387 */ /* 0x0011e80000100a00 */
[----:B------:R0:W-:Y:S01]  /*20280*/  STL.64 [R1+0x18], R134 ;  /* 0x0000188601007387 */ /* 0x0001e20000100a00 */
[----:B------:R-:W-:Y:S06]  /*20290*/  BAR.ARV 0x4, 0x180 ;  /* 0x0106000000007b1d */ /* 0x000fec0000002000 */
[----:B------:R-:W-:Y:S05]  /*202a0*/  @P1 BRA `(.L_x_644) ;  /* 0x0000002400301947 */ /* 0x000fea0003800000 */
[----:B------:R-:W2:Y:S01]  /*202b0*/  LDL R83, [R1+0x78] ;  /* 0x0000780001537983 */ /* 0x000ea20000100800 */
[----:B------:R-:W-:Y:S01]  /*202c0*/  ULDC.64 UR4, c[0x4][0x38] ;  /* 0x01000e0000047ab9 */ /* 0x000fe20000000a00 */
[----:B------:R-:W1:Y:S02]  /*202d0*/  S2R R90, SR_TID.X ;  /* 0x00000000005a7919 */ /* 0x000e640000002100 */
[----:B-1----:R-:W-:-:S05]  /*202e0*/  IMAD.SHL.U32 R0, R90, 0x4, RZ ;  /* 0x000000045a007824 */ /* 0x002fca00078e00ff */
[----:B------:R-:W-:-:S04]  /*202f0*/  LOP3.LUT R0, R0, 0xc, RZ, 0xc0, !PT ;  /* 0x0000000c00007812 */ /* 0x000fc800078ec0ff */
[----:B------:R-:W-:-:S05]  /*20300*/  IADD3 R2, P0, R0, UR4, RZ ;  /* 0x0000000400027c10 */ /* 0x000fca000ff1e0ff */
[----:B------:R-:W-:-:S05]  /*20310*/  IMAD.X R3, RZ, RZ, UR5, P0 ;  /* 0x00000005ff037e24 */ /* 0x000fca00080e06ff */
[----:B------:R1:W3:Y:S01]  /*20320*/  LDG.E.CONSTANT R0, desc[UR54][R2.64] ;  /* 0x0000003602007981 */ /* 0x0002e2000c1e9900 */
[----:B------:R-:W-:Y:S01]  /*20330*/  F2FP.BF16.F32.PACK_AB R51, R51, R46 ;  /* 0x0000002e3333723e */ /* 0x000fe200000010ff */
[----:B------:R-:W-:Y:S01]  /*20340*/  UMOV UR4, 0xffffffff ;  /* 0xffffffff00047882 */ /* 0x000fe20000000000 */
[----:B------:R-:W-:Y:S02]  /*20350*/  F2FP.BF16.F32.PACK_AB R55, R55, R50 ;  /* 0x000000323737723e */ /* 0x000fe400000010ff */
[----:B------:R-:W-:Y:S02]  /*20360*/  F2FP.BF16.F32.PACK_AB R46, R60, R21 ;  /* 0x000000153c2e723e */ /* 0x000fe400000010ff */
[----:B------:R-:W-:Y:S02]  /*20370*/  F2FP.BF16.F32.PACK_AB R50, R61, R14 ;  /* 0x0000000e3d32723e */ /* 0x000fe400000010ff */
[----:B------:R-:W-:Y:S01]  /*20380*/  F2FP.BF16.F32.PACK_AB R68, R68, R39 ;  /* 0x000000274444723e */ /* 0x000fe200000010ff */
[----:B-1----:R-:W1:Y:S01]  /*20390*/  S2R R3, SR_SWINHI ;  /* 0x0000000000037919 */ /* 0x002e620000002f00 */
        /* <DEDUP_REMOVED lines=16> */
[----:B------:R-:W-:Y:S02]  /*204a0*/  MOV R60, R16 ;  /* 0x00000010003c7202 */ /* 0x000fe40000000f00 */
[----:B-1----:R-:W-:Y:S02]  /*204b0*/  MOV R61, R3 ;  /* 0x00000003003d7202 */ /* 0x002fe40000000f00 */
[----:B------:R-:W-:-:S02]  /*204c0*/  F2FP.BF16.F32.PACK_AB R93, R93, R26 ;  /* 0x0000001a5d5d723e */ /* 0x000fc400000010ff */
[----:B------:R-:W-:Y:S02]  /*204d0*/  LOP3.LUT P0, R2, R90, 0x3, RZ, 0xc0, !PT ;  /* 0x000000035a027812 */ /* 0x000fe4000780c0ff */
[----:B------:R-:W-:Y:S02]  /*204e0*/  F2FP.BF16.F32.PACK_AB R5, R120, R5 ;  /* 0x000000057805723e */ /* 0x000fe400000010ff */
[----:B------:R-:W-:Y:S02]  /*204f0*/  F2FP.BF16.F32.PACK_AB R4, R121, R4 ;  /* 0x000000047904723e */ /* 0x000fe400000010ff */
[----:B------:R-:W-:Y:S02]  /*20500*/  ISETP.EQ.OR P0, PT, R2, 0x3, !P0 ;  /* 0x000000030200780c */ /* 0x000fe40004702670 */
[----:B------:R-:W-:Y:S02]  /*20510*/  F2FP.BF16.F32.PACK_AB R35, R124, R13 ;  /* 0x0000000d7c23723e */ /* 0x000fe400000010ff */
[----:B------:R-:W-:-:S02]  /*20520*/  SEL R13, R5, R4, P0 ;  /* 0x00000004050d7207 */ /* 0x000fc40000000000 */
[----:B------:R-:W-:Y:S02]  /*20530*/  SEL R2, R4, R5, P0 ;  /* 0x0000000504027207 */ /* 0x000fe40000000000 */
        /* <DEDUP_REMOVED lines=22> */
[----:B------:R-:W-:Y:S01]  /*206a0*/  F2FP.BF16.F32.PACK_AB R41, R76, R41 ;  /* 0x000000294c29723e */ /* 0x000fe200000010ff */
[----:B--2---:R-:W-:-:S03]  /*206b0*/  IMAD.WIDE R30, R83, 0x2, R60 ;  /* 0x00000002531e7825 */ /* 0x004fc600078e023c */
[C---:B------:R-:W-:Y:S02]  /*206c0*/  IADD3 R33, P3, R30.reuse, 0x8060, RZ ;  /* 0x000080601e217810 */ /* 0x040fe40007f7e0ff */
[C---:B------:R-:W-:Y:S02]  /*206d0*/  IADD3 R29, P2, R30.reuse, 0x8040, RZ ;  /* 0x000080401e1d7810 */ /* 0x040fe40007f5e0ff */
[----:B------:R-:W-:Y:S02]  /*206e0*/  LOP3.LUT R32, R33, 0x380, RZ, 0xc0, !PT ;  /* 0x0000038021207812 */ /* 0x000fe400078ec0ff */
[----:B------:R-:W-:Y:S02]  /*206f0*/  IADD3 R27, P1, R30, 0x8020, RZ ;  /* 0x000080201e1b7810 */ /* 0x000fe40007f3e0ff */
[----:B------:R-:W-:Y:S02]  /*20700*/  SHF.R.U64 R32, R32, 0x3, RZ ;  /* 0x0000000320207819 */ /* 0x000fe400000012ff */
[----:B------:R-:W-:-:S02]  /*20710*/  IADD3 R25, P5, R30, 0x8000, RZ ;  /* 0x000080001e197810 */ /* 0x000fc40007fbe0ff */
[----:B------:R-:W-:Y:S01]  /*20720*/  LOP3.LUT R32, R32, R33, RZ, 0x3c, !PT ;  /* 0x0000002120207212 */ /* 0x000fe200078e3cff */
[----:B------:R-:W-:Y:S01]  /*20730*/  IMAD.X R33, RZ, RZ, R31, P3 ;  /* 0x000000ffff217224 */ /* 0x000fe200018e061f */
[C---:B------:R-:W-:Y:S02]  /*20740*/  IADD3 R21, P4, R30.reuse, 0x4060, RZ ;  /* 0x000040601e157810 */ /* 0x040fe40007f9e0ff */
[----:B------:R-:W-:Y:S02]  /*20750*/  IADD3 R15, P3, R30, 0x4040, RZ ;  /* 0x000040401e0f7810 */ /* 0x000fe40007f7e0ff */
[----:B------:R-:W-:Y:S02]  /*20760*/  LOP3.LUT R28, R29, 0x380, RZ, 0xc0, !PT ;  /* 0x000003801d1c7812 */ /* 0x000fe400078ec0ff */
[----:B------:R-:W-:Y:S02]  /*20770*/  LOP3.LUT R26, R27, 0x380, RZ, 0xc0, !PT ;  /* 0x000003801b1a7812 */ /* 0x000fe400078ec0ff */
[----:B------:R-:W-:-:S02]  /*20780*/  LOP3.LUT R24, R25, 0x380, RZ, 0xc0, !PT ;  /* 0x0000038019187812 */ /* 0x000fc400078ec0ff */
[----:B------:R-:W-:Y:S02]  /*20790*/  LOP3.LUT R20, R21, 0x380, RZ, 0xc0, !PT ;  /* 0x0000038015147812 */ /* 0x000fe400078ec0ff */
[----:B------:R-:W-:Y:S02]  /*207a0*/  LOP3.LUT R14, R15, 0x380, RZ, 0xc0, !PT ;  /* 0x000003800f0e7812 */ /* 0x000fe400078ec0ff */
[----:B------:R-:W-:Y:S02]  /*207b0*/  SHF.R.U64 R28, R28, 0x3, RZ ;  /* 0x000000031c1c7819 */ /* 0x000fe400000012ff */
[----:B------:R-:W-:Y:S02]  /*207c0*/  SHF.R.U64 R26, R26, 0x3, RZ ;  /* 0x000000031a1a7819 */ /* 0x000fe400000012ff */
[----:B------:R-:W-:Y:S02]  /*207d0*/  SHF.R.U64 R24, R24, 0x3, RZ ;  /* 0x0000000318187819 */ /* 0x000fe400000012ff */
[----:B------:R-:W-:-:S02]  /*207e0*/  SHF.R.U64 R20, R20, 0x3, RZ ;  /* 0x0000000314147819 */ /* 0x000fc400000012ff */
[----:B------:R-:W-:Y:S02]  /*207f0*/  SHF.R.U64 R14, R14, 0x3, RZ ;  /* 0x000000030e0e7819 */ /* 0x000fe400000012ff */
[----:B------:R-:W-:Y:S02]  /*20800*/  LOP3.LUT R28, R28, R29, RZ, 0x3c, !PT ;  /* 0x0000001d1c1c7212 */ /* 0x000fe400078e3cff */
[----:B------:R-:W-:Y:S01]  /*20810*/  LOP3.LUT R26, R26, R27, RZ, 0x3c, !PT ;  /* 0x0000001b1a1a7212 */ /* 0x000fe200078e3cff */
[--C-:B------:R-:W-:Y:S01]  /*20820*/  IMAD.X R27, RZ, RZ, R31.reuse, P1 ;  /* 0x000000ffff1b7224 */ /* 0x100fe200008e061f */
[----:B------:R-:W-:Y:S01]  /*20830*/  LOP3.LUT R24, R24, R25, RZ, 0x3c, !PT ;  /* 0x0000001918187212 */ /* 0x000fe200078e3cff */
[--C-:B------:R-:W-:Y:S01]  /*20840*/  IMAD.X R25, RZ, RZ, R31.reuse, P5 ;  /* 0x000000ffff197224 */ /* 0x100fe200028e061f */
[----:B------:R-:W-:Y:S01]  /*20850*/  LOP3.LUT R20, R20, R21, RZ, 0x3c, !PT ;  /* 0x0000001514147212 */ /* 0x000fe200078e3cff */
[----:B------:R-:W-:Y:S01]  /*20860*/  IMAD.X R21, RZ, RZ, R31, P4 ;  /* 0x000000ffff157224 */ /* 0x000fe200020e061f */
[----:B------:R-:W-:-:S02]  /*20870*/  LOP3.LUT R14, R14, R15, RZ, 0x3c, !PT ;  /* 0x0000000f0e0e7212 */ /* 0x000fc400078e3cff */
[-C--:B------:R-:W-:Y:S02]  /*20880*/  IADD3.X R29, RZ, R31.reuse, RZ, P2, !PT ;  /* 0x0000001fff1d7210 */ /* 0x080fe400017fe4ff */
[----:B------:R-:W-:Y:S02]  /*20890*/  IADD3.X R15, RZ, R31, RZ, P3, !PT ;  /* 0x0000001fff0f7210 */ /* 0x000fe40001ffe4ff */
[C---:B------:R-:W-:Y:S02]  /*208a0*/  IADD3 R11, P2, R30.reuse, 0x4020, RZ ;  /* 0x000040201e0b7810 */ /* 0x040fe40007f5e0ff */
[C---:B------:R-:W-:Y:S02]  /*208b0*/  IADD3 R9, P1, R30.reuse, 0x4000, RZ ;  /* 0x000040001e097810 */ /* 0x040fe40007f3e0ff */
[C---:B------:R-:W-:Y:S02]  /*208c0*/  IADD3 R7, P5, R30.reuse, 0x60, RZ ;  /* 0x000000601e077810 */ /* 0x040fe40007fbe0ff */
[----:B------:R-:W-:-:S02]  /*208d0*/  IADD3 R87, P4, R30, 0x40, RZ ;  /* 0x000000401e577810 */ /* 0x000fc40007f9e0ff */
[----:B------:R-:W-:Y:S02]  /*208e0*/  IADD3 R5, P3, R30, 0x20, RZ ;  /* 0x000000201e057810 */ /* 0x000fe40007f7e0ff */
[----:B------:R-:W-:Y:S02]  /*208f0*/  LOP3.LUT R10, R11, 0x380, RZ, 0xc0, !PT ;  /* 0x000003800b0a7812 */ /* 0x000fe400078ec0ff */
[----:B------:R-:W-:Y:S02]  /*20900*/  LOP3.LUT R8, R9, 0x380, RZ, 0xc0, !PT ;  /* 0x0000038009087812 */ /* 0x000fe400078ec0ff */
[----:B------:R-:W-:Y:S02]  /*20910*/  LOP3.LUT R6, R7, 0x380, RZ, 0xc0, !PT ;  /* 0x0000038007067812 */ /* 0x000fe400078ec0ff */
[----:B------:R-:W-:Y:S02]  /*20920*/  LOP3.LUT R86, R87, 0x380, RZ, 0xc0, !PT ;  /* 0x0000038057567812 */ /* 0x000fe400078ec0ff */
[----:B------:R-:W-:-:S02]  /*20930*/  LOP3.LUT R4, R5, 0x380, RZ, 0xc0, !PT ;  /* 0x0000038005047812 */ /* 0x000fc400078ec0ff */
[----:B------:R-:W-:Y:S02]  /*20940*/  LOP3.LUT R3, R30, 0x380, RZ, 0xc0, !PT ;  /* 0x000003801e037812 */ /* 0x000fe400078ec0ff */
[----:B------:R-:W-:Y:S02]  /*20950*/  SHF.R.U64 R10, R10, 0x3, RZ ;  /* 0x000000030a0a7819 */ /* 0x000fe400000012ff */
[----:B------:R-:W-:Y:S02]  /*20960*/  SHF.R.U64 R8, R8, 0x3, RZ ;  /* 0x0000000308087819 */ /* 0x000fe400000012ff */
[----:B------:R-:W-:Y:S02]  /*20970*/  SHF.R.U64 R6, R6, 0x3, RZ ;  /* 0x0000000306067819 */ /* 0x000fe400000012ff */
[----:B------:R-:W-:Y:S02]  /*20980*/  SHF.R.U64 R86, R86, 0x3, RZ ;  /* 0x0000000356567819 */ /* 0x000fe400000012ff */
[----:B------:R-:W-:-:S02]  /*20990*/  SHF.R.U64 R4, R4, 0x3, RZ ;  /* 0x0000000304047819 */ /* 0x000fc400000012ff */
[----:B------:R-:W-:Y:S02]  /*209a0*/  SHF.R.U64 R3, R3, 0x3, RZ ;  /* 0x0000000303037819 */ /* 0x000fe400000012ff */
[----:B------:R-:W-:Y:S01]  /*209b0*/  LOP3.LUT R10, R10, R11, RZ, 0x3c, !PT ;  /* 0x0000000b0a0a7212 */ /* 0x000fe200078e3cff */
[--C-:B------:R-:W-:Y:S01]  /*209c0*/  IMAD.X R11, RZ, RZ, R31.reuse, P2 ;  /* 0x000000ffff0b7224 */ /* 0x100fe200010e061f */
[----:B------:R-:W-:Y:S01]  /*209d0*/  LOP3.LUT R8, R8, R9, RZ, 0x3c, !PT ;  /* 0x0000000908087212 */ /* 0x000fe200078e3cff */
[--C-:B------:R-:W-:Y:S01]  /*209e0*/  IMAD.X R9, RZ, RZ, R31.reuse, P1 ;  /* 0x000000ffff097224 */ /* 0x100fe200008e061f */
[----:B------:R-:W-:Y:S01]  /*209f0*/  LOP3.LUT R6, R6, R7, RZ, 0x3c, !PT ;  /* 0x0000000706067212 */ /* 0x000fe200078e3cff */
[--C-:B------:R-:W-:Y:S01]  /*20a00*/  IMAD.X R7, RZ, RZ, R31.reuse, P5 ;  /* 0x000000ffff077224 */ /* 0x100fe200028e061f */
[----:B------:R-:W-:Y:S02]  /*20a10*/  LOP3.LUT R86, R86, R87, RZ, 0x3c, !PT ;  /* 0x0000005756567212 */ /* 0x000fe400078e3cff */
[----:B------:R-:W-:Y:S01]  /*20a20*/  LOP3.LUT R4, R4, R5, RZ, 0x3c, !PT ;  /* 0x0000000504047212 */ /* 0x000fe200078e3cff */
[----:B------:R-:W-:Y:S01]  /*20a30*/  IMAD.X R5, RZ, RZ, R31, P3 ;  /* 0x000000ffff057224 */ /* 0x000fe200018e061f */
[----:B------:R-:W-:-:S02]  /*20a40*/  IADD3.X R87, RZ, R31, RZ, P4, !PT ;  /* 0x0000001fff577210 */ /* 0x000fc400027fe4ff */
[----:B------:R-:W-:Y:S02]  /*20a50*/  LOP3.LUT R30, R3, R30, RZ, 0x3c, !PT ;  /* 0x0000001e031e7212 */ /* 0x000fe400078e3cff */
[----:B------:R-:W-:Y:S02]  /*20a60*/  MOV R86, R86 ;  /* 0x0000005600567202 */ /* 0x000fe40000000f00 */
[----:B------:R-:W-:Y:S02]  /*20a70*/  MOV R77, R30 ;  /* 0x0000001e004d7202 */ /* 0x000fe40000000f00 */
[----:B------:R-:W-:Y:S02]  /*20a80*/  MOV R73, R32 ;  /* 0x0000002000497202 */ /* 0x000fe40000000f00 */
[----:B------:R-:W-:Y:S02]  /*20a90*/  MOV R71, R28 ;  /* 0x0000001c00477202 */ /* 0x000fe40000000f00 */
[----:B------:R-:W-:-:S02]  /*20aa0*/  MOV R69, R26 ;  /* 0x0000001a00457202 */ /* 0x000fc40000000f00 */
[----:B------:R-:W-:Y:S02]  /*20ab0*/  MOV R67, R24 ;  /* 0x0000001800437202 */ /* 0x000fe40000000f00 */
[----:B------:R-:W-:Y:S02]  /*20ac0*/  MOV R75, R20 ;  /* 0x00000014004b7202 */ /* 0x000fe40000000f00 */
[----:B------:R-:W-:Y:S02]  /*20ad0*/  MOV R79, R14 ;  /* 0x0000000e004f7202 */ /* 0x000fe40000000f00 */
[----:B------:R-:W-:Y:S02]  /*20ae0*/  MOV R81, R10 ;  /* 0x0000000a00517202 */ /* 0x000fe40000000f00 */
[----:B------:R-:W-:Y:S02]  /*20af0*/  MOV R83, R8 ;  /* 0x0000000800537202 */ /* 0x000fe40000000f00 */
[----:B------:R-:W-:-:S02]  /*20b00*/  MOV R85, R6 ;  /* 0x0000000600557202 */ /* 0x000fc40000000f00 */
[----:B------:R-:W-:Y:S02]  /*20b10*/  MOV R87, R4 ;  /* 0x0000000400577202 */ /* 0x000fe40000000f00 */
[----:B---3--:R-:W-:Y:S01]  /*20b20*/  LOP3.LUT R3, R0, 0x2, RZ, 0x3c, !PT ;  /* 0x0000000200037812 */ /* 0x008fe200078e3cff */
[----:B------:R-:W-:Y:S06]  /*20b30*/  BRA.DIV UR4, `(.L_x_645) ;  /* 0x000000a204f47947 */ /* 0x000fec000b800000 */
[----:B------:R-:W-:Y:S01]  /*20b40*/  SEL R7, R128, R35, P0 ;  /* 0x0000002380077207 */ /* 0x000fe20000000000 */
[----:B------:R-:W-:Y:S01]  /*20b50*/  SHFL.IDX PT, R6, R13, R0, 0x1c1f ;  /* 0x001c1f000d067589 */ /* 0x000fe200000e0000 */
[----:B------:R-:W-:Y:S02]  /*20b60*/  SEL R8, R35, R128, P0 ;  /* 0x0000008023087207 */ /* 0x000fe40000000000 */
[----:B------:R-:W-:Y:S01]  /*20b70*/  SEL R29, R48, R91, P0 ;  /* 0x0000005b301d7207 */ /* 0x000fe20000000000 */
[----:B------:R-:W-:Y:S01]  /*20b80*/  SHFL.IDX PT, R10, R7, R0, 0x1c1f ;  /* 0x001c1f00070a7589 */ /* 0x000fe200000e0000 */
[----:B------:R-:W-:Y:S02]  /*20b90*/  SEL R36, R91, R48, P0 ;  /* 0x000000305b247207 */ /* 0x000fe40000000000 */
[----:B------:R-:W-:Y:S01]  /*20ba0*/  SEL R33, R56, R37, P0 ;  /* 0x0000002538217207 */ /* 0x000fe20000000000 */
[----:B------:R1:W2:Y:S01]  /*20bb0*/  SHFL.IDX PT, R5, R2, R3, 0x1c1f ;  /* 0x001c1f0302057589 */ /* 0x0002a200000e0000 */
[----:B------:R-:W-:-:S02]  /*20bc0*/  SEL R44, R37, R56, P0 ;  /* 0x00000038252c7207 */ /* 0x000fc40000000000 */
[----:B------:R-:W-:Y:S01]  /*20bd0*/  SEL R35, R52, R97, P0 ;  /* 0x0000006134237207 */ /* 0x000fe20000000000 */
[----:B------:R-:W3:Y:S01]  /*20be0*/  SHFL.IDX PT, R7, R8, R3, 0x1c1f ;  /* 0x001c1f0308077589 */ /* 0x000ee200000e0000 */
[----:B------:R-:W-:Y:S02]  /*20bf0*/  SEL R48, R97, R52, P0 ;  /* 0x0000003461307207 */ /* 0x000fe40000000000 */
[----:B------:R-:W-:Y:S02]  /*20c00*/  SEL R37, R80, R41, P0 ;  /* 0x0000002950257207 */ /* 0x000fe40000000000 */
[----:B------:R-:W-:Y:S01]  /*20c10*/  SEL R52, R41, R80, P0 ;  /* 0x0000005029347207 */ /* 0x000fe20000000000 */
[----:B-1----:R-:W-:Y:S01]  /*20c20*/  IMAD.MOV.U32 R2, RZ, RZ, RZ ;  /* 0x000000ffff027224 */ /* 0x002fe200078e00ff */
[----:B------:R-:W-:Y:S01]  /*20c30*/  SEL R41, R62, R43, P0 ;  /* 0x0000002b3e297207 */ /* 0x000fe20000000000 */
[----:B------:R-:W-:Y:S01]  /*20c40*/  SHFL.IDX PT, R54, R37, R0, 0x1c1f ;  /* 0x001c1f0025367589 */ /* 0x000fe200000e0000 */
[----:B------:R-:W-:-:S02]  /*20c50*/  SEL R62, R43, R62, P0 ;  /* 0x0000003e2b3e7207 */ /* 0x000fc40000000000 */
[----:B------:R-:W-:Y:S01]  /*20c60*/  SEL R43, R64, R45, P0 ;  /* 0x0000002d402b7207 */ /* 0x000fe20000000000 */
[----:B------:R-:W1:Y:S01]  /*20c70*/  SHFL.IDX PT, R37, R52, R3, 0x1c1f ;  /* 0x001c1f0334257589 */ /* 0x000e6200000e0000 */
[----:B------:R-:W-:Y:S02]  /*20c80*/  SEL R64, R45, R64, P0 ;  /* 0x000000402d407207 */ /* 0x000fe40000000000 */
[----:B------:R-:W-:Y:S01]  /*20c90*/  SEL R45, R66, R47, P0 ;  /* 0x0000002f422d7207 */ /* 0x000fe20000000000 */
[----:B------:R-:W-:Y:S01]  /*20ca0*/  SHFL.IDX PT, R41, R41, R0, 0x1c1f ;  /* 0x001c1f0029297589 */ /* 0x000fe200000e0000 */
[----:B------:R-:W-:Y:S02]  /*20cb0*/  SEL R66, R47, R66, P0 ;  /* 0x000000422f427207 */ /* 0x000fe40000000000 */
[----:B------:R-:W-:Y:S01]  /*20cc0*/  SEL R47, R68, R49, P0 ;  /* 0x00000031442f7207 */ /* 0x000fe20000000000 */
[----:B------:R-:W-:Y:S01]  /*20cd0*/  SHFL.IDX PT, R43, R43, R0, 0x1c1f ;  /* 0x001c1f002b2b7589 */ /* 0x000fe200000e0000 */
[----:B------:R-:W-:-:S02]  /*20ce0*/  SEL R68, R49, R68, P0 ;  /* 0x0000004431447207 */ /* 0x000fc40000000000 */
[----:B------:R-:W-:Y:S01]  /*20cf0*/  SEL R49, R70, R51, P0 ;  /* 0x0000003346317207 */ /* 0x000fe20000000000 */
[----:B------:R-:W4:Y:S01]  /*20d00*/  SHFL.IDX PT, R62, R62, R3, 0x1c1f ;  /* 0x001c1f033e3e7589 */ /* 0x000f2200000e0000 */
[----:B------:R-:W-:Y:S02]  /*20d10*/  SEL R70, R51, R70, P0 ;  /* 0x0000004633467207 */ /* 0x000fe40000000000 */
[----:B------:R-:W-:Y:S01]  /*20d20*/  SEL R51, R72, R53, P0 ;  /* 0x0000003548337207 */ /* 0x000fe20000000000 */
[----:B------:R-:W0:Y:S01]  /*20d30*/  SHFL.IDX PT, R64, R64, R3, 0x1c1f ;  /* 0x001c1f0340407589 */ /* 0x000e2200000e0000 */
[----:B------:R-:W-:Y:S02]  /*20d40*/  SEL R72, R53, R72, P0 ;  /* 0x0000004835487207 */ /* 0x000fe40000000000 */
[----:B------:R-:W-:Y:S01]  /*20d50*/  SEL R53, R74, R55, P0 ;  /* 0x000000374a357207 */ /* 0x000fe20000000000 */
[----:B------:R-:W-:Y:S01]  /*20d60*/  SHFL.IDX PT, R45, R45, R0, 0x1c1f ;  /* 0x001c1f002d2d7589 */ /* 0x000fe200000e0000 */
[----:B------:R-:W-:-:S02]  /*20d70*/  SEL R74, R55, R74, P0 ;  /* 0x0000004a374a7207 */ /* 0x000fc40000000000 */
[----:B------:R-:W-:Y:S01]  /*20d80*/  SEL R55, R34, R57, P0 ;  /* 0x0000003922377207 */ /* 0x000fe20000000000 */
[----:B------:R-:W-:Y:S01]  /*20d90*/  SHFL.IDX PT, R47, R47, R0, 0x1c1f ;  /* 0x001c1f002f2f7589 */ /* 0x000fe200000e0000 */
        /* <DEDUP_REMOVED lines=31> */
[----:B--2---:R-:W-:Y:S01]  /*20f90*/  SEL R4, R6, R5, P0 ;  /* 0x0000000506047207 */ /* 0x004fe20000000000 */
[----:B------:R-:W-:Y:S01]  /*20fa0*/  SHFL.IDX PT, R58, R39, R0, 0x1c1f ;  /* 0x001c1f00273a7589 */ /* 0x000fe200000e0000 */
[----:B---3--:R-:W-:-:S02]  /*20fb0*/  SEL R8, R10, R7, P0 ;  /* 0x000000070a087207 */ /* 0x008fc40000000000 */
[----:B------:R-:W-:Y:S01]  /*20fc0*/  SEL R6, R5, R6, P0 ;  /* 0x0000000605067207 */ /* 0x000fe20000000000 */
[----:B------:R-:W2:Y:S01]  /*20fd0*/  SHFL.IDX PT, R20, R20, R3, 0x1c1f ;  /* 0x001c1f0314147589 */ /* 0x000ea200000e0000 */
[----:B------:R-:W-:Y:S02]  /*20fe0*/  SEL R10, R7, R10, P0 ;  /* 0x0000000a070a7207 */ /* 0x000fe40000000000 */
[----:B-1----:R-:W-:Y:S01]  /*20ff0*/  SEL R52, R54, R37, P0 ;  /* 0x0000002536347207 */ /* 0x002fe20000000000 */
[----:B------:R-:W1:Y:S01]  /*21000*/  SHFL.IDX PT, R25, R28, R3, 0x1c1f ;  /* 0x001c1f031c197589 */ /* 0x000e6200000e0000 */
[----:B------:R-:W-:Y:S02]  /*21010*/  SEL R54, R37, R54, P0 ;  /* 0x0000003625367207 */ /* 0x000fe40000000000 */
[----:B----4-:R-:W-:Y:S01]  /*21020*/  SEL R5, R41, R62, P0 ;  /* 0x0000003e29057207 */ /* 0x010fe20000000000 */
[----:B------:R-:W3:Y:S01]  /*21030*/  SHFL.IDX PT, R27, R32, R3, 0x1c1f ;  /* 0x001c1f03201b7589 */ /* 0x000ee200000e0000 */
[----:B------:R-:W-:-:S02]  /*21040*/  SEL R7, R62, R41, P0 ;  /* 0x000000293e077207 */ /* 0x000fc40000000000 */
[----:B0-----:R-:W-:Y:S01]  /*21050*/  SEL R11, R64, R43, P0 ;  /* 0x0000002b400b7207 */ /* 0x001fe20000000000 */
[----:B------:R-:W0:Y:S04]  /*21060*/  SHFL.IDX PT, R29, R36, R3, 0x1c1f ;  /* 0x001c1f03241d7589 */ /* 0x000e2800000e0000 */
[----:B------:R-:W4:Y:S04]  /*21070*/  SHFL.IDX PT, R31, R40, R3, 0x1c1f ;  /* 0x001c1f03281f7589 */ /* 0x000f2800000e0000 */
[----:B------:R-:W4:Y:S04]  /*21080*/  SHFL.IDX PT, R33, R44, R3, 0x1c1f ;  /* 0x001c1f032c217589 */ /* 0x000f2800000e0000 */
[----:B------:R-:W4:Y:S01]  /*21090*/  SHFL.IDX PT, R35, R48, R3, 0x1c1f ;  /* 0x001c1f0330237589 */ /* 0x000f2200000e0000 */
[----:B--2---:R-:W-:-:S02]  /*210a0*/  SEL R12, R9, R20, P0 ;  /* 0x00000014090c7207 */ /* 0x004fc40000000000 */
[----:B------:R-:W-:Y:S01]  /*210b0*/  SEL R14, R20, R9, P0 ;  /* 0x00000009140e7207 */ /* 0x000fe20000000000 */
[----:B------:R-:W2:Y:S01]  /*210c0*/  SHFL.IDX PT, R39, R56, R3, 0x1c1f ;  /* 0x001c1f0338277589 */ /* 0x000ea200000e0000 */
[----:B-1----:R-:W-:Y:S02]  /*210d0*/  SEL R28, R30, R25, P0 ;  /* 0x000000191e1c7207 */ /* 0x002fe40000000000 */
[----:B------:R-:W-:Y:S01]  /*210e0*/  SEL R30, R25, R30, P0 ;  /* 0x0000001e191e7207 */ /* 0x000fe20000000000 */
[----:B------:R-:W-:Y:S01]  /*210f0*/  SHFL.IDX PT, R53, R53, R0, 0x1c1f ;  /* 0x001c1f0035357589 */ /* 0x000fe200000e0000 */
[----:B---3--:R-:W-:Y:S02]  /*21100*/  SEL R32, R34, R27, P0 ;  /* 0x0000001b22207207 */ /* 0x008fe40000000000 */
[----:B------:R-:W-:Y:S01]  /*21110*/  SEL R34, R27, R34, P0 ;  /* 0x000000221b227207 */ /* 0x000fe20000000000 */
[----:B------:R-:W-:Y:S01]  /*21120*/  SHFL.IDX PT, R55, R55, R0, 0x1c1f ;  /* 0x001c1f0037377589 */ /* 0x000fe200000e0000 */
[----:B0-----:R-:W-:-:S02]  /*21130*/  SEL R36, R38, R29, P0 ;  /* 0x0000001d26247207 */ /* 0x001fc40000000000 */
[----:B------:R-:W-:Y:S01]  /*21140*/  SEL R38, R29, R38, P0 ;  /* 0x000000261d267207 */ /* 0x000fe20000000000 */
[----:B------:R-:W0:Y:S01]  /*21150*/  SHFL.IDX PT, R21, R24, R3, 0x1c1f ;  /* 0x001c1f0318157589 */ /* 0x000e2200000e0000 */
[----:B----4-:R-:W-:Y:S02]  /*21160*/  SEL R40, R42, R31, P0 ;  /* 0x0000001f2a287207 */ /* 0x010fe40000000000 */
[----:B------:R-:W-:Y:S01]  /*21170*/  SEL R42, R31, R42, P0 ;  /* 0x0000002a1f2a7207 */ /* 0x000fe20000000000 */
[----:B------:R-:W1:Y:S01]  /*21180*/  SHFL.IDX PT, R66, R66, R3, 0x1c1f ;  /* 0x001c1f0342427589 */ /* 0x000e6200000e0000 */
[----:B------:R-:W-:Y:S02]  /*21190*/  SEL R44, R46, R33, P0 ;  /* 0x000000212e2c7207 */ /* 0x000fe40000000000 */
[----:B------:R-:W-:Y:S01]  /*211a0*/  SEL R46, R33, R46, P0 ;  /* 0x0000002e212e7207 */ /* 0x000fe20000000000 */
[----:B------:R-:W3:Y:S01]  /*211b0*/  SHFL.IDX PT, R68, R68, R3, 0x1c1f ;  /* 0x001c1f0344447589 */ /* 0x000ee200000e0000 */
[----:B------:R-:W-:-:S02]  /*211c0*/  SEL R48, R50, R35, P0 ;  /* 0x0000002332307207 */ /* 0x000fc40000000000 */
[----:B------:R-:W-:Y:S01]  /*211d0*/  SEL R50, R35, R50, P0 ;  /* 0x0000003223327207 */ /* 0x000fe20000000000 */
[----:B------:R-:W4:Y:S01]  /*211e0*/  SHFL.IDX PT, R70, R70, R3, 0x1c1f ;  /* 0x001c1f0346467589 */ /* 0x000f2200000e0000 */
[----:B--2---:R-:W-:Y:S02]  /*211f0*/  SEL R56, R58, R39, P0 ;  /* 0x000000273a387207 */ /* 0x004fe40000000000 */
[----:B------:R-:W-:Y:S01]  /*21200*/  SEL R58, R39, R58, P0 ;  /* 0x0000003a273a7207 */ /* 0x000fe20000000000 */
[----:B------:R-:W2:Y:S01]  /*21210*/  SHFL.IDX PT, R72, R72, R3, 0x1c1f ;  /* 0x001c1f0348487589 */ /* 0x000ea200000e0000 */
[----:B------:R-:W-:-:S03]  /*21220*/  SEL R9, R43, R64, P0 ;  /* 0x000000402b097207 */ /* 0x000fc60000000000 */
[----:B------:R-:W2:Y:S04]  /*21230*/  SHFL.IDX PT, R74, R74, R3, 0x1c1f ;  /* 0x001c1f034a4a7589 */ /* 0x000ea800000e0000 */
[----:B------:R-:W2:Y:S01]  /*21240*/  SHFL.IDX PT, R76, R76, R3, 0x1c1f ;  /* 0x001c1f034c4c7589 */ /* 0x000ea200000e0000 */
[----:B0-----:R-:W-:Y:S02]  /*21250*/  SEL R24, R26, R21, P0 ;  /* 0x000000151a187207 */ /* 0x001fe40000000000 */
[----:B------:R-:W-:Y:S01]  /*21260*/  SEL R26, R21, R26, P0 ;  /* 0x0000001a151a7207 */ /* 0x000fe20000000000 */
[----:B------:R-:W-:Y:S01]  /*21270*/  SHFL.IDX PT, R57, R57, R0, 0x1c1f ;  /* 0x001c1f0039397589 */ /* 0x000fe200000e0000 */
[----:B-1----:R-:W-:Y:S02]  /*21280*/  SEL R13, R45, R66, P0 ;  /* 0x000000422d0d7207 */ /* 0x002fe40000000000 */
[----:B------:R-:W-:Y:S01]  /*21290*/  SEL R15, R66, R45, P0 ;  /* 0x0000002d420f7207 */ /* 0x000fe20000000000 */
[----:B------:R-:W-:Y:S01]  /*212a0*/  SHFL.IDX PT, R59, R59, R0, 0x1c1f ;  /* 0x001c1f003b3b7589 */ /* 0x000fe200000e0000 */
[----:B---3--:R-:W-:-:S02]  /*212b0*/  SEL R25, R47, R68, P0 ;  /* 0x000000442f197207 */ /* 0x008fc40000000000 */
[----:B------:R-:W-:Y:S01]  /*212c0*/  SEL R27, R68, R47, P0 ;  /* 0x0000002f441b7207 */ /* 0x000fe20000000000 */
[----:B------:R-:W-:Y:S01]  /*212d0*/  SHFL.IDX PT, R63, R63, R0, 0x1c1f ;  /* 0x001c1f003f3f7589 */ /* 0x000fe200000e0000 */
[----:B----4-:R-:W-:Y:S02]  /*212e0*/  SEL R29, R49, R70, P0 ;  /* 0x00000046311d7207 */ /* 0x010fe40000000000 */
[----:B------:R-:W-:Y:S01]  /*212f0*/  SEL R31, R70, R49, P0 ;  /* 0x00000031461f7207 */ /* 0x000fe20000000000 */
[----:B------:R-:W0:Y:S01]  /*21300*/  SHFL.IDX PT, R78, R78, R3, 0x1c1f ;  /* 0x001c1f034e4e7589 */ /* 0x000e2200000e0000 */
[----:B--2---:R-:W-:Y:S02]  /*21310*/  SEL R33, R51, R72, P0 ;  /* 0x0000004833217207 */ /* 0x004fe40000000000 */
[----:B------:R-:W-:Y:S01]  /*21320*/  SEL R35, R72, R51, P0 ;  /* 0x0000003348237207 */ /* 0x000fe20000000000 */
[----:B------:R-:W1:Y:S01]  /*21330*/  SHFL.IDX PT, R80, R80, R3, 0x1c1f ;  /* 0x001c1f0350507589 */ /* 0x000e6200000e0000 */
[----:B------:R-:W-:-:S02]  /*21340*/  SEL R37, R53, R74, P0 ;  /* 0x0000004a35257207 */ /* 0x000fc40000000000 */
[----:B------:R-:W-:Y:S01]  /*21350*/  SEL R39, R74, R53, P0 ;  /* 0x000000354a277207 */ /* 0x000fe20000000000 */
[----:B------:R-:W2:Y:S01]  /*21360*/  SHFL.IDX PT, R82, R82, R3, 0x1c1f ;  /* 0x001c1f0352527589 */ /* 0x000ea200000e0000 */
[----:B------:R-:W-:Y:S02]  /*21370*/  SEL R41, R55, R76, P0 ;  /* 0x0000004c37297207 */ /* 0x000fe40000000000 */
[----:B------:R-:W-:Y:S01]  /*21380*/  SEL R43, R76, R55, P0 ;  /* 0x000000374c2b7207 */ /* 0x000fe20000000000 */
[----:B------:R3:W4:Y:S04]  /*21390*/  SHFL.IDX PT, R65, R65, R0, 0x1c1f ;  /* 0x001c1f0041417589 */ /* 0x00072800000e0000 */
[----:B------:R3:W3:Y:S01]  /*213a0*/  SHFL.IDX PT, R84, R84, R3, 0x1c1f ;  /* 0x001c1f0354547589 */ /* 0x0006e200000e0000 */
[----:B0-----:R-:W-:-:S02]  /*213b0*/  SEL R45, R57, R78, P0 ;  /* 0x0000004e392d7207 */ /* 0x001fc40000000000 */
[----:B------:R-:W-:Y:S02]  /*213c0*/  SEL R47, R78, R57, P0 ;  /* 0x000000394e2f7207 */ /* 0x000fe40000000000 */
[----:B-1----:R-:W-:Y:S02]  /*213d0*/  SEL R49, R59, R80, P0 ;  /* 0x000000503b317207 */ /* 0x002fe40000000000 */
[----:B------:R-:W-:Y:S02]  /*213e0*/  SEL R51, R80, R59, P0 ;  /* 0x0000003b50337207 */ /* 0x000fe40000000000 */
[----:B--2---:R-:W-:Y:S02]  /*213f0*/  SEL R53, R63, R82, P0 ;  /* 0x000000523f357207 */ /* 0x004fe40000000000 */
[----:B------:R-:W-:-:S07]  /*21400*/  SEL R55, R82, R63, P0 ;  /* 0x0000003f52377207 */ /* 0x000fce0000000000 */
.L_x_877:
[----:B------:R-:W2:Y:S01]  /*21410*/  LDL.LU R64, [R1+0x24] ;  /* 0x0000240001407983 */ /* 0x000ea20000300800 */
[----:B------:R-:W-:Y:S05]  /*21420*/  WARPSYNC.ALL ;  /* 0x0000000000007948 */ /* 0x000fea0003800000 */
[----:B------:R-:W2:Y:S01]  /*21430*/  LDL.LU R63, [R1+0x28] ;  /* 0x00002800013f7983 */ /* 0x000ea20000300800 */
[----:B------:R-:W-:Y:S01]  /*21440*/  ULDC.64 UR4, c[0x0][0xc00] ;  /* 0x0003000000047ab9 */ /* 0x000fe20000000a00 */
[----:B---34-:R-:W-:Y:S01]  /*21450*/  SEL R57, R65, R84, P0 ;  /* 0x0000005441397207 */ /* 0x018fe20000000000 */
[----:B------:R-:W0:Y:S08]  /*21460*/  LDC R0, c[0x0][0xbe8] ;  /* 0x0002fa00ff007b82 */ /* 0x000e300000000800 */
[----:B------:R-:W-:Y:S01]  /*21470*/  BAR.SYNC.DEFER_BLOCKING 0x1, 0x100 ;  /* 0x0044000000007b1d */ /* 0x000fe20000010000 */
[----:B------:R-:W-:-:S02]  /*21480*/  ISETP.NE.U32.AND P1, PT, RZ, UR4, PT ;  /* 0x00000004ff007c0c */ /* 0x000fc4000bf25070 */
[----:B------:R-:W-:Y:S02]  /*21490*/  SEL R59, R84, R65, P0 ;  /* 0x00000041543b7207 */ /* 0x000fe40000000000 */
[----:B------:R-:W-:Y:S01]  /*214a0*/  ISETP.NE.AND.EX P1, PT, RZ, UR5, PT, P1 ;  /* 0x00000005ff007c0c */ /* 0x000fe2000bf25310 */
[----:B------:R-:W3:Y:S04]  /*214b0*/  LDL R62, [R1+0x74] ;  /* 0x00007400013e7983 */ /* 0x000ee80000100800 */
[----:B------:R-:W3:Y:S04]  /*214c0*/  LDL R66, [R1+0x30] ;  /* 0x0000300001427983 */ /* 0x000ee80000100800 */
[----:B------:R-:W-:Y:S04]  /*214d0*/  STSM.16.M88.4 [R77], R4 ;  /* 0x000000044d007844 */ /* 0x000fe80000000200 */
[----:B------:R3:W-:Y:S04]  /*214e0*/  STSM.16.M88.4 [R87], R8 ;  /* 0x0000000857007844 */ /* 0x0007e80000000200 */
        /* <DEDUP_REMOVED lines=9> */
[----:B------:R1:W-:Y:S01]  /*21580*/  STSM.16.M88.4 [R73], R56 ;  /* 0x0000003849007844 */ /* 0x0003e20000000200 */
[----:B------:R-:W-:Y:S01]  /*21590*/  BAR.SYNC.DEFER_BLOCKING 0x1, 0x100 ;  /* 0x0044000000007b1d */ /* 0x000fe20000010000 */
[----:B--2---:R-:W-:-:S04]  /*215a0*/  IADD3 R20, P2, R64, UR4, RZ ;  /* 0x0000000440147c10 */ /* 0x004fc8000ff5e0ff */
[----:B------:R-:W-:Y:S01]  /*215b0*/  IADD3.X R21, R63, UR5, RZ, P2, !PT ;  /* 0x000000053f157c10 */ /* 0x000fe200097fe4ff */
[----:B------:R-:W-:Y:S02]  /*215c0*/  ULDC.64 UR4, c[0x0][0xc08] ;  /* 0x0003020000047ab9 */ /* 0x000fe40000000a00 */
[----:B------:R-:W-:Y:S02]  /*215d0*/  ISETP.NE.U32.AND P0, PT, RZ, UR4, PT ;  /* 0x00000004ff007c0c */ /* 0x000fe4000bf05070 */
[----:B------:R1:W5:Y:S01]  /*215e0*/  @P1 LDG.E R2, desc[UR54][R20.64] ;  /* 0x0000003614021981 */ /* 0x000362000c1e1900 */
[----:B0-----:R-:W-:Y:S02]  /*215f0*/  ISETP.NE.AND P2, PT, R0, 0x1, PT ;  /* 0x000000010000780c */ /* 0x001fe40003f45270 */
[----:B------:R-:W-:Y:S02]  /*21600*/  ISETP.NE.AND.EX P0, PT, RZ, UR5, PT, P0 ;  /* 0x00000005ff007c0c */ /* 0x000fe4000bf05300 */
[----:B---3--:R-:W-:-:S09]  /*21610*/  LEA R8, R66, R62, 0x7 ;  /* 0x0000003e42087211 */ /* 0x008fd200078e38ff */
[----:B------:R-:W0:Y:S02]  /*21620*/  @P2 LDC R3, c[0x0][0xbec] ;  /* 0x0002fb00ff032b82 */ /* 0x000e240000000800 */
[----:B------:R-:W-:Y:S01]  /*21630*/  @P0 IADD3 R4, P3, R64, UR4, RZ ;  /* 0x0000000440040c10 */ /* 0x000fe2000ff7e0ff */
[----:B------:R-:W-:Y:S02]  /*21640*/  ULDC UR4, c[0x0][0xa88] ;  /* 0x0002a20000047ab9 */ /* 0x000fe40000000800 */
[----:B------:R-:W-:Y:S01]  /*21650*/  IMAD.U32 R7, RZ, RZ, UR4 ;  /* 0x00000004ff077e24 */ /* 0x000fe2000f8e00ff */
[----:B------:R-:W-:Y:S02]  /*21660*/  @P0 IADD3.X R5, R63, UR5, RZ, P3, !PT ;  /* 0x000000053f050c10 */ /* 0x000fe40009ffe4ff */
[----:B------:R-:W2:Y:S03]  /*21670*/  @P2 LDC R11, c[0x0][0xbf0] ;  /* 0x0002fc00ff0b2b82 */ /* 0x000ea60000000800 */
[----:B------:R1:W5:Y:S01]  /*21680*/  @P0 LDG.E R7, desc[UR54][R4.64] ;  /* 0x0000003604070981 */ /* 0x000362000c1e1900 */
[----:B------:R-:W-:Y:S05]  /*21690*/  @P0 BRA `(.L_x_646) ;  /* 0x0000000000100947 */ /* 0x000fea0003800000 */
[----:B------:R-:W-:Y:S05]  /*216a0*/  @!P1 BRA `(.L_x_646) ;  /* 0x00000000000c9947 */ /* 0x000fea0003800000 */
[----:B-1----:R-:W3:Y:S04]  /*216b0*/  LDG.E R4, desc[UR54][R20.64] ;  /* 0x0000003614047981 */ /* 0x002ee8000c1e1900 */
[----:B-----5:R-:W3:Y:S02]  /*216c0*/  LDG.E R7, desc[UR54][R20.64+0x4] ;  /* 0x0000043614077981 */ /* 0x020ee4000c1e1900 */
[----:B---3--:R-:W-:-:S07]  /*216d0*/  IMAD.IADD R7, R7, 0x1, -R4 ;  /* 0x0000000107077824 */ /* 0x008fce00078e0a04 */
.L_x_646:
[----:B-1----:R-:W3:Y:S01]  /*216e0*/  LDL.LU R12, [R1+0x2c] ;  /* 0x00002c00010c7983 */ /* 0x002ee20000300800 */
[----:B------:R-:W-:Y:S01]  /*216f0*/  VIADD R67, R90, 0xffffff80 ;  /* 0xffffff805a437836 */ /* 0x000fe20000000000 */
[----:B------:R-:W-:Y:S02]  /*21700*/  ULDC.64 UR4, c[0x0][0xb90] ;  /* 0x0002e40000047ab9 */ /* 0x000fe40000000a00 */
[----:B------:R-:W4:Y:S04]  /*21710*/  LDL.LU R10, [R1] ;  /* 0x00000000010a7983 */ /* 0x000f280000300800 */
[----:B------:R-:W4:Y:S01]  /*21720*/  LDL.LU R69, [R1+0x20] ;  /* 0x0000200001457983 */ /* 0x000f220000300800 */
[----:B0-----:R-:W-:Y:S01]  /*21730*/  @P2 IMAD.HI.U32 R4, R8, R3, RZ ;  /* 0x0000000308042227 */ /* 0x001fe200078e00ff */
[----:B-----5:R-:W-:-:S02]  /*21740*/  SHF.R.S32.HI R3, RZ, 0x1f, R2 ;  /* 0x0000001fff037819 */ /* 0x020fc40000011402 */
[----:B------:R-:W4:Y:S01]  /*21750*/  LDL R14, [R1+0x6c] ;  /* 0x00006c00010e7983 */ /* 0x000f220000100800 */
[----:B------:R-:W-:Y:S01]  /*21760*/  SHF.R.S32.HI R68, RZ, 0x1f, R67 ;  /* 0x0000001fff447819 */ /* 0x000fe20000011443 */
[----:B------:R-:W-:Y:S01]  /*21770*/  IMAD.MOV.U32 R9, RZ, RZ, R8 ;  /* 0x000000ffff097224 */ /* 0x000fe200078e0008 */
[----:B--2---:R-:W-:Y:S01]  /*21780*/  @P2 SHF.R.U32.HI R9, RZ, R11, R4 ;  /* 0x0000000bff092219 */ /* 0x004fe20000011604 */
[----:B------:R-:W0:Y:S01]  /*21790*/  S2R R20, SR_TID.X ;  /* 0x0000000000147919 */ /* 0x000e220000002100 */
[----:B------:R-:W-:-:S03]  /*217a0*/  LEA.HI R68, R68, R67, RZ, 0x3 ;  /* 0x0000004344447211 */ /* 0x000fc600078f18ff */
[----:B------:R-:W-:Y:S01]  /*217b0*/  IMAD.MOV R15, RZ, RZ, -R9 ;  /* 0x000000ffff0f7224 */ /* 0x000fe200078e0a09 */
[----:B------:R-:W-:-:S04]  /*217c0*/  SHF.R.S32.HI R68, RZ, 0x3, R68 ;  /* 0x00000003ff447819 */ /* 0x000fc80000011444 */
[----:B------:R-:W-:-:S05]  /*217d0*/  LEA R13, R68, R234, 0x6 ;  /* 0x000000ea440d7211 */ /* 0x000fca00078e30ff */
[----:B------:R-:W-:Y:S01]  /*217e0*/  IMAD.WIDE R60, R13, 0x2, R60 ;  /* 0x000000020d3c7825 */ /* 0x000fe200078e023c */
[----:B------:R-:W-:Y:S02]  /*217f0*/  SHF.R.S32.HI R13, RZ, 0x1f, R9 ;  /* 0x0000001fff0d7819 */ /* 0x000fe40000011409 */
[----:B------:R-:W-:Y:S02]  /*21800*/  IADD3 R25, P3, R60, 0x3000, RZ ;  /* 0x000030003c197810 */ /* 0x000fe40007f7e0ff */
[----:B0-----:R-:W-:-:S04]  /*21810*/  IADD3 R21, R20, -0x80, RZ ;  /* 0xffffff8014157810 */ /* 0x001fc80007ffe0ff */
[----:B------:R-:W-:-:S04]  /*21820*/  SHF.R.S32.HI R20, RZ, 0x1f, R21 ;  /* 0x0000001fff147819 */ /* 0x000fc80000011415 */
[----:B------:R-:W-:Y:S02]  /*21830*/  LEA.HI R20, R20, R21, RZ, 0x7 ;  /* 0x0000001514147211 */ /* 0x000fe400078f38ff */
[----:B------:R-:W-:Y:S02]  /*21840*/  LOP3.LUT R24, R25, 0x380, RZ, 0xc0, !PT ;  /* 0x0000038019187812 */ /* 0x000fe400078ec0ff */
[----:B------:R-:W-:Y:S02]  /*21850*/  LOP3.LUT R20, R20, 0xffffff80, RZ, 0xc0, !PT ;  /* 0xffffff8014147812 */ /* 0x000fe400078ec0ff */
[----:B------:R-:W-:-:S03]  /*21860*/  SHF.R.U64 R24, R24, 0x3, RZ ;  /* 0x0000000318187819 */ /* 0x000fc600000012ff */
[----:B------:R-:W-:Y:S01]  /*21870*/  IMAD.IADD R20, R21, 0x1, -R20 ;  /* 0x0000000115147824 */ /* 0x000fe200078e0a14 */
[----:B------:R-:W-:Y:S01]  /*21880*/  LOP3.LUT R24, R24, R25, RZ, 0x3c, !PT ;  /* 0x0000001918187212 */ /* 0x000fe200078e3cff */
[----:B------:R-:W-:Y:S01]  /*21890*/  IMAD.X R25, RZ, RZ, R61, P3 ;  /* 0x000000ffff197224 */ /* 0x000fe200018e063d */
[C---:B------:R-:W-:Y:S02]  /*218a0*/  IADD3 R45, P3, R60.reuse, 0x8000, RZ ;  /* 0x000080003c2d7810 */ /* 0x040fe40007f7e0ff */
[----:B------:R-:W-:Y:S01]  /*218b0*/  IADD3 R29, P5, R60, 0x4000, RZ ;  /* 0x000040003c1d7810 */ /* 0x000fe20007fbe0ff */
[----:B------:R-:W-:Y:S01]  /*218c0*/  IMAD R65, R7, R0, RZ ;  /* 0x0000000007417224 */ /* 0x000fe200078e02ff */
[----:B------:R-:W-:Y:S02]  /*218d0*/  LOP3.LUT R44, R45, 0x380, RZ, 0xc0, !PT ;  /* 0x000003802d2c7812 */ /* 0x000fe400078ec0ff */
[----:B------:R-:W-:Y:S02]  /*218e0*/  LOP3.LUT R28, R29, 0x380, RZ, 0xc0, !PT ;  /* 0x000003801d1c7812 */ /* 0x000fe400078ec0ff */
[----:B------:R-:W-:-:S02]  /*218f0*/  SHF.R.U64 R44, R44, 0x3, RZ ;  /* 0x000000032c2c7819 */ /* 0x000fc400000012ff */
[----:B------:R-:W-:Y:S02]  /*21900*/  SHF.R.U64 R28, R28, 0x3, RZ ;  /* 0x000000031c1c7819 */ /* 0x000fe400000012ff */
[----:B------:R-:W-:Y:S01]  /*21910*/  LOP3.LUT R44, R44, R45, RZ, 0x3c, !PT ;  /* 0x0000002d2c2c7212 */ /* 0x000fe200078e3cff */
[--C-:B------:R-:W-:Y:S01]  /*21920*/  IMAD.X R45, RZ, RZ, R61.reuse, P3 ;  /* 0x000000ffff2d7224 */ /* 0x100fe200018e063d */
[----:B------:R-:W-:Y:S01]  /*21930*/  LOP3.LUT R28, R28, R29, RZ, 0x3c, !PT ;  /* 0x0000001d1c1c7212 */ /* 0x000fe200078e3cff */
[----:B------:R-:W-:Y:S01]  /*21940*/  IMAD.X R29, RZ, RZ, R61, P5 ;  /* 0x000000ffff1d7224 */ /* 0x000fe200028e063d */
[C---:B------:R-:W-:Y:S02]  /*21950*/  IADD3 R49, P5, R60.reuse, 0x9000, RZ ;  /* 0x000090003c317810 */ /* 0x040fe40007fbe0ff */
[----:B------:R-:W-:Y:S02]  /*21960*/  LOP3.LUT R7, R60, 0x380, RZ, 0xc0, !PT ;  /* 0x000003803c077812 */ /* 0x000fe400078ec0ff */
[----:B------:R-:W-:-:S02]  /*21970*/  LOP3.LUT R48, R49, 0x380, RZ, 0xc0, !PT ;  /* 0x0000038031307812 */ /* 0x000fc400078ec0ff */
[----:B------:R-:W-:Y:S02]  /*21980*/  SHF.R.U64 R7, R7, 0x3, RZ ;  /* 0x0000000307077819 */ /* 0x000fe400000012ff */
[----:B------:R-:W-:Y:S02]  /*21990*/  SHF.R.S32.HI R70, RZ, 0x1f, R67 ;  /* 0x0000001fff467819 */ /* 0x000fe40000011443 */
[----:B------:R-:W-:Y:S02]  /*219a0*/  SHF.R.U64 R48, R48, 0x3, RZ ;  /* 0x0000000330307819 */ /* 0x000fe400000012ff */
[----:B------:R-:W-:Y:S02]  /*219b0*/  LEA.HI R70, R70, R67, RZ, 0x3 ;  /* 0x0000004346467211 */ /* 0x000fe400078f18ff */
[----:B------:R-:W-:Y:S02]  /*219c0*/  LOP3.LUT R48, R48, R49, RZ, 0x3c, !PT ;  /* 0x0000003130307212 */ /* 0x000fe400078e3cff */
[----:B------:R-:W-:-:S02]  /*219d0*/  IADD3.X R49, RZ, R61, RZ, P5, !PT ;  /* 0x0000003dff317210 */ /* 0x000fc40002ffe4ff */
[----:B------:R-:W-:-:S05]  /*219e0*/  LOP3.LUT R70, R70, 0xfffffff8, RZ, 0xc0, !PT ;  /* 0xfffffff846467812 */ /* 0x000fca00078ec0ff */
[----:B------:R-:W-:Y:S02]  /*219f0*/  IMAD.IADD R70, R67, 0x1, -R70 ;  /* 0x0000000143467824 */ /* 0x000fe400078e0a46 */
[----:B------:R-:W0:Y:S01]  /*21a00*/  @P2 LDC R67, c[0x0][0xbf0] ;  /* 0x0002fc00ff432b82 */ /* 0x000e220000000800 */
[----:B------:R-:W-:Y:S01]  /*21a10*/  BSSY B1, `(.L_x_647) ;  /* 0x000009d000017945 */ /* 0x000fe20003800000 */
[----:B---3--:R-:W-:Y:S02]  /*21a20*/  SEL R62, R12, RZ, !P1 ;  /* 0x000000ff0c3e7207 */ /* 0x008fe40004800000 */
[----:B----4-:R-:W-:Y:S02]  /*21a30*/  SEL R63, R10, RZ, !P1 ;  /* 0x000000ff0a3f7207 */ /* 0x010fe40004800000 */
[----:B------:R-:W-:Y:S01]  /*21a40*/  SHF.R.S32.HI R64, RZ, 0x1f, R69 ;  /* 0x0000001fff407819 */ /* 0x000fe20000011445 */
[----:B------:R-:W-:-:S04]  /*21a50*/  IMAD.WIDE.U32 R4, R69, UR4, R2 ;  /* 0x0000000445047c25 */ /* 0x000fc8000f8e0002 */
[----:B------:R-:W-:-:S04]  /*21a60*/  IMAD R6, R64, UR4, RZ ;  /* 0x0000000440067c24 */ /* 0x000fc8000f8e02ff */
[----:B------:R-:W-:Y:S01]  /*21a70*/  IMAD R11, R69, UR5, R6 ;  /* 0x00000005450b7c24 */ /* 0x000fe2000f8e0206 */
[----:B------:R-:W-:-:S03]  /*21a80*/  ULDC.64 UR4, c[0x0][0xb98] ;  /* 0x0002e60000047ab9 */ /* 0x000fc60000000a00 */
[----:B------:R-:W-:Y:S02]  /*21a90*/  IMAD.IADD R5, R5, 0x1, R11 ;  /* 0x0000000105057824 */ /* 0x000fe400078e020b */
[----:B------:R-:W-:Y:S02]  /*21aa0*/  IMAD R11, R0, R15, R8 ;  /* 0x0000000f000b7224 */ /* 0x000fe400078e0208 */
[----:B------:R-:W-:Y:S02]  /*21ab0*/  IMAD R6, R62, UR4, RZ ;  /* 0x000000043e067c24 */ /* 0x000fe4000f8e02ff */
[----:B------:R-:W-:-:S04]  /*21ac0*/  IMAD.WIDE.U32 R4, R63, UR4, R4 ;  /* 0x000000043f047c25 */ /* 0x000fc8000f8e0004 */
[----:B------:R-:W-:Y:S01]  /*21ad0*/  IMAD R8, R63, UR5, R6 ;  /* 0x000000053f087c24 */ /* 0x000fe2000f8e0206 */
[----:B------:R-:W-:Y:S01]  /*21ae0*/  SHF.R.S32.HI R6, RZ, 0x1f, R11 ;  /* 0x0000001fff067819 */ /* 0x000fe2000001140b */
[----:B------:R-:W-:Y:S01]  /*21af0*/  ULDC.64 UR4, c[0x0][0xb88] ;  /* 0x0002e20000047ab9 */ /* 0x000fe20000000a00 */
[----:B------:R-:W-:-:S03]  /*21b00*/  IADD3 R4, P0, R9, R4, RZ ;  /* 0x0000000409047210 */ /* 0x000fc60007f1e0ff */
[----:B------:R-:W-:Y:S01]  /*21b10*/  IMAD R6, R6, UR4, RZ ;  /* 0x0000000406067c24 */ /* 0x000fe2000f8e02ff */
[----:B------:R-:W-:-:S03]  /*21b20*/  IADD3.X R5, R13, R5, R8, P0, !PT ;  /* 0x000000050d057210 */ /* 0x000fc600007fe408 */
[C---:B------:R-:W-:Y:S02]  /*21b30*/  IMAD R13, R11.reuse, UR5, R6 ;  /* 0x000000050b0d7c24 */ /* 0x040fe4000f8e0206 */
[----:B------:R-:W-:Y:S01]  /*21b40*/  IMAD.WIDE.U32 R4, R11, UR4, R4 ;  /* 0x000000040b047c25 */ /* 0x000fe2000f8e0004 */
[----:B------:R-:W-:-:S03]  /*21b50*/  ULDC.64 UR4, c[0x0][0xb50] ;  /* 0x0002d40000047ab9 */ /* 0x000fc60000000a00 */
[----:B------:R-:W-:Y:S01]  /*21b60*/  IMAD.IADD R5, R5, 0x1, R13 ;  /* 0x0000000105057824 */ /* 0x000fe200078e020d */
[----:B------:R-:W-:Y:S02]  /*21b70*/  IADD3 R13, P1, R60, 0x2000, RZ ;  /* 0x000020003c0d7810 */ /* 0x000fe40007f3e0ff */
[C---:B------:R-:W-:Y:S02]  /*21b80*/  LEA R6, P0, R4.reuse, UR4, 0x2 ;  /* 0x0000000404067c11 */ /* 0x040fe4000f8010ff */
[----:B------:R-:W-:Y:S02]  /*21b90*/  LOP3.LUT R12, R13, 0x380, RZ, 0xc0, !PT ;  /* 0x000003800d0c7812 */ /* 0x000fe400078ec0ff */
[----:B------:R-:W-:Y:S02]  /*21ba0*/  LEA.HI.X R10, R4, UR5, R5, 0x2, P0 ;  /* 0x00000005040a7c11 */ /* 0x000fe400080f1405 */
[----:B------:R-:W-:Y:S02]  /*21bb0*/  IADD3 R9, P4, R60, 0x1000, RZ ;  /* 0x000010003c097810 */ /* 0x000fe40007f9e0ff */
[----:B------:R-:W-:Y:S01]  /*21bc0*/  SHF.R.U64 R12, R12, 0x3, RZ ;  /* 0x000000030c0c7819 */ /* 0x000fe200000012ff */
[----:B------:R-:W-:Y:S01]  /*21bd0*/  IMAD R4, R66, 0x80, R14 ;  /* 0x0000008042047824 */ /* 0x000fe200078e020e */
[----:B------:R-:W-:Y:S01]  /*21be0*/  IADD3 R33, P0, R60, 0x5000, RZ ;  /* 0x000050003c217810 */ /* 0x000fe20007f1e0ff */
[----:B------:R-:W-:Y:S01]  /*21bf0*/  SHFL.IDX PT, R54, R6, 0x1, 0x1c1f ;  /* 0x003c1f0006367f89 */ /* 0x000fe200000e0000 */
[----:B------:R-:W-:Y:S01]  /*21c00*/  LOP3.LUT R8, R9, 0x380, RZ, 0xc0, !PT ;  /* 0x0000038009087812 */ /* 0x000fe200078ec0ff */
[----:B------:R-:W-:Y:S01]  /*21c10*/  ULDC.64 UR4, c[0x0][0xaa0] ;  /* 0x0002a80000047ab9 */ /* 0x000fe20000000a00 */
[----:B------:R-:W-:-:S02]  /*21c20*/  LOP3.LUT R32, R33, 0x380, RZ, 0xc0, !PT ;  /* 0x0000038021207812 */ /* 0x000fc400078ec0ff */
[----:B------:R-:W-:Y:S01]  /*21c30*/  LOP3.LUT R12, R12, R13, RZ, 0x3c, !PT ;  /* 0x0000000d0c0c7212 */ /* 0x000fe200078e3cff */
[----:B------:R-:W-:Y:S01]  /*21c40*/  IMAD.X R13, RZ, RZ, R61, P1 ;  /* 0x000000ffff0d7224 */ /* 0x000fe200008e063d */
[----:B------:R-:W-:Y:S02]  /*21c50*/  IADD3 R41, P1, R60, 0x7000, RZ ;  /* 0x000070003c297810 */ /* 0x000fe40007f3e0ff */
[----:B------:R-:W-:Y:S02]  /*21c60*/  SHF.R.U64 R8, R8, 0x3, RZ ;  /* 0x0000000308087819 */ /* 0x000fe400000012ff */
[----:B------:R-:W-:Y:S02]  /*21c70*/  SHF.R.U64 R32, R32, 0x3, RZ ;  /* 0x0000000320207819 */ /* 0x000fe400000012ff */
[----:B------:R-:W-:Y:S02]  /*21c80*/  LOP3.LUT R40, R41, 0x380, RZ, 0xc0, !PT ;  /* 0x0000038029287812 */ /* 0x000fe400078ec0ff */
[----:B------:R-:W-:-:S02]  /*21c90*/  LOP3.LUT R8, R8, R9, RZ, 0x3c, !PT ;  /* 0x0000000908087212 */ /* 0x000fc400078e3cff */
[----:B------:R-:W-:Y:S01]  /*21ca0*/  LOP3.LUT R32, R32, R33, RZ, 0x3c, !PT ;  /* 0x0000002120207212 */ /* 0x000fe200078e3cff */
[----:B------:R-:W-:Y:S01]  /*21cb0*/  IMAD.X R33, RZ, RZ, R61, P0 ;  /* 0x000000ffff217224 */ /* 0x000fe200000e063d */
[----:B------:R-:W-:Y:S01]  /*21cc0*/  IADD3.X R9, RZ, R61, RZ, P4, !PT ;  /* 0x0000003dff097210 */ /* 0x000fe200027fe4ff */
[----:B------:R-:W-:Y:S01]  /*21cd0*/  SHFL.IDX PT, R21, R10, RZ, 0x1c1f ;  /* 0x001c1fff0a157589 */ /* 0x000fe200000e0000 */
[----:B------:R-:W-:Y:S02]  /*21ce0*/  IADD3 R37, P4, R60, 0x6000, RZ ;  /* 0x000060003c257810 */ /* 0x000fe40007f9e0ff */
[----:B------:R-:W-:Y:S01]  /*21cf0*/  LOP3.LUT P0, RZ, R20, 0x3, RZ, 0xc0, !PT ;  /* 0x0000000314ff7812 */ /* 0x000fe2000780c0ff */
[----:B------:R-:W-:Y:S01]  /*21d00*/  SHFL.IDX PT, R55, R10, 0x1, 0x1c1f ;  /* 0x003c1f000a377f89 */ /* 0x000fe200000e0000 */
[----:B------:R-:W-:-:S03]  /*21d10*/  SHF.R.U64 R40, R40, 0x3, RZ ;  /* 0x0000000328287819 */ /* 0x000fc600000012ff */
[----:B------:R-:W1:Y:S01]  /*21d20*/  SHFL.IDX PT, R20, R6, RZ, 0x1c1f ;  /* 0x001c1fff06147589 */ /* 0x000e6200000e0000 */
[----:B------:R-:W-:Y:S02]  /*21d30*/  LOP3.LUT R36, R37, 0x380, RZ, 0xc0, !PT ;  /* 0x0000038025247812 */ /* 0x000fe400078ec0ff */
[----:B------:R-:W-:Y:S01]  /*21d40*/  LOP3.LUT R40, R40, R41, RZ, 0x3c, !PT ;  /* 0x0000002928287212 */ /* 0x000fe200078e3cff */
[----:B------:R-:W-:Y:S01]  /*21d50*/  IMAD.X R41, RZ, RZ, R61, P1 ;  /* 0x000000ffff297224 */ /* 0x000fe200008e063d */
[C---:B------:R-:W-:Y:S01]  /*21d60*/  ISETP.GE.OR P1, PT, R4.reuse, R65, P0 ;  /* 0x000000410400720c */ /* 0x040fe20000726670 */
[----:B------:R-:W-:Y:S01]  /*21d70*/  VIADD R4, R4, 0x8 ;  /* 0x0000000804047836 */ /* 0x000fe20000000000 */
[----:B------:R-:W-:Y:S02]  /*21d80*/  SHF.R.U64 R36, R36, 0x3, RZ ;  /* 0x0000000324247819 */ /* 0x000fe400000012ff */
[----:B------:R-:W-:Y:S02]  /*21d90*/  IADD3 R5, P3, R60, 0xb000, RZ ;  /* 0x0000b0003c057810 */ /* 0x000fe40007f7e0ff */
[----:B------:R-:W-:-:S02]  /*21da0*/  LOP3.LUT R36, R36, R37, RZ, 0x3c, !PT ;  /* 0x0000002524247212 */ /* 0x000fc400078e3cff */
[----:B------:R-:W-:Y:S02]  /*21db0*/  IADD3.X R37, RZ, R61, RZ, P4, !PT ;  /* 0x0000003dff257210 */ /* 0x000fe400027fe4ff */
[----:B------:R-:W-:Y:S02]  /*21dc0*/  ISETP.GE.OR P0, PT, R4, R65, P0 ;  /* 0x000000410400720c */ /* 0x000fe40000706670 */
[----:B------:R-:W-:Y:S02]  /*21dd0*/  IADD3 R53, P4, R60, 0xa000, RZ ;  /* 0x0000a0003c357810 */ /* 0x000fe40007f9e0ff */
[----:B------:R-:W-:Y:S02]  /*21de0*/  LOP3.LUT R4, R5, 0x380, RZ, 0xc0, !PT ;  /* 0x0000038005047812 */ /* 0x000fe400078ec0ff */
[----:B------:R-:W-:Y:S02]  /*21df0*/  LOP3.LUT R52, R53, 0x380, RZ, 0xc0, !PT ;  /* 0x0000038035347812 */ /* 0x000fe400078ec0ff */
[----:B------:R-:W-:-:S02]  /*21e00*/  SHF.R.U64 R4, R4, 0x3, RZ ;  /* 0x0000000304047819 */ /* 0x000fc400000012ff */
[----:B------:R-:W-:Y:S02]  /*21e10*/  SHF.R.U64 R52, R52, 0x3, RZ ;  /* 0x0000000334347819 */ /* 0x000fe400000012ff */
[----:B------:R-:W-:Y:S01]  /*21e20*/  LOP3.LUT R60, R7, R60, RZ, 0x3c, !PT ;  /* 0x0000003c073c7212 */ /* 0x000fe200078e3cff */
[----:B-1----:R1:W-:Y:S01]  /*21e30*/  @!P1 ST.E desc[UR54][R20.64], R122 ;  /* 0x0000007a14009985 */ /* 0x0023e2000c101936 */
[----:B------:R-:W-:Y:S01]  /*21e40*/  LOP3.LUT R52, R52, R53, RZ, 0x3c, !PT ;  /* 0x0000003534347212 */ /* 0x000fe200078e3cff */
[--C-:B------:R-:W-:Y:S01]  /*21e50*/  IMAD.X R53, RZ, RZ, R61.reuse, P4 ;  /* 0x000000ffff357224 */ /* 0x100fe200020e063d */
[----:B------:R-:W-:Y:S01]  /*21e60*/  LOP3.LUT R56, R4, R5, RZ, 0x3c, !PT ;  /* 0x0000000504387212 */ /* 0x000fe200078e3cff */
[----:B------:R2:W-:Y:S01]  /*21e70*/  @!P0 ST.E desc[UR54][R54.64], R123 ;  /* 0x0000007b36008985 */ /* 0x0005e2000c101936 */
[----:B------:R-:W-:-:S03]  /*21e80*/  IMAD.X R57, RZ, RZ, R61, P3 ;  /* 0x000000ffff397224 */ /* 0x000fc600018e063d */
[----:B------:R3:W5:Y:S01]  /*21e90*/  LD.E.128 R4, desc[UR54][R60.64] ;  /* 0x000000363c047980 */ /* 0x000762000c101d00 */
[----:B------:R-:W-:Y:S02]  /*21ea0*/  IMAD R3, R3, UR4, RZ ;  /* 0x0000000403037c24 */ /* 0x000fe4000f8e02ff */
[----:B-1----:R-:W-:Y:S01]  /*21eb0*/  IMAD R20, R70, 0x20, R68 ;  /* 0x0000002046147824 */ /* 0x002fe200078e0244 */
[----:B------:R-:W5:Y:S04]  /*21ec0*/  LD.E.128 R8, desc[UR54][R8.64] ;  /* 0x0000003608087980 */ /* 0x000f68000c101d00 */
[----:B------:R-:W5:Y:S01]  /*21ed0*/  LD.E.128 R12, desc[UR54][R12.64] ;  /* 0x000000360c0c7980 */ /* 0x000f62000c101d00 */
[----:B---3--:R-:W1:Y:S01]  /*21ee0*/  @P2 LDC R61, c[0x0][0xbec] ;  /* 0x0002fb00ff3d2b82 */ /* 0x008e620000000800 */
[----:B------:R-:W-:-:S02]  /*21ef0*/  IMAD R21, R2, UR5, R3 ;  /* 0x0000000502157c24 */ /* 0x000fc4000f8e0203 */
[----:B------:R-:W-:Y:S01]  /*21f00*/  IMAD.WIDE.U32 R2, R2, UR4, RZ ;  /* 0x0000000402027c25 */ /* 0x000fe2000f8e00ff */
[----:B------:R-:W-:Y:S01]  /*21f10*/  ULDC.64 UR4, c[0x0][0xae8] ;  /* 0x0002ba0000047ab9 */ /* 0x000fe20000000a00 */
[----:B------:R-:W5:Y:S03]  /*21f20*/  LD.E.128 R24, desc[UR54][R24.64] ;  /* 0x0000003618187980 */ /* 0x000f66000c101d00 */
[----:B------:R-:W-:Y:S01]  /*21f30*/  IADD3 R3, R3, R21, RZ ;  /* 0x0000001503037210 */ /* 0x000fe20007ffe0ff */
[----:B------:R-:W-:Y:S01]  /*21f40*/  IMAD R21, R64, UR4, RZ ;  /* 0x0000000440157c24 */ /* 0x000fe2000f8e02ff */
[----:B------:R-:W5:Y:S01]  /*21f50*/  LD.E.128 R28, desc[UR54][R28.64] ;  /* 0x000000361c1c7980 */ /* 0x000f62000c101d00 */
[----:B------:R-:W-:Y:S02]  /*21f60*/  IMAD R64, R66, 0x80, R20 ;  /* 0x0000008042407824 */ /* 0x000fe400078e0214 */
[C---:B------:R-:W-:Y:S01]  /*21f70*/  IMAD R21, R69.reuse, UR5, R21 ;  /* 0x0000000545157c24 */ /* 0x040fe2000f8e0215 */
[----:B------:R-:W5:Y:S01]  /*21f80*/  LD.E.128 R32, desc[UR54][R32.64] ;  /* 0x0000003620207980 */ /* 0x000f62000c101d00 */
[----:B------:R-:W-:Y:S01]  /*21f90*/  IMAD.WIDE.U32 R2, R69, UR4, R2 ;  /* 0x0000000445027c25 */ /* 0x000fe2000f8e0002 */
[----:B------:R-:W-:-:S02]  /*21fa0*/  ULDC.64 UR4, c[0x0][0xaf0] ;  /* 0x0002bc0000047ab9 */ /* 0x000fc40000000a00 */
[----:B------:R-:W5:Y:S01]  /*21fb0*/  LD.E.128 R36, desc[UR54][R36.64] ;  /* 0x0000003624247980 */ /* 0x000f62000c101d00 */
[----:B------:R-:W-:Y:S01]  /*21fc0*/  IMAD.IADD R3, R3, 0x1, R21 ;  /* 0x0000000103037824 */ /* 0x000fe200078e0215 */
[----:B------:R-:W-:Y:S02]  /*21fd0*/  MOV R21, R64 ;  /* 0x0000004000157202 */ /* 0x000fe40000000f00 */
[----:B------:R-:W5:Y:S01]  /*21fe0*/  LD.E.128 R40, desc[UR54][R40.64] ;  /* 0x0000003628287980 */ /* 0x000f62000c101d00 */
[----:B-1----:R-:W-:-:S03]  /*21ff0*/  @P2 IMAD.HI.U32 R20, R64, R61, RZ ;  /* 0x0000003d40142227 */ /* 0x002fc600078e00ff */
[----:B------:R-:W5:Y:S01]  /*22000*/  LD.E.128 R44, desc[UR54][R44.64] ;  /* 0x000000362c2c7980 */ /* 0x000f62000c101d00 */
[----:B------:R-:W-:Y:S01]  /*22010*/  IMAD R60, R62, UR4, RZ ;  /* 0x000000043e3c7c24 */ /* 0x000fe2000f8e02ff */
[----:B0-----:R-:W-:Y:S01]  /*22020*/  @P2 SHF.R.U32.HI R21, RZ, R67, R20 ;  /* 0x00000043ff152219 */ /* 0x001fe20000011614 */
[C---:B------:R-:W-:Y:S01]  /*22030*/  IMAD.WIDE.U32 R2, R63.reuse, UR4, R2 ;  /* 0x000000043f027c25 */ /* 0x040fe2000f8e0002 */
[----:B------:R-:W5:Y:S02]  /*22040*/  LD.E.128 R48, desc[UR54][R48.64] ;  /* 0x0000003630307980 */ /* 0x000f64000c101d00 */
[--C-:B------:R-:W-:Y:S01]  /*22050*/  SHF.R.S32.HI R20, RZ, 0x1f, R21.reuse ;  /* 0x0000001fff147819 */ /* 0x100fe20000011415 */
[----:B------:R-:W-:Y:S01]  /*22060*/  IMAD R61, R63, UR5, R60 ;  /* 0x000000053f3d7c24 */ /* 0x000fe2000f8e023c */
[----:B------:R-:W-:Y:S01]  /*22070*/  ULDC.64 UR4, c[0x0][0xae0] ;  /* 0x0002b80000047ab9 */ /* 0x000fe20000000a00 */
[----:B------:R-:W-:Y:S01]  /*22080*/  IMAD.MOV R63, RZ, RZ, -R21 ;  /* 0x000000ffff3f7224 */ /* 0x000fe200078e0a15 */
[----:B--2---:R-:W5:Y:S01]  /*22090*/  LD.E.128 R52, desc[UR54][R52.64] ;  /* 0x0000003634347980 */ /* 0x004f62000c101d00 */
[----:B------:R-:W-:-:S02]  /*220a0*/  IMAD.IADD R3, R3, 0x1, R61 ;  /* 0x0000000103037824 */ /* 0x000fc400078e023d */
[----:B------:R-:W-:Y:S01]  /*220b0*/  IMAD R20, R20, UR4, RZ ;  /* 0x0000000414147c24 */ /* 0x000fe2000f8e02ff */
[----:B------:R-:W5:Y:S01]  /*220c0*/  LD.E.128 R56, desc[UR54][R56.64] ;  /* 0x0000003638387980 */ /* 0x000f62000c101d00 */
[----:B------:R-:W-:Y:S02]  /*220d0*/  IMAD R61, R0, R63, R64 ;  /* 0x0000003f003d7224 */ /* 0x000fe400078e0240 */
[C---:B------:R-:W-:Y:S01]  /*220e0*/  IMAD R63, R21.reuse, UR5, R20 ;  /* 0x00000005153f7c24 */ /* 0x040fe2000f8e0214 */
[----:B------:R-:W-:Y:S01]  /*220f0*/  @!PT LDS RZ, [RZ] ;  /* 0x00000000fffff984 */ /* 0x000fe20000000800 */
[----:B------:R-:W-:Y:S01]  /*22100*/  @!PT LDS RZ, [RZ] ;  /* 0x00000000fffff984 */ /* 0x000fe20000000800 */
[----:B------:R-:W-:Y:S01]  /*22110*/  @!PT LDS RZ, [RZ] ;  /* 0x00000000fffff984 */ /* 0x000fe20000000800 */
[----:B------:R-:W-:Y:S01]  /*22120*/  @!PT LDS RZ, [RZ] ;  /* 0x00000000fffff984 */ /* 0x000fe20000000800 */
[----:B------:R0:W-:Y:S06]  /*22130*/  MEMBAR.ALL.CTA ;  /* 0x0000000000007992 */ /* 0x0001ec0000008000 */
[----:B0-----:R-:W0:Y:S01]  /*22140*/  FENCE.VIEW.ASYNC.S ;  /* 0x00000000000073c6 */ /* 0x001e220000000000 */
[----:B------:R-:W-:Y:S01]  /*22150*/  IMAD.WIDE.U32 R2, R21, UR4, R2 ;  /* 0x0000000415027c25 */ /* 0x000fe2000f8e0002 */
[----:B------:R-:W-:Y:S01]  /*22160*/  SHF.R.S32.HI R0, RZ, 0x1f, R61 ;  /* 0x0000001fff007819 */ /* 0x000fe2000001143d */
[----:B------:R-:W-:-:S02]  /*22170*/  ULDC.64 UR4, c[0x0][0xad8] ;  /* 0x0002b60000047ab9 */ /* 0x000fc40000000a00 */
[----:B------:R-:W-:Y:S01]  /*22180*/  IMAD R64, R66, 0x80, R68 ;  /* 0x0000008042407824 */ /* 0x000fe200078e0244 */
[----:B------:R-:W-:Y:S01]  /*22190*/  IADD3 R3, R3, R63, RZ ;  /* 0x0000003f03037210 */ /* 0x000fe20007ffe0ff */
[----:B------:R-:W-:Y:S02]  /*221a0*/  IMAD R20, R0, UR4, RZ ;  /* 0x0000000400147c24 */ /* 0x000fe4000f8e02ff */
[----:B------:R-:W-:Y:S02]  /*221b0*/  VIADD R0, R64, 0x20 ;  /* 0x0000002040007836 */ /* 0x000fe40000000000 */
[C---:B------:R-:W-:Y:S02]  /*221c0*/  IMAD R21, R61.reuse, UR5, R20 ;  /* 0x000000053d157c24 */ /* 0x040fe4000f8e0214 */
[----:B------:R-:W-:Y:S01]  /*221d0*/  IMAD.WIDE.U32 R2, R61, UR4, R2 ;  /* 0x000000043d027c25 */ /* 0x000fe2000f8e0002 */
[-C--:B------:R-:W-:Y:S01]  /*221e0*/  ISETP.GE.AND P1, PT, R0, R65.reuse, PT ;  /* 0x000000410000720c */ /* 0x080fe20003f26270 */
[----:B------:R-:W-:Y:S01]  /*221f0*/  ULDC.64 UR4, c[0x0][0xa80] ;  /* 0x0002a00000047ab9 */ /* 0x000fe20000000a00 */
[----:B------:R-:W-:Y:S01]  /*22200*/  ISETP.GE.AND P2, PT, R64, R65, PT ;  /* 0x000000414000720c */ /* 0x000fe20003f46270 */
[----:B------:R-:W-:Y:S01]  /*22210*/  VIADD R0, R16, 0x33420 ;  /* 0x0003342010007836 */ /* 0x000fe20000000000 */
[----:B------:R-:W-:-:S02]  /*22220*/  IADD3 R3, R3, R21, RZ ;  /* 0x0000001503037210 */ /* 0x000fc40007ffe0ff */
[C---:B------:R-:W-:Y:S02]  /*22230*/  LEA R62, P3, R2.reuse, UR4, 0x1 ;  /* 0x00000004023e7c11 */ /* 0x040fe4000f8608ff */
[----:B------:R-:W-:Y:S02]  /*22240*/  PRMT R0, RZ, 0x654, R0 ;  /* 0x00000654ff007816 */ /* 0x000fe40000000000 */
[----:B------:R-:W-:Y:S01]  /*22250*/  LEA.HI.X R63, R2, UR5, R3, 0x1, P3 ;  /* 0x00000005023f7c11 */ /* 0x000fe200098f0c03 */
[----:B------:R-:W-:Y:S01]  /*22260*/  VIADD R20, R64, 0x40 ;  /* 0x0000004040147836 */ /* 0x000fe20000000000 */
[----:B0-----:R0:W-:Y:S01]  /*22270*/  SYNCS.ARRIVE.TRANS64.RED.A1T0 RZ, [R0+URZ], RZ ;  /* 0x000000ff00ff79a7 */ /* 0x0011e2000810043f */
[C---:B------:R-:W-:Y:S01]  /*22280*/  VIADD R67, R234.reuse, 0x80 ;  /* 0x00000080ea437836 */ /* 0x040fe20000000000 */
[----:B------:R1:W2:Y:S01]  /*22290*/  SHFL.IDX PT, R60, R62, RZ, 0x181f ;  /* 0x00181fff3e3c7589 */ /* 0x0002a200000e0000 */
[----:B------:R-:W-:Y:S01]  /*222a0*/  VIADD R66, R234, 0x80 ;  /* 0x00000080ea427836 */ /* 0x000fe20000000000 */
[----:B------:R-:W-:-:S02]  /*222b0*/  ISETP.GE.AND P0, PT, R20, R65, PT ;  /* 0x000000411400720c */ /* 0x000fc40003f06270 */
[----:B0-----:R1:W0:Y:S01]  /*222c0*/  SHFL.IDX PT, R0, R63, RZ, 0x181f ;  /* 0x00181fff3f007589 */ /* 0x00122200000e0000 */
[----:B------:R-:W-:Y:S02]  /*222d0*/  SHF.R.S32.HI R67, RZ, 0x1f, R67 ;  /* 0x0000001fff437819 */ /* 0x000fe40000011443 */
[----:B------:R-:W-:Y:S02]  /*222e0*/  SHF.R.S32.HI R68, RZ, 0x1f, R237 ;  /* 0x0000001fff447819 */ /* 0x000fe400000114ed */
[----:B------:R-:W-:Y:S01]  /*222f0*/  SHF.R.S32.HI R69, RZ, 0x1f, R234 ;  /* 0x0000001fff457819 */ /* 0x000fe200000114ea */
[----:B------:R-:W-:Y:S06]  /*22300*/  @P2 BRA `(.L_x_648) ;  /* 0x0000000000342947 */ /* 0x000fec0003800000 */
[----:B------:R-:W-:Y:S02]  /*22310*/  ULDC UR4, c[0x0][0xac8] ;  /* 0x0002b20000047ab9 */ /* 0x000fe40000000800 */
[----:B------:R-:W-:Y:S02]  /*22320*/  ISETP.GE.AND P4, PT, R234, UR4, PT ;  /* 0x00000004ea007c0c */ /* 0x000fe4000bf86270 */
[----:B------:R-:W-:Y:S02]  /*22330*/  ISETP.GE.AND P3, PT, R237, UR4, PT ;  /* 0x00000004ed007c0c */ /* 0x000fe4000bf66270 */
[----:B------:R-:W-:-:S09]  /*22340*/  ISETP.GE.AND P2, PT, R66, UR4, PT ;  /* 0x0000000442007c0c */ /* 0x000fd2000bf46270 */
[----:B--2---:R-:W-:-:S04]  /*22350*/  @!P4 LEA R2, P5, R234, R60, 0x1 ;  /* 0x0000003cea02c211 */ /* 0x004fc800078a08ff */
[----:B0-----:R-:W-:Y:S02]  /*22360*/  @!P4 LEA.HI.X R3, R234, R0, R69, 0x1, P5 ;  /* 0x00000000ea03c211 */ /* 0x001fe400028f0c45 */
[----:B------:R-:W-:-:S03]  /*22370*/  @!P3 LEA R20, P5, R237, R60, 0x1 ;  /* 0x0000003ced14b211 */ /* 0x000fc600078a08ff */
[----:B-----5:R3:W-:Y:S01]  /*22380*/  @!P4 ST.E.128 desc[UR54][R2.64], R4 ;  /* 0x000000040200c985 */ /* 0x0207e2000c101d36 */
[----:B------:R-:W-:Y:S02]  /*22390*/  @!P3 LEA.HI.X R21, R237, R0, R68, 0x1, P5 ;  /* 0x00000000ed15b211 */ /* 0x000fe400028f0c44 */
[----:B------:R-:W-:-:S03]  /*223a0*/  @!P2 LEA R60, P5, R66, R60, 0x1 ;  /* 0x0000003c423ca211 */ /* 0x000fc600078a08ff */
[----:B------:R3:W-:Y:S01]  /*223b0*/  @!P3 ST.E.128 desc[UR54][R20.64], R28 ;  /* 0x0000001c1400b985 */ /* 0x0007e2000c101d36 */
[----:B------:R-:W-:-:S05]  /*223c0*/  @!P2 LEA.HI.X R61, R66, R0, R67, 0x1, P5 ;  /* 0x00000000423da211 */ /* 0x000fca00028f0c43 */
[----:B------:R3:W-:Y:S04]  /*223d0*/  @!P2 ST.E.128 desc[UR54][R60.64], R44 ;  /* 0x0000002c3c00a985 */ /* 0x0007e8000c101d36 */
.L_x_648:
[----:B------:R-:W-:Y:S05]  /*223e0*/  BSYNC B1 ;  /* 0x0000000000017941 */ /* 0x000fea0003800000 */
.L_x_647:
[----:B0-----:R0:W4:Y:S01]  /*223f0*/  SHFL.IDX PT, R0, R63, 0x1, 0x181f ;  /* 0x00381f003f007f89 */ /* 0x00112200000e0000 */
[----:B------:R-:W-:Y:S03]  /*22400*/  BSSY B1, `(.L_x_649) ;  /* 0x0000010000017945 */ /* 0x000fe60003800000 */
[----:B---3-5:R0:W3:Y:S01]  /*22410*/  SHFL.IDX PT, R6, R62, 0x1, 0x181f ;  /* 0x00381f003e067f89 */ /* 0x0280e200000e0000 */
[----:B------:R-:W-:Y:S05]  /*22420*/  @P1 BRA `(.L_x_650) ;  /* 0x0000000000341947 */ /* 0x000fea0003800000 */
[----:B------:R-:W-:Y:S02]  /*22430*/  ULDC UR4, c[0x0][0xac8] ;  /* 0x0002b20000047ab9 */ /* 0x000fe40000000800 */
[----:B------:R-:W-:Y:S02]  /*22440*/  ISETP.GE.AND P3, PT, R234, UR4, PT ;  /* 0x00000004ea007c0c */ /* 0x000fe4000bf66270 */
[----:B------:R-:W-:Y:S02]  /*22450*/  ISETP.GE.AND P2, PT, R237, UR4, PT ;  /* 0x00000004ed007c0c */ /* 0x000fe4000bf46270 */
[----:B------:R-:W-:-:S09]  /*22460*/  ISETP.GE.AND P1, PT, R66, UR4, PT ;  /* 0x0000000442007c0c */ /* 0x000fd2000bf26270 */
[CC--:B---3--:R-:W-:Y:S02]  /*22470*/  @!P3 LEA R2, P5, R234.reuse, R6.reuse, 0x1 ;  /* 0x00000006ea02b211 */ /* 0x0c8fe400078a08ff */
[C---:B------:R-:W-:Y:S02]  /*22480*/  @!P2 LEA R4, P4, R237.reuse, R6, 0x1 ;  /* 0x00000006ed04a211 */ /* 0x040fe400078808ff */
[----:B----4-:R-:W-:Y:S02]  /*22490*/  @!P3 LEA.HI.X R3, R234, R0, R69, 0x1, P5 ;  /* 0x00000000ea03b211 */ /* 0x010fe400028f0c45 */
[C---:B------:R-:W-:Y:S02]  /*224a0*/  @!P1 LEA R6, P5, R66.reuse, R6, 0x1 ;  /* 0x0000000642069211 */ /* 0x040fe400078a08ff */
[-C--:B------:R-:W-:Y:S01]  /*224b0*/  @!P2 LEA.HI.X R5, R237, R0.reuse, R68, 0x1, P4 ;  /* 0x00000000ed05a211 */ /* 0x080fe200020f0c44 */
[----:B------:R3:W-:Y:S01]  /*224c0*/  @!P3 ST.E.128 desc[UR54][R2.64], R8 ;  /* 0x000000080200b985 */ /* 0x0007e2000c101d36 */
[----:B------:R-:W-:-:S03]  /*224d0*/  @!P1 LEA.HI.X R7, R66, R0, R67, 0x1, P5 ;  /* 0x0000000042079211 */ /* 0x000fc600028f0c43 */
[----:B------:R3:W-:Y:S04]  /*224e0*/  @!P2 ST.E.128 desc[UR54][R4.64], R32 ;  /* 0x000000200400a985 */ /* 0x0007e8000c101d36 */
[----:B------:R3:W-:Y:S02]  /*224f0*/  @!P1 ST.E.128 desc[UR54][R6.64], R48 ;  /* 0x0000003006009985 */ /* 0x0007e4000c101d36 */
.L_x_650:
[----:B------:R-:W-:Y:S05]  /*22500*/  BSYNC B1 ;  /* 0x0000000000017941 */ /* 0x000fea0003800000 */
.L_x_649:
        /* <DEDUP_REMOVED lines=9> */
[CC--:B------:R-:W-:Y:S02]  /*225a0*/  @!P4 LEA R4, P1, R237.reuse, R6.reuse, 0x1 ;  /* 0x00000006ed04c211 */ /* 0x0c0fe400078208ff */
[----:B------:R-:W-:Y:S02]  /*225b0*/  @!P5 LEA R6, P2, R66, R6, 0x1 ;  /* 0x000000064206d211 */ /* 0x000fe400078408ff */
[-C--:B0-----:R-:W-:Y:S02]  /*225c0*/  @!P3 LEA.HI.X R3, R234, R0.reuse, R69, 0x1, P0 ;  /* 0x00000000ea03b211 */ /* 0x081fe400000f0c45 */
[-C--:B------:R-:W-:Y:S02]  /*225d0*/  @!P4 LEA.HI.X R5, R237, R0.reuse, R68, 0x1, P1 ;  /* 0x00000000ed05c211 */ /* 0x080fe400008f0c44 */
[----:B------:R-:W-:Y:S01]  /*225e0*/  @!P5 LEA.HI.X R7, R66, R0, R67, 0x1, P2 ;  /* 0x000000004207d211 */ /* 0x000fe200010f0c43 */
[----:B------:R0:W-:Y:S04]  /*225f0*/  @!P3 ST.E.128 desc[UR54][R2.64], R12 ;  /* 0x0000000c0200b985 */ /* 0x0001e8000c101d36 */
[----:B------:R0:W-:Y:S04]  /*22600*/  @!P4 ST.E.128 desc[UR54][R4.64], R36 ;  /* 0x000000240400c985 */ /* 0x0001e8000c101d36 */
[----:B------:R0:W-:Y:S02]  /*22610*/  @!P5 ST.E.128 desc[UR54][R6.64], R52 ;  /* 0x000000340600d985 */ /* 0x0001e4000c101d36 */
.L_x_652:
[----:B------:R-:W-:Y:S05]  /*22620*/  BSYNC B1 ;  /* 0x0000000000017941 */ /* 0x000fea0003800000 */
.L_x_651:
[----:B0-----:R-:W-:Y:S01]  /*22630*/  VIADD R0, R64, 0x60 ;  /* 0x0000006040007836 */ /* 0x001fe20000000000 */
[----:B-1--4-:R-:W0:Y:S04]  /*22640*/  SHFL.IDX PT, R63, R63, 0x3, 0x181f ;  /* 0x00781f003f3f7f89 */ /* 0x012e2800000e0000 */
[----:B------:R-:W-:Y:S01]  /*22650*/  ISETP.GE.AND P0, PT, R0, R65, PT ;  /* 0x000000410000720c */ /* 0x000fe20003f06270 */
[----:B------:R-:W1:-:S12]  /*22660*/  SHFL.IDX PT, R62, R62, 0x3, 0x181f ;  /* 0x00781f003e3e7f89 */ /* 0x000e5800000e0000 */
[----:B------:R-:W-:Y:S05]  /*22670*/  @P0 BRA `(.L_x_653) ;  /* 0x0000000c00d40947 */ /* 0x000fea0003800000 */
[----:B------:R-:W-:Y:S02]  /*22680*/  ULDC UR4, c[0x0][0xac8] ;  /* 0x0002b20000047ab9 */ /* 0x000fe40000000800 */
[----:B------:R-:W-:Y:S02]  /*22690*/  ISETP.GE.AND P2, PT, R234, UR4, PT ;  /* 0x00000004ea007c0c */ /* 0x000fe4000bf46270 */
[----:B------:R-:W-:-:S11]  /*226a0*/  ISETP.GE.AND P3, PT, R237, UR4, PT ;  /* 0x00000004ed007c0c */ /* 0x000fd6000bf66270 */
[CC--:B-1----:R-:W-:Y:S02]  /*226b0*/  @!P2 LEA R2, P0, R234.reuse, R62.reuse, 0x1 ;  /* 0x0000003eea02a211 */ /* 0x0c2fe400078008ff */
[C---:B------:R-:W-:Y:S02]  /*226c0*/  @!P3 LEA R4, P1, R237.reuse, R62, 0x1 ;  /* 0x0000003eed04b211 */ /* 0x040fe400078208ff */
[-C--:B0-----:R-:W-:Y:S02]  /*226d0*/  @!P2 LEA.HI.X R3, R234, R63.reuse, R69, 0x1, P0 ;  /* 0x0000003fea03a211 */ /* 0x081fe400000f0c45 */
[----:B------:R-:W-:Y:S02]  /*226e0*/  @!P3 LEA.HI.X R5, R237, R63, R68, 0x1, P1 ;  /* 0x0000003fed05b211 */ /* 0x000fe400008f0c44 */
[----:B------:R-:W-:Y:S01]  /*226f0*/  ISETP.GE.AND P0, PT, R66, UR4, PT ;  /* 0x0000000442007c0c */ /* 0x000fe2000bf06270 */
[----:B------:R4:W-:Y:S04]  /*22700*/  @!P2 ST.E.128 desc[UR54][R2.64], R24 ;  /* 0x000000180200a985 */ /* 0x0009e8000c101d36 */
[----:B------:R4:W-:Y:S08]  /*22710*/  @!P3 ST.E.128 desc[UR54][R4.64], R40 ;  /* 0x000000280400b985 */ /* 0x0009f0000c101d36 */
[----:B------:R-:W-:Y:S05]  /*22720*/  @P0 BRA `(.L_x_653) ;  /* 0x0000000c00a80947 */ /* 0x000fea0003800000 */
[----:B----4-:R-:W-:-:S04]  /*22730*/  LEA R2, P0, R66, R62, 0x1 ;  /* 0x0000003e42027211 */ /* 0x010fc800078008ff */
[----:B------:R-:W-:-:S05]  /*22740*/  LEA.HI.X R3, R66, R63, R67, 0x1, P0 ;  /* 0x0000003f42037211 */ /* 0x000fca00000f0c43 */
[----:B------:R0:W-:Y:S01]  /*22750*/  ST.E.128 desc[UR54][R2.64], R56 ;  /* 0x0000003802007985 */ /* 0x0001e2000c101d36 */
[----:B------:R-:W-:Y:S05]  /*22760*/  BRA `(.L_x_653) ;  /* 0x0000000c00987947 */ /* 0x000fea0003800000 */
.L_x_644:
[----:B------:R-:W2:Y:S01]  /*22770*/  LDL.LU R4, [R1+0x24] ;  /* 0x0000240001047983 */ /* 0x000ea20000300800 */
[----:B------:R-:W-:Y:S01]  /*22780*/  ULDC.64 UR4, c[0x0][0xc00] ;  /* 0x0003000000047ab9 */ /* 0x000fe20000000a00 */
[----:B------:R-:W-:Y:S01]  /*22790*/  MOV R0, RZ ;  /* 0x000000ff00007202 */ /* 0x000fe20000000f00 */
[----:B------:R-:W1:Y:S01]  /*227a0*/  LDC R25, c[0x0][0xbe8] ;  /* 0x0002fa00ff197b82 */ /* 0x000e620000000800 */
[----:B------:R-:W3:Y:S01]  /*227b0*/  LDL.LU R6, [R1+0x28] ;  /* 0x0000280001067983 */ /* 0x000ee20000300800 */
[----:B------:R-:W-:-:S04]  /*227c0*/  ISETP.NE.U32.AND P0, PT, RZ, UR4, PT ;  /* 0x00000004ff007c0c */ /* 0x000fc8000bf05070 */
[----:B------:R-:W-:Y:S02]  /*227d0*/  ISETP.NE.AND.EX P0, PT, RZ, UR5, PT, P0 ;  /* 0x00000005ff007c0c */ /* 0x000fe4000bf05300 */
[----:B--2---:R-:W-:-:S04]  /*227e0*/  IADD3 R2, P1, R4, UR4, RZ ;  /* 0x0000000404027c10 */ /* 0x004fc8000ff3e0ff */
[----:B---3--:R-:W-:Y:S01]  /*227f0*/  IADD3.X R3, R6, UR5, RZ, P1, !PT ;  /* 0x0000000506037c10 */ /* 0x008fe20008ffe4ff */
[----:B------:R-:W-:Y:S02]  /*22800*/  ULDC.64 UR4, c[0x0][0xc08] ;  /* 0x0003020000047ab9 */ /* 0x000fe40000000a00 */
[----:B------:R-:W-:-:S04]  /*22810*/  ISETP.NE.U32.AND P1, PT, RZ, UR4, PT ;  /* 0x00000004ff007c0c */ /* 0x000fc8000bf25070 */
[----:B------:R2:W5:Y:S01]  /*22820*/  @P0 LDG.E R0, desc[UR54][R2.64] ;  /* 0x0000003602000981 */ /* 0x000562000c1e1900 */
[----:B------:R-:W-:Y:S01]  /*22830*/  ISETP.NE.AND.EX P1, PT, RZ, UR5, PT, P1 ;  /* 0x00000005ff007c0c */ /* 0x000fe2000bf25310 */
[----:B------:R-:W3:-:S12]  /*22840*/  S2R R7, SR_TID.X ;  /* 0x0000000000077919 */ /* 0x000ed80000002100 */
[----:B------:R-:W-:Y:S01]  /*22850*/  @P1 IADD3 R4, P2, R4, UR4, RZ ;  /* 0x0000000404041c10 */ /* 0x000fe2000ff5e0ff */
[----:B------:R-:W-:-:S03]  /*22860*/  ULDC UR4, c[0x0][0xa88] ;  /* 0x0002a20000047ab9 */ /* 0x000fc60000000800 */
[----:B------:R-:W-:Y:S01]  /*22870*/  @P1 IADD3.X R5, R6, UR5, RZ, P2, !PT ;  /* 0x0000000506051c10 */ /* 0x000fe200097fe4ff */
[----:B------:R-:W-:-:S06]  /*22880*/  IMAD.U32 R6, RZ, RZ, UR4 ;  /* 0x00000004ff067e24 */ /* 0x000fcc000f8e00ff */
[----:B------:R2:W5:Y:S01]  /*22890*/  @P1 LDG.E R6, desc[UR54][R4.64] ;  /* 0x0000003604061981 */ /* 0x000562000c1e1900 */
[----:B-1----:R-:W-:Y:S01]  /*228a0*/  ISETP.NE.AND P2, PT, R25, 0x1, PT ;  /* 0x000000011900780c */ /* 0x002fe20003f45270 */
[----:B---3--:R-:W-:-:S12]  /*228b0*/  VIADD R26, R7, 0xffffff80 ;  /* 0xffffff80071a7836 */ /* 0x008fd80000000000 */
[----:B------:R-:W1:Y:S01]  /*228c0*/  @P2 LDC R14, c[0x0][0xbec] ;  /* 0x0002fb00ff0e2b82 */ /* 0x000e620000000800 */
[----:B------:R-:W-:-:S07]  /*228d0*/  ISETP.GE.AND P3, PT, R26, 0x80, PT ;  /* 0x000000801a00780c */ /* 0x000fce0003f66270 */
[----:B------:R-:W3:Y:S01]  /*228e0*/  @P2 LDC R27, c[0x0][0xbf0] ;  /* 0x0002fc00ff1b2b82 */ /* 0x000ee20000000800 */
[----:B--2---:R-:W-:Y:S05]  /*228f0*/  @P1 BRA `(.L_x_654) ;  /* 0x0000000000101947 */ /* 0x004fea0003800000 */
[----:B------:R-:W-:Y:S05]  /*22900*/  @!P0 BRA `(.L_x_654) ;  /* 0x00000000000c8947 */ /* 0x000fea0003800000 */
[----:B------:R-:W2:Y:S04]  /*22910*/  LDG.E R5, desc[UR54][R2.64] ;  /* 0x0000003602057981 */ /* 0x000ea8000c1e1900 */
[----:B-----5:R-:W2:Y:S02]  /*22920*/  LDG.E R6, desc[UR54][R2.64+0x4] ;  /* 0x0000043602067981 */ /* 0x020ea4000c1e1900 */
[----:B--2---:R-:W-:-:S07]  /*22930*/  IMAD.IADD R6, R6, 0x1, -R5 ;  /* 0x0000000106067824 */ /* 0x004fce00078e0a05 */
.L_x_654:
[----:B------:R-:W2:Y:S04]  /*22940*/  LDL.LU R3, [R1] ;  /* 0x0000000001037983 */ /* 0x000ea80000300800 */
[----:B------:R-:W4:Y:S04]  /*22950*/  LDL.LU R2, [R1+0x2c] ;  /* 0x00002c0001027983 */ /* 0x000f280000300800 */
[----:B------:R-:W3:Y:S04]  /*22960*/  LDL R24, [R1+0x20] ;  /* 0x0000200001187983 */ /* 0x000ee80000100800 */
[----:B------:R0:W5:Y:S01]  /*22970*/  LDL R20, [R1+0x30] ;  /* 0x0000300001147983 */ /* 0x0001620000100800 */
[----:B------:R-:W-:Y:S01]  /*22980*/  BSSY B1, `(.L_x_655) ;  /* 0x000002d000017945 */ /* 0x000fe20003800000 */
[----:B-----5:R-:W-:-:S02]  /*22990*/  SHF.R.S32.HI R11, RZ, 0x1f, R0 ;  /* 0x0000001fff0b7819 */ /* 0x020fc40000011400 */
[----:B--2---:R-:W-:Y:S02]  /*229a0*/  SEL R13, R3, RZ, !P0 ;  /* 0x000000ff030d7207 */ /* 0x004fe40004000000 */
[----:B----4-:R-:W-:Y:S02]  /*229b0*/  SEL R12, R2, RZ, !P0 ;  /* 0x000000ff020c7207 */ /* 0x010fe40004000000 */
[----:B---3--:R-:W-:Y:S01]  /*229c0*/  SHF.R.S32.HI R10, RZ, 0x1f, R24 ;  /* 0x0000001fff0a7819 */ /* 0x008fe20000011418 */
[----:B0-----:R-:W-:Y:S06]  /*229d0*/  @P3 BRA `(.L_x_656) ;  /* 0x00000000009c3947 */ /* 0x001fec0003800000 */
[----:B------:R-:W0:Y:S01]  /*229e0*/  LDC R9, c[0x0][0xbe8] ;  /* 0x0002fa00ff097b82 */ /* 0x000e220000000800 */
[----:B------:R-:W-:-:S05]  /*229f0*/  LEA R2, R20, R7, 0x7 ;  /* 0x0000000714027211 */ /* 0x000fca00078e38ff */
[----:B------:R-:W-:Y:S02]  /*22a00*/  VIADD R8, R2, 0xffffff80 ;  /* 0xffffff8002087836 */ /* 0x000fe40000000000 */
[----:B0-----:R-:W-:-:S05]  /*22a10*/  IMAD R3, R6, R9, RZ ;  /* 0x0000000906037224 */ /* 0x001fca00078e02ff */
[----:B------:R-:W-:-:S13]  /*22a20*/  ISETP.GE.AND P0, PT, R8, R3, PT ;  /* 0x000000030800720c */ /* 0x000fda0003f06270 */
[----:B------:R-:W-:Y:S05]  /*22a30*/  @P0 BRA `(.L_x_656) ;  /* 0x0000000000840947 */ /* 0x000fea0003800000 */
[----:B------:R-:W-:Y:S01]  /*22a40*/  ISETP.NE.AND P0, PT, R9, 0x1, PT ;  /* 0x000000010900780c */ /* 0x000fe20003f05270 */
[----:B------:R-:W-:Y:S01]  /*22a50*/  ULDC.64 UR4, c[0x0][0xb90] ;  /* 0x0002e40000047ab9 */ /* 0x000fe20000000a00 */
[----:B------:R-:W-:Y:S01]  /*22a60*/  MOV R3, R11 ;  /* 0x0000000b00037202 */ /* 0x000fe20000000f00 */
[----:B------:R-:W-:Y:S02]  /*22a70*/  IMAD R7, R10, UR4, RZ ;  /* 0x000000040a077c24 */ /* 0x000fe4000f8e02ff */
[----:B------:R-:W-:Y:S02]  /*22a80*/  IMAD.MOV.U32 R2, RZ, RZ, R0 ;  /* 0x000000ffff027224 */ /* 0x000fe400078e0000 */
[----:B------:R-:W-:Y:S02]  /*22a90*/  IMAD.MOV.U32 R5, RZ, RZ, R8 ;  /* 0x000000ffff057224 */ /* 0x000fe400078e0008 */
[----:B------:R-:W-:-:S04]  /*22aa0*/  IMAD.WIDE.U32 R2, R24, UR4, R2 ;  /* 0x0000000418027c25 */ /* 0x000fc8000f8e0002 */
[----:B------:R-:W0:Y:S01]  /*22ab0*/  @P0 LDC R15, c[0x0][0xbec] ;  /* 0x0002fb00ff0f0b82 */ /* 0x000e220000000800 */
[----:B------:R-:W-:Y:S01]  /*22ac0*/  IMAD R7, R24, UR5, R7 ;  /* 0x0000000518077c24 */ /* 0x000fe2000f8e0207 */
[----:B------:R-:W-:-:S03]  /*22ad0*/  ULDC.64 UR4, c[0x0][0xb98] ;  /* 0x0002e60000047ab9 */ /* 0x000fc60000000a00 */
[----:B------:R-:W-:-:S03]  /*22ae0*/  IMAD.IADD R3, R3, 0x1, R7 ;  /* 0x0000000103037824 */ /* 0x000fc600078e0207 */
[----:B------:R-:W2:Y:S01]  /*22af0*/  @P0 LDC R21, c[0x0][0xbf0] ;  /* 0x0002fc00ff150b82 */ /* 0x000ea20000000800 */
[----:B------:R-:W-:-:S04]  /*22b00*/  IMAD.WIDE.U32 R2, R13, UR4, R2 ;  /* 0x000000040d027c25 */ /* 0x000fc8000f8e0002 */
[----:B0-----:R-:W-:-:S05]  /*22b10*/  @P0 IMAD.HI.U32 R4, R8, R15, RZ ;  /* 0x0000000f08040227 */ /* 0x001fca00078e00ff */
[----:B--2---:R-:W-:Y:S01]  /*22b20*/  @P0 SHF.R.U32.HI R5, RZ, R21, R4 ;  /* 0x00000015ff050219 */ /* 0x004fe20000011604 */
[----:B------:R-:W-:-:S03]  /*22b30*/  IMAD R4, R12, UR4, RZ ;  /* 0x000000040c047c24 */ /* 0x000fc6000f8e02ff */
[----:B------:R-:W-:Y:S01]  /*22b40*/  IADD3 R2, P0, R5, R2, RZ ;  /* 0x0000000205027210 */ /* 0x000fe20007f1e0ff */
[----:B------:R-:W-:-:S04]  /*22b50*/  IMAD.MOV R7, RZ, RZ, -R5 ;  /* 0x000000ffff077224 */ /* 0x000fc800078e0a05 */
[----:B------:R-:W-:Y:S01]  /*22b60*/  IMAD R7, R9, R7, R8 ;  /* 0x0000000709077224 */ /* 0x000fe200078e0208 */
[----:B------:R-:W-:Y:S01]  /*22b70*/  SHF.R.S32.HI R9, RZ, 0x1f, R5 ;  /* 0x0000001fff097819 */ /* 0x000fe20000011405 */
[----:B------:R-:W-:Y:S01]  /*22b80*/  IMAD R8, R13, UR5, R4 ;  /* 0x000000050d087c24 */ /* 0x000fe2000f8e0204 */
[----:B------:R-:W-:Y:S02]  /*22b90*/  ULDC.64 UR4, c[0x0][0xb88] ;  /* 0x0002e20000047ab9 */ /* 0x000fe40000000a00 */
[----:B------:R-:W-:Y:S02]  /*22ba0*/  SHF.R.S32.HI R4, RZ, 0x1f, R7 ;  /* 0x0000001fff047819 */ /* 0x000fe40000011407 */
[----:B------:R-:W-:-:S03]  /*22bb0*/  IADD3.X R3, R9, R3, R8, P0, !PT ;  /* 0x0000000309037210 */ /* 0x000fc600007fe408 */
[----:B------:R-:W-:Y:S02]  /*22bc0*/  IMAD R4, R4, UR4, RZ ;  /* 0x0000000404047c24 */ /* 0x000fe4000f8e02ff */
[----:B------:R-:W-:-:S04]  /*22bd0*/  IMAD.WIDE.U32 R2, R7, UR4, R2 ;  /* 0x0000000407027c25 */ /* 0x000fc8000f8e0002 */
[----:B------:R-:W-:Y:S01]  /*22be0*/  IMAD R5, R7, UR5, R4 ;  /* 0x0000000507057c24 */ /* 0x000fe2000f8e0204 */
[----:B------:R-:W-:Y:S02]  /*22bf0*/  ULDC.64 UR4, c[0x0][0xb50] ;  /* 0x0002d40000047ab9 */ /* 0x000fe40000000a00 */
[----:B------:R-:W-:Y:S01]  /*22c00*/  LEA R4, P0, R2, UR4, 0x2 ;  /* 0x0000000402047c11 */ /* 0x000fe2000f8010ff */
[----:B------:R-:W-:-:S05]  /*22c10*/  IMAD.IADD R3, R3, 0x1, R5 ;  /* 0x0000000103037824 */ /* 0x000fca00078e0205 */
[----:B------:R-:W-:Y:S02]  /*22c20*/  LEA.HI.X R5, R2, UR5, R3, 0x2, P0 ;  /* 0x0000000502057c11 */ /* 0x000fe400080f1403 */
[----:B------:R-:W-:-:S05]  /*22c30*/  MOV R3, 0xff800000 ;  /* 0xff80000000037802 */ /* 0x000fca0000000f00 */
[----:B------:R0:W-:Y:S02]  /*22c40*/  STG.E desc[UR54][R4.64], R3 ;  /* 0x0000000304007986 */ /* 0x0001e4000c101936 */
.L_x_656:
[----:B------:R-:W-:Y:S05]  /*22c50*/  BSYNC B1 ;  /* 0x0000000000017941 */ /* 0x000fea0003800000 */
.L_x_655:
[--C-:B0-----:R-:W-:Y:S01]  /*22c60*/  SHF.R.S32.HI R4, RZ, 0x1f, R26.reuse ;  /* 0x0000001fff047819 */ /* 0x101fe2000001141a */
[----:B------:R-:W-:Y:S01]  /*22c70*/  ULDC.64 UR4, c[0x0][0xaa0] ;  /* 0x0002a80000047ab9 */ /* 0x000fe20000000a00 */
[----:B------:R-:W-:Y:S01]  /*22c80*/  SHF.R.S32.HI R8, RZ, 0x1f, R26 ;  /* 0x0000001fff087819 */ /* 0x000fe2000001141a */
[----:B------:R-:W-:Y:S01]  /*22c90*/  IMAD R3, R11, UR4, RZ ;  /* 0x000000040b037c24 */ /* 0x000fe2000f8e02ff */
[-C--:B------:R-:W-:Y:S02]  /*22ca0*/  LEA.HI R4, R4, R26.reuse, RZ, 0x3 ;  /* 0x0000001a04047211 */ /* 0x080fe400078f18ff */
[----:B------:R-:W-:Y:S01]  /*22cb0*/  LEA.HI R8, R8, R26, RZ, 0x3 ;  /* 0x0000001a08087211 */ /* 0x000fe200078f18ff */
[----:B------:R-:W-:Y:S01]  /*22cc0*/  IMAD R5, R0, UR5, R3 ;  /* 0x0000000500057c24 */ /* 0x000fe2000f8e0203 */
[----:B------:R-:W-:Y:S01]  /*22cd0*/  LOP3.LUT R4, R4, 0xfffffff8, RZ, 0xc0, !PT ;  /* 0xfffffff804047812 */ /* 0x000fe200078ec0ff */
[----:B------:R-:W-:Y:S01]  /*22ce0*/  IMAD.WIDE.U32 R2, R0, UR4, RZ ;  /* 0x0000000400027c25 */ /* 0x000fe2000f8e00ff */
[----:B------:R-:W-:Y:S01]  /*22cf0*/  SHF.R.S32.HI R8, RZ, 0x3, R8 ;  /* 0x00000003ff087819 */ /* 0x000fe20000011408 */
[----:B------:R-:W-:-:S02]  /*22d00*/  ULDC.64 UR4, c[0x0][0xae8] ;  /* 0x0002ba0000047ab9 */ /* 0x000fc40000000a00 */
[----:B------:R-:W-:Y:S02]  /*22d10*/  IMAD.IADD R4, R26, 0x1, -R4 ;  /* 0x000000011a047824 */ /* 0x000fe400078e0a04 */
[----:B------:R-:W-:Y:S02]  /*22d20*/  IMAD.IADD R3, R3, 0x1, R5 ;  /* 0x0000000103037824 */ /* 0x000fe400078e0205 */
[----:B------:R-:W-:Y:S02]  /*22d30*/  IMAD R0, R4, 0x20, R8 ;  /* 0x0000002004007824 */ /* 0x000fe400078e0208 */
[----:B------:R-:W-:Y:S02]  /*22d40*/  IMAD R4, R10, UR4, RZ ;  /* 0x000000040a047c24 */ /* 0x000fe4000f8e02ff */
[----:B------:R-:W-:Y:S01]  /*22d50*/  IMAD.WIDE.U32 R2, R24, UR4, R2 ;  /* 0x0000000418027c25 */ /* 0x000fe2000f8e0002 */
[----:B------:R-:W-:-:S03]  /*22d60*/  LEA R9, R20, R0, 0x7 ;  /* 0x0000000014097211 */ /* 0x000fc600078e38ff */
[----:B------:R-:W-:Y:S01]  /*22d70*/  IMAD R7, R24, UR5, R4 ;  /* 0x0000000518077c24 */ /* 0x000fe2000f8e0204 */
[----:B------:R-:W-:Y:S01]  /*22d80*/  ULDC.64 UR4, c[0x0][0xaf0] ;  /* 0x0002bc0000047ab9 */ /* 0x000fe20000000a00 */
[----:B-1----:R-:W-:-:S04]  /*22d90*/  @P2 IMAD.HI.U32 R0, R9, R14, RZ ;  /* 0x0000000e09002227 */ /* 0x002fc800078e00ff */
[----:B------:R-:W-:Y:S01]  /*22da0*/  IMAD.MOV.U32 R5, RZ, RZ, R9 ;  /* 0x000000ffff057224 */ /* 0x000fe200078e0009 */
[----:B------:R-:W-:Y:S01]  /*22db0*/  @P2 SHF.R.U32.HI R5, RZ, R27, R0 ;  /* 0x0000001bff052219 */ /* 0x000fe20000011600 */
[----:B------:R-:W-:Y:S02]  /*22dc0*/  IMAD R4, R12, UR4, RZ ;  /* 0x000000040c047c24 */ /* 0x000fe4000f8e02ff */
[----:B------:R-:W-:Y:S01]  /*22dd0*/  IMAD.IADD R3, R3, 0x1, R7 ;  /* 0x0000000103037824 */ /* 0x000fe200078e0207 */
[----:B------:R-:W-:Y:S01]  /*22de0*/  SHF.R.S32.HI R0, RZ, 0x1f, R5 ;  /* 0x0000001fff007819 */ /* 0x000fe20000011405 */
[C---:B------:R-:W-:Y:S02]  /*22df0*/  IMAD R7, R13.reuse, UR5, R4 ;  /* 0x000000050d077c24 */ /* 0x040fe4000f8e0204 */
[----:B------:R-:W-:Y:S01]  /*22e00*/  IMAD.WIDE.U32 R2, R13, UR4, R2 ;  /* 0x000000040d027c25 */ /* 0x000fe2000f8e0002 */
[----:B------:R-:W-:-:S03]  /*22e10*/  ULDC.64 UR4, c[0x0][0xae0] ;  /* 0x0002b80000047ab9 */ /* 0x000fc60000000a00 */
[----:B------:R-:W-:Y:S01]  /*22e20*/  IMAD.MOV R4, RZ, RZ, -R5 ;  /* 0x000000ffff047224 */ /* 0x000fe200078e0a05 */
[----:B------:R-:W-:Y:S01]  /*22e30*/  IADD3 R3, R3, R7, RZ ;  /* 0x0000000703037210 */ /* 0x000fe20007ffe0ff */
[----:B------:R-:W-:Y:S02]  /*22e40*/  IMAD R0, R0, UR4, RZ ;  /* 0x0000000400007c24 */ /* 0x000fe4000f8e02ff */
[----:B------:R-:W-:Y:S02]  /*22e50*/  IMAD R7, R25, R4, R9 ;  /* 0x0000000419077224 */ /* 0x000fe400078e0209 */
[C---:B------:R-:W-:Y:S02]  /*22e60*/  IMAD R9, R5.reuse, UR5, R0 ;  /* 0x0000000505097c24 */ /* 0x040fe4000f8e0200 */
[----:B------:R-:W-:Y:S01]  /*22e70*/  IMAD.WIDE.U32 R2, R5, UR4, R2 ;  /* 0x0000000405027c25 */ /* 0x000fe2000f8e0002 */
[----:B------:R-:W-:Y:S01]  /*22e80*/  SHF.R.S32.HI R0, RZ, 0x1f, R7 ;  /* 0x0000001fff007819 */ /* 0x000fe20000011407 */
[----:B------:R-:W-:-:S02]  /*22e90*/  ULDC.64 UR4, c[0x0][0xad8] ;  /* 0x0002b60000047ab9 */ /* 0x000fc40000000a00 */
[----:B------:R-:W-:Y:S02]  /*22ea0*/  IMAD.IADD R3, R3, 0x1, R9 ;  /* 0x0000000103037824 */ /* 0x000fe400078e0209 */
[----:B------:R-:W-:Y:S02]  /*22eb0*/  IMAD R0, R0, UR4, RZ ;  /* 0x0000000400007c24 */ /* 0x000fe4000f8e02ff */
[----:B------:R-:W-:-:S04]  /*22ec0*/  IMAD.WIDE.U32 R4, R7, UR4, R2 ;  /* 0x0000000407047c25 */ /* 0x000fc8000f8e0002 */
[----:B------:R-:W-:Y:S01]  /*22ed0*/  IMAD R3, R7, UR5, R0 ;  /* 0x0000000507037c24 */ /* 0x000fe2000f8e0200 */
[----:B------:R-:W-:Y:S02]  /*22ee0*/  ULDC.64 UR4, c[0x0][0xa80] ;  /* 0x0002a00000047ab9 */ /* 0x000fe40000000a00 */
[----:B------:R-:W-:Y:S01]  /*22ef0*/  LEA R2, P0, R4, UR4, 0x1 ;  /* 0x0000000404027c11 */ /* 0x000fe2000f8008ff */
[----:B------:R-:W-:Y:S01]  /*22f00*/  IMAD.IADD R3, R5, 0x1, R3 ;  /* 0x0000000105037824 */ /* 0x000fe200078e0203 */
[----:B------:R-:W-:-:S04]  /*22f10*/  UMOV UR4, 0xffffffff ;  /* 0xffffffff00047882 */ /* 0x000fc80000000000 */
[----:B------:R-:W-:Y:S01]  /*22f20*/  LEA.HI.X R3, R4, UR5, R3, 0x1, P0 ;  /* 0x0000000504037c11 */ /* 0x000fe200080f0c03 */
[----:B------:R-:W-:Y:S06]  /*22f30*/  BRA.DIV UR4, `(.L_x_657) ;  /* 0x0000009604f07947 */ /* 0x000fec000b800000 */
[----:B------:R0:W1:Y:S04]  /*22f40*/  SHFL.IDX PT, R0, R3, RZ, 0x181f ;  /* 0x00181fff03007589 */ /* 0x00006800000e0000 */
[----:B------:R0:W2:Y:S02]  /*22f50*/  SHFL.IDX PT, R14, R2, RZ, 0x181f ;  /* 0x00181fff020e7589 */ /* 0x0000a400000e0000 */
.L_x_880:
[----:B------:R-:W-:Y:S01]  /*22f60*/  IMAD R25, R6, R25, RZ ;  /* 0x0000001906197224 */ /* 0x000fe200078e02ff */
[----:B------:R-:W-:Y:S01]  /*22f70*/  BSSY B1, `(.L_x_658) ;  /* 0x0000016000017945 */ /* 0x000fe20003800000 */
[----:B------:R-:W-:-:S05]  /*22f80*/  IMAD R6, R20, 0x80, R8 ;  /* 0x0000008014067824 */ /* 0x000fca00078e0208 */
[----:B------:R-:W-:-:S13]  /*22f90*/  ISETP.GE.AND P0, PT, R6, R25, PT ;  /* 0x000000190600720c */ /* 0x000fda0003f06270 */
[----:B------:R-:W-:Y:S05]  /*22fa0*/  @P0 BRA `(.L_x_659) ;  /* 0x0000000000480947 */ /* 0x000fea0003800000 */
[C---:B------:R-:W-:Y:S01]  /*22fb0*/  IADD3 R7, R234.reuse, 0x80, RZ ;  /* 0x00000080ea077810 */ /* 0x040fe20007ffe0ff */
[----:B------:R-:W-:Y:S01]  /*22fc0*/  ULDC UR4, c[0x0][0xac8] ;  /* 0x0002b20000047ab9 */ /* 0x000fe20000000800 */
[C---:B------:R-:W-:Y:S01]  /*22fd0*/  VIADD R10, R234.reuse, 0x80 ;  /* 0x00000080ea0a7836 */ /* 0x040fe20000000000 */
[----:B------:R-:W-:Y:S02]  /*22fe0*/  ISETP.GE.AND P3, PT, R234, UR4, PT ;  /* 0x00000004ea007c0c */ /* 0x000fe4000bf66270 */
[----:B------:R-:W-:Y:S02]  /*22ff0*/  ISETP.GE.AND P4, PT, R237, UR4, PT ;  /* 0x00000004ed007c0c */ /* 0x000fe4000bf86270 */
[----:B------:R-:W-:Y:S02]  /*23000*/  ISETP.GE.AND P5, PT, R7, UR4, PT ;  /* 0x0000000407007c0c */ /* 0x000fe4000bfa6270 */
[----:B------:R-:W-:Y:S02]  /*23010*/  SHF.R.S32.HI R12, RZ, 0x1f, R234 ;  /* 0x0000001fff0c7819 */ /* 0x000fe400000114ea */
[----:B------:R-:W-:-:S02]  /*23020*/  SHF.R.S32.HI R11, RZ, 0x1f, R237 ;  /* 0x0000001fff0b7819 */ /* 0x000fc400000114ed */
[----:B------:R-:W-:-:S03]  /*23030*/  SHF.R.S32.HI R10, RZ, 0x1f, R10 ;  /* 0x0000001fff0a7819 */ /* 0x000fc6000001140a */
[CC--:B--2---:R-:W-:Y:S02]  /*23040*/  @!P3 LEA R4, P0, R234.reuse, R14.reuse, 0x1 ;  /* 0x0000000eea04b211 */ /* 0x0c4fe400078008ff */
[-C--:B------:R-:W-:Y:S02]  /*23050*/  @!P4 LEA R8, P1, R237, R14.reuse, 0x1 ;  /* 0x0000000eed08c211 */ /* 0x080fe400078208ff */
[----:B------:R-:W-:Y:S02]  /*23060*/  @!P5 LEA R14, P2, R7, R14, 0x1 ;  /* 0x0000000e070ed211 */ /* 0x000fe400078408ff */
[-C--:B-1----:R-:W-:Y:S02]  /*23070*/  @!P3 LEA.HI.X R5, R234, R0.reuse, R12, 0x1, P0 ;  /* 0x00000000ea05b211 */ /* 0x082fe400000f0c0c */
[-C--:B------:R-:W-:Y:S02]  /*23080*/  @!P4 LEA.HI.X R9, R237, R0.reuse, R11, 0x1, P1 ;  /* 0x00000000ed09c211 */ /* 0x080fe400008f0c0b */
[----:B------:R-:W-:Y:S01]  /*23090*/  @!P5 LEA.HI.X R15, R7, R0, R10, 0x1, P2 ;  /* 0x00000000070fd211 */ /* 0x000fe200010f0c0a */
[----:B------:R3:W-:Y:S04]  /*230a0*/  @!P3 ST.E.128 desc[UR54][R4.64], RZ ;  /* 0x000000ff0400b985 */ /* 0x0007e8000c101d36 */
[----:B------:R3:W-:Y:S04]  /*230b0*/  @!P4 ST.E.128 desc[UR54][R8.64], RZ ;  /* 0x000000ff0800c985 */ /* 0x0007e8000c101d36 */
[----:B------:R3:W-:Y:S02]  /*230c0*/  @!P5 ST.E.128 desc[UR54][R14.64], RZ ;  /* 0x000000ff0e00d985 */ /* 0x0007e4000c101d36 */
.L_x_659:
[----:B------:R-:W-:Y:S05]  /*230d0*/  BSYNC B1 ;  /* 0x0000000000017941 */ /* 0x000fea0003800000 */
.L_x_658:
[----:B------:R-:W-:-:S03]  /*230e0*/  UMOV UR4, 0xffffffff ;  /* 0xffffffff00047882 */ /* 0x000fc60000000000 */
[----:B------:R-:W-:Y:S05]  /*230f0*/  BRA.DIV UR4, `(.L_x_660) ;  /* 0x0000009604b47947 */ /* 0x000fea000b800000 */
[----:B-1----:R1:W4:Y:S04]  /*23100*/  SHFL.IDX PT, R0, R3, 0x1, 0x181f ;  /* 0x00381f0003007f89 */ /* 0x00232800000e0000 */
[----:B--23--:R1:W2:Y:S02]  /*23110*/  SHFL.IDX PT, R14, R2, 0x1, 0x181f ;  /* 0x00381f00020e7f89 */ /* 0x00c2a400000e0000 */
.L_x_884:
[----:B------:R-:W-:Y:S01]  /*23120*/  VIADD R4, R6, 0x20 ;  /* 0x0000002006047836 */ /* 0x000fe20000000000 */
[----:B------:R-:W-:Y:S04]  /*23130*/  BSSY B1, `(.L_x_661) ;  /* 0x0000015000017945 */ /* 0x000fe80003800000 */
[----:B------:R-:W-:-:S13]  /*23140*/  ISETP.GE.AND P0, PT, R4, R25, PT ;  /* 0x000000190400720c */ /* 0x000fda0003f06270 */
[----:B------:R-:W-:Y:S05]  /*23150*/  @P0 BRA `(.L_x_662) ;  /* 0x0000000000480947 */ /* 0x000fea0003800000 */
[C---:B------:R-:W-:Y:S01]  /*23160*/  VIADD R7, R234.reuse, 0x80 ;  /* 0x00000080ea077836 */ /* 0x040fe20000000000 */
[----:B------:R-:W-:Y:S01]  /*23170*/  ULDC UR4, c[0x0][0xac8] ;  /* 0x0002b20000047ab9 */ /* 0x000fe20000000800 */
[C---:B------:R-:W-:Y:S02]  /*23180*/  IADD3 R10, R234.reuse, 0x80, RZ ;  /* 0x00000080ea0a7810 */ /* 0x040fe40007ffe0ff */
[----:B------:R-:W-:Y:S02]  /*23190*/  ISETP.GE.AND P3, PT, R234, UR4, PT ;  /* 0x00000004ea007c0c */ /* 0x000fe4000bf66270 */
[----:B------:R-:W-:Y:S02]  /*231a0*/  ISETP.GE.AND P4, PT, R237, UR4, PT ;  /* 0x00000004ed007c0c */ /* 0x000fe4000bf86270 */
[----:B------:R-:W-:Y:S02]  /*231b0*/  ISETP.GE.AND P5, PT, R7, UR4, PT ;  /* 0x0000000407007c0c */ /* 0x000fe4000bfa6270 */
[----:B------:R-:W-:-:S02]  /*231c0*/  SHF.R.S32.HI R12, RZ, 0x1f, R234 ;  /* 0x0000001fff0c7819 */ /* 0x000fc400000114ea */
[----:B------:R-:W-:Y:S02]  /*231d0*/  SHF.R.S32.HI R11, RZ, 0x1f, R237 ;  /* 0x0000001fff0b7819 */ /* 0x000fe400000114ed */
[----:B------:R-:W-:-:S03]  /*231e0*/  SHF.R.S32.HI R10, RZ, 0x1f, R10 ;  /* 0x0000001fff0a7819 */ /* 0x000fc6000001140a */
[CC--:B--2---:R-:W-:Y:S02]  /*231f0*/  @!P3 LEA R4, P0, R234.reuse, R14.reuse, 0x1 ;  /* 0x0000000eea04b211 */ /* 0x0c4fe400078008ff */
[-C--:B------:R-:W-:Y:S02]  /*23200*/  @!P4 LEA R8, P1, R237, R14.reuse, 0x1 ;  /* 0x0000000eed08c211 */ /* 0x080fe400078208ff */
[----:B------:R-:W-:Y:S02]  /*23210*/  @!P5 LEA R14, P2, R7, R14, 0x1 ;  /* 0x0000000e070ed211 */ /* 0x000fe400078408ff */
[-C--:B----4-:R-:W-:Y:S02]  /*23220*/  @!P3 LEA.HI.X R5, R234, R0.reuse, R12, 0x1, P0 ;  /* 0x00000000ea05b211 */ /* 0x090fe400000f0c0c */
[-C--:B------:R-:W-:Y:S02]  /*23230*/  @!P4 LEA.HI.X R9, R237, R0.reuse, R11, 0x1, P1 ;  /* 0x00000000ed09c211 */ /* 0x080fe400008f0c0b */
[----:B------:R-:W-:Y:S01]  /*23240*/  @!P5 LEA.HI.X R15, R7, R0, R10, 0x1, P2 ;  /* 0x00000000070fd211 */ /* 0x000fe200010f0c0a */
[----:B------:R3:W-:Y:S04]  /*23250*/  @!P3 ST.E.128 desc[UR54][R4.64], RZ ;  /* 0x000000ff0400b985 */ /* 0x0007e8000c101d36 */
[----:B------:R3:W-:Y:S04]  /*23260*/  @!P4 ST.E.128 desc[UR54][R8.64], RZ ;  /* 0x000000ff0800c985 */ /* 0x0007e8000c101d36 */
[----:B------:R3:W-:Y:S02]  /*23270*/  @!P5 ST.E.128 desc[UR54][R14.64], RZ ;  /* 0x000000ff0e00d985 */ /* 0x0007e4000c101d36 */
.L_x_662:
[----:B------:R-:W-:Y:S05]  /*23280*/  BSYNC B1 ;  /* 0x0000000000017941 */ /* 0x000fea0003800000 */
.L_x_661:
[----:B------:R-:W-:-:S03]  /*23290*/  UMOV UR4, 0xffffffff ;  /* 0xffffffff00047882 */ /* 0x000fc60000000000 */
[----:B------:R-:W-:Y:S05]  /*232a0*/  BRA.DIV UR4, `(.L_x_663) ;  /* 0x0000009604907947 */ /* 0x000fea000b800000 */
[----:B----4-:R4:W0:Y:S04]  /*232b0*/  SHFL.IDX PT, R0, R3, 0x2, 0x181f ;  /* 0x00581f0003007f89 */ /* 0x01082800000e0000 */
[----:B--23--:R4:W2:Y:S02]  /*232c0*/  SHFL.IDX PT, R14, R2, 0x2, 0x181f ;  /* 0x00581f00020e7f89 */ /* 0x00c8a400000e0000 */
.L_x_888:
[----:B------:R-:W-:Y:S01]  /*232d0*/  VIADD R4, R6, 0x40 ;  /* 0x0000004006047836 */ /* 0x000fe20000000000 */
[----:B------:R-:W-:Y:S04]  /*232e0*/  BSSY B1, `(.L_x_664) ;  /* 0x0000015000017945 */ /* 0x000fe80003800000 */
[----:B------:R-:W-:-:S13]  /*232f0*/  ISETP.GE.AND P0, PT, R4, R25, PT ;  /* 0x000000190400720c */ /* 0x000fda0003f06270 */
[----:B------:R-:W-:Y:S05]  /*23300*/  @P0 BRA `(.L_x_665) ;  /* 0x0000000000480947 */ /* 0x000fea0003800000 */
[C---:B------:R-:W-:Y:S01]  /*23310*/  VIADD R7, R234.reuse, 0x80 ;  /* 0x00000080ea077836 */ /* 0x040fe20000000000 */
        /* <DEDUP_REMOVED lines=11> */
[-C--:B0-----:R-:W-:Y:S02]  /*233d0*/  @!P3 LEA.HI.X R5, R234, R0.reuse, R12, 0x1, P0 ;  /* 0x00000000ea05b211 */ /* 0x081fe400000f0c0c */
[-C--:B------:R-:W-:Y:S02]  /*233e0*/  @!P4 LEA.HI.X R9, R237, R0.reuse, R11, 0x1, P1 ;  /* 0x00000000ed09c211 */ /* 0x080fe400008f0c0b */
[----:B------:R-:W-:Y:S01]  /*233f0*/  @!P5 LEA.HI.X R15, R7, R0, R10, 0x1, P2 ;  /* 0x00000000070fd211 */ /* 0x000fe200010f0c0a */
[----:B------:R3:W-:Y:S04]  /*23400*/  @!P3 ST.E.128 desc[UR54][R4.64], RZ ;  /* 0x000000ff0400b985 */ /* 0x0007e8000c101d36 */
[----:B------:R3:W-:Y:S04]  /*23410*/  @!P4 ST.E.128 desc[UR54][R8.64], RZ ;  /* 0x000000ff0800c985 */ /* 0x0007e8000c101d36 */
[----:B------:R3:W-:Y:S02]  /*23420*/  @!P5 ST.E.128 desc[UR54][R14.64], RZ ;  /* 0x000000ff0e00d985 */ /* 0x0007e4000c101d36 */
.L_x_665:
[----:B------:R-:W-:Y:S05]  /*23430*/  BSYNC B1 ;  /* 0x0000000000017941 */ /* 0x000fea0003800000 */
.L_x_664:
[----:B------:R-:W-:-:S03]  /*23440*/  UMOV UR4, 0xffffffff ;  /* 0xffffffff00047882 */ /* 0x000fc60000000000 */
[----:B------:R-:W-:Y:S05]  /*23450*/  BRA.DIV UR4, `(.L_x_666) ;  /* 0x00000096046c7947 */ /* 0x000fea000b800000 */
[----:B0-----:R0:W0:Y:S04]  /*23460*/  SHFL.IDX PT, R0, R3, 0x3, 0x181f ;  /* 0x00781f0003007f89 */ /* 0x00102800000e0000 */
[----:B--23--:R2:W3:Y:S02]  /*23470*/  SHFL.IDX PT, R14, R2, 0x3, 0x181f ;  /* 0x00781f00020e7f89 */ /* 0x00c4e400000e0000 */
.L_x_892:
[----:B-12-4-:R-:W-:-:S04]  /*23480*/  IADD3 R2, R6, 0x60, RZ ;  /* 0x0000006006027810 */ /* 0x016fc80007ffe0ff */
        /* <DEDUP_REMOVED lines=11> */
[CC--:B---3--:R-:W-:Y:S02]  /*23540*/  @!P3 LEA R2, P0, R234.reuse, R14.reuse, 0x1 ;  /* 0x0000000eea02b211 */ /* 0x0c8fe400078008ff */
        /* <DEDUP_REMOVED lines=8> */
.L_x_653:
[----:B------:R-:W-:Y:S05]  /*235d0*/  BSYNC B0 ;  /* 0x0000000000007941 */ /* 0x000fea0003800000 */
.L_x_643:
[----:B0-----:R-:W5:Y:S01]  /*235e0*/  LDL R0, [R1+0x1c] ;  /* 0x00001c0001007983 */ /* 0x001f620000100800 */
[----:B------:R-:W-:Y:S02]  /*235f0*/  ULDC UR4, c[0x0][0xc3c] ;  /* 0x00030f0000047ab9 */ /* 0x000fe40000000800 */
[----:B-----5:R-:W-:-:S13]  /*23600*/  ISETP.GE.AND P0, PT, R0, UR4, PT ;  /* 0x0000000400007c0c */ /* 0x020fda000bf06270 */
[----:B------:R-:W-:Y:S05]  /*23610*/  @!P0 BRA `(.L_x_667) ;  /* 0xfffffddc00988947 */ /* 0x000fea000383ffff */
[----:B------:R-:W-:Y:S05]  /*23620*/  BRA `(.L_x_476) ;  /* 0x0000007000447947 */ /* 0x000fea0003800000 */
.L_x_474:
        /* <DEDUP_REMOVED lines=15> */
[----:B------:R-:W1:Y:S01]  /*23720*/  LDS.128 R16, [UR4+0x334d0] ;  /* 0x0334d004ff107984 */ /* 0x000e620008000c00 */
[----:B------:R-:W-:Y:S06]  /*23730*/  BAR.ARV 0x4, 0x180 ;  /* 0x0106000000007b1d */ /* 0x000fec0000002000 */
[----:B------:R-:W-:Y:S05]  /*23740*/  BRA `(.L_x_669) ;  /* 0x0000000400fc7947 */ /* 0x000fea0003800000 */
.L_x_668:
[----:B0-----:R-:W0:Y:S01]  /*23750*/  S2R R2, SR_TID.X ;  /* 0x0000000000027919 */ /* 0x001e220000002100 */
[----:B------:R-:W-:Y:S01]  /*23760*/  ULDC UR4, c[0x0][0xc3c] ;  /* 0x00030f0000047ab9 */ /* 0x000fe20000000800 */
[----:B------:R-:W1:Y:S01]  /*23770*/  S2UR UR6, SR_CTAID.X ;  /* 0x00000000000679c3 */ /* 0x000e620000002500 */
[----:B------:R-:W-:Y:S01]  /*23780*/  ULDC UR5, c[0x0][0xc38] ;  /* 0x00030e0000057ab9 */ /* 0x000fe20000000800 */
        /* <DEDUP_REMOVED lines=8> */
[C---:B------:R-:W-:Y:S01]  /*23810*/  ISETP.GE.U32.AND P2, PT, R5.reuse, 0x2, PT ;  /* 0x000000020500780c */ /* 0x040fe20003f46070 */
[----:B------:R-:W-:Y:S01]  /*23820*/  IMAD.MOV.U32 R16, RZ, RZ, RZ ;  /* 0x000000ffff107224 */ /* 0x000fe200078e00ff */
[C---:B------:R-:W-:Y:S02]  /*23830*/  ISETP.GE.U32.AND P3, PT, R5.reuse, 0x4, PT ;  /* 0x000000040500780c */ /* 0x040fe40003f66070 */
[C---:B------:R-:W-:Y:S02]  /*23840*/  ISETP.GE.U32.AND P4, PT, R5.reuse, 0x8, PT ;  /* 0x000000080500780c */ /* 0x040fe40003f86070 */
[----:B------:R-:W-:Y:S01]  /*23850*/  ISETP.GE.U32.AND P5, PT, R5, 0x10, PT ;  /* 0x000000100500780c */ /* 0x000fe20003fa6070 */
[----:B--2---:R-:W0:Y:S02]  /*23860*/  SHFL.UP PT, R4, R0, 0x1, RZ ;  /* 0x0420000000047989 */ /* 0x004e2400000e00ff */
[----:B0-----:R-:W-:-:S04]  /*23870*/  SEL R7, R4, RZ, P1 ;  /* 0x000000ff04077207 */ /* 0x001fc80000800000 */
[----:B------:R-:W-:-:S05]  /*23880*/  IADD3 R7, R0, R7, RZ ;  /* 0x0000000700077210 */ /* 0x000fca0007ffe0ff */
        /* <DEDUP_REMOVED lines=10> */
[----:B0-----:R-:W-:-:S04]  /*23930*/  SEL R7, R2, RZ, P5 ;  /* 0x000000ff02077207 */ /* 0x001fc80002800000 */
[----:B------:R-:W-:-:S05]  /*23940*/  IADD3 R2, R6, R7, RZ ;  /* 0x0000000706027210 */ /* 0x000fca0007ffe0ff */
[----:B------:R-:W0:Y:S02]  /*23950*/  SHFL.IDX PT, R4, R2, 0x1f, 0x1f ;  /* 0x03e01f0002047f89 */ /* 0x000e2400000e0000 */
[----:B0-----:R-:W-:-:S04]  /*23960*/  IMAD R4, R4, UR5, RZ ;  /* 0x0000000504047c24 */ /* 0x001fc8000f8e02ff */
[----:B------:R-:W-:Y:S01]  /*23970*/  IMAD.MOV.U32 R7, RZ, RZ, R4 ;  /* 0x000000ffff077224 */ /* 0x000fe200078e0004 */
[----:B-1----:R-:W-:-:S13]  /*23980*/  ISETP.GT.AND P6, PT, R4, UR6, PT ;  /* 0x0000000604007c0c */ /* 0x002fda000bfc4270 */
[----:B------:R-:W-:Y:S05]  /*23990*/  @P6 BRA `(.L_x_670) ;  /* 0x0000000000a06947 */ /* 0x000fea0003800000 */
[----:B------:R-:W0:Y:S01]  /*239a0*/  LDC R6, c[0x0][0xc3c] ;  /* 0x00030f00ff067b82 */ /* 0x000e220000000800 */
[----:B------:R-:W-:Y:S01]  /*239b0*/  IMAD.MOV.U32 R4, RZ, RZ, R7 ;  /* 0x000000ffff047224 */ /* 0x000fe200078e0007 */
[----:B------:R-:W-:Y:S01]  /*239c0*/  UMOV UR4, URZ ;  /* 0x0000003f00047c82 */ /* 0x000fe20008000000 */
[----:B------:R-:W-:Y:S01]  /*239d0*/  ULDC UR7, c[0x0][0xc3c] ;  /* 0x00030f0000077ab9 */ /* 0x000fe20000000800 */
[----:B------:R-:W-:-:S05]  /*239e0*/  ULDC UR5, c[0x0][0xc38] ;  /* 0x00030e0000057ab9 */ /* 0x000fca0000000800 */
.L_x_674:
[----:B------:R-:W-:Y:S01]  /*239f0*/  UIADD3 UR4, UR4, 0x1f, URZ ;  /* 0x0000001f04047890 */ /* 0x000fe2000fffe03f */
[----:B------:R-:W-:-:S05]  /*23a00*/  MOV R19, UR7 ;  /* 0x0000000700137c02 */ /* 0x000fca0008000f00 */
[----:B0-----:R-:W-:-:S13]  /*23a10*/  ISETP.LE.AND P6, PT, R6, UR4, PT ;  /* 0x0000000406007c0c */ /* 0x001fda000bfc3270 */
[----:B------:R-:W-:Y:S05]  /*23a20*/  @P6 BRA `(.L_x_671) ;  /* 0x0000000400206947 */ /* 0x000fea0003800000 */
[----:B------:R-:W-:Y:S01]  /*23a30*/  VIADD R7, R5, UR4 ;  /* 0x0000000405077c36 */ /* 0x000fe20008000000 */
[----:B------:R-:W-:Y:S01]  /*23a40*/  BSSY B0, `(.L_x_672) ;  /* 0x0000007000007945 */ /* 0x000fe20003800000 */
[----:B------:R-:W-:-:S03]  /*23a50*/  IMAD.MOV.U32 R0, RZ, RZ, RZ ;  /* 0x000000ffff007224 */ /* 0x000fc600078e00ff */
[----:B------:R-:W-:-:S13]  /*23a60*/  ISETP.GE.OR P6, PT, R7, R6, !P0 ;  /* 0x000000060700720c */ /* 0x000fda00047c6670 */
[----:B------:R-:W-:Y:S05]  /*23a70*/  @P6 BRA `(.L_x_673) ;  /* 0x00000000000c6947 */ /* 0x000fea0003800000 */
[----:B------:R-:W0:Y:S02]  /*23a80*/  LDC.64 R2, c[0x0][0xc80] ;  /* 0x00032000ff027b82 */ /* 0x000e240000000a00 */
[----:B0-----:R-:W-:-:S05]  /*23a90*/  IMAD.WIDE R2, R7, 0x4, R2 ;  /* 0x0000000407027825 */ /* 0x001fca00078e0202 */
[----:B------:R0:W5:Y:S02]  /*23aa0*/  LDG.E R0, desc[UR54][R2.64] ;  /* 0x0000003602007981 */ /* 0x000164000c1e1900 */
.L_x_673:
[----:B------:R-:W-:Y:S05]  /*23ab0*/  BSYNC B0 ;  /* 0x0000000000007941 */ /* 0x000fea0003800000 */
.L_x_672:
[----:B0----5:R-:W0:Y:S02]  /*23ac0*/  SHFL.UP PT, R2, R0, 0x1, RZ ;  /* 0x0420000000027989 */ /* 0x021e2400000e00ff */
[----:B0-----:R-:W-:-:S05]  /*23ad0*/  SEL R3, R2, RZ, P1 ;  /* 0x000000ff02037207 */ /* 0x001fca0000800000 */
[----:B------:R-:W-:-:S05]  /*23ae0*/  IMAD.IADD R3, R0, 0x1, R3 ;  /* 0x0000000100037824 */ /* 0x000fca00078e0203 */
[----:B------:R-:W0:Y:S02]  /*23af0*/  SHFL.UP PT, R2, R3, 0x2, RZ ;  /* 0x0440000003027989 */ /* 0x000e2400000e00ff */
        /* <DEDUP_REMOVED lines=11> */
[----:B------:R-:W0:Y:S02]  /*23bb0*/  SHFL.IDX PT, R3, R9, 0x1f, 0x1f ;  /* 0x03e01f0009037f89 */ /* 0x000e2400000e0000 */
[----:B0-----:R-:W-:-:S05]  /*23bc0*/  IMAD R3, R3, UR5, RZ ;  /* 0x0000000503037c24 */ /* 0x001fca000f8e02ff */
[----:B------:R-:W-:-:S04]  /*23bd0*/  IADD3 R4, R3, R4, RZ ;  /* 0x0000000403047210 */ /* 0x000fc80007ffe0ff */
[----:B------:R-:W-:-:S13]  /*23be0*/  ISETP.GT.AND P6, PT, R4, UR6, PT ;  /* 0x0000000604007c0c */ /* 0x000fda000bfc4270 */
[----:B------:R-:W-:Y:S05]  /*23bf0*/  @!P6 BRA `(.L_x_674) ;  /* 0xfffffffc007ce947 */ /* 0x000fea000383ffff */
[----:B------:R-:W-:Y:S02]  /*23c00*/  IMAD.MOV.U32 R2, RZ, RZ, R9 ;  /* 0x000000ffff027224 */ /* 0x000fe400078e0009 */
[----:B------:R-:W-:-:S07]  /*23c10*/  IMAD.MOV.U32 R7, RZ, RZ, R3 ;  /* 0x000000ffff077224 */ /* 0x000fce00078e0003 */
.L_x_670:
[----:B------:R-:W-:-:S04]  /*23c20*/  IMAD.IADD R7, R4, 0x1, -R7 ;  /* 0x0000000104077824 */ /* 0x000fc800078e0a07 */
[----:B------:R-:W-:-:S05]  /*23c30*/  IMAD R3, R2, UR5, R7 ;  /* 0x0000000502037c24 */ /* 0x000fca000f8e0207 */
[----:B------:R-:W-:-:S13]  /*23c40*/  ISETP.GT.AND P0, PT, R3, UR6, PT ;  /* 0x0000000603007c0c */ /* 0x000fda000bf04270 */
[----:B------:R-:W-:-:S04]  /*23c50*/  VOTE.ANY R6, PT, !P0 ;  /* 0x0000000000067806 */ /* 0x000fc800040e0100 */
[----:B------:R-:W0:Y:S01]  /*23c60*/  POPC R19, R6 ;  /* 0x0000000600137309 */ /* 0x000e220000000000 */
[----:B------:R-:W-:Y:S01]  /*23c70*/  ISETP.NE.AND P0, PT, R6, RZ, PT ;  /* 0x000000ff0600720c */ /* 0x000fe20003f05270 */
[----:B0-----:R-:W0:Y:S02]  /*23c80*/  SHFL.IDX PT, R0, R0, R19, 0x1f ;  /* 0x00001f1300007589 */ /* 0x001e2400000e0000 */
[----:B0-----:R-:W-:-:S04]  /*23c90*/  IABS R4, R0 ;  /* 0x0000000000047213 */ /* 0x001fc80000000000 */
[----:B------:R-:W0:Y:S08]  /*23ca0*/  I2F.RP R8, R4 ;  /* 0x0000000400087306 */ /* 0x000e300000209400 */
[----:B0-----:R-:W0:Y:S02]  /*23cb0*/  MUFU.RCP R8, R8 ;  /* 0x0000000800087308 */ /* 0x001e240000001000 */
[----:B0-----:R-:W-:-:S06]  /*23cc0*/  IADD3 R3, R8, 0xffffffe, RZ ;  /* 0x0ffffffe08037810 */ /* 0x001fcc0007ffe0ff */
[----:B------:R-:W0:Y:S02]  /*23cd0*/  F2I.FTZ.U32.TRUNC.NTZ R3, R3 ;  /* 0x0000000300037305 */ /* 0x000e24000021f000 */
[----:B0-----:R-:W-:Y:S01]  /*23ce0*/  IMAD.MOV R11, RZ, RZ, -R3 ;  /* 0x000000ffff0b7224 */ /* 0x001fe200078e0a03 */
[----:B------:R-:W-:Y:S06]  /*23cf0*/  @!P0 BRA `(.L_x_675) ;  /* 0x0000000000088947 */ /* 0x000fec0003800000 */
[----:B------:R-:W-:-:S05]  /*23d00*/  VIADD R9, R19, 0xffffffff ;  /* 0xffffffff13097836 */ /* 0x000fca0000000000 */
[----:B------:R0:W1:Y:S02]  /*23d10*/  SHFL.IDX PT, R16, R2, R9, 0x1f ;  /* 0x00001f0902107589 */ /* 0x00006400000e0000 */
.L_x_675:
[----:B-1----:R-:W-:Y:S01]  /*23d20*/  IMAD R16, R16, UR5, R7 ;  /* 0x0000000510107c24 */ /* 0x002fe2000f8e0207 */
[----:B------:R-:W-:Y:S01]  /*23d30*/  IABS R6, R0 ;  /* 0x0000000000067213 */ /* 0x000fe20000000000 */
[----:B------:R-:W-:Y:S02]  /*23d40*/  IMAD R7, R11, R4, RZ ;  /* 0x000000040b077224 */ /* 0x000fe400078e02ff */
[----:B0-----:R-:W-:Y:S01]  /*23d50*/  IMAD.MOV.U32 R2, RZ, RZ, RZ ;  /* 0x000000ffff027224 */ /* 0x001fe200078e00ff */
[----:B------:R-:W-:Y:S01]  /*23d60*/  IADD3 R6, RZ, -R6, RZ ;  /* 0x80000006ff067210 */ /* 0x000fe20007ffe0ff */
[----:B------:R-:W-:Y:S02]  /*23d70*/  VIADD R19, R19, UR4 ;  /* 0x0000000413137c36 */ /* 0x000fe40008000000 */
[----:B------:R-:W-:Y:S01]  /*23d80*/  IMAD.HI.U32 R2, R3, R7, R2 ;  /* 0x0000000703027227 */ /* 0x000fe200078e0002 */
[----:B------:R-:W-:-:S04]  /*23d90*/  IADD3 R7, -R16, UR6, RZ ;  /* 0x0000000610077c10 */ /* 0x000fc8000fffe1ff */
[----:B------:R-:W-:-:S05]  /*23da0*/  IABS R3, R7 ;  /* 0x0000000700037213 */ /* 0x000fca0000000000 */
        /* <DEDUP_REMOVED lines=10> */
[----:B------:R-:W-:Y:S02]  /*23e50*/  @!P2 IADD3 R2, -R2, RZ, RZ ;  /* 0x000000ff0202a210 */ /* 0x000fe40007ffe1ff */
[----:B------:R-:W-:-:S05]  /*23e60*/  @!P1 LOP3.LUT R2, RZ, R0, RZ, 0x33, !PT ;  /* 0x00000000ff029212 */ /* 0x000fca00078e33ff */
[--C-:B------:R-:W-:Y:S02]  /*23e70*/  IMAD.MOV R17, RZ, RZ, -R2.reuse ;  /* 0x000000ffff117224 */ /* 0x100fe400078e0a02 */
[----:B------:R-:W-:Y:S02]  /*23e80*/  IMAD.MOV.U32 R18, RZ, RZ, R2 ;  /* 0x000000ffff127224 */ /* 0x000fe400078e0002 */
[----:B------:R-:W-:Y:S01]  /*23e90*/  IMAD R17, R0, R17, R7 ;  /* 0x0000001100117224 */ /* 0x000fe200078e0207 */
[----:B------:R-:W-:Y:S06]  /*23ea0*/  BRA `(.L_x_676) ;  /* 0x00000000000c7947 */ /* 0x000fec0003800000 */
.L_x_671:
[----:B------:R-:W-:Y:S01]  /*23eb0*/  MOV R17, RZ ;  /* 0x000000ff00117202 */ /* 0x000fe20000000f00 */
[----:B------:R-:W-:Y:S02]  /*23ec0*/  IMAD.U32 R16, RZ, RZ, UR6 ;  /* 0x00000006ff107e24 */ /* 0x000fe4000f8e00ff */
[----:B------:R-:W-:-:S07]  /*23ed0*/  IMAD.MOV.U32 R18, RZ, RZ, RZ ;  /* 0x000000ffff127224 */ /* 0x000fce00078e00ff */
.L_x_676:
[----:B------:R-:W-:-:S13]  /*23ee0*/  ISETP.NE.AND P0, PT, R5, RZ, PT ;  /* 0x000000ff0500720c */ /* 0x000fda0003f05270 */
[----:B------:R-:W0:Y:S01]  /*23ef0*/  @!P0 S2R R3, SR_CgaCtaId ;  /* 0x0000000000038919 */ /* 0x000e220000008800 */
[----:B------:R-:W-:-:S04]  /*23f00*/  @!P0 MOV R0, 0x400 ;  /* 0x0000040000008802 */ /* 0x000fc80000000f00 */
[----:B0-----:R-:W-:-:S05]  /*23f10*/  @!P0 LEA R0, R3, R0, 0x18 ;  /* 0x0000000003008211 */ /* 0x001fca00078ec0ff */
[----:B------:R2:W-:Y:S01]  /*23f20*/  @!P0 STS.128 [R0+0x334d0], R16 ;  /* 0x0334d01000008388 */ /* 0x0005e20000000c00 */
[----:B------:R-:W-:Y:S06]  /*23f30*/  BAR.ARV 0x5, 0x180 ;  /* 0x0146000000007b1d */ /* 0x000fec0000002000 */
.L_x_669:
[----:B--2---:R-:W-:Y:S01]  /*23f40*/  IMAD.MOV.U32 R0, RZ, RZ, 0x1 ;  /* 0x00000001ff007424 */ /* 0x004fe200078e00ff */
[----:B------:R2:W-:Y:S01]  /*23f50*/  STL [R1+0xc], RZ ;  /* 0x00000cff01007387 */ /* 0x0005e20000100800 */
[----:B------:R-:W-:Y:S02]  /*23f60*/  ULDC UR4, c[0x0][0xc3c] ;  /* 0x00030f0000047ab9 */ /* 0x000fe40000000800 */
[----:B-1----:R-:W-:Y:S01]  /*23f70*/  ISETP.GE.AND P0, PT, R19, UR4, PT ;  /* 0x0000000413007c0c */ /* 0x002fe2000bf06270 */
[----:B------:R2:W-:Y:S04]  /*23f80*/  STL [R1+0x14], R0 ;  /* 0x0000140001007387 */ /* 0x0005e80000100800 */
[----:B------:R2:W-:Y:S08]  /*23f90*/  STL [R1+0x58], RZ ;  /* 0x000058ff01007387 */ /* 0x0005f00000100800 */
[----:B--2---:R-:W-:Y:S05]  /*23fa0*/  @P0 BRA `(.L_x_677) ;  /* 0x0000006000e00947 */ /* 0x004fea0003800000 */
[----:B------:R-:W1:Y:S01]  /*23fb0*/  S2R R10, SR_TID.X ;  /* 0x00000000000a7919 */ /* 0x000e620000002100 */
[----:B------:R-:W2:Y:S01]  /*23fc0*/  S2UR UR5, SR_CgaCtaId ;  /* 0x00000000000579c3 */ /* 0x000ea20000008800 */
[----:B------:R-:W-:Y:S01]  /*23fd0*/  UMOV UR4, 0x400 ;  /* 0x0000040000047882 */ /* 0x000fe20000000000 */
[----:B------:R-:W-:Y:S01]  /*23fe0*/  BSSY B7, `(.L_x_677) ;  /* 0x0000634000077945 */ /* 0x000fe20003800000 */
[----:B------:R-:W-:Y:S01]  /*23ff0*/  ULDC.64 UR40, c[0x0][0x198] ;  /* 0x0000660000287ab9 */ /* 0x000fe20000000a00 */
[----:B------:R-:W-:Y:S02]  /*24000*/  ULOP3.LUT UR37, UR36, 0x1, URZ, 0xfc, !UPT ;  /* 0x0000000124257892 */ /* 0x000fe4000f8efc3f */
[----:B------:R-:W-:Y:S01]  /*24010*/  ULOP3.LUT UR39, UR36, 0x2, URZ, 0xfc, !UPT ;  /* 0x0000000224277892 */ /* 0x000fe2000f8efc3f */
[----:B------:R-:W-:Y:S01]  /*24020*/  ULDC UR38, c[0x0][0xc] ;  /* 0x0000030000267ab9 */ /* 0x000fe20000000800 */
[----:B--2---:R-:W-:Y:S01]  /*24030*/  ULEA UR4, UR5, UR4, 0x18 ;  /* 0x0000000405047291 */ /* 0x004fe2000f8ec03f */
[C---:B-1----:R-:W-:Y:S01]  /*24040*/  SHF.L.U32 R4, R10.reuse, 0x6, RZ ;  /* 0x000000060a047819 */ /* 0x042fe200000006ff */
[----:B------:R-:W-:Y:S01]  /*24050*/  IMAD.SHL.U32 R5, R10, 0x2, RZ ;  /* 0x000000020a057824 */ /* 0x000fe200078e00ff */
[----:B------:R-:W-:-:S02]  /*24060*/  SHF.R.U32.HI R3, RZ, 0x1, R10 ;  /* 0x00000001ff037819 */ /* 0x000fc4000001160a */
[----:B------:R-:W-:Y:S02]  /*24070*/  LOP3.LUT R0, R4, 0x180, RZ, 0xc0, !PT ;  /* 0x0000018004007812 */ /* 0x000fe400078ec0ff */
[----:B------:R-:W-:Y:S02]  /*24080*/  LOP3.LUT R9, R10, 0x7f, RZ, 0xc0, !PT ;  /* 0x0000007f0a097812 */ /* 0x000fe400078ec0ff */
[----:B------:R-:W-:Y:S01]  /*24090*/  LOP3.LUT R3, R0, 0x30, R3, 0xf8, !PT ;  /* 0x0000003000037812 */ /* 0x000fe200078ef803 */
[----:B------:R-:W-:-:S05]  /*240a0*/  IMAD.SHL.U32 R0, R10, 0x10, RZ ;  /* 0x000000100a007824 */ /* 0x000fca00078e00ff */
[----:B0-----:R-:W-:-:S04]  /*240b0*/  LOP3.LUT R2, R0, 0x1b0, RZ, 0xc0, !PT ;  /* 0x000001b000027812 */ /* 0x001fc800078ec0ff */
[----:B------:R-:W-:Y:S01]  /*240c0*/  LOP3.LUT R6, R2, 0x30, R5, 0x78, !PT ;  /* 0x0000003002067812 */ /* 0x000fe200078e7805 */
[----:B------:R-:W-:-:S05]  /*240d0*/  IMAD.SHL.U32 R2, R9, 0x10, RZ ;  /* 0x0000001009027824 */ /* 0x000fca00078e00ff */
[----:B------:R-:W-:Y:S02]  /*240e0*/  LOP3.LUT R7, R2, 0x600, RZ, 0xc0, !PT ;  /* 0x0000060002077812 */ /* 0x000fe400078ec0ff */
[----:B------:R-:W-:-:S04]  /*240f0*/  SHF.L.U32 R2, R10, 0x3, RZ ;  /* 0x000000030a027819 */ /* 0x000fc800000006ff */
[----:B------:R-:W-:Y:S02]  /*24100*/  LOP3.LUT R5, R3, 0x30, R2, 0x78, !PT ;  /* 0x0000003003057812 */ /* 0x000fe400078e7802 */
[----:B------:R-:W-:Y:S02]  /*24110*/  LOP3.LUT R3, R7, 0x40, R0, 0xf8, !PT ;  /* 0x0000004007037812 */ /* 0x000fe400078ef800 */
[----:B------:R-:W-:Y:S02]  /*24120*/  LOP3.LUT R5, R5, 0x640, R4, 0xf8, !PT ;  /* 0x0000064005057812 */ /* 0x000fe400078ef804 */
[----:B------:R-:W-:Y:S01]  /*24130*/  LOP3.LUT R2, R3, R6, RZ, 0xfc, !PT ;  /* 0x0000000603027212 */ /* 0x000fe200078efcff */
[----:B------:R-:W-:Y:S01]  /*24140*/  IMAD.SHL.U32 R3, R10, 0x20, RZ ;  /* 0x000000200a037824 */ /* 0x000fe200078e00ff */
[----:B------:R-:W-:Y:S01]  /*24150*/  LOP3.LUT R0, R0, 0x30, RZ, 0xc0, !PT ;  /* 0x0000003000007812 */ /* 0x000fe200078ec0ff */
[----:B------:R0:W-:Y:S03]  /*24160*/  STL [R1+0x2c], R5 ;  /* 0x00002c0501007387 */ /* 0x0001e60000100800 */
[----:B------:R-:W-:-:S02]  /*24170*/  LOP3.LUT R6, R3, 0x80, RZ, 0xc0, !PT ;  /* 0x0000008003067812 */ /* 0x000fc400078ec0ff */
[----:B------:R-:W-:Y:S01]  /*24180*/  LOP3.LUT R8, R7, 0x60, R3, 0xf8, !PT ;  /* 0x0000006007087812 */ /* 0x000fe200078ef803 */
[----:B------:R-:W-:Y:S01]  /*24190*/  IMAD.SHL.U32 R7, R10, 0x4, RZ ;  /* 0x000000040a077824 */ /* 0x000fe200078e00ff */
[----:B------:R-:W-:Y:S02]  /*241a0*/  LOP3.LUT R6, R6, 0x10, R10, 0xf8, !PT ;  /* 0x0000001006067812 */ /* 0x000fe400078ef80a */
[----:B0-----:R-:W-:Y:S02]  /*241b0*/  SHF.R.U32.HI R5, RZ, 0x2, R9 ;  /* 0x00000002ff057819 */ /* 0x001fe40000011609 */
[----:B------:R-:W-:Y:S02]  /*241c0*/  LOP3.LUT R6, R6, 0x10, R7, 0x78, !PT ;  /* 0x0000001006067812 */ /* 0x000fe400078e7807 */
[--C-:B------:R-:W-:Y:S02]  /*241d0*/  LOP3.LUT R7, R8, 0x100, R3.reuse, 0xf8, !PT ;  /* 0x0000010008077812 */ /* 0x100fe400078ef803 */
[----:B------:R-:W-:-:S02]  /*241e0*/  LOP3.LUT R5, R5, 0x60, R3, 0xf8, !PT ;  /* 0x0000006005057812 */ /* 0x000fc400078ef803 */
[----:B------:R-:W-:-:S05]  /*241f0*/  LOP3.LUT R4, R7, R6, RZ, 0xfc, !PT ;  /* 0x0000000607047212 */ /* 0x000fca00078efcff */
[----:B------:R0:W-:Y:S02]  /*24200*/  STL [R1+0x28], R4 ;  /* 0x0000280401007387 */ /* 0x0001e40000100800 */
[----:B0-----:R-:W-:-:S05]  /*24210*/  IMAD.U32 R4, RZ, RZ, UR4 ;  /* 0x00000004ff047e24 */ /* 0x001fca000f8e00ff */
[----:B------:R-:W-:Y:S01]  /*24220*/  IADD3 R3, R4, R2, RZ ;  /* 0x0000000204037210 */ /* 0x000fe20007ffe0ff */
[----:B------:R-:W-:Y:S01]  /*24230*/  IMAD.MOV.U32 R2, RZ, RZ, 0x1 ;  /* 0x00000001ff027424 */ /* 0x000fe200078e00ff */
[----:B------:R-:W-:Y:S04]  /*24240*/  STL [R1+0x4], R4 ;  /* 0x0000040401007387 */ /* 0x000fe80000100800 */
[----:B------:R0:W-:Y:S04]  /*24250*/  STL [R1+0x34], R3 ;  /* 0x0000340301007387 */ /* 0x0001e80000100800 */
[----:B------:R-:W-:Y:S04]  /*24260*/  STL [R1+0x58], RZ ;  /* 0x000058ff01007387 */ /* 0x000fe80000100800 */
[----:B------:R1:W-:Y:S01]  /*24270*/  STL [R1+0x18], R2 ;  /* 0x0000180201007387 */ /* 0x0003e20000100800 */
[----:B0-----:R-:W-:-:S03]  /*24280*/  IMAD.MOV.U32 R3, RZ, RZ, 0x1 ;  /* 0x00000001ff037424 */ /* 0x001fc600078e00ff */
[----:B------:R0:W-:Y:S04]  /*24290*/  STL [R1+0x10], RZ ;  /* 0x000010ff01007387 */ /* 0x0001e80000100800 */
[----:B------:R0:W-:Y:S01]  /*242a0*/  STL [R1+0xc], RZ ;  /* 0x00000cff01007387 */ /* 0x0001e20000100800 */
[----:B-1----:R-:W-:-:S03]  /*242b0*/  LOP3.LUT R2, R0, 0x40, RZ, 0xfc, !PT ;  /* 0x0000004000027812 */ /* 0x002fc600078efcff */
[----:B------:R0:W-:Y:S01]  /*242c0*/  STL [R1+0x14], R3 ;  /* 0x0000140301007387 */ /* 0x0001e20000100800 */
[----:B------:R-:W-:-:S07]  /*242d0*/  LOP3.LUT R0, R0, 0x80, RZ, 0xfc, !PT ;  /* 0x0000008000007812 */ /* 0x000fce00078efcff */
.L_x_793:
[----:B0-2---:R-:W0:Y:S02]  /*242e0*/  LDC.64 R2, c[0x0][0xc88] ;  /* 0x00032200ff027b82 */ /* 0x005e240000000a00 */
[----:B0-----:R-:W-:-:S05]  /*242f0*/  IMAD.WIDE R2, R19, 0x4, R2 ;  /* 0x0000000413027825 */ /* 0x001fca00078e0202 */
[----:B------:R-:W2:Y:S01]  /*24300*/  LDG.E R15, desc[UR54][R2.64] ;  /* 0x00000036020f7981 */ /* 0x000ea2000c1e1900 */
[----:B------:R-:W-:Y:S05]  /*24310*/  YIELD ;  /* 0x0000000000007946 */ /* 0x000fea0003800000 */
[----:B------:R-:W-:Y:S01]  /*24320*/  ULDC.64 UR4, c[0x0][0xa28] ;  /* 0x00028a0000047ab9 */ /* 0x000fe20000000a00 */
[----:B---3--:R-:W-:Y:S01]  /*24330*/  IMAD.MOV.U32 R0, RZ, RZ, RZ ;  /* 0x000000ffff007224 */ /* 0x008fe200078e00ff */
[----:B------:R-:W-:Y:S01]  /*24340*/  ISETP.NE.U32.AND P0, PT, RZ, UR4, PT ;  /* 0x00000004ff007c0c */ /* 0x000fe2000bf05070 */
[----:B------:R-:W-:Y:S01]  /*24350*/  ULDC.64 UR10, c[0x0][0xa18] ;  /* 0x00028600000a7ab9 */ /* 0x000fe20000000a00 */
[----:B------:R-:W-:Y:S01]  /*24360*/  ULDC.64 UR8, c[0x0][0xa10] ;  /* 0x0002840000087ab9 */ /* 0x000fe20000000a00 */
[----:B------:R-:W-:Y:S01]  /*24370*/  ULDC.64 UR6, c[0x0][0xa08] ;  /* 0x0002820000067ab9 */ /* 0x000fe20000000a00 */
[----:B------:R-:W-:-:S02]  /*24380*/  ISETP.NE.AND.EX P0, PT, RZ, UR5, PT, P0 ;  /* 0x00000005ff007c0c */ /* 0x000fc4000bf05300 */
[----:B--2---:R-:W-:Y:S01]  /*24390*/  SHF.R.S32.HI R4, RZ, 0x1f, R15 ;  /* 0x0000001fff047819 */ /* 0x004fe2000001140f */
[----:B------:R-:W-:Y:S10]  /*243a0*/  STL [R1+0x30], R15 ;  /* 0x0000300f01007387 */ /* 0x000ff40000100800 */
[----:B------:R-:W-:-:S02]  /*243b0*/  @P0 LEA R2, P1, R15, UR4, 0x2 ;  /* 0x000000040f020c11 */ /* 0x000fc4000f8210ff */
[C---:B------:R-:W-:Y:S01]  /*243c0*/  SHF.L.U32 R14, R15.reuse, 0x2, RZ ;  /* 0x000000020f0e7819 */ /* 0x040fe200000006ff */
[----:B------:R0:W-:Y:S01]  /*243d0*/  STL [R1+0x40], R4 ;  /* 0x0000400401007387 */ /* 0x0001e20000100800 */
[C-C-:B------:R-:W-:Y:S01]  /*243e0*/  @P0 LEA.HI.X R3, R15.reuse, UR5, R4.reuse, 0x2, P1 ;  /* 0x000000050f030c11 */ /* 0x140fe200088f1404 */
[----:B------:R-:W-:Y:S02]  /*243f0*/  ULDC.64 UR4, c[0x0][0xa00] ;  /* 0x0002800000047ab9 */ /* 0x000fe40000000a00 */
[----:B------:R-:W-:Y:S02]  /*24400*/  ISETP.NE.U32.AND P2, PT, RZ, UR4, PT ;  /* 0x00000004ff007c0c */ /* 0x000fe4000bf45070 */
[----:B------:R-:W-:Y:S01]  /*24410*/  SHF.L.U64.HI R13, R15, 0x2, R4 ;  /* 0x000000020f0d7819 */ /* 0x000fe20000010204 */
[----:B-1----:R1:W5:Y:S01]  /*24420*/  @P0 LDG.E R0, desc[UR54][R2.64] ;  /* 0x0000003602000981 */ /* 0x002362000c1e1900 */
[----:B------:R-:W-:Y:S01]  /*24430*/  ISETP.NE.AND.EX P2, PT, RZ, UR5, PT, P2 ;  /* 0x00000005ff007c0c */ /* 0x000fe2000bf45320 */
[----:B------:R-:W-:Y:S01]  /*24440*/  IMAD.MOV.U32 R12, RZ, RZ, RZ ;  /* 0x000000ffff0c7224 */ /* 0x000fe200078e00ff */
[----:B0-----:R-:W-:Y:S01]  /*24450*/  IADD3 R4, P4, R14, UR4, RZ ;  /* 0x000000040e047c10 */ /* 0x001fe2000ff9e0ff */
[----:B------:R-:W-:Y:S01]  /*24460*/  STL [R1], R14 ;  /* 0x0000000e01007387 */ /* 0x000fe20000100800 */
[----:B------:R-:W-:-:S02]  /*24470*/  ISETP.NE.U32.AND P3, PT, RZ, UR10, PT ;  /* 0x0000000aff007c0c */ /* 0x000fc4000bf65070 */
[C---:B------:R-:W-:Y:S01]  /*24480*/  IADD3.X R5, R13.reuse, UR5, RZ, P4, !PT ;  /* 0x000000050d057c10 */ /* 0x040fe2000a7fe4ff */
[----:B------:R-:W-:Y:S01]  /*24490*/  STL [R1+0x20], R13 ;  /* 0x0000200d01007387 */ /* 0x000fe20000100800 */
[----:B------:R-:W-:Y:S02]  /*244a0*/  ISETP.NE.AND.EX P3, PT, RZ, UR11, PT, P3 ;  /* 0x0000000bff007c0c */ /* 0x000fe4000bf65330 */
[----:B-1----:R-:W-:Y:S02]  /*244b0*/  CS2R R2, SRZ ;  /* 0x0000000000027805 */ /* 0x002fe4000001ff00 */
[----:B------:R-:W-:Y:S01]  /*244c0*/  IADD3 R6, P4, R14, UR8, RZ ;  /* 0x000000080e067c10 */ /* 0x000fe2000ff9e0ff */
[----:B------:R-:W-:Y:S01]  /*244d0*/  ULDC UR4, c[0x0][0x288] ;  /* 0x0000a20000047ab9 */ /* 0x000fe20000000800 */
[----:B------:R-:W-:Y:S02]  /*244e0*/  ISETP.NE.U32.AND P0, PT, RZ, UR6, PT ;  /* 0x00000006ff007c0c */ /* 0x000fe4000bf05070 */
[----:B------:R-:W-:Y:S01]  /*244f0*/  IADD3.X R7, R13, UR9, RZ, P4, !PT ;  /* 0x000000090d077c10 */ /* 0x000fe2000a7fe4ff */
[----:B------:R-:W2:Y:S01]  /*24500*/  @P2 LDG.E R2, desc[UR54][R4.64] ;  /* 0x0000003604022981 */ /* 0x000ea2000c1e1900 */
[----:B------:R-:W-:-:S02]  /*24510*/  ISETP.NE.U32.AND P1, PT, RZ, UR8, PT ;  /* 0x00000008ff007c0c */ /* 0x000fc4000bf25070 */
[----:B------:R-:W-:Y:S02]  /*24520*/  ISETP.NE.AND.EX P0, PT, RZ, UR7, PT, P0 ;  /* 0x00000007ff007c0c */ /* 0x000fe4000bf05300 */
[----:B------:R-:W-:Y:S02]  /*24530*/  ISETP.NE.AND.EX P1, PT, RZ, UR9, PT, P1 ;  /* 0x00000009ff007c0c */ /* 0x000fe4000bf25310 */
[C---:B------:R-:W-:Y:S02]  /*24540*/  @P3 IADD3 R10, P4, R14.reuse, UR10, RZ ;  /* 0x0000000a0e0a3c10 */ /* 0x040fe4000ff9e0ff */
[----:B------:R-:W-:Y:S02]  /*24550*/  IADD3 R8, P5, R14, UR6, RZ ;  /* 0x000000060e087c10 */ /* 0x000fe4000ffbe0ff */
[C---:B------:R-:W-:Y:S02]  /*24560*/  @P3 IADD3.X R11, R13.reuse, UR11, RZ, P4, !PT ;  /* 0x0000000b0d0b3c10 */ /* 0x040fe4000a7fe4ff */
[----:B------:R-:W-:-:S05]  /*24570*/  IADD3.X R9, R13, UR7, RZ, P5, !PT ;  /* 0x000000070d097c10 */ /* 0x000fca000affe4ff */
[----:B------:R-:W5:Y:S04]  /*24580*/  @P0 LDG.E R12, desc[UR54][R8.64] ;  /* 0x00000036080c0981 */ /* 0x000f68000c1e1900 */
[----:B------:R-:W5:Y:S04]  /*24590*/  @P1 LDG.E R3, desc[UR54][R6.64] ;  /* 0x0000003606031981 */ /* 0x000f68000c1e1900 */
[----:B--2---:R0:W-:Y:S02]  /*245a0*/  STL [R1+0x38], R2 ;  /* 0x0000380201007387 */ /* 0x0041e40000100800 */
[----:B0-----:R-:W-:Y:S01]  /*245b0*/  IMAD.U32 R2, RZ, RZ, UR4 ;  /* 0x00000004ff027e24 */ /* 0x001fe2000f8e00ff */
[----:B------:R-:W-:-:S05]  /*245c0*/  ULDC.64 UR4, c[0x0][0x418] ;  /* 0x0001060000047ab9 */ /* 0x000fca0000000a00 */
[----:B------:R0:W2:Y:S01]  /*245d0*/  @P3 LDG.E R2, desc[UR54][R10.64] ;  /* 0x000000360a023981 */ /* 0x0000a2000c1e1900 */
[----:B------:R-:W-:-:S03]  /*245e0*/  UISETP.NE.U32.AND UP0, UPT, UR4, URZ, UPT ;  /* 0x0000003f0400728c */ /* 0x000fc6000bf05070 */
[----:B------:R-:W-:Y:S01]  /*245f0*/  ULDC UR4, c[0x0][0x424] ;  /* 0x0001090000047ab9 */ /* 0x000fe20000000800 */
[----:B------:R-:W-:-:S03]  /*24600*/  UISETP.NE.AND.EX UP0, UPT, UR5, URZ, UPT, UP0 ;  /* 0x0000003f0500728c */ /* 0x000fc6000bf05300 */
[----:B------:R-:W-:Y:S01]  /*24610*/  ULDC UR5, c[0x0][0x2f0] ;  /* 0x0000bc0000057ab9 */ /* 0x000fe20000000800 */
[----:B------:R-:W-:-:S04]  /*24620*/  USEL UR4, UR4, 0x1, UP0 ;  /* 0x0000000104047887 */ /* 0x000fc80008000000 */
[----:B------:R-:W-:-:S03]  /*24630*/  UIMAD UR4, UR4, UR5, URZ ;  /* 0x00000005040472a4 */ /* 0x000fc6000f8e023f */
[----:B------:R-:W-:Y:S02]  /*24640*/  ULDC UR5, c[0x0][0x348] ;  /* 0x0000d20000057ab9 */ /* 0x000fe40000000800 */
[----:B0-----:R-:W-:Y:S01]  /*24650*/  IMAD.U32 R10, RZ, RZ, UR5 ;  /* 0x00000005ff0a7e24 */ /* 0x001fe2000f8e00ff */
[----:B--2---:R0:W-:Y:S02]  /*24660*/  STL [R1+0x4c], R2 ;  /* 0x00004c0201007387 */ /* 0x0041e40000100800 */
[----:B0-----:R-:W-:Y:S01]  /*24670*/  MOV R2, UR4 ;  /* 0x0000000400027c02 */ /* 0x001fe20008000f00 */
[----:B------:R-:W-:Y:S06]  /*24680*/  @P3 BRA `(.L_x_678) ;  /* 0x0000000000143947 */ /* 0x000fec0003800000 */
[----:B------:R-:W-:Y:S05]  /*24690*/  @!P2 BRA `(.L_x_678) ;  /* 0x000000000010a947 */ /* 0x000fea0003800000 */
[----:B------:R-:W2:Y:S04]  /*246a0*/  LDG.E R11, desc[UR54][R4.64] ;  /* 0x00000036040b7981 */ /* 0x000ea8000c1e1900 */
[----:B------:R-:W2:Y:S02]  /*246b0*/  LDG.E R4, desc[UR54][R4.64+0x4] ;  /* 0x0000043604047981 */ /* 0x000ea4000c1e1900 */
[----:B--2---:R-:W-:-:S05]  /*246c0*/  IMAD.IADD R4, R4, 0x1, -R11 ;  /* 0x0000000104047824 */ /* 0x004fca00078e0a0b */
[----:B------:R0:W-:Y:S02]  /*246d0*/  STL [R1+0x4c], R4 ;  /* 0x00004c0401007387 */ /* 0x0001e40000100800 */
.L_x_678:
[----:B------:R-:W-:Y:S01]  /*246e0*/  IMAD.MOV.U32 R11, RZ, RZ, R15 ;  /* 0x000000ffff0b7224 */ /* 0x000fe200078e000f */
[----:B------:R-:W-:Y:S01]  /*246f0*/  ULDC.64 UR4, c[0x0][0xa20] ;  /* 0x0002880000047ab9 */ /* 0x000fe20000000a00 */
[----:B0----5:R-:W-:Y:S01]  /*24700*/  IMAD.IADD R4, R12, 0x1, R0 ;  /* 0x000000010c047824 */ /* 0x021fe200078e0200 */
[----:B------:R-:W-:Y:S02]  /*24710*/  ISETP.NE.U32.AND P2, PT, RZ, UR4, PT ;  /* 0x00000004ff007c0c */ /* 0x000fe4000bf45070 */
[----:B------:R0:W-:Y:S02]  /*24720*/  STL [R1+0x1c], R11 ;  /* 0x00001c0b01007387 */ /* 0x0001e40000100800 */
[----:B------:R-:W-:Y:S02]  /*24730*/  ISETP.NE.AND.EX P2, PT, RZ, UR5, PT, P2 ;  /* 0x00000005ff007c0c */ /* 0x000fe4000bf45320 */
[----:B------:R0:W-:Y:S11]  /*24740*/  STL [R1+0x24], R4 ;  /* 0x0000240401007387 */ /* 0x0001f60000100800 */
[----:B0-----:R-:W-:Y:S05]  /*24750*/  @!P2 BRA `(.L_x_679) ;  /* 0x000000000010a947 */ /* 0x001fea0003800000 */
[----:B------:R-:W-:-:S04]  /*24760*/  IADD3 R4, P0, R14, UR4, RZ ;  /* 0x000000040e047c10 */ /* 0x000fc8000ff1e0ff */
[----:B------:R-:W-:-:S05]  /*24770*/  IADD3.X R5, R13, UR5, RZ, P0, !PT ;  /* 0x000000050d057c10 */ /* 0x000fca00087fe4ff */
[----:B------:R0:W5:Y:S01]  /*24780*/  LDG.E R2, desc[UR54][R4.64] ;  /* 0x0000003604027981 */ /* 0x000162000c1e1900 */
[----:B------:R-:W-:Y:S05]  /*24790*/  BRA `(.L_x_680) ;  /* 0x0000000000107947 */ /* 0x000fea0003800000 */
.L_x_679:
[----:B------:R-:W-:Y:S05]  /*247a0*/  @!P0 BRA `(.L_x_680) ;  /* 0x00000000000c8947 */ /* 0x000fea0003800000 */
[----:B------:R-:W2:Y:S04]  /*247b0*/  LDG.E R4, desc[UR54][R8.64] ;  /* 0x0000003608047981 */ /* 0x000ea8000c1e1900 */
[----:B------:R-:W2:Y:S02]  /*247c0*/  LDG.E R2, desc[UR54][R8.64+0x4] ;  /* 0x0000043608027981 */ /* 0x000ea4000c1e1900 */
[----:B--2---:R-:W-:-:S07]  /*247d0*/  IADD3 R2, -R4, R2, RZ ;  /* 0x0000000204027210 */ /* 0x004fce0007ffe1ff */
.L_x_680:
[----:B-----5:R-:W-:Y:S02]  /*247e0*/  IMAD.IADD R0, R2, 0x1, -R0 ;  /* 0x0000000102007824 */ /* 0x020fe400078e0a00 */
[----:B------:R-:W2:Y:S04]  /*247f0*/  @P1 LDG.E R2, desc[UR54][R6.64] ;  /* 0x0000003606021981 */ /* 0x000ea8000c1e1900 */
[----:B------:R-:W2:Y:S01]  /*24800*/  @P1 LDG.E R6, desc[UR54][R6.64+0x4] ;  /* 0x0000043606061981 */ /* 0x000ea2000c1e1900 */
[----:B------:R-:W-:Y:S01]  /*24810*/  BSSY B0, `(.L_x_681) ;  /* 0x000016c000007945 */ /* 0x000fe20003800000 */
[----:B--2---:R-:W-:-:S04]  /*24820*/  @P1 IMAD.IADD R10, R6, 0x1, -R2 ;  /* 0x00000001060a1824 */ /* 0x004fc800078e0a02 */
[----:B0-----:R-:W-:-:S05]  /*24830*/  IMAD.IADD R4, R0, 0x1, R10 ;  /* 0x0000000100047824 */ /* 0x001fca00078e020a */
[----:B------:R-:W-:Y:S01]  /*24840*/  IADD3 R2, R4, 0x9f, RZ ;  /* 0x0000009f04027810 */ /* 0x000fe20007ffe0ff */
[----:B------:R0:W-:Y:S04]  /*24850*/  STL [R1+0x44], R4 ;  /* 0x0000440401007387 */ /* 0x0001e80000100800 */
[----:B------:R-:W-:-:S05]  /*24860*/  IMAD.HI R2, R2, 0x66666667, RZ ;  /* 0x6666666702027827 */ /* 0x000fca00078e02ff */
[----:B0-----:R-:W-:-:S04]  /*24870*/  SHF.R.U32.HI R4, RZ, 0x1f, R2 ;  /* 0x0000001fff047819 */ /* 0x001fc80000011602 */
[----:B------:R-:W-:-:S05]  /*24880*/  LEA.HI.SX32 R5, R2, R4, 0x1a ;  /* 0x0000000402057211 */ /* 0x000fca00078fd2ff */
[--C-:B------:R-:W-:Y:S01]  /*24890*/  IMAD R2, R5, 0xa0, -R0.reuse ;  /* 0x000000a005027824 */ /* 0x100fe200078e0a00 */
[----:B------:R0:W-:Y:S01]  /*248a0*/  STL [R1+0x48], R5 ;  /* 0x0000480501007387 */ /* 0x0001e20000100800 */
[----:B------:R-:W-:-:S03]  /*248b0*/  IMAD.MOV R0, RZ, RZ, -R0 ;  /* 0x000000ffff007224 */ /* 0x000fc600078e0a00 */
[----:B------:R-:W-:Y:S02]  /*248c0*/  VIMNMX R10, R2, R10, PT ;  /* 0x0000000a020a7248 */ /* 0x000fe40003fe0100 */
[----:B------:R-:W-:-:S04]  /*248d0*/  VIMNMX R0, RZ, R0, !PT ;  /* 0x00000000ff007248 */ /* 0x000fc80007fe0100 */
[----:B------:R-:W-:Y:S01]  /*248e0*/  ISETP.GT.AND P0, PT, R10, R0, PT ;  /* 0x000000000a00720c */ /* 0x000fe20003f04270 */
[----:B0-----:R-:W-:-:S05]  /*248f0*/  IMAD.WIDE.U32 R4, R0, -0x33333333, RZ ;  /* 0xcccccccd00047825 */ /* 0x001fca00078e00ff */
        /* <DEDUP_REMOVED lines=8> */
[----:B------:R-:W-:Y:S05]  /*24980*/  @!P2 BRA `(.L_x_682) ;  /* 0x000000140050a947 */ /* 0x000fea0003800000 */
[----:B------:R-:W-:Y:S01]  /*24990*/  UMOV UR4, 0xffffffff ;  /* 0xffffffff00047882 */ /* 0x000fe20000000000 */
[----:B------:R-:W-:Y:S02]  /*249a0*/  SEL R0, R11, RZ, !P1 ;  /* 0x000000ff0b007207 */ /* 0x000fe40004800000 */
[----:B------:R-:W-:Y:S05]  /*249b0*/  BRA.DIV UR4, `(.L_x_683) ;  /* 0x00000082045c7947 */ /* 0x000fea000b800000 */
[----:B------:R-:W0:Y:S02]  /*249c0*/  S2R R4, SR_TID.X ;  /* 0x0000000000047919 */ /* 0x000e240000002100 */
[----:B0-----:R-:W-:-:S04]  /*249d0*/  SHF.R.U32.HI R4, RZ, 0x5, R4 ;  /* 0x00000005ff047819 */ /* 0x001fc80000011604 */
[----:B------:R-:W-:-:S05]  /*249e0*/  LOP3.LUT R4, R4, 0x3, RZ, 0xc0, !PT ;  /* 0x0000000304047812 */ /* 0x000fca00078ec0ff */
[----:B------:R0:W1:Y:S02]  /*249f0*/  SHFL.IDX PT, R14, R4, RZ, 0x1f ;  /* 0x00001fff040e7589 */ /* 0x00006400000e0000 */
.L_x_895:
[----:B-1----:R-:W-:Y:S02]  /*24a00*/  ISETP.NE.AND P0, PT, R14, RZ, PT ;  /* 0x000000ff0e00720c */ /* 0x002fe40003f05270 */
[----:B------:R-:W-:-:S11]  /*24a10*/  PLOP3.LUT P6, PT, PT, PT, PT, 0x8, 0x0 ;  /* 0x000000000000781c */ /* 0x000fd60003fce170 */
[----:B------:R-:W-:Y:S05]  /*24a20*/  @P0 BRA `(.L_x_684) ;  /* 0x00000000000c0947 */ /* 0x000fea0003800000 */
[----:B------:R-:W-:-:S03]  /*24a30*/  UMOV UR4, 0xffffffff ;  /* 0xffffffff00047882 */ /* 0x000fc60000000000 */
[----:B------:R-:W-:Y:S05]  /*24a40*/  BRA.DIV UR4, `(.L_x_685) ;  /* 0x00000082046c7947 */ /* 0x000fea000b800000 */
[----:B------:R-:W-:-:S13]  /*24a50*/  ELECT P6, URZ, PT ;  /* 0x00000000003f782f */ /* 0x000fda00038c0000 */
.L_x_684:
[----:B0-----:R-:W2:Y:S04]  /*24a60*/  LDL R4, [R1+0x58] ;  /* 0x0000580001047983 */ /* 0x001ea80000100800 */
[----:B------:R-:W3:Y:S01]  /*24a70*/  LDL R6, [R1+0x4] ;  /* 0x0000040001067983 */ /* 0x000ee20000100800 */
[----:B------:R-:W-:Y:S01]  /*24a80*/  BSSY B1, `(.L_x_686) ;  /* 0x0000008000017945 */ /* 0x000fe20003800000 */
[----:B--2---:R-:W-:-:S04]  /*24a90*/  IADD3 R4, R4, 0x1, RZ ;  /* 0x0000000104047810 */ /* 0x004fc80007ffe0ff */
[----:B------:R-:W-:-:S04]  /*24aa0*/  LEA.HI R5, R4, R4, RZ, 0x1 ;  /* 0x0000000404057211 */ /* 0x000fc800078f08ff */
[----:B------:R-:W-:-:S05]  /*24ab0*/  LOP3.LUT R5, R5, 0xfffffffe, RZ, 0xc0, !PT ;  /* 0xfffffffe05057812 */ /* 0x000fca00078ec0ff */
[----:B------:R-:W-:-:S05]  /*24ac0*/  IMAD.IADD R4, R4, 0x1, -R5 ;  /* 0x0000000104047824 */ /* 0x000fca00078e0a05 */
[----:B------:R-:W-:-:S04]  /*24ad0*/  SHF.L.U32 R4, R4, 0x1f, RZ ;  /* 0x0000001f04047819 */ /* 0x000fc800000006ff */
[----:B---3--:R-:W0:Y:S02]  /*24ae0*/  SYNCS.PHASECHK.TRANS64.TRYWAIT P0, [R6+URZ+0x33420], R4 ;  /* 0x03342004060075a7 */ /* 0x008e24000800017f */
[----:B0-----:R-:W-:Y:S05]  /*24af0*/  @!P0 BRA `(.L_x_687) ;  /* 0x0000008000608947 */ /* 0x001fea0003800000 */
.L_x_898:
[----:B------:R-:W-:Y:S05]  /*24b00*/  BSYNC B1 ;  /* 0x0000000000017941 */ /* 0x000fea0003800000 */
.L_x_686:
[----:B------:R-:W-:Y:S04]  /*24b10*/  BSSY B1, `(.L_x_688) ;  /* 0x0000091000017945 */ /* 0x000fe80003800000 */
[----:B------:R-:W-:Y:S05]  /*24b20*/  @!P6 BRA `(.L_x_689) ;  /* 0x00000008003ce947 */ /* 0x000fea0003800000 */
[----:B------:R-:W2:Y:S04]  /*24b30*/  LDL R6, [R1+0x4] ;  /* 0x0000040001067983 */ /* 0x000ea80000100800 */
[----:B------:R-:W3:Y:S01]  /*24b40*/  LDL R7, [R1+0x18] ;  /* 0x0000180001077983 */ /* 0x000ee20000100800 */
[----:B0-----:R-:W0:Y:S01]  /*24b50*/  S2R R5, SR_TID.X ;  /* 0x0000000000057919 */ /* 0x001e220000002100 */
[----:B--2---:R-:W-:Y:S02]  /*24b60*/  IMAD.MOV.U32 R8, RZ, RZ, R6 ;  /* 0x000000ffff087224 */ /* 0x004fe400078e0006 */
[----:B------:R-:W2:Y:S01]  /*24b70*/  LDL R6, [R1+0x10] ;  /* 0x0000100001067983 */ /* 0x000ea20000100800 */
[----:B---3--:R-:W-:Y:S01]  /*24b80*/  SHF.L.U32 R10, R7, 0x1f, RZ ;  /* 0x0000001f070a7819 */ /* 0x008fe200000006ff */
[----:B------:R-:W-:Y:S01]  /*24b90*/  BSSY B2, `(.L_x_690) ;  /* 0x0000006000027945 */ /* 0x000fe20003800000 */
[----:B0-----:R-:W-:-:S04]  /*24ba0*/  LOP3.LUT R5, R5, 0x7f, RZ, 0xc0, !PT ;  /* 0x0000007f05057812 */ /* 0x001fc800078ec0ff */
[----:B------:R-:W-:Y:S01]  /*24bb0*/  ISETP.NE.AND P1, PT, R5, RZ, PT ;  /* 0x000000ff0500720c */ /* 0x000fe20003f25270 */
[----:B--2---:R-:W-:-:S04]  /*24bc0*/  IMAD R6, R6, 0x8, R8 ;  /* 0x0000000806067824 */ /* 0x004fc800078e0208 */
[----:B------:R-:W0:Y:S02]  /*24bd0*/  SYNCS.PHASECHK.TRANS64.TRYWAIT P0, [R6+URZ+0x334a0], R10 ;  /* 0x0334a00a060075a7 */ /* 0x000e24000800017f */
[----:B0-----:R-:W-:Y:S06]  /*24be0*/  @!P0 BRA `(.L_x_691) ;  /* 0x00000080003c8947 */ /* 0x001fec0003800000 */
.L_x_899:
[----:B------:R-:W-:Y:S05]  /*24bf0*/  BSYNC B2 ;  /* 0x0000000000027941 */ /* 0x000fea0003800000 */
.L_x_690:
[----:B------:R-:W-:Y:S04]  /*24c00*/  BSSY B2, `(.L_x_692) ;  /* 0x0000009000027945 */ /* 0x000fe80003800000 */
[----:B------:R-:W-:Y:S05]  /*24c10*/  @P1 BRA `(.L_x_693) ;  /* 0x00000000001c1947 */ /* 0x000fea0003800000 */
[----:B------:R-:W1:Y:S02]  /*24c20*/  S2R R4, SR_TID.X ;  /* 0x0000000000047919 */ /* 0x000e640000002100 */
[----:B-1----:R-:W-:Y:S02]  /*24c30*/  LOP3.LUT R5, R4, 0x1f, RZ, 0xc0, !PT ;  /* 0x0000001f04057812 */ /* 0x002fe400078ec0ff */
[----:B------:R-:W-:Y:S02]  /*24c40*/  MOV R4, 0x7800 ;  /* 0x0000780000047802 */ /* 0x000fe40000000f00 */
[----:B------:R-:W-:Y:S02]  /*24c50*/  ISETP.NE.AND P0, PT, R5, RZ, PT ;  /* 0x000000ff0500720c */ /* 0x000fe40003f05270 */
[----:B------:R1:W-:Y:S11]  /*24c60*/  SYNCS.ARRIVE.TRANS64 RZ, [R6+URZ+0x33490], R4 ;  /* 0x0334900406ff79a7 */ /* 0x0003f6000800003f */
[----:B-1----:R-:W-:Y:S05]  /*24c70*/  @!P0 BRA `(.L_x_693) ;  /* 0x0000000000048947 */ /* 0x002fea0003800000 */
[----:B------:R-:W-:Y:S01]  /*24c80*/  BPT.TRAP 0x1 ;  /* 0x000000040000795c */ /* 0x000fe20000300000 */
.L_x_693:
[----:B------:R-:W-:Y:S05]  /*24c90*/  BSYNC B2 ;  /* 0x0000000000027941 */ /* 0x000fea0003800000 */
.L_x_692:
[----:B------:R-:W2:Y:S04]  /*24ca0*/  LDL R7, [R1+0x4] ;  /* 0x0000040001077983 */ /* 0x000ea80000100800 */
[----:B------:R-:W2:Y:S01]  /*24cb0*/  LDL R4, [R1+0x10] ;  /* 0x0000100001047983 */ /* 0x000ea20000100800 */
[----:B------:R-:W-:Y:S01]  /*24cc0*/  IMAD.MOV.U32 R14, RZ, RZ, RZ ;  /* 0x000000ffff0e7224 */ /* 0x000fe200078e00ff */
[----:B------:R-:W-:Y:S01]  /*24cd0*/  UIADD3 UR4, UP0, UR40, 0x570, URZ ;  /* 0x0000057028047890 */ /* 0x000fe2000ff1e03f */
[----:B------:R-:W-:Y:S01]  /*24ce0*/  IMAD R5, R9, 0xa0, R3 ;  /* 0x000000a009057824 */ /* 0x000fe200078e0203 */
[----:B------:R-:W-:Y:S01]  /*24cf0*/  PLOP3.LUT P0, PT, PT, PT, PT, 0x80, 0x0 ;  /* 0x000000000000781c */ /* 0x000fe20003f0f070 */
[----:B------:R-:W-:Y:S01]  /*24d00*/  UMOV UR6, 0x0 ;  /* 0x0000000000067882 */ /* 0x000fe20000000000 */
[----:B------:R-:W-:Y:S01]  /*24d10*/  R2UR UR10, R14 ;  /* 0x000000000e0a72ca */ /* 0x000fe200000e0000 */
[----:B------:R-:W-:Y:S01]  /*24d20*/  VIADD R5, R5, 0xffffff60 ;  /* 0xffffff6005057836 */ /* 0x000fe20000000000 */
[----:B------:R-:W-:Y:S01]  /*24d30*/  UIADD3.X UR5, URZ, UR41, URZ, UP0, !UPT ;  /* 0x000000293f057290 */ /* 0x000fe200087fe43f */
[----:B------:R-:W-:Y:S01]  /*24d40*/  UMOV UR7, 0x12f00000 ;  /* 0x12f0000000077882 */ /* 0x000fe20000000000 */
[----:B--2---:R-:W-:-:S02]  /*24d50*/  IMAD R8, R4, 0x7800, R7 ;  /* 0x0000780004087824 */ /* 0x004fc400078e0207 */
[----:B------:R-:W-:-:S03]  /*24d60*/  VIADD R4, R6, 0x33490 ;  /* 0x0003349006047836 */ /* 0x000fc60000000000 */
[----:B------:R-:W-:-:S07]  /*24d70*/  IADD3 R7, R8, 0x24200, RZ ;  /* 0x0002420008077810 */ /* 0x000fce0007ffe0ff */
.L_x_694:
[----:B------:R-:W-:-:S13]  /*24d80*/  @P0 ELECT P2, URZ, PT ;  /* 0x00000000003f082f */ /* 0x000fda0003840000 */
[----:B------:R-:W-:Y:S02]  /*24d90*/  @P2 R2UR UR13, R0 ;  /* 0x00000000000d22ca */ /* 0x000fe400000e0000 */
[----:B------:R-:W-:Y:S02]  /*24da0*/  @P2 R2UR UR12, R18 ;  /* 0x00000000120c22ca */ /* 0x000fe400000e0000 */
[----:B------:R-:W-:Y:S02]  /*24db0*/  @P2 R2UR UR11, R5 ;  /* 0x00000000050b22ca */ /* 0x000fe400000e0000 */
[----:B------:R-:W-:Y:S02]  /*24dc0*/  @P2 R2UR UR9, R4 ;  /* 0x00000000040922ca */ /* 0x000fe400000e0000 */
[----:B------:R-:W-:Y:S02]  /*24dd0*/  @P2 R2UR UR8, R7 ;  /* 0x00000000070822ca */ /* 0x000fe400000e0000 */
[----:B------:R-:W-:-:S02]  /*24de0*/  @P2 PLOP3.LUT P0, PT, P2, PT, PT, 0x8, 0x0 ;  /* 0x000000000000281c */ /* 0x000fc4000170e170 */
        /* <DEDUP_REMOVED lines=9> */
.L_x_695:
        /* <DEDUP_REMOVED lines=12> */
[----:B------:R-:W-:Y:S01]  /*24f40*/  UMOV UR6, 0x0 ;  /* 0x0000000000067882 */ /* 0x000fe20000000000 */
[----:B------:R-:W-:Y:S01]  /*24f50*/  IADD3 R7, R8, 0x29200, RZ ;  /* 0x0002920008077810 */ /* 0x000fe20007ffe0ff */
[----:B------:R-:W-:Y:S01]  /*24f60*/  UMOV UR7, 0x12f00000 ;  /* 0x12f0000000077882 */ /* 0x000fe20000000000 */
[----:B------:R-:W-:-:S15]  /*24f70*/  R2UR UR10, R12 ;  /* 0x000000000c0a72ca */ /* 0x000fde00000e0000 */
.L_x_696:
        /* <DEDUP_REMOVED lines=10> */
[----:B------:R-:W1:Y:S01]  /*25020*/  SYNCS.PHASECHK.TRANS64.TRYWAIT P0, [R6+URZ+0x334c0], R10 ;  /* 0x0334c00a060075a7 */ /* 0x000e62000800017f */
[----:B------:R-:W-:Y:S04]  /*25030*/  BSSY B2, `(.L_x_697) ;  /* 0x0000002000027945 */ /* 0x000fe80003800000 */
[----:B-1----:R-:W-:Y:S05]  /*25040*/  @!P0 BRA `(.L_x_698) ;  /* 0x0000007c00388947 */ /* 0x002fea0003800000 */
.L_x_900:
[----:B------:R-:W-:Y:S05]  /*25050*/  BSYNC B2 ;  /* 0x0000000000027941 */ /* 0x000fea0003800000 */
.L_x_697:
        /* <DEDUP_REMOVED lines=11> */
.L_x_700:
[----:B------:R-:W-:Y:S05]  /*25110*/  BSYNC B2 ;  /* 0x0000000000027941 */ /* 0x000fea0003800000 */
.L_x_699:
[----:B------:R-:W-:Y:S01]  /*25120*/  R2UR UR10, R14 ;  /* 0x000000000e0a72ca */ /* 0x000fe200000e0000 */
[----:B------:R-:W-:Y:S01]  /*25130*/  UIADD3 UR4, UP0, UR40, 0x670, URZ ;  /* 0x0000067028047890 */ /* 0x000fe2000ff1e03f */
[----:B------:R-:W-:Y:S01]  /*25140*/  R2UR UR6, R10 ;  /* 0x000000000a0672ca */ /* 0x000fe200000e0000 */
[----:B------:R-:W-:Y:S01]  /*25150*/  VIADD R4, R8, 0xf200 ;  /* 0x0000f20008047836 */ /* 0x000fe20000000000 */
[----:B------:R-:W-:Y:S01]  /*25160*/  R2UR UR7, R11 ;  /* 0x000000000b0772ca */ /* 0x000fe200000e0000 */
[----:B------:R-:W-:Y:S01]  /*25170*/  UIADD3.X UR5, URZ, UR41, URZ, UP0, !UPT ;  /* 0x000000293f057290 */ /* 0x000fe200087fe43f */
[----:B------:R-:W-:Y:S02]  /*25180*/  PLOP3.LUT P0, PT, PT, PT, PT, 0x80, 0x0 ;  /* 0x000000000000781c */ /* 0x000fe40003f0f070 */
[----:B------:R-:W-:-:S11]  /*25190*/  IADD3 R6, R6, 0x334b0, RZ ;  /* 0x000334b006067810 */ /* 0x000fd60007ffe0ff */
.L_x_701:
        /* <DEDUP_REMOVED lines=15> */
.L_x_702:
        /* <DEDUP_REMOVED lines=15> */
.L_x_703:
        /* <DEDUP_REMOVED lines=10> */
.L_x_689:
[----:B------:R-:W-:Y:S05]  /*25420*/  BSYNC B1 ;  /* 0x0000000000017941 */ /* 0x000fea0003800000 */
.L_x_688:
[----:B0-----:R-:W2:Y:S04]  /*25430*/  LDL.LU R4, [R1+0x10] ;  /* 0x0000100001047983 */ /* 0x001ea80000300800 */
[----:B------:R-:W3:Y:S01]  /*25440*/  LDL.LU R7, [R1+0x18] ;  /* 0x0000180001077983 */ /* 0x000ee20000300800 */
[----:B------:R-:W-:Y:S01]  /*25450*/  VIADD R9, R9, 0xfffffffe ;  /* 0xfffffffe09097836 */ /* 0x000fe20000000000 */
[----:B------:R-:W-:-:S04]  /*25460*/  PLOP3.LUT P0, PT, PT, PT, PT, 0x8, 0x0 ;  /* 0x000000000000781c */ /* 0x000fc80003f0e170 */
[----:B------:R-:W-:Y:S02]  /*25470*/  ISETP.GE.AND P2, PT, R9, R2, PT ;  /* 0x000000020900720c */ /* 0x000fe40003f46270 */
[----:B--2---:R-:W-:-:S04]  /*25480*/  IADD3 R4, R4, 0x1, RZ ;  /* 0x0000000104047810 */ /* 0x004fc80007ffe0ff */
[----:B------:R-:W-:-:S04]  /*25490*/  ISETP.NE.AND P1, PT, R4, 0x2, PT ;  /* 0x000000020400780c */ /* 0x000fc80003f25270 */
[----:B------:R-:W-:Y:S02]  /*254a0*/  SEL R5, RZ, 0x1, P1 ;  /* 0x00000001ff057807 */ /* 0x000fe40000800000 */
[----:B------:R-:W-:Y:S02]  /*254b0*/  SEL R4, R4, RZ, P1 ;  /* 0x000000ff04047207 */ /* 0x000fe40000800000 */
[----:B---3--:R-:W-:-:S03]  /*254c0*/  LOP3.LUT R7, R7, R5, RZ, 0x3c, !PT ;  /* 0x0000000507077212 */ /* 0x008fc600078e3cff */
[----:B------:R0:W-:Y:S04]  /*254d0*/  STL [R1+0x10], R4 ;  /* 0x0000100401007387 */ /* 0x0001e80000100800 */
[----:B------:R0:W-:Y:S01]  /*254e0*/  STL [R1+0x18], R7 ;  /* 0x0000180701007387 */ /* 0x0001e20000100800 */
[----:B------:R-:W-:Y:S05]  /*254f0*/  @!P2 BRA `(.L_x_682) ;  /* 0x000000080074a947 */ /* 0x000fea0003800000 */
.L_x_720:
[----:B------:R-:W-:Y:S05]  /*25500*/  YIELD ;  /* 0x0000000000007946 */ /* 0x000fea0003800000 */
[----:B------:R-:W-:Y:S04]  /*25510*/  BSSY B1, `(.L_x_704) ;  /* 0x000008f000017945 */ /* 0x000fe80003800000 */
[----:B-1----:R-:W-:Y:S05]  /*25520*/  @!P6 BRA `(.L_x_705) ;  /* 0x000000080034e947 */ /* 0x002fea0003800000 */
[----:B0-----:R-:W2:Y:S04]  /*25530*/  LDL R7, [R1+0x4] ;  /* 0x0000040001077983 */ /* 0x001ea80000100800 */
[----:B------:R-:W2:Y:S04]  /*25540*/  LDL R6, [R1+0x10] ;  /* 0x0000100001067983 */ /* 0x000ea80000100800 */
[----:B------:R-:W3:Y:S01]  /*25550*/  LDL R5, [R1+0x18] ;  /* 0x0000180001057983 */ /* 0x000ee20000100800 */
[----:B------:R-:W0:Y:S01]  /*25560*/  S2R R4, SR_TID.X ;  /* 0x0000000000047919 */ /* 0x000e220000002100 */
[----:B------:R-:W-:Y:S01]  /*25570*/  BSSY B2, `(.L_x_706) ;  /* 0x0000007000027945 */ /* 0x000fe20003800000 */
[----:B0-----:R-:W-:-:S04]  /*25580*/  LOP3.LUT R4, R4, 0x7f, RZ, 0xc0, !PT ;  /* 0x0000007f04047812 */ /* 0x001fc800078ec0ff */
[----:B------:R-:W-:Y:S01]  /*25590*/  ISETP.NE.AND P2, PT, R4, RZ, PT ;  /* 0x000000ff0400720c */ /* 0x000fe20003f45270 */
[----:B--2---:R-:W-:Y:S01]  /*255a0*/  IMAD R8, R6, 0x8, R7 ;  /* 0x0000000806087824 */ /* 0x004fe200078e0207 */
[----:B---3--:R-:W-:-:S04]  /*255b0*/  SHF.L.U32 R7, R5, 0x1f, RZ ;  /* 0x0000001f05077819 */ /* 0x008fc800000006ff */
[----:B------:R-:W0:Y:S02]  /*255c0*/  SYNCS.PHASECHK.TRANS64.TRYWAIT P1, [R8+URZ+0x334a0], R7 ;  /* 0x0334a007080075a7 */ /* 0x000e24000802017f */
[----:B0-----:R-:W-:Y:S05]  /*255d0*/  @!P1 BRA `(.L_x_707) ;  /* 0x0000007400e89947 */ /* 0x001fea0003800000 */
.L_x_901:
[----:B------:R-:W-:Y:S05]  /*255e0*/  BSYNC B2 ;  /* 0x0000000000027941 */ /* 0x000fea0003800000 */
.L_x_706:
        /* <DEDUP_REMOVED lines=9> */
.L_x_709:
[----:B------:R-:W-:Y:S05]  /*25680*/  BSYNC B2 ;  /* 0x0000000000027941 */ /* 0x000fea0003800000 */
.L_x_708:
[----:B------:R-:W2:Y:S04]  /*25690*/  LDL R5, [R1+0x4] ;  /* 0x0000040001057983 */ /* 0x000ea80000100800 */
[----:B------:R-:W2:Y:S01]  /*256a0*/  LDL R4, [R1+0x10] ;  /* 0x0000100001047983 */ /* 0x000ea20000100800 */
[----:B------:R-:W-:Y:S01]  /*256b0*/  MOV R12, RZ ;  /* 0x000000ff000c7202 */ /* 0x000fe20000000f00 */
[----:B------:R-:W-:Y:S01]  /*256c0*/  UIADD3 UR4, UP0, UR40, 0x570, URZ ;  /* 0x0000057028047890 */ /* 0x000fe2000ff1e03f */
[----:B------:R-:W-:Y:S01]  /*256d0*/  PLOP3.LUT P1, PT, PT, PT, PT, 0x80, 0x0 ;  /* 0x000000000000781c */ /* 0x000fe20003f2f070 */
[----:B------:R-:W-:Y:S01]  /*256e0*/  UMOV UR6, 0x0 ;  /* 0x0000000000067882 */ /* 0x000fe20000000000 */
[----:B------:R-:W-:Y:S01]  /*256f0*/  R2UR UR10, R12 ;  /* 0x000000000c0a72ca */ /* 0x000fe200000e0000 */
[----:B------:R-:W-:Y:S01]  /*25700*/  UIADD3.X UR5, URZ, UR41, URZ, UP0, !UPT ;  /* 0x000000293f057290 */ /* 0x000fe200087fe43f */
[----:B------:R-:W-:Y:S01]  /*25710*/  UMOV UR7, 0x12f00000 ;  /* 0x12f0000000077882 */ /* 0x000fe20000000000 */
[----:B--2---:R-:W-:-:S02]  /*25720*/  IMAD R6, R4, 0x7800, R5 ;  /* 0x0000780004067824 */ /* 0x004fc400078e0205 */
[----:B------:R-:W-:Y:S02]  /*25730*/  IMAD R5, R9, 0xa0, R3 ;  /* 0x000000a009057824 */ /* 0x000fe400078e0203 */
[----:B------:R-:W-:Y:S02]  /*25740*/  VIADD R4, R8, 0x33490 ;  /* 0x0003349008047836 */ /* 0x000fe40000000000 */
[----:B------:R-:W-:-:S07]  /*25750*/  VIADD R10, R6, 0x24200 ;  /* 0x00024200060a7836 */ /* 0x000fce0000000000 */
.L_x_710:
        /* <DEDUP_REMOVED lines=16> */
.L_x_711:
        /* <DEDUP_REMOVED lines=16> */
.L_x_712:
        /* <DEDUP_REMOVED lines=13> */
.L_x_902:
[----:B------:R-:W-:Y:S05]  /*25a30*/  BSYNC B2 ;  /* 0x0000000000027941 */ /* 0x000fea0003800000 */
.L_x_713:
[----:B------:R-:W-:Y:S01]  /*25a40*/  BSSY B2, `(.L_x_715) ;  /* 0x000000b000027945 */ /* 0x000fe20003800000 */
[----:B------:R-:W-:Y:S01]  /*25a50*/  IMAD.MOV.U32 R10, RZ, RZ, 0x0 ;  /* 0x00000000ff0a7424 */ /* 0x000fe200078e00ff */
[----:B------:R-:W-:Y:S02]  /*25a60*/  MOV R11, 0x12f00000 ;  /* 0x12f00000000b7802 */ /* 0x000fe40000000f00 */
        /* <DEDUP_REMOVED lines=8> */
.L_x_716:
[----:B------:R-:W-:Y:S05]  /*25af0*/  BSYNC B2 ;  /* 0x0000000000027941 */ /* 0x000fea0003800000 */
.L_x_715:
[----:B------:R-:W-:Y:S01]  /*25b00*/  R2UR UR10, R12 ;  /* 0x000000000c0a72ca */ /* 0x000fe200000e0000 */
[----:B------:R-:W-:Y:S01]  /*25b10*/  UIADD3 UR4, UP0, UR40, 0x670, URZ ;  /* 0x0000067028047890 */ /* 0x000fe2000ff1e03f */
[----:B------:R-:W-:Y:S01]  /*25b20*/  R2UR UR6, R10 ;  /* 0x000000000a0672ca */ /* 0x000fe200000e0000 */
[----:B01----:R-:W-:Y:S01]  /*25b30*/  VIADD R8, R8, 0x334b0 ;  /* 0x000334b008087836 */ /* 0x003fe20000000000 */
[----:B------:R-:W-:Y:S01]  /*25b40*/  R2UR UR7, R11 ;  /* 0x000000000b0772ca */ /* 0x000fe200000e0000 */
[----:B------:R-:W-:Y:S01]  /*25b50*/  VIADD R4, R6, 0xf200 ;  /* 0x0000f20006047836 */ /* 0x000fe20000000000 */
[----:B------:R-:W-:Y:S01]  /*25b60*/  PLOP3.LUT P1, PT, PT, PT, PT, 0x80, 0x0 ;  /* 0x000000000000781c */ /* 0x000fe20003f2f070 */
[----:B------:R-:W-:-:S12]  /*25b70*/  UIADD3.X UR5, URZ, UR41, URZ, UP0, !UPT ;  /* 0x000000293f057290 */ /* 0x000fd800087fe43f */
.L_x_717:
        /* <DEDUP_REMOVED lines=10> */
[----:B------:R-:W-:Y:S02]  /*25c20*/  R2UR UR10, R14 ;  /* 0x000000000e0a72ca */ /* 0x000fe400000e0000 */
[----:B------:R-:W-:Y:S02]  /*25c30*/  R2UR UR6, R10 ;  /* 0x000000000a0672ca */ /* 0x000fe400000e0000 */
[----:B------:R-:W-:Y:S02]  /*25c40*/  R2UR UR7, R11 ;  /* 0x000000000b0772ca */ /* 0x000fe400000e0000 */
[----:B------:R-:W-:Y:S02]  /*25c50*/  PLOP3.LUT P1, PT, PT, PT, PT, 0x80, 0x0 ;  /* 0x000000000000781c */ /* 0x000fe40003f2f070 */
[----:B------:R-:W-:-:S11]  /*25c60*/  IADD3 R4, R6, 0x11a00, RZ ;  /* 0x00011a0006047810 */ /* 0x000fd60007ffe0ff */
.L_x_718:
        /* <DEDUP_REMOVED lines=15> */
.L_x_719:
        /* <DEDUP_REMOVED lines=10> */
.L_x_705:
[----:B------:R-:W-:Y:S05]  /*25e00*/  BSYNC B1 ;  /* 0x0000000000017941 */ /* 0x000fea0003800000 */
.L_x_704:
[----:B0-----:R-:W2:Y:S04]  /*25e10*/  LDL.LU R4, [R1+0x10] ;  /* 0x0000100001047983 */ /* 0x001ea80000300800 */
[----:B------:R-:W3:Y:S01]  /*25e20*/  LDL.LU R7, [R1+0x18] ;  /* 0x0000180001077983 */ /* 0x000ee20000300800 */
[C---:B------:R-:W-:Y:S01]  /*25e30*/  ISETP.GT.AND P2, PT, R9.reuse, R2, PT ;  /* 0x000000020900720c */ /* 0x040fe20003f44270 */
[----:B------:R-:W-:Y:S02]  /*25e40*/  VIADD R9, R9, 0xffffffff ;  /* 0xffffffff09097836 */ /* 0x000fe40000000000 */
[----:B--2---:R-:W-:-:S05]  /*25e50*/  VIADD R4, R4, 0x1 ;  /* 0x0000000104047836 */ /* 0x004fca0000000000 */
[----:B------:R-:W-:-:S04]  /*25e60*/  ISETP.NE.AND P1, PT, R4, 0x2, PT ;  /* 0x000000020400780c */ /* 0x000fc80003f25270 */
[----:B------:R-:W-:Y:S02]  /*25e70*/  SEL R5, RZ, 0x1, P1 ;  /* 0x00000001ff057807 */ /* 0x000fe40000800000 */
[----:B------:R-:W-:Y:S02]  /*25e80*/  SEL R4, R4, RZ, P1 ;  /* 0x000000ff04047207 */ /* 0x000fe40000800000 */
[----:B---3--:R-:W-:-:S05]  /*25e90*/  LOP3.LUT R7, R7, R5, RZ, 0x3c, !PT ;  /* 0x0000000507077212 */ /* 0x008fca00078e3cff */
[----:B------:R1:W-:Y:S04]  /*25ea0*/  STL [R1+0x18], R7 ;  /* 0x0000180701007387 */ /* 0x0003e80000100800 */
[----:B------:R1:W-:Y:S01]  /*25eb0*/  STL [R1+0x10], R4 ;  /* 0x0000100401007387 */ /* 0x0003e20000100800 */
[----:B------:R-:W-:Y:S05]  /*25ec0*/  @P2 BRA `(.L_x_720) ;  /* 0xfffffff4008c2947 */ /* 0x000fea000383ffff */
.L_x_682:
[----:B------:R-:W-:Y:S05]  /*25ed0*/  BSYNC B0 ;  /* 0x0000000000007941 */ /* 0x000fea0003800000 */
.L_x_681:
[----:B01----:R-:W2:Y:S01]  /*25ee0*/  LDL R4, [R1+0x44] ;  /* 0x0000440001047983 */ /* 0x003ea20000100800 */
[----:B------:R-:W-:Y:S05]  /*25ef0*/  @!P0 WARPSYNC.ALL ;  /* 0x0000000000008948 */ /* 0x000fea0003800000 */
[----:B------:R-:W-:Y:S01]  /*25f00*/  @!P0 BAR.SYNC.DEFER_BLOCKING 0xc, 0x180 ;  /* 0x0306000000008b1d */ /* 0x000fe20000010000 */
[----:B--2---:R-:W-:-:S13]  /*25f10*/  ISETP.GT.AND P0, PT, R4, RZ, PT ;  /* 0x000000ff0400720c */ /* 0x004fda0003f04270 */
[----:B------:R-:W-:Y:S05]  /*25f20*/  @P0 BRA `(.L_x_721) ;  /* 0x0000000000440947 */ /* 0x000fea0003800000 */
[----:B------:R-:W0:Y:S02]  /*25f30*/  S2R R4, SR_TID.X ;  /* 0x0000000000047919 */ /* 0x000e240000002100 */
[----:B0-----:R-:W-:-:S04]  /*25f40*/  LOP3.LUT R4, R4, 0x7f, RZ, 0xc0, !PT ;  /* 0x0000007f04047812 */ /* 0x001fc800078ec0ff */
[----:B------:R-:W-:-:S13]  /*25f50*/  ISETP.NE.AND P0, PT, R4, RZ, PT ;  /* 0x000000ff0400720c */ /* 0x000fda0003f05270 */
[----:B------:R-:W-:Y:S05]  /*25f60*/  @P0 BRA `(.L_x_722) ;  /* 0x0000003800640947 */ /* 0x000fea0003800000 */
[----:B------:R-:W0:Y:S01]  /*25f70*/  S2R R3, SR_LANEID ;  /* 0x0000000000037919 */ /* 0x000e220000000000 */
[----:B------:R-:W-:Y:S01]  /*25f80*/  VOTEU.ANY UR4, UPT, PT ;  /* 0x0000000000047886 */ /* 0x000fe200038e0100 */
[----:B------:R-:W1:Y:S01]  /*25f90*/  LDC.64 R4, c[0x0][0xc60] ;  /* 0x00031800ff047b82 */ /* 0x000e620000000a00 */
[----:B------:R-:W0:Y:S08]  /*25fa0*/  FLO.U32 R0, UR4 ;  /* 0x0000000400007d00 */ /* 0x000e3000080e0000 */
[----:B------:R-:W1:Y:S01]  /*25fb0*/  POPC R2, UR4 ;  /* 0x0000000400027d09 */ /* 0x000e620008000000 */
[----:B0-----:R-:W-:-:S13]  /*25fc0*/  ISETP.EQ.U32.AND P0, PT, R0, R3, PT ;  /* 0x000000030000720c */ /* 0x001fda0003f02070 */
[----:B-1----:R-:W2:Y:S01]  /*25fd0*/  @P0 ATOMG.E.ADD.STRONG.GPU PT, R5, desc[UR54][R4.64], R2 ;  /* 0x00000002040509a8 */ /* 0x002ea200081ee1f6 */
[----:B------:R-:W0:Y:S02]  /*25fe0*/  S2R R3, SR_LTMASK ;  /* 0x0000000000037919 */ /* 0x000e240000003900 */
[----:B0-----:R-:W-:-:S06]  /*25ff0*/  LOP3.LUT R3, R3, UR4, RZ, 0xc0, !PT ;  /* 0x0000000403037c12 */ /* 0x001fcc000f8ec0ff */
[----:B------:R-:W0:Y:S01]  /*26000*/  POPC R3, R3 ;  /* 0x0000000300037309 */ /* 0x000e220000000000 */
[----:B--2---:R-:W0:Y:S02]  /*26010*/  SHFL.IDX PT, R0, R5, R0, 0x1f ;  /* 0x00001f0005007589 */ /* 0x004e2400000e0000 */
[----:B0-----:R-:W-:Y:S01]  /*26020*/  IADD3 R16, R0, UR38, R3 ;  /* 0x0000002600107c10 */ /* 0x001fe2000fffe003 */
[----:B------:R-:W-:Y:S06]  /*26030*/  BRA `(.L_x_722) ;  /* 0x0000003800307947 */ /* 0x000fec0003800000 */
.L_x_721:
[----:B------:R-:W2:Y:S01]  /*26040*/  LDL R0, [R1+0x4] ;  /* 0x0000040001007983 */ /* 0x000ea20000100800 */
[----:B------:R-:W-:Y:S01]  /*26050*/  BSSY B6, `(.L_x_723) ;  /* 0x0000014000067945 */ /* 0x000fe20003800000 */
[----:B--2---:R-:W-:-:S04]  /*26060*/  IADD3 R0, R0, 0x24200, RZ ;  /* 0x0002420000007810 */ /* 0x004fc80007ffe0ff */
[----:B------:R-:W-:-:S13]  /*26070*/  LOP3.LUT P0, RZ, R0, 0x1bf, RZ, 0xc0, !PT ;  /* 0x000001bf00ff7812 */ /* 0x000fda000780c0ff */
[----:B------:R-:W-:Y:S05]  /*26080*/  @!P0 BRA `(.L_x_724) ;  /* 0x0000000000408947 */ /* 0x000fea0003800000 */
[----:B------:R-:W-:Y:S01]  /*26090*/  MOV R2, 0x0 ;  /* 0x0000000000027802 */ /* 0x000fe20000000f00 */
[----:B------:R-:W-:Y:S01]  /*260a0*/  ULDC.64 UR6, c[0x4][0xc0] ;  /* 0x0100300000067ab9 */ /* 0x000fe20000000a00 */
[----:B------:R-:W-:Y:S01]  /*260b0*/  ULDC.64 UR8, c[0x4][0xc8] ;  /* 0x0100320000087ab9 */ /* 0x000fe20000000a00 */
[----:B------:R-:W-:Y:S01]  /*260c0*/  ULDC.64 UR4, c[0x4][0x8] ;  /* 0x0100020000047ab9 */ /* 0x000fe20000000a00 */
[----:B------:R-:W-:Y:S01]  /*260d0*/  IMAD.U32 R4, RZ, RZ, UR6 ;  /* 0x00000006ff047e24 */ /* 0x000fe2000f8e00ff */
[----:B------:R-:W-:Y:S01]  /*260e0*/  MOV R7, UR9 ;  /* 0x0000000900077c02 */ /* 0x000fe20008000f00 */
[----:B------:R-:W0:Y:S01]  /*260f0*/  LDC.64 R2, c[0x4][R2] ;  /* 0x0100000002027b82 */ /* 0x000e220000000a00 */
[----:B------:R-:W-:Y:S01]  /*26100*/  IMAD.U32 R5, RZ, RZ, UR7 ;  /* 0x00000007ff057e24 */ /* 0x000fe2000f8e00ff */
[----:B------:R-:W-:Y:S01]  /*26110*/  MOV R12, 0x1 ;  /* 0x00000001000c7802 */ /* 0x000fe20000000f00 */
[----:B------:R-:W-:Y:S02]  /*26120*/  IMAD.U32 R6, RZ, RZ, UR8 ;  /* 0x00000008ff067e24 */ /* 0x000fe4000f8e00ff */
[----:B------:R-:W-:-:S02]  /*26130*/  IMAD.U32 R10, RZ, RZ, UR4 ;  /* 0x00000004ff0a7e24 */ /* 0x000fc4000f8e00ff */
[----:B------:R-:W-:Y:S02]  /*26140*/  IMAD.U32 R11, RZ, RZ, UR5 ;  /* 0x00000005ff0b7e24 */ /* 0x000fe4000f8e00ff */
[----:B------:R-:W-:Y:S02]  /*26150*/  IMAD.MOV.U32 R8, RZ, RZ, 0x70 ;  /* 0x00000070ff087424 */ /* 0x000fe400078e00ff */
[----:B------:R-:W-:-:S07]  /*26160*/  IMAD.MOV.U32 R13, RZ, RZ, RZ ;  /* 0x000000ffff0d7224 */ /* 0x000fce00078e00ff */
[----:B------:R-:W-:-:S07]  /*26170*/  LEPC R20, `(.L_x_724) ;  /* 0x000000001014794e */ /* 0x000fce0000000000 */
[----:B0-----:R-:W-:Y:S05]  /*26180*/  CALL.ABS.NOINC R2 ;  /* 0x0000000002007343 */ /* 0x001fea0003c00000 */
.L_x_724:
[----:B------:R-:W-:Y:S05]  /*26190*/  BSYNC B6 ;  /* 0x0000000000067941 */ /* 0x000fea0003800000 */
.L_x_723:
[----:B------:R-:W2:Y:S04]  /*261a0*/  LDL R0, [R1+0x4] ;  /* 0x0000040001007983 */ /* 0x000ea80000100800 */
[----:B------:R-:W3:Y:S01]  /*261b0*/  LDL.LU R2, [R1+0x8] ;  /* 0x0000080001027983 */ /* 0x000ee20000300800 */
[----:B------:R-:W-:Y:S01]  /*261c0*/  BSSY B6, `(.L_x_725) ;  /* 0x0000017000067945 */ /* 0x000fe20003800000 */
[----:B--2---:R-:W-:Y:S01]  /*261d0*/  VIADD R0, R0, 0xf200 ;  /* 0x0000f20000007836 */ /* 0x004fe20000000000 */
[----:B---3--:R-:W-:-:S04]  /*261e0*/  LOP3.LUT R2, R2, 0xfffffffe, RZ, 0xc0, !PT ;  /* 0xfffffffe02027812 */ /* 0x008fc800078ec0ff */
[----:B------:R-:W-:-:S13]  /*261f0*/  LOP3.LUT P0, RZ, R0, 0x1bf, RZ, 0xc0, !PT ;  /* 0x000001bf00ff7812 */ /* 0x000fda000780c0ff */
[----:B------:R-:W-:-:S05]  /*26200*/  @P0 LOP3.LUT R2, R2, 0x1, RZ, 0xfc, !PT ;  /* 0x0000000102020812 */ /* 0x000fca00078efcff */
[----:B------:R0:W-:Y:S01]  /*26210*/  STL [R1+0x8], R2 ;  /* 0x0000080201007387 */ /* 0x0001e20000100800 */
[----:B------:R-:W-:Y:S05]  /*26220*/  @!P0 BRA `(.L_x_726) ;  /* 0x0000000000408947 */ /* 0x000fea0003800000 */
[----:B0-----:R-:W-:Y:S01]  /*26230*/  MOV R2, 0x0 ;  /* 0x0000000000027802 */ /* 0x001fe20000000f00 */
[----:B------:R-:W-:Y:S01]  /*26240*/  ULDC.64 UR6, c[0x4][0xc0] ;  /* 0x0100300000067ab9 */ /* 0x000fe20000000a00 */
[----:B------:R-:W-:Y:S01]  /*26250*/  ULDC.64 UR8, c[0x4][0xc8] ;  /* 0x0100320000087ab9 */ /* 0x000fe20000000a00 */
[----:B------:R-:W-:Y:S01]  /*26260*/  ULDC.64 UR4, c[0x4][0x10] ;  /* 0x0100040000047ab9 */ /* 0x000fe20000000a00 */
[----:B------:R-:W-:Y:S01]  /*26270*/  IMAD.U32 R4, RZ, RZ, UR6 ;  /* 0x00000006ff047e24 */ /* 0x000fe2000f8e00ff */
[----:B------:R-:W-:Y:S01]  /*26280*/  MOV R5, UR7 ;  /* 0x0000000700057c02 */ /* 0x000fe20008000f00 */
[----:B------:R-:W0:Y:S01]  /*26290*/  LDC.64 R2, c[0x4][R2] ;  /* 0x0100000002027b82 */ /* 0x000e220000000a00 */
[----:B------:R-:W-:Y:S01]  /*262a0*/  IMAD.U32 R6, RZ, RZ, UR8 ;  /* 0x00000008ff067e24 */ /* 0x000fe2000f8e00ff */
[----:B------:R-:W-:Y:S01]  /*262b0*/  MOV R11, UR5 ;  /* 0x00000005000b7c02 */ /* 0x000fe20008000f00 */
[----:B------:R-:W-:Y:S02]  /*262c0*/  IMAD.U32 R7, RZ, RZ, UR9 ;  /* 0x00000009ff077e24 */ /* 0x000fe4000f8e00ff */
[----:B------:R-:W-:-:S02]  /*262d0*/  IMAD.U32 R10, RZ, RZ, UR4 ;  /* 0x00000004ff0a7e24 */ /* 0x000fc4000f8e00ff */
[----:B------:R-:W-:Y:S02]  /*262e0*/  IMAD.MOV.U32 R8, RZ, RZ, 0x70 ;  /* 0x00000070ff087424 */ /* 0x000fe400078e00ff */
[----:B------:R-:W-:Y:S02]  /*262f0*/  IMAD.MOV.U32 R12, RZ, RZ, 0x1 ;  /* 0x00000001ff0c7424 */ /* 0x000fe400078e00ff */
[----:B------:R-:W-:-:S07]  /*26300*/  IMAD.MOV.U32 R13, RZ, RZ, RZ ;  /* 0x000000ffff0d7224 */ /* 0x000fce00078e00ff */
[----:B------:R-:W-:-:S07]  /*26310*/  LEPC R20, `(.L_x_726) ;  /* 0x000000001014794e */ /* 0x000fce0000000000 */
[----:B0-----:R-:W-:Y:S05]  /*26320*/  CALL.ABS.NOINC R2 ;  /* 0x0000000002007343 */ /* 0x001fea0003c00000 */
.L_x_726:
[----:B------:R-:W-:Y:S05]  /*26330*/  BSYNC B6 ;  /* 0x0000000000067941 */ /* 0x000fea0003800000 */
.L_x_725:
[----:B0-----:R-:W2:Y:S01]  /*26340*/  LDL R2, [R1+0x4] ;  /* 0x0000040001027983 */ /* 0x001ea20000100800 */
        /* <DEDUP_REMOVED lines=20> */
.L_x_728:
[----:B------:R-:W-:Y:S05]  /*26490*/  BSYNC B6 ;  /* 0x0000000000067941 */ /* 0x000fea0003800000 */
.L_x_727:
[----:B------:R-:W2:Y:S01]  /*264a0*/  LDL R2, [R1+0x8] ;  /* 0x0000080001027983 */ /* 0x000ea20000100800 */
[----:B------:R-:W-:Y:S01]  /*264b0*/  BSSY B6, `(.L_x_729) ;  /* 0x0000013000067945 */ /* 0x000fe20003800000 */
[----:B--2---:R-:W-:-:S13]  /*264c0*/  LOP3.LUT P6, RZ, R2, 0x1, RZ, 0xc0, !PT ;  /* 0x0000000102ff7812 */ /* 0x004fda00078cc0ff */
        /* <DEDUP_REMOVED lines=17> */
.L_x_730:
[----:B------:R-:W-:Y:S05]  /*265e0*/  BSYNC B6 ;  /* 0x0000000000067941 */ /* 0x000fea0003800000 */
.L_x_729:
[----:B------:R-:W2:Y:S01]  /*265f0*/  LDL.LU R2, [R1] ;  /* 0x0000000001027983 */ /* 0x000ea20000300800 */
[----:B------:R-:W-:-:S03]  /*26600*/  ULDC.64 UR4, c[0x0][0x9f8] ;  /* 0x00027e0000047ab9 */ /* 0x000fc60000000a00 */
[----:B------:R-:W3:Y:S04]  /*26610*/  LDL.LU R0, [R1+0x20] ;  /* 0x0000200001007983 */ /* 0x000ee80000300800 */
[----:B------:R-:W4:Y:S01]  /*26620*/  LDL R8, [R1+0x1c] ;  /* 0x00001c0001087983 */ /* 0x000f220000100800 */
[----:B------:R-:W-:-:S04]  /*26630*/  ISETP.NE.U32.AND P0, PT, RZ, UR4, PT ;  /* 0x00000004ff007c0c */ /* 0x000fc8000bf05070 */
[----:B------:R-:W-:-:S13]  /*26640*/  ISETP.NE.AND.EX P0, PT, RZ, UR5, PT, P0 ;  /* 0x00000005ff007c0c */ /* 0x000fda000bf05300 */
[----:B--2---:R-:W-:-:S04]  /*26650*/  @P0 IADD3 R2, P1, R2, UR4, RZ ;  /* 0x0000000402020c10 */ /* 0x004fc8000ff3e0ff */
[----:B---3--:R-:W-:Y:S01]  /*26660*/  @P0 IADD3.X R3, R0, UR5, RZ, P1, !PT ;  /* 0x0000000500030c10 */ /* 0x008fe20008ffe4ff */
[----:B------:R-:W-:-:S04]  /*26670*/  ULDC.64 UR4, c[0x0][0xa08] ;  /* 0x0002820000047ab9 */ /* 0x000fc80000000a00 */
[----:B----4-:R0:W2:Y:S02]  /*26680*/  @P0 LDG.E R8, desc[UR54][R2.64] ;  /* 0x0000003602080981 */ /* 0x0100a4000c1e1900 */
[----:B0-----:R-:W0:Y:S01]  /*26690*/  LDC.64 R2, c[0x0][0x418] ;  /* 0x00010600ff027b82 */ /* 0x001e220000000a00 */
[----:B--2---:R-:W-:Y:S01]  /*266a0*/  SHF.R.S32.HI R9, RZ, 0x1f, R8 ;  /* 0x0000001fff097819 */ /* 0x004fe20000011408 */
[----:B------:R1:W-:Y:S01]  /*266b0*/  @P0 STL [R1+0x1c], R8 ;  /* 0x00001c0801000387 */ /* 0x0003e20000100800 */
[----:B0-----:R-:W-:Y:S01]  /*266c0*/  LOP3.LUT P0, RZ, R2, UR4, RZ, 0xfc, !PT ;  /* 0x0000000402ff7c12 */ /* 0x001fe2000f80fcff */
[----:B------:R-:W-:Y:S02]  /*266d0*/  UMOV UR4, 0xffffffff ;  /* 0xffffffff00047882 */ /* 0x000fe40000000000 */
[----:B------:R1:W-:Y:S01]  /*266e0*/  STL [R1+0x20], R9 ;  /* 0x0000200901007387 */ /* 0x0003e20000100800 */
[----:B------:R-:W-:-:S04]  /*266f0*/  LOP3.LUT P0, RZ, R3, UR5, RZ, 0xfc, P0 ;  /* 0x0000000503ff7c12 */ /* 0x000fc8000800fcff */
[----:B------:R-:W-:Y:S01]  /*26700*/  SEL R0, R8, RZ, !P0 ;  /* 0x000000ff08007207 */ /* 0x000fe20004000000 */
[----:B------:R-:W-:Y:S08]  /*26710*/  BRA.DIV UR4, `(.L_x_731) ;  /* 0x0000006604c07947 */ /* 0x000ff0000b800000 */
[----:B------:R-:W0:Y:S02]  /*26720*/  S2R R4, SR_TID.X ;  /* 0x0000000000047919 */ /* 0x000e240000002100 */
[----:B0-----:R-:W-:-:S04]  /*26730*/  SHF.R.U32.HI R4, RZ, 0x5, R4 ;  /* 0x00000005ff047819 */ /* 0x001fc80000011604 */
[----:B------:R-:W-:-:S05]  /*26740*/  LOP3.LUT R4, R4, 0x3, RZ, 0xc0, !PT ;  /* 0x0000000304047812 */ /* 0x000fca00078ec0ff */
[----:B------:R0:W2:Y:S02]  /*26750*/  SHFL.IDX PT, R14, R4, RZ, 0x1f ;  /* 0x00001fff040e7589 */ /* 0x0000a400000e0000 */
.L_x_905:
[----:B0-----:R-:W3:Y:S01]  /*26760*/  LDL.LU R4, [R1+0x8] ;  /* 0x0000080001047983 */ /* 0x001ee20000300800 */
[----:B------:R-:W-:Y:S02]  /*26770*/  PLOP3.LUT P1, PT, PT, PT, PT, 0x8, 0x0 ;  /* 0x000000000000781c */ /* 0x000fe40003f2e170 */
[----:B--2---:R-:W-:Y:S01]  /*26780*/  ISETP.NE.AND P0, PT, R14, RZ, PT ;  /* 0x000000ff0e00720c */ /* 0x004fe20003f05270 */
[----:B------:R0:W-:Y:S01]  /*26790*/  STL [R1], R0 ;  /* 0x0000000001007387 */ /* 0x0001e20000100800 */
[----:B---3--:R-:W-:-:S09]  /*267a0*/  LOP3.LUT R4, R4, 0xfffffffe, RZ, 0xc0, !PT ;  /* 0xfffffffe04047812 */ /* 0x008fd200078ec0ff */
[----:B------:R-:W-:-:S05]  /*267b0*/  @P1 LOP3.LUT R4, R4, 0x1, RZ, 0xfc, !PT ;  /* 0x0000000104041812 */ /* 0x000fca00078efcff */
[----:B------:R0:W-:Y:S01]  /*267c0*/  STL [R1+0x8], R4 ;  /* 0x0000080401007387 */ /* 0x0001e20000100800 */
[----:B------:R-:W-:Y:S05]  /*267d0*/  @P0 BRA `(.L_x_732) ;  /* 0x0000000400c80947 */ /* 0x000fea0003800000 */
[----:B------:R-:W-:-:S03]  /*267e0*/  UMOV UR4, 0xffffffff ;  /* 0xffffffff00047882 */ /* 0x000fc60000000000 */
[----:B------:R-:W-:Y:S05]  /*267f0*/  BRA.DIV UR4, `(.L_x_733) ;  /* 0x0000006604bc7947 */ /* 0x000fea000b800000 */
[----:B------:R-:W-:-:S13]  /*26800*/  ELECT P6, URZ, PT ;  /* 0x00000000003f782f */ /* 0x000fda00038c0000 */
.L_x_908:
[----:B------:R-:W-:Y:S05]  /*26810*/  @!P6 BRA `(.L_x_732) ;  /* 0x0000000400b8e947 */ /* 0x000fea0003800000 */
[----:B0-----:R-:W2:Y:S01]  /*26820*/  LDL R0, [R1+0x48] ;  /* 0x0000480001007983 */ /* 0x001ea20000100800 */
[----:B------:R-:W-:-:S04]  /*26830*/  ISETP.NE.U32.AND P0, PT, R2, RZ, PT ;  /* 0x000000ff0200720c */ /* 0x000fc80003f05070 */
[----:B------:R-:W-:Y:S01]  /*26840*/  ISETP.NE.AND.EX P0, PT, R3, RZ, PT, P0 ;  /* 0x000000ff0300720c */ /* 0x000fe20003f05300 */
[----:B--2---:R-:W-:-:S12]  /*26850*/  VIADD R0, R0, 0xffffffff ;  /* 0xffffffff00007836 */ /* 0x004fd80000000000 */
[----:B------:R-:W-:Y:S05]  /*26860*/  @!P0 BRA `(.L_x_734) ;  /* 0x0000000000488947 */ /* 0x000fea0003800000 */
[----:B------:R-:W0:Y:S01]  /*26870*/  LDC R7, c[0x0][0x43c] ;  /* 0x00010f00ff077b82 */ /* 0x000e220000000800 */
[----:B------:R-:W-:Y:S01]  /*26880*/  ULDC.64 UR4, c[0x0][0x428] ;  /* 0x00010a0000047ab9 */ /* 0x000fe20000000a00 */
[----:B0-----:R-:W-:-:S13]  /*26890*/  ISETP.NE.AND P0, PT, R7, 0x1, PT ;  /* 0x000000010700780c */ /* 0x001fda0003f05270 */
[----:B------:R-:W0:Y:S02]  /*268a0*/  @P0 LDC.64 R4, c[0x0][0x440] ;  /* 0x00011000ff040b82 */ /* 0x000e240000000a00 */
[----:B0-----:R-:W-:Y:S01]  /*268b0*/  @P0 IMAD.HI.U32 R6, R0, R4, RZ ;  /* 0x0000000400060227 */ /* 0x001fe200078e00ff */
[----:B------:R-:W-:-:S04]  /*268c0*/  MOV R4, R0 ;  /* 0x0000000000047202 */ /* 0x000fc80000000f00 */
        /* <DEDUP_REMOVED lines=10> */
[----:B------:R-:W2:Y:S04]  /*26970*/  LDG.E R2, desc[UR54][R2.64] ;  /* 0x0000003602027981 */ /* 0x000ea8000c1e1900 */
[----:B--2---:R0:W-:Y:S02]  /*26980*/  STL [R1], R2 ;  /* 0x0000000201007387 */ /* 0x0041e40000100800 */
.L_x_734:
[----:B-1----:R-:W2:Y:S04]  /*26990*/  LDL R9, [R1+0x4] ;  /* 0x0000040001097983 */ /* 0x002ea80000100800 */
[----:B0-----:R-:W2:Y:S04]  /*269a0*/  LDL R2, [R1+0xc] ;  /* 0x00000c0001027983 */ /* 0x001ea80000100800 */
[----:B------:R-:W3:Y:S01]  /*269b0*/  LDL R3, [R1+0x14] ;  /* 0x0000140001037983 */ /* 0x000ee20000100800 */
[----:B------:R-:W0:Y:S02]  /*269c0*/  S2R R8, SR_TID.X ;  /* 0x0000000000087919 */ /* 0x000e240000002100 */
[----:B0-----:R-:W-:-:S04]  /*269d0*/  LOP3.LUT R8, R8, 0x7f, RZ, 0xc0, !PT ;  /* 0x0000007f08087812 */ /* 0x001fc800078ec0ff */
[----:B------:R-:W-:Y:S01]  /*269e0*/  ISETP.NE.AND P1, PT, R8, RZ, PT ;  /* 0x000000ff0800720c */ /* 0x000fe20003f25270 */
[----:B--2---:R-:W-:Y:S01]  /*269f0*/  IMAD R2, R2, 0x8, R9 ;  /* 0x0000000802027824 */ /* 0x004fe200078e0209 */
[----:B---3--:R-:W-:-:S04]  /*26a00*/  SHF.L.U32 R4, R3, 0x1f, RZ ;  /* 0x0000001f03047819 */ /* 0x008fc800000006ff */
[----:B------:R-:W0:Y:S02]  /*26a10*/  SYNCS.PHASECHK.TRANS64.TRYWAIT P0, [R2+URZ+0x33480], R4 ;  /* 0x03348004020075a7 */ /* 0x000e24000800017f */
[----:B0-----:R-:W-:Y:S05]  /*26a20*/  @!P0 BRA `(.L_x_735) ;  /* 0x0000006400508947 */ /* 0x001fea0003800000 */
.L_x_909:
        /* <DEDUP_REMOVED lines=8> */
.L_x_736:
[----:B------:R-:W2:Y:S04]  /*26ab0*/  LDL R7, [R1+0x4] ;  /* 0x0000040001077983 */ /* 0x000ea80000100800 */
[----:B------:R-:W2:Y:S04]  /*26ac0*/  LDL R3, [R1+0xc] ;  /* 0x00000c0001037983 */ /* 0x000ea80000100800 */
[----:B------:R-:W3:Y:S04]  /*26ad0*/  LDL R6, [R1+0x24] ;  /* 0x0000240001067983 */ /* 0x000ee80000100800 */
[----:B------:R-:W4:Y:S01]  /*26ae0*/  LDL R5, [R1] ;  /* 0x0000000001057983 */ /* 0x000f220000100800 */
[----:B------:R-:W-:Y:S01]  /*26af0*/  R2UR UR9, R2 ;  /* 0x00000000020972ca */ /* 0x000fe200000e0000 */
[----:B------:R-:W-:Y:S01]  /*26b00*/  UIADD3 UR4, UP0, UR40, 0x470, URZ ;  /* 0x0000047028047890 */ /* 0x000fe2000ff1e03f */
[----:B------:R-:W-:Y:S01]  /*26b10*/  R2UR UR12, R18 ;  /* 0x00000000120c72ca */ /* 0x000fe200000e0000 */
[----:B------:R-:W-:Y:S01]  /*26b20*/  UMOV UR10, URZ ;  /* 0x0000003f000a7c82 */ /* 0x000fe20008000000 */
[----:B------:R-:W-:Y:S01]  /*26b30*/  UMOV UR6, 0x0 ;  /* 0x0000000000067882 */ /* 0x000fe20000000000 */
[----:B------:R-:W-:Y:S01]  /*26b40*/  UIADD3.X UR5, URZ, UR41, URZ, UP0, !UPT ;  /* 0x000000293f057290 */ /* 0x000fe200087fe43f */
[----:B------:R-:W-:Y:S01]  /*26b50*/  UMOV UR7, 0x14f00000 ;  /* 0x14f0000000077882 */ /* 0x000fe20000000000 */
[----:B------:R-:W-:-:S06]  /*26b60*/  UMOV UR16, 0x40 ;  /* 0x0000004000107882 */ /* 0x000fcc0000000000 */
[----:B------:R-:W-:Y:S01]  /*26b70*/  UIADD3 UR9, UR9, 0x33470, URZ ;  /* 0x0003347009097890 */ /* 0x000fe2000fffe03f */
[----:B--2---:R-:W-:Y:S02]  /*26b80*/  IMAD R3, R3, 0x7800, R7 ;  /* 0x0000780003037824 */ /* 0x004fe400078e0207 */
[----:B---3--:R-:W-:-:S03]  /*26b90*/  IMAD R0, R0, 0xa0, R6 ;  /* 0x000000a000007824 */ /* 0x008fc600078e0206 */
[----:B------:R-:W-:Y:S02]  /*26ba0*/  R2UR UR15, R3 ;  /* 0x00000000030f72ca */ /* 0x000fe400000e0000 */
[----:B----4-:R-:W-:Y:S02]  /*26bb0*/  R2UR UR13, R5 ;  /* 0x00000000050d72ca */ /* 0x010fe400000e0000 */
[----:B------:R-:W-:-:S09]  /*26bc0*/  R2UR UR11, R0 ;  /* 0x00000000000b72ca */ /* 0x000fd200000e0000 */
[----:B------:R-:W-:Y:S02]  /*26bd0*/  UIADD3 UR8, UR15, 0xf200, URZ ;  /* 0x0000f2000f087890 */ /* 0x000fe4000fffe03f */
[----:B------:R-:W-:Y:S02]  /*26be0*/  UIADD3 UR14, UR15, 0x11a00, URZ ;  /* 0x00011a000f0e7890 */ /* 0x000fe4000fffe03f */
[----:B------:R-:W-:-:S05]  /*26bf0*/  UIADD3 UR15, UR15, 0x14200, URZ ;  /* 0x000142000f0f7890 */ /* 0x000fca000fffe03f */
[----:B------:R1:W-:Y:S02]  /*26c00*/  UTMALDG.4D [UR8], [UR4], desc[UR6] ;  /* 0x00000608040075b4 */ /* 0x0003e40008019000 */
[----:B-1----:R-:W-:Y:S01]  /*26c10*/  UMOV UR8, UR14 ;  /* 0x0000000e00087c82 */ /* 0x002fe20008000000 */
[----:B------:R-:W-:Y:S01]  /*26c20*/  UMOV UR10, UR16 ;  /* 0x00000010000a7c82 */ /* 0x000fe20008000000 */
[----:B------:R-:W-:Y:S01]  /*26c30*/  UMOV UR14, 0x80 ;  /* 0x00000080000e7882 */ /* 0x000fe20000000000 */
[----:B------:R1:W-:Y:S02]  /*26c40*/  UTMALDG.4D [UR8], [UR4], desc[UR6] ;  /* 0x00000608040075b4 */ /* 0x0003e40008019000 */
[----:B-1----:R-:W-:Y:S01]  /*26c50*/  UMOV UR8, UR15 ;  /* 0x0000000f00087c82 */ /* 0x002fe20008000000 */
[----:B------:R-:W-:Y:S02]  /*26c60*/  UMOV UR10, UR14 ;  /* 0x0000000e000a7c82 */ /* 0x000fe40008000000 */
[----:B------:R1:W-:Y:S01]  /*26c70*/  UTMALDG.4D [UR8], [UR4], desc[UR6] ;  /* 0x00000608040075b4 */ /* 0x0003e20008019000 */
[----:B------:R-:W2:Y:S02]  /*26c80*/  SYNCS.PHASECHK.TRANS64.TRYWAIT P0, [R2+URZ+0x33440], R4 ;  /* 0x03344004020075a7 */ /* 0x000ea4000800017f */
[----:B-12---:R-:W-:Y:S05]  /*26c90*/  @!P0 BRA `(.L_x_737) ;  /* 0x0000006000c88947 */ /* 0x006fea0003800000 */
.L_x_910:
        /* <DEDUP_REMOVED lines=8> */
.L_x_738:
[----:B------:R-:W2:Y:S04]  /*26d20*/  LDL R5, [R1] ;  /* 0x0000000001057983 */ /* 0x000ea80000100800 */
[----:B01----:R-:W3:Y:S01]  /*26d30*/  LDL.LU R4, [R1+0x8] ;  /* 0x0000080001047983 */ /* 0x003ee20000300800 */
[----:B------:R-:W-:Y:S01]  /*26d40*/  R2UR UR15, R3 ;  /* 0x00000000030f72ca */ /* 0x000fe200000e0000 */
[----:B------:R-:W-:Y:S01]  /*26d50*/  UIADD3 UR4, UP0, UR40, 0x370, URZ ;  /* 0x0000037028047890 */ /* 0x000fe2000ff1e03f */
[----:B------:R-:W-:Y:S01]  /*26d60*/  R2UR UR9, R2 ;  /* 0x00000000020972ca */ /* 0x000fe200000e0000 */
[----:B------:R-:W-:Y:S01]  /*26d70*/  UMOV UR10, URZ ;  /* 0x0000003f000a7c82 */ /* 0x000fe20008000000 */
[----:B------:R-:W-:Y:S01]  /*26d80*/  R2UR UR11, R0 ;  /* 0x00000000000b72ca */ /* 0x000fe200000e0000 */
[----:B------:R-:W-:Y:S01]  /*26d90*/  UIADD3.X UR5, URZ, UR41, URZ, UP0, !UPT ;  /* 0x000000293f057290 */ /* 0x000fe200087fe43f */
[----:B------:R-:W-:Y:S01]  /*26da0*/  R2UR UR12, R18 ;  /* 0x00000000120c72ca */ /* 0x000fe200000e0000 */
[----:B------:R-:W-:Y:S01]  /*26db0*/  UMOV UR6, 0x0 ;  /* 0x0000000000067882 */ /* 0x000fe20000000000 */
[----:B------:R-:W-:Y:S01]  /*26dc0*/  PLOP3.LUT P0, PT, PT, PT, PT, 0x80, 0x0 ;  /* 0x000000000000781c */ /* 0x000fe20003f0f070 */
[----:B------:R-:W-:Y:S01]  /*26dd0*/  UMOV UR7, 0x14f00000 ;  /* 0x14f0000000077882 */ /* 0x000fe20000000000 */
[----:B------:R-:W-:-:S03]  /*26de0*/  UMOV UR16, 0x40 ;  /* 0x0000004000107882 */ /* 0x000fc60000000000 */
[----:B------:R-:W-:Y:S02]  /*26df0*/  UIADD3 UR8, UR15, 0x24200, URZ ;  /* 0x000242000f087890 */ /* 0x000fe4000fffe03f */
[----:B------:R-:W-:Y:S02]  /*26e00*/  UIADD3 UR9, UR9, 0x33430, URZ ;  /* 0x0003343009097890 */ /* 0x000fe4000fffe03f */
[----:B------:R-:W-:Y:S02]  /*26e10*/  UIADD3 UR14, UR15, 0x26a00, URZ ;  /* 0x00026a000f0e7890 */ /* 0x000fe4000fffe03f */
[----:B------:R-:W-:Y:S01]  /*26e20*/  UIADD3 UR15, UR15, 0x29200, URZ ;  /* 0x000292000f0f7890 */ /* 0x000fe2000fffe03f */
[----:B--2---:R-:W-:Y:S02]  /*26e30*/  R2UR UR13, R5 ;  /* 0x00000000050d72ca */ /* 0x004fe400000e0000 */
[----:B---3--:R-:W-:-:S04]  /*26e40*/  LOP3.LUT R4, R4, 0xfffffffe, RZ, 0xc0, !PT ;  /* 0xfffffffe04047812 */ /* 0x008fc800078ec0ff */
[----:B------:R-:W-:-:S07]  /*26e50*/  @P0 LOP3.LUT R4, R4, 0x1, RZ, 0xfc, !PT ;  /* 0x0000000104040812 */ /* 0x000fce00078efcff */
[----:B------:R0:W-:Y:S01]  /*26e60*/  UTMALDG.4D [UR8], [UR4], desc[UR6] ;  /* 0x00000608040075b4 */ /* 0x0001e20008019000 */
[----:B------:R2:W-:Y:S01]  /*26e70*/  STL [R1+0x8], R4 ;  /* 0x0000080401007387 */ /* 0x0005e20000100800 */
[----:B0-----:R-:W-:Y:S01]  /*26e80*/  UMOV UR8, UR14 ;  /* 0x0000000e00087c82 */ /* 0x001fe20008000000 */
[----:B------:R-:W-:Y:S01]  /*26e90*/  UMOV UR10, UR16 ;  /* 0x00000010000a7c82 */ /* 0x000fe20008000000 */
[----:B------:R-:W-:Y:S01]  /*26ea0*/  UMOV UR14, 0x80 ;  /* 0x00000080000e7882 */ /* 0x000fe20000000000 */
[----:B------:R0:W-:Y:S02]  /*26eb0*/  UTMALDG.4D [UR8], [UR4], desc[UR6] ;  /* 0x00000608040075b4 */ /* 0x0001e40008019000 */
[----:B0-----:R-:W-:Y:S01]  /*26ec0*/  UMOV UR8, UR15 ;  /* 0x0000000f00087c82 */ /* 0x001fe20008000000 */
[----:B------:R-:W-:Y:S02]  /*26ed0*/  UMOV UR10, UR14 ;  /* 0x0000000e000a7c82 */ /* 0x000fe40008000000 */
[----:B------:R2:W-:Y:S02]  /*26ee0*/  UTMALDG.4D [UR8], [UR4], desc[UR6] ;  /* 0x00000608040075b4 */ /* 0x0005e40008019000 */
[----:B--2---:R-:W-:Y:S01]  /*26ef0*/  NOP ;  /* 0x0000000000007918 */ /* 0x004fe20000000000 */
.L_x_732:
[----:B------:R-:W2:Y:S04]  /*26f00*/  LDL R2, [R1+0x4] ;  /* 0x0000040001027983 */ /* 0x000ea80000100800 */
[----:B------:R-:W3:Y:S04]  /*26f10*/  LDL.LU R3, [R1+0x38] ;  /* 0x0000380001037983 */ /* 0x000ee80000300800 */
[----:B------:R-:W4:Y:S04]  /*26f20*/  LDL.LU R5, [R1+0x30] ;  /* 0x0000300001057983 */ /* 0x000f280000300800 */
[----:B0-----:R-:W5:Y:S01]  /*26f30*/  LDL.LU R4, [R1+0x40] ;  /* 0x0000400001047983 */ /* 0x001f620000300800 */
[----:B------:R-:W-:Y:S05]  /*26f40*/  WARPSYNC.ALL ;  /* 0x0000000000007948 */ /* 0x000fea0003800000 */
[----:B------:R-:W-:Y:S01]  /*26f50*/  ULDC.64 UR4, c[0x0][0x298] ;  /* 0x0000a60000047ab9 */ /* 0x000fe20000000a00 */
[----:B------:R-:W-:Y:S01]  /*26f60*/  ULDC.64 UR6, c[0x0][0xa00] ;  /* 0x0002800000067ab9 */ /* 0x000fe20000000a00 */
[----:B------:R-:W-:Y:S01]  /*26f70*/  BSSY B6, `(.L_x_739) ;  /* 0x0000024000067945 */ /* 0x000fe20003800000 */
[----:B------:R-:W-:Y:S01]  /*26f80*/  BAR.SYNC.DEFER_BLOCKING 0x8, 0x180 ;  /* 0x0206000000007b1d */ /* 0x000fe20000010000 */
[----:B------:R-:W-:-:S04]  /*26f90*/  ISETP.NE.U32.AND P0, PT, RZ, UR6, PT ;  /* 0x00000006ff007c0c */ /* 0x000fc8000bf05070 */
[----:B------:R-:W-:Y:S01]  /*26fa0*/  ISETP.NE.AND.EX P0, PT, RZ, UR7, PT, P0 ;  /* 0x00000007ff007c0c */ /* 0x000fe2000bf05300 */
[----:B--2---:R-:W-:Y:S01]  /*26fb0*/  VIADD R2, R2, 0x1e200 ;  /* 0x0001e20002027836 */ /* 0x004fe20000000000 */
[----:B---3--:R-:W-:-:S04]  /*26fc0*/  SHF.R.S32.HI R0, RZ, 0x1f, R3 ;  /* 0x0000001fff007819 */ /* 0x008fc80000011403 */
[----:B------:R-:W-:Y:S02]  /*26fd0*/  LOP3.LUT P1, RZ, R2, 0x1bf, RZ, 0xc0, !PT ;  /* 0x000001bf02ff7812 */ /* 0x000fe4000782c0ff */
[----:B----4-:R-:W-:Y:S01]  /*26fe0*/  SEL R5, R5, RZ, !P0 ;  /* 0x000000ff05057207 */ /* 0x010fe20004000000 */
[----:B------:R-:W-:Y:S01]  /*26ff0*/  IMAD R0, R0, UR4, RZ ;  /* 0x0000000400007c24 */ /* 0x000fe2000f8e02ff */
[----:B-----5:R-:W-:-:S03]  /*27000*/  SEL R4, R4, RZ, !P0 ;  /* 0x000000ff04047207 */ /* 0x020fc60004000000 */
[C---:B------:R-:W-:Y:S02]  /*27010*/  IMAD R0, R3.reuse, UR5, R0 ;  /* 0x0000000503007c24 */ /* 0x040fe4000f8e0200 */
[----:B------:R-:W-:-:S05]  /*27020*/  IMAD.WIDE.U32 R2, R3, UR4, RZ ;  /* 0x0000000403027c25 */ /* 0x000fca000f8e00ff */
[----:B------:R0:W-:Y:S04]  /*27030*/  STL.64 [R1+0x38], R2 ;  /* 0x0000380201007387 */ /* 0x0001e80000100a00 */
[----:B------:R2:W-:Y:S04]  /*27040*/  STL [R1+0x30], R5 ;  /* 0x0000300501007387 */ /* 0x0005e80000100800 */
[----:B------:R2:W-:Y:S01]  /*27050*/  STL [R1+0x54], R4 ;  /* 0x0000540401007387 */ /* 0x0005e20000100800 */
[----:B0-----:R-:W-:Y:S01]  /*27060*/  IMAD.IADD R2, R3, 0x1, R0 ;  /* 0x0000000103027824 */ /* 0x001fe200078e0200 */
[----:B------:R-:W-:-:S05]  /*27070*/  SHF.R.S32.HI R0, RZ, 0x1f, R18 ;  /* 0x0000001fff007819 */ /* 0x000fca0000011412 */
[----:B------:R2:W-:Y:S04]  /*27080*/  STL [R1+0x50], R0 ;  /* 0x0000500001007387 */ /* 0x0005e80000100800 */
[----:B------:R2:W-:Y:S01]  /*27090*/  STL [R1+0x40], R2 ;  /* 0x0000400201007387 */ /* 0x0005e20000100800 */
[----:B------:R-:W-:Y:S05]  /*270a0*/  @!P1 BRA `(.L_x_740) ;  /* 0x0000000000409947 */ /* 0x000fea0003800000 */
[----:B--2---:R-:W-:Y:S01]  /*270b0*/  MOV R2, 0x0 ;  /* 0x0000000000027802 */ /* 0x004fe20000000f00 */
[----:B------:R-:W-:Y:S01]  /*270c0*/  ULDC.64 UR4, c[0x4][0xc0] ;  /* 0x0100300000047ab9 */ /* 0x000fe20000000a00 */
[----:B------:R-:W-:Y:S01]  /*270d0*/  ULDC.64 UR6, c[0x4][0xc8] ;  /* 0x0100320000067ab9 */ /* 0x000fe20000000a00 */
[----:B------:R-:W-:Y:S01]  /*270e0*/  ULDC.64 UR8, c[0x4][0x28] ;  /* 0x01000a0000087ab9 */ /* 0x000fe20000000a00 */
[----:B------:R-:W-:Y:S01]  /*270f0*/  MOV R4, UR4 ;  /* 0x0000000400047c02 */ /* 0x000fe20008000f00 */
[----:B------:R-:W-:Y:S01]  /*27100*/  IMAD.U32 R5, RZ, RZ, UR5 ;  /* 0x00000005ff057e24 */ /* 0x000fe2000f8e00ff */
[----:B------:R-:W0:Y:S01]  /*27110*/  LDC.64 R2, c[0x4][R2] ;  /* 0x0100000002027b82 */ /* 0x000e220000000a00 */
[----:B------:R-:W-:Y:S01]  /*27120*/  IMAD.U32 R6, RZ, RZ, UR6 ;  /* 0x00000006ff067e24 */ /* 0x000fe2000f8e00ff */
[----:B------:R-:W-:Y:S01]  /*27130*/  MOV R10, UR8 ;  /* 0x00000008000a7c02 */ /* 0x000fe20008000f00 */
[----:B------:R-:W-:Y:S01]  /*27140*/  IMAD.U32 R7, RZ, RZ, UR7 ;  /* 0x00000007ff077e24 */ /* 0x000fe2000f8e00ff */
[----:B------:R-:W-:Y:S01]  /*27150*/  MOV R13, RZ ;  /* 0x000000ff000d7202 */ /* 0x000fe20000000f00 */
[----:B------:R-:W-:-:S02]  /*27160*/  IMAD.U32 R11, RZ, RZ, UR9 ;  /* 0x00000009ff0b7e24 */ /* 0x000fc4000f8e00ff */
[----:B-1----:R-:W-:Y:S02]  /*27170*/  IMAD.MOV.U32 R8, RZ, RZ, 0x70 ;  /* 0x00000070ff087424 */ /* 0x002fe400078e00ff */
[----:B------:R-:W-:-:S07]  /*27180*/  IMAD.MOV.U32 R12, RZ, RZ, 0x1 ;  /* 0x00000001ff0c7424 */ /* 0x000fce00078e00ff */
[----:B------:R-:W-:-:S07]  /*27190*/  LEPC R20, `(.L_x_740) ;  /* 0x000000001014794e */ /* 0x000fce0000000000 */
[----:B0-----:R-:W-:Y:S05]  /*271a0*/  CALL.ABS.NOINC R2 ;  /* 0x0000000002007343 */ /* 0x001fea0003c00000 */
.L_x_740:
[----:B------:R-:W-:Y:S05]  /*271b0*/  BSYNC B6 ;  /* 0x0000000000067941 */ /* 0x000fea0003800000 */
.L_x_739:
[----:B--2---:R-:W2:Y:S01]  /*271c0*/  LDL.LU R4, [R1+0x40] ;  /* 0x0000400001047983 */ /* 0x004ea20000300800 */
[----:B------:R-:W0:Y:S01]  /*271d0*/  LDC R7, c[0x0][0x448] ;  /* 0x00011200ff077b82 */ /* 0x000e220000000800 */
[----:B------:R-:W-:Y:S01]  /*271e0*/  ULDC.64 UR4, c[0x0][0x2d8] ;  /* 0x0000b60000047ab9 */ /* 0x000fe20000000a00 */
[----:B------:R-:W-:Y:S01]  /*271f0*/  IMAD.SHL.U32 R17, R17, 0x80, RZ ;  /* 0x0000008011117824 */ /* 0x000fe200078e00ff */
[----:B------:R-:W2:Y:S01]  /*27200*/  LDL.LU.64 R2, [R1+0x38] ;  /* 0x0000380001027983 */ /* 0x000ea20000300a00 */
[----:B------:R-:W-:-:S03]  /*27210*/  ULDC.64 UR6, c[0x0][0x280] ;  /* 0x0000a00000067ab9 */ /* 0x000fc60000000a00 */
[----:B------:R-:W3:Y:S04]  /*27220*/  LDL.LU R0, [R1+0x50] ;  /* 0x0000500001007983 */ /* 0x000ee80000300800 */
[----:B------:R-:W4:Y:S04]  /*27230*/  LDL.LU R6, [R1+0x54] ;  /* 0x0000540001067983 */ /* 0x000f280000300800 */
[----:B------:R-:W4:Y:S01]  /*27240*/  LDL.LU R5, [R1+0x30] ;  /* 0x0000300001057983 */ /* 0x000f220000300800 */
[----:B------:R-:W0:Y:S01]  /*27250*/  S2R R10, SR_TID.X ;  /* 0x00000000000a7919 */ /* 0x000e220000002100 */
[----:B-1----:R-:W1:Y:S01]  /*27260*/  S2R R8, SR_TID.X ;  /* 0x0000000000087919 */ /* 0x002e620000002100 */
[----:B0-----:R-:W-:Y:S01]  /*27270*/  ISETP.NE.AND P0, PT, R7, 0x1, PT ;  /* 0x000000010700780c */ /* 0x001fe20003f05270 */
[----:B------:R-:W-:-:S02]  /*27280*/  IMAD.SHL.U32 R10, R10, 0x10, RZ ;  /* 0x000000100a0a7824 */ /* 0x000fc400078e00ff */
[----:B-1----:R-:W-:-:S03]  /*27290*/  IMAD.SHL.U32 R9, R8, 0x10, RZ ;  /* 0x0000001008097824 */ /* 0x002fc600078e00ff */
[----:B------:R-:W-:-:S04]  /*272a0*/  LOP3.LUT R10, R10, 0x30, RZ, 0xc0, !PT ;  /* 0x000000300a0a7812 */ /* 0x000fc800078ec0ff */
[C---:B------:R-:W-:Y:S02]  /*272b0*/  LOP3.LUT R11, R10.reuse, 0x40, RZ, 0xfc, !PT ;  /* 0x000000400a0b7812 */ /* 0x040fe400078efcff */
[----:B------:R-:W-:Y:S02]  /*272c0*/  LOP3.LUT R10, R10, 0x80, RZ, 0xfc, !PT ;  /* 0x000000800a0a7812 */ /* 0x000fe400078efcff */
[----:B------:R-:W-:Y:S01]  /*272d0*/  LOP3.LUT R9, R9, 0x30, RZ, 0xc0, !PT ;  /* 0x0000003009097812 */ /* 0x000fe200078ec0ff */
[----:B--2---:R-:W-:Y:S02]  /*272e0*/  IMAD.MOV.U32 R3, RZ, RZ, R4 ;  /* 0x000000ffff037224 */ /* 0x004fe400078e0004 */
[----:B------:R-:W0:Y:S01]  /*272f0*/  S2R R4, SR_TID.X ;  /* 0x0000000000047919 */ /* 0x000e220000002100 */
[----:B---3--:R-:W-:Y:S02]  /*27300*/  IMAD R0, R0, UR4, RZ ;  /* 0x0000000400007c24 */ /* 0x008fe4000f8e02ff */
[----:B------:R-:W-:-:S04]  /*27310*/  IMAD.WIDE.U32 R2, R18, UR4, R2 ;  /* 0x0000000412027c25 */ /* 0x000fc8000f8e0002 */
[----:B------:R-:W-:Y:S01]  /*27320*/  IMAD R0, R18, UR5, R0 ;  /* 0x0000000512007c24 */ /* 0x000fe2000f8e0200 */
[----:B------:R-:W-:-:S03]  /*27330*/  ULDC.64 UR4, c[0x0][0x2e0] ;  /* 0x0000b80000047ab9 */ /* 0x000fc60000000a00 */
[----:B------:R-:W-:Y:S02]  /*27340*/  IMAD.IADD R3, R3, 0x1, R0 ;  /* 0x0000000103037824 */ /* 0x000fe400078e0200 */
[----:B----4-:R-:W-:Y:S02]  /*27350*/  IMAD R0, R6, UR4, RZ ;  /* 0x0000000406007c24 */ /* 0x010fe4000f8e02ff */
[C---:B------:R-:W-:Y:S01]  /*27360*/  IMAD.WIDE.U32 R2, R5.reuse, UR4, R2 ;  /* 0x0000000405027c25 */ /* 0x040fe2000f8e0002 */
[----:B------:R-:W1:Y:S03]  /*27370*/  @P0 LDC R6, c[0x0][0x450] ;  /* 0x00011400ff060b82 */ /* 0x000e660000000800 */
[----:B------:R-:W-:Y:S01]  /*27380*/  IMAD R0, R5, UR5, R0 ;  /* 0x0000000505007c24 */ /* 0x000fe2000f8e0200 */
[----:B------:R-:W-:-:S03]  /*27390*/  ULDC.64 UR4, c[0x0][0x2d0] ;  /* 0x0000b40000047ab9 */ /* 0x000fc60000000a00 */
[----:B------:R-:W-:Y:S01]  /*273a0*/  IMAD.IADD R3, R3, 0x1, R0 ;  /* 0x0000000103037824 */ /* 0x000fe200078e0200 */
[C---:B0-----:R-:W-:Y:S02]  /*273b0*/  LOP3.LUT R5, R4.reuse, 0x7f, RZ, 0xc0, !PT ;  /* 0x0000007f04057812 */ /* 0x041fe400078ec0ff */
[----:B------:R-:W-:Y:S02]  /*273c0*/  SHF.L.U32 R4, R4, 0x5, RZ ;  /* 0x0000000504047819 */ /* 0x000fe400000006ff */
[----:B------:R-:W-:-:S04]  /*273d0*/  SHF.R.U32.HI R5, RZ, 0x2, R5 ;  /* 0x00000002ff057819 */ /* 0x000fc80000011605 */
[----:B------:R-:W-:Y:S02]  /*273e0*/  LOP3.LUT R4, R5, 0x60, R4, 0xf8, !PT ;  /* 0x0000006005047812 */ /* 0x000fe400078ef804 */
[----:B------:R-:W0:Y:S02]  /*273f0*/  @P0 LDC R5, c[0x0][0x44c] ;  /* 0x00011300ff050b82 */ /* 0x000e240000000800 */
[----:B------:R-:W-:-:S05]  /*27400*/  LOP3.LUT R0, R4, R17, RZ, 0xfc, !PT ;  /* 0x0000001104007212 */ /* 0x000fca00078efcff */
[----:B------:R-:W-:Y:S02]  /*27410*/  IMAD.MOV.U32 R4, RZ, RZ, R0 ;  /* 0x000000ffff047224 */ /* 0x000fe400078e0000 */
[----:B0-----:R-:W-:-:S05]  /*27420*/  @P0 IMAD.HI.U32 R5, R0, R5, RZ ;  /* 0x0000000500050227 */ /* 0x001fca00078e00ff */
[----:B-1----:R-:W-:-:S05]  /*27430*/  @P0 SHF.R.U32.HI R4, RZ, R6, R5 ;  /* 0x00000006ff040219 */ /* 0x002fca0000011605 */
[----:B------:R-:W-:Y:S02]  /*27440*/  IMAD.MOV R5, RZ, RZ, -R4 ;  /* 0x000000ffff057224 */ /* 0x000fe400078e0a04 */
[----:B------:R-:W-:-:S04]  /*27450*/  IMAD.WIDE.U32 R2, R4, UR4, R2 ;  /* 0x0000000404027c25 */ /* 0x000fc8000f8e0002 */
[----:B------:R-:W-:Y:S01]  /*27460*/  IMAD R0, R7, R5, R0 ;  /* 0x0000000507007224 */ /* 0x000fe200078e0200 */
[----:B------:R-:W-:-:S05]  /*27470*/  SHF.R.S32.HI R5, RZ, 0x1f, R4 ;  /* 0x0000001fff057819 */ /* 0x000fca0000011404 */
[----:B------:R-:W-:-:S04]  /*27480*/  IMAD R5, R5, UR4, RZ ;  /* 0x0000000405057c24 */ /* 0x000fc8000f8e02ff */
[----:B------:R-:W-:Y:S01]  /*27490*/  IMAD R4, R4, UR5, R5 ;  /* 0x0000000504047c24 */ /* 0x000fe2000f8e0205 */
[----:B------:R-:W-:-:S04]  /*274a0*/  ULDC.64 UR4, c[0x0][0x2c8] ;  /* 0x0000b20000047ab9 */ /* 0x000fc80000000a00 */
[----:B------:R-:W-:Y:S02]  /*274b0*/  IADD3 R3, R3, R4, RZ ;  /* 0x0000000403037210 */ /* 0x000fe40007ffe0ff */
[----:B------:R-:W-:Y:S01]  /*274c0*/  SHF.R.S32.HI R4, RZ, 0x1f, R0 ;  /* 0x0000001fff047819 */ /* 0x000fe20000011400 */
[----:B------:R-:W-:-:S04]  /*274d0*/  IMAD.WIDE.U32 R2, R0, UR4, R2 ;  /* 0x0000000400027c25 */ /* 0x000fc8000f8e0002 */
[----:B------:R-:W-:Y:S01]  /*274e0*/  IMAD R4, R4, UR4, RZ ;  /* 0x0000000404047c24 */ /* 0x000fe2000f8e02ff */
[----:B------:R-:W-:Y:S02]  /*274f0*/  ULDC UR4, c[0x0][0x2b8] ;  /* 0x0000ae0000047ab9 */ /* 0x000fe40000000800 */
[----:B------:R-:W-:Y:S01]  /*27500*/  ISETP.GE.AND P2, PT, R10, UR4, PT ;  /* 0x000000040a007c0c */ /* 0x000fe2000bf46270 */
[----:B------:R-:W-:Y:S01]  /*27510*/  IMAD R0, R0, UR5, R4 ;  /* 0x0000000500007c24 */ /* 0x000fe2000f8e0204 */
[----:B------:R-:W-:Y:S02]  /*27520*/  LOP3.LUT R10, R8, 0x7f, RZ, 0xc0, !PT ;  /* 0x0000007f080a7812 */ /* 0x000fe400078ec0ff */
[----:B------:R0:W5:Y:S01]  /*27530*/  LDL R8, [R1+0x34] ;  /* 0x0000340001087983 */ /* 0x0001620000100800 */
[----:B------:R-:W-:Y:S02]  /*27540*/  IADD3 R4, P3, R2, UR6, RZ ;  /* 0x0000000602047c10 */ /* 0x000fe4000ff7e0ff */
[----:B------:R-:W-:-:S02]  /*27550*/  ISETP.GE.AND P0, PT, R9, UR4, PT ;  /* 0x0000000409007c0c */ /* 0x000fc4000bf06270 */
[----:B------:R-:W-:Y:S01]  /*27560*/  ISETP.GE.AND P1, PT, R11, UR4, PT ;  /* 0x000000040b007c0c */ /* 0x000fe2000bf26270 */
[----:B------:R-:W-:Y:S01]  /*27570*/  UMOV UR4, 0xffffffff ;  /* 0xffffffff00047882 */ /* 0x000fe20000000000 */
[----:B------:R-:W-:Y:S02]  /*27580*/  IADD3.X R3, R3, UR7, R0, P3, !PT ;  /* 0x0000000703037c10 */ /* 0x000fe40009ffe400 */
[----:B------:R-:W-:Y:S01]  /*27590*/  SHF.R.U32.HI R10, RZ, 0x2, R10 ;  /* 0x00000002ff0a7819 */ /* 0x000fe2000001160a */
[----:B0-----:R-:W-:Y:S08]  /*275a0*/  BRA.DIV UR4, `(.L_x_741) ;  /* 0x0000005a04987947 */ /* 0x001ff0000b800000 */
[----:B------:R-:W2:Y:S01]  /*275b0*/  LDL.LU R6, [R1+0x4c] ;  /* 0x00004c0001067983 */ /* 0x000ea20000300800 */
[----:B------:R-:W-:-:S04]  /*275c0*/  IMAD.IADD R0, R10, 0x1, R17 ;  /* 0x000000010a007824 */ /* 0x000fc800078e0211 */
[----:B------:R-:W-:Y:S02]  /*275d0*/  VIADD R5, R0, 0x20 ;  /* 0x0000002000057836 */ /* 0x000fe40000000000 */
[----:B--2---:R-:W-:Y:S02]  /*275e0*/  IMAD R2, R6, R7, RZ ;  /* 0x0000000706027224 */ /* 0x004fe400078e02ff */
[----:B------:R-:W0:Y:S03]  /*275f0*/  SHFL.IDX PT, R7, R4, RZ, 0x1c1f ;  /* 0x001c1fff04077589 */ /* 0x000e2600000e0000 */
[----:B------:R-:W-:Y:S01]  /*27600*/  ISETP.GE.AND P4, PT, R0, R2, PT ;  /* 0x000000020000720c */ /* 0x000fe20003f86270 */
[----:B------:R-:W1:-:S12]  /*27610*/  SHFL.IDX PT, R6, R3, RZ, 0x1c1f ;  /* 0x001c1fff03067589 */ /* 0x000e5800000e0000 */
[----:B0-----:R-:W-:-:S04]  /*27620*/  @!P4 IADD3 R7, P3, R9, R7, RZ ;  /* 0x000000070907c210 */ /* 0x001fc80007f7e0ff */
[----:B-1----:R-:W-:Y:S02]  /*27630*/  @!P4 IADD3.X R6, RZ, R6, RZ, P3, !PT ;  /* 0x00000006ff06c210 */ /* 0x002fe40001ffe4ff */
[----:B------:R-:W-:Y:S02]  /*27640*/  ISETP.GE.AND P3, PT, R5, R2, PT ;  /* 0x000000020500720c */ /* 0x000fe40003f66270 */
[-C--:B------:R-:W-:Y:S01]  /*27650*/  @!P4 LOP3.LUT R7, R7, R6.reuse, RZ, 0x3c, !PT ;  /* 0x000000060707c212 */ /* 0x080fe200078e3cff */
[----:B------:R-:W0:Y:S03]  /*27660*/  SHFL.IDX PT, R5, R4, 0x1, 0x1c1f ;  /* 0x003c1f0004057f89 */ /* 0x000e2600000e0000 */
[----:B------:R-:W-:-:S04]  /*27670*/  @!P4 LOP3.LUT R6, R7, R6, RZ, 0x3c, !PT ;  /* 0x000000060706c212 */ /* 0x000fc800078e3cff */
[----:B------:R-:W-:-:S05]  /*27680*/  @!P4 LOP3.LUT R7, R7, R6, RZ, 0x3c, !PT ;  /* 0x000000060707c212 */ /* 0x000fca00078e3cff */
[----:B-----5:R-:W-:Y:S04]  /*27690*/  @!P4 LDGSTS.E.BYPASS.LTC128B.128 [R8+0x1e200], desc[UR54][R6.64], !P0 ;  /* 0x1e2000000608cfae */ /* 0x020fe8000c101d76 */
[----:B------:R-:W-:Y:S04]  /*276a0*/  @!P4 LDGSTS.E.BYPASS.LTC128B.128 [R8+0x20200], desc[UR54][R6.64+0x40], !P1 ;  /* 0x202000400608cfae */ /* 0x000fe8000c901d76 */
[----:B------:R1:W-:Y:S01]  /*276b0*/  @!P4 LDGSTS.E.BYPASS.LTC128B.128 [R8+0x22200], desc[UR54][R6.64+0x80], !P2 ;  /* 0x222000800608cfae */ /* 0x0003e2000d101d76 */
[----:B0-----:R-:W-:-:S03]  /*276c0*/  @!P3 IADD3 R5, P4, R9, R5, RZ ;  /* 0x000000050905b210 */ /* 0x001fc60007f9e0ff */
[----:B-1----:R-:W0:Y:S02]  /*276d0*/  SHFL.IDX PT, R6, R3, 0x1, 0x1c1f ;  /* 0x003c1f0003067f89 */ /* 0x002e2400000e0000 */
[----:B0-----:R-:W-:-:S04]  /*276e0*/  @!P3 IMAD.X R6, RZ, RZ, R6, P4 ;  /* 0x000000ffff06b224 */ /* 0x001fc800020e0606 */
[----:B------:R-:W-:Y:S01]  /*276f0*/  @!P3 IMAD.MOV.U32 R7, RZ, RZ, R6 ;  /* 0x000000ffff07b224 */ /* 0x000fe200078e0006 */
[----:B------:R-:W-:Y:S01]  /*27700*/  @!P3 MOV R6, R5 ;  /* 0x000000050006b202 */ /* 0x000fe20000000f00 */
[----:B------:R-:W-:-:S04]  /*27710*/  VIADD R5, R0, 0x40 ;  /* 0x0000004000057836 */ /* 0x000fc80000000000 */
[----:B------:R-:W-:Y:S04]  /*27720*/  @!P3 LDGSTS.E.BYPASS.LTC128B.128 [R8+0x1ea00], desc[UR54][R6.64], !P0 ;  /* 0x1ea000000608bfae */ /* 0x000fe8000c101d76 */
[----:B------:R-:W-:Y:S04]  /*27730*/  @!P3 LDGSTS.E.BYPASS.LTC128B.128 [R8+0x20a00], desc[UR54][R6.64+0x40], !P1 ;  /* 0x20a000400608bfae */ /* 0x000fe8000c901d76 */
[----:B------:R0:W-:Y:S01]  /*27740*/  @!P3 LDGSTS.E.BYPASS.LTC128B.128 [R8+0x22a00], desc[UR54][R6.64+0x80], !P2 ;  /* 0x22a000800608bfae */ /* 0x0001e2000d101d76 */
[----:B------:R-:W-:-:S03]  /*27750*/  ISETP.GE.AND P3, PT, R5, R2, PT ;  /* 0x000000020500720c */ /* 0x000fc60003f66270 */
[----:B------:R-:W1:Y:S04]  /*27760*/  SHFL.IDX PT, R5, R4, 0x2, 0x1c1f ;  /* 0x005c1f0004057f89 */ /* 0x000e6800000e0000 */
[----:B0-----:R-:W0:Y:S06]  /*27770*/  SHFL.IDX PT, R6, R3, 0x2, 0x1c1f ;  /* 0x005c1f0003067f89 */ /* 0x001e2c00000e0000 */
[----:B-1----:R-:W-:-:S05]  /*27780*/  @!P3 IADD3 R5, P4, R9, R5, RZ ;  /* 0x000000050905b210 */ /* 0x002fca0007f9e0ff */
[----:B0-----:R-:W-:-:S04]  /*27790*/  @!P3 IMAD.X R6, RZ, RZ, R6, P4 ;  /* 0x000000ffff06b224 */ /* 0x001fc800020e0606 */
[----:B------:R-:W-:Y:S01]  /*277a0*/  @!P3 IMAD.MOV.U32 R7, RZ, RZ, R6 ;  /* 0x000000ffff07b224 */ /* 0x000fe200078e0006 */
[----:B------:R-:W-:Y:S02]  /*277b0*/  @!P3 MOV R6, R5 ;  /* 0x000000050006b202 */ /* 0x000fe40000000f00 */
[----:B------:R1:W2:Y:S04]  /*277c0*/  SHFL.IDX PT, R5, R3, 0x3, 0x1c1f ;  /* 0x007c1f0003057f89 */ /* 0x0002a800000e0000 */
[----:B------:R1:W-:Y:S04]  /*277d0*/  @!P3 LDGSTS.E.BYPASS.LTC128B.128 [R8+0x1f200], desc[UR54][R6.64], !P0 ;  /* 0x1f2000000608bfae */ /* 0x0003e8000c101d76 */
[----:B------:R1:W-:Y:S04]  /*277e0*/  @!P3 LDGSTS.E.BYPASS.LTC128B.128 [R8+0x21200], desc[UR54][R6.64+0x40], !P1 ;  /* 0x212000400608bfae */ /* 0x0003e8000c901d76 */
[----:B------:R1:W-:Y:S04]  /*277f0*/  @!P3 LDGSTS.E.BYPASS.LTC128B.128 [R8+0x23200], desc[UR54][R6.64+0x80], !P2 ;  /* 0x232000800608bfae */ /* 0x0003e8000d101d76 */
[----:B------:R1:W3:Y:S02]  /*27800*/  SHFL.IDX PT, R3, R4, 0x3, 0x1c1f ;  /* 0x007c1f0004037f89 */ /* 0x0002e400000e0000 */
.L_x_919:
[----:B------:R-:W-:Y:S01]  /*27810*/  VIADD R0, R0, 0x60 ;  /* 0x0000006000007836 */ /* 0x000fe20000000000 */
[----:B------:R-:W-:Y:S04]  /*27820*/  BSSY B0, `(.L_x_742) ;  /* 0x000000b000007945 */ /* 0x000fe80003800000 */
[----:B------:R-:W-:-:S13]  /*27830*/  ISETP.GE.AND P3, PT, R0, R2, PT ;  /* 0x000000020000720c */ /* 0x000fda0003f66270 */
[----:B------:R-:W-:Y:S05]  /*27840*/  @P3 BRA `(.L_x_743) ;  /* 0x0000000000203947 */ /* 0x000fea0003800000 */
[----:B---3--:R-:W-:-:S05]  /*27850*/  IADD3 R2, P3, R9, R3, RZ ;  /* 0x0000000309027210 */ /* 0x008fca0007f7e0ff */
[----:B-12---:R-:W-:-:S05]  /*27860*/  IMAD.X R3, RZ, RZ, R5, P3 ;  /* 0x000000ffff037224 */ /* 0x006fca00018e0605 */
[----:B------:R-:W-:Y:S01]  /*27870*/  @!PT LDS RZ, [RZ] ;  /* 0x00000000fffff984 */ /* 0x000fe20000000800 */
[----:B------:R-:W-:Y:S01]  /*27880*/  @!PT LDS RZ, [RZ] ;  /* 0x00000000fffff984 */ /* 0x000fe20000000800 */
[----:B------:R-:W-:Y:S01]  /*27890*/  @!PT LDS RZ, [RZ] ;  /* 0x00000000fffff984 */ /* 0x000fe20000000800 */
[----:B------:R4:W-:Y:S04]  /*278a0*/  LDGSTS.E.BYPASS.LTC128B.128 [R8+0x1fa00], desc[UR54][R2.64], !P0 ;  /* 0x1fa0000002087fae */ /* 0x0009e8000c101d76 */
[----:B------:R4:W-:Y:S04]  /*278b0*/  LDGSTS.E.BYPASS.LTC128B.128 [R8+0x21a00], desc[UR54][R2.64+0x40], !P1 ;  /* 0x21a0004002087fae */ /* 0x0009e8000c901d76 */
[----:B------:R4:W-:Y:S02]  /*278c0*/  LDGSTS.E.BYPASS.LTC128B.128 [R8+0x23a00], desc[UR54][R2.64+0x80], !P2 ;  /* 0x23a0008002087fae */ /* 0x0009e4000d101d76 */
.L_x_743:
[----:B------:R-:W-:Y:S05]  /*278d0*/  BSYNC B0 ;  /* 0x0000000000007941 */ /* 0x000fea0003800000 */
.L_x_742:
[----:B01--4-:R0:W5:Y:S01]  /*278e0*/  LDL R8, [R1+0x4] ;  /* 0x0000040001087983 */ /* 0x0131620000100800 */
[----:B------:R-:W-:Y:S01]  /*278f0*/  PLOP3.LUT P0, PT, PT, PT, PT, 0x80, 0x0 ;  /* 0x000000000000781c */ /* 0x000fe20003f0f070 */
[----:B------:R-:W-:-:S12]  /*27900*/  NOP ;  /* 0x0000000000007918 */ /* 0x000fd80000000000 */
.L_x_744:
[----:B------:R-:W4:Y:S01]  /*27910*/  LDL R2, [R1+0x4] ;  /* 0x0000040001027983 */ /* 0x000f220000100800 */
[----:B------:R-:W-:Y:S02]  /*27920*/  PLOP3.LUT P1, PT, P1, P0, PT, 0xa2, 0x0 ;  /* 0x000000000000781c */ /* 0x000fe40000f21472 */
[----:B----4-:R-:W-:-:S08]  /*27930*/  @P0 R2UR P1, UR4, R2 ;  /* 0x00000000020402ca */ /* 0x010fd00000020000 */
[----:B------:R-:W-:-:S05]  /*27940*/  @P0 PLOP3.LUT P0, PT, P1, PT, PT, 0x80, 0x0 ;  /* 0x000000000000081c */ /* 0x000fca0000f0f070 */
[----:B------:R-:W-:Y:S01]  /*27950*/  @!P1 SYNCS.ARRIVE.TRANS64.RED.A0T1 RZ, [UR4+0x33400], RZ ;  /* 0x033400ffffff99a7 */ /* 0x000fe20008200404 */
[----:B------:R-:W-:Y:S07]  /*27960*/  @!P1 ARRIVES.LDGSTSBAR.64.TRANSCNT [UR4+0x33400] ;  /* 0x03340000ff0099b0 */ /* 0x000fee0008000a84 */
[----:B------:R-:W-:Y:S05]  /*27970*/  @P0 BRA.U.ANY `(.L_x_744) ;  /* 0xfffffffd00e40947 */ /* 0x000fea000393ffff */
[----:B---3--:R-:W3:Y:S02]  /*27980*/  LDL.LU R3, [R1+0x58] ;  /* 0x0000580001037983 */ /* 0x008ee40000300800 */
[----:B---3--:R-:W-:-:S05]  /*27990*/  VIADD R3, R3, 0x1 ;  /* 0x0000000103037836 */ /* 0x008fca0000000000 */
[----:B------:R1:W-:Y:S01]  /*279a0*/  STL [R1+0x58], R3 ;  /* 0x0000580301007387 */ /* 0x0003e20000100800 */
[----:B------:R-:W-:-:S04]  /*279b0*/  LEA.HI R0, R3, R3, RZ, 0x1 ;  /* 0x0000000303007211 */ /* 0x000fc800078f08ff */
[----:B------:R-:W-:-:S04]  /*279c0*/  LOP3.LUT R0, R0, 0xfffffffe, RZ, 0xc0, !PT ;  /* 0xfffffffe00007812 */ /* 0x000fc800078ec0ff */
[----:B------:R-:W-:-:S04]  /*279d0*/  IADD3 R0, R3, -R0, RZ ;  /* 0x8000000003007210 */ /* 0x000fc80007ffe0ff */
[----:B------:R-:W-:Y:S01]  /*279e0*/  SHF.L.U32 R0, R0, 0x1f, RZ ;  /* 0x0000001f00007819 */ /* 0x000fe200000006ff */
[----:B------:R-:W-:Y:S01]  /*279f0*/  NOP ;  /* 0x0000000000007918 */ /* 0x000fe20000000000 */
[----:B------:R1:W-:Y:S01]  /*27a00*/  SYNCS.ARRIVE.TRANS64.A1T0 RZ, [R2+URZ+0x33400], RZ ;  /* 0x033400ff02ff79a7 */ /* 0x0003e2000810003f */
[----:B------:R-:W-:Y:S01]  /*27a10*/  BSSY B0, `(.L_x_745) ;  /* 0x0000003000007945 */ /* 0x000fe20003800000 */
[----:B------:R-:W3:Y:S03]  /*27a20*/  SYNCS.PHASECHK.TRANS64.TRYWAIT P0, [R2+URZ+0x33420], R0 ;  /* 0x03342000020075a7 */ /* 0x000ee6000800017f */
[----:B-1-3--:R-:W-:Y:S05]  /*27a30*/  @!P0 BRA `(.L_x_746) ;  /* 0x0000005800d88947 */ /* 0x00afea0003800000 */
.L_x_920:
[----:B------:R-:W-:Y:S05]  /*27a40*/  BSYNC B0 ;  /* 0x0000000000007941 */ /* 0x000fea0003800000 */
.L_x_745:
[----:B-1----:R-:W3:Y:S02]  /*27a50*/  LDL.LU R2, [R1+0x44] ;  /* 0x0000440001027983 */ /* 0x002ee40000300800 */
[----:B---3--:R-:W-:-:S13]  /*27a60*/  ISETP.GE.AND P0, PT, R2, 0xa1, PT ;  /* 0x000000a10200780c */ /* 0x008fda0003f06270 */
[----:B------:R-:W-:Y:S05]  /*27a70*/  @!P0 BRA `(.L_x_747) ;  /* 0x00000014001c8947 */ /* 0x000fea0003800000 */
[----:B------:R-:W3:Y:S04]  /*27a80*/  LDL.LU R2, [R1+0x48] ;  /* 0x0000480001027983 */ /* 0x000ee80000300800 */
[----:B------:R1:W5:Y:S04]  /*27a90*/  LDL.LU R0, [R1+0xc] ;  /* 0x00000c0001007983 */ /* 0x0003680000300800 */
[----:B-----5:R1:W5:Y:S02]  /*27aa0*/  LDL.LU R8, [R1+0x14] ;  /* 0x0000140001087983 */ /* 0x0203640000300800 */
[----:B-1-3--:R-:W-:-:S07]  /*27ab0*/  VIADD R2, R2, 0xfffffffe ;  /* 0xfffffffe02027836 */ /* 0x00afce0000000000 */
.L_x_771:
[----:B------:R-:W3:Y:S01]  /*27ac0*/  LDL R3, [R1+0x8] ;  /* 0x0000080001037983 */ /* 0x000ee20000100800 */
[----:B-----5:R-:W-:Y:S01]  /*27ad0*/  VIADD R4, R0, 0x1 ;  /* 0x0000000100047836 */ /* 0x020fe20000000000 */
[----:B------:R-:W-:Y:S05]  /*27ae0*/  YIELD ;  /* 0x0000000000007946 */ /* 0x000fea0003800000 */
[C---:B------:R-:W-:Y:S01]  /*27af0*/  ISETP.NE.AND P0, PT, R4.reuse, 0x2, PT ;  /* 0x000000020400780c */ /* 0x040fe20003f05270 */
[----:B------:R-:W-:Y:S03]  /*27b00*/  BSSY B0, `(.L_x_748) ;  /* 0x00000b3000007945 */ /* 0x000fe60003800000 */
[----:B------:R-:W-:-:S02]  /*27b10*/  SEL R10, R4, RZ, P0 ;  /* 0x000000ff040a7207 */ /* 0x000fc40000000000 */
[----:B---3--:R-:W-:Y:S02]  /*27b20*/  LOP3.LUT P1, RZ, R3, 0x1, RZ, 0xc0, !PT ;  /* 0x0000000103ff7812 */ /* 0x008fe4000782c0ff */
[----:B------:R-:W-:-:S04]  /*27b30*/  SEL R3, RZ, 0x1, P0 ;  /* 0x00000001ff037807 */ /* 0x000fc80000000000 */
[----:B-----5:R-:W-:-:S05]  /*27b40*/  LOP3.LUT R9, R8, R3, RZ, 0x3c, !PT ;  /* 0x0000000308097212 */ /* 0x020fca00078e3cff */
[----:B------:R1:W-:Y:S04]  /*27b50*/  STL [R1+0x14], R9 ;  /* 0x0000140901007387 */ /* 0x0003e80000100800 */
[----:B------:R1:W-:Y:S01]  /*27b60*/  STL [R1+0xc], R10 ;  /* 0x00000c0a01007387 */ /* 0x0003e20000100800 */
[----:B------:R-:W-:Y:S05]  /*27b70*/  @!P1 BRA `(.L_x_749) ;  /* 0x0000000800ac9947 */ /* 0x000fea0003800000 */
[----:B------:R-:W-:Y:S01]  /*27b80*/  ULDC.64 UR4, c[0x0][0x418] ;  /* 0x0001060000047ab9 */ /* 0x000fe20000000a00 */
[----:B------:R-:W-:Y:S01]  /*27b90*/  IMAD.MOV.U32 R3, RZ, RZ, R2 ;  /* 0x000000ffff037224 */ /* 0x000fe200078e0002 */
[----:B------:R-:W-:-:S04]  /*27ba0*/  ISETP.NE.U32.AND P0, PT, RZ, UR4, PT ;  /* 0x00000004ff007c0c */ /* 0x000fc8000bf05070 */
[----:B------:R-:W-:-:S13]  /*27bb0*/  ISETP.NE.AND.EX P0, PT, RZ, UR5, PT, P0 ;  /* 0x00000005ff007c0c */ /* 0x000fda000bf05300 */
[----:B------:R-:W-:Y:S05]  /*27bc0*/  @!P0 BRA `(.L_x_750) ;  /* 0x0000000000508947 */ /* 0x000fea0003800000 */
[----:B------:R-:W3:Y:S01]  /*27bd0*/  LDL R11, [R1+0x20] ;  /* 0x00002000010b7983 */ /* 0x000ee20000100800 */
[----:B------:R-:W4:Y:S01]  /*27be0*/  LDC R6, c[0x0][0x43c] ;  /* 0x00010f00ff067b82 */ /* 0x000f220000000800 */
[----:B------:R-:W-:Y:S02]  /*27bf0*/  ULDC.64 UR6, c[0x0][0x428] ;  /* 0x00010a0000067ab9 */ /* 0x000fe40000000a00 */
[----:B------:R-:W5:Y:S01]  /*27c00*/  LDL R7, [R1+0x1c] ;  /* 0x00001c0001077983 */ /* 0x000f620000100800 */
[----:B----4-:R-:W-:-:S13]  /*27c10*/  ISETP.NE.AND P0, PT, R6, 0x1, PT ;  /* 0x000000010600780c */ /* 0x010fda0003f05270 */
[----:B--2---:R-:W2:Y:S02]  /*27c20*/  @P0 LDC.64 R4, c[0x0][0x440] ;  /* 0x00011000ff040b82 */ /* 0x004ea40000000a00 */
[----:B--2---:R-:W-:Y:S01]  /*27c30*/  @P0 IMAD.HI.U32 R3, R2, R4, RZ ;  /* 0x0000000402030227 */ /* 0x004fe200078e00ff */
[----:B------:R-:W-:-:S04]  /*27c40*/  MOV R4, R2 ;  /* 0x0000000200047202 */ /* 0x000fc80000000f00 */
[----:B------:R-:W-:-:S04]  /*27c50*/  @P0 SHF.R.U32.HI R4, RZ, R5, R3 ;  /* 0x00000005ff040219 */ /* 0x000fc80000011603 */
[--C-:B------:R-:W-:Y:S01]  /*27c60*/  SHF.R.S32.HI R5, RZ, 0x1f, R4.reuse ;  /* 0x0000001fff057819 */ /* 0x100fe20000011404 */
[----:B------:R-:W-:-:S04]  /*27c70*/  IMAD.MOV R3, RZ, RZ, -R4 ;  /* 0x000000ffff037224 */ /* 0x000fc800078e0a04 */
[----:B------:R-:W-:Y:S02]  /*27c80*/  IMAD R3, R6, R3, R2 ;  /* 0x0000000306037224 */ /* 0x000fe400078e0202 */
[----:B---3--:R-:W-:-:S04]  /*27c90*/  IMAD R6, R11, UR6, RZ ;  /* 0x000000060b067c24 */ /* 0x008fc8000f8e02ff */
[C---:B-----5:R-:W-:Y:S02]  /*27ca0*/  IMAD R6, R7.reuse, UR7, R6 ;  /* 0x0000000707067c24 */ /* 0x060fe4000f8e0206 */
[----:B------:R-:W-:-:S04]  /*27cb0*/  IMAD.WIDE.U32 R4, R7, UR6, R4 ;  /* 0x0000000607047c25 */ /* 0x000fc8000f8e0004 */
[----:B------:R-:W-:Y:S01]  /*27cc0*/  IMAD.IADD R5, R6, 0x1, R5 ;  /* 0x0000000106057824 */ /* 0x000fe200078e0205 */
[----:B------:R-:W-:-:S04]  /*27cd0*/  LEA R6, P0, R4, UR4, 0x2 ;  /* 0x0000000404067c11 */ /* 0x000fc8000f8010ff */
[----:B------:R-:W-:-:S05]  /*27ce0*/  LEA.HI.X R7, R4, UR5, R5, 0x2, P0 ;  /* 0x0000000504077c11 */ /* 0x000fca00080f1405 */
[----:B------:R-:W2:Y:S04]  /*27cf0*/  LDG.E R4, desc[UR54][R6.64] ;  /* 0x0000003606047981 */ /* 0x000ea8000c1e1900 */
[----:B--2---:R3:W-:Y:S02]  /*27d00*/  STL [R1], R4 ;  /* 0x0000000401007387 */ /* 0x0047e40000100800 */
.L_x_750:
[----:B--2---:R-:W2:Y:S01]  /*27d10*/  LDL R5, [R1+0x4] ;  /* 0x0000040001057983 */ /* 0x004ea20000100800 */
[----:B---3--:R-:W3:Y:S01]  /*27d20*/  S2R R4, SR_TID.X ;  /* 0x0000000000047919 */ /* 0x008ee20000002100 */
[----:B------:R-:W-:Y:S01]  /*27d30*/  BSSY B1, `(.L_x_751) ;  /* 0x0000007000017945 */ /* 0x000fe20003800000 */
[----:B---3--:R-:W-:-:S04]  /*27d40*/  LOP3.LUT R4, R4, 0x7f, RZ, 0xc0, !PT ;  /* 0x0000007f04047812 */ /* 0x008fc800078ec0ff */
[----:B------:R-:W-:Y:S01]  /*27d50*/  ISETP.NE.AND P1, PT, R4, RZ, PT ;  /* 0x000000ff0400720c */ /* 0x000fe20003f25270 */
[----:B--2---:R-:W-:Y:S01]  /*27d60*/  IMAD R6, R10, 0x8, R5 ;  /* 0x000000080a067824 */ /* 0x004fe200078e0205 */
[----:B------:R-:W-:-:S04]  /*27d70*/  SHF.L.U32 R5, R9, 0x1f, RZ ;  /* 0x0000001f09057819 */ /* 0x000fc800000006ff */
[----:B------:R-:W2:Y:S02]  /*27d80*/  SYNCS.PHASECHK.TRANS64.TRYWAIT P0, [R6+URZ+0x33480], R5 ;  /* 0x03348005060075a7 */ /* 0x000ea4000800017f */
[----:B--2---:R-:W-:Y:S05]  /*27d90*/  @!P0 BRA `(.L_x_752) ;  /* 0x0000005800188947 */ /* 0x004fea0003800000 */
.L_x_921:
[----:B------:R-:W-:Y:S05]  /*27da0*/  BSYNC B1 ;  /* 0x0000000000017941 */ /* 0x000fea0003800000 */
.L_x_751:
[----:B------:R-:W-:Y:S04]  /*27db0*/  BSSY B1, `(.L_x_753) ;  /* 0x0000009000017945 */ /* 0x000fe80003800000 */
[----:B------:R-:W-:Y:S05]  /*27dc0*/  @P1 BRA `(.L_x_754) ;  /* 0x00000000001c1947 */ /* 0x000fea0003800000 */
[----:B------:R-:W3:Y:S02]  /*27dd0*/  S2R R4, SR_TID.X ;  /* 0x0000000000047919 */ /* 0x000ee40000002100 */
[----:B---3--:R-:W-:Y:S02]  /*27de0*/  LOP3.LUT R7, R4, 0x1f, RZ, 0xc0, !PT ;  /* 0x0000001f04077812 */ /* 0x008fe400078ec0ff */
[----:B------:R-:W-:Y:S02]  /*27df0*/  MOV R4, 0x7800 ;  /* 0x0000780000047802 */ /* 0x000fe40000000f00 */
[----:B------:R-:W-:Y:S02]  /*27e00*/  ISETP.NE.AND P0, PT, R7, RZ, PT ;  /* 0x000000ff0700720c */ /* 0x000fe40003f05270 */
[----:B------:R3:W-:Y:S11]  /*27e10*/  SYNCS.ARRIVE.TRANS64 RZ, [R6+URZ+0x33470], R4 ;  /* 0x0334700406ff79a7 */ /* 0x0007f6000800003f */
[----:B---3--:R-:W-:Y:S05]  /*27e20*/  @!P0 BRA `(.L_x_754) ;  /* 0x0000000000048947 */ /* 0x008fea0003800000 */
[----:B------:R-:W-:Y:S01]  /*27e30*/  BPT.TRAP 0x1 ;  /* 0x000000040000795c */ /* 0x000fe20000300000 */
.L_x_754:
[----:B------:R-:W-:Y:S05]  /*27e40*/  BSYNC B1 ;  /* 0x0000000000017941 */ /* 0x000fea0003800000 */
.L_x_753:
[----:B-1----:R-:W3:Y:S04]  /*27e50*/  LDL R9, [R1+0x4] ;  /* 0x0000040001097983 */ /* 0x002ee80000100800 */
[----:B------:R-:W3:Y:S04]  /*27e60*/  LDL R4, [R1+0xc] ;  /* 0x00000c0001047983 */ /* 0x000ee80000100800 */
[----:B------:R-:W4:Y:S01]  /*27e70*/  LDL R7, [R1+0x24] ;  /* 0x0000240001077983 */ /* 0x000f220000100800 */
[----:B------:R-:W-:Y:S01]  /*27e80*/  IMAD.MOV.U32 R14, RZ, RZ, RZ ;  /* 0x000000ffff0e7224 */ /* 0x000fe200078e00ff */
[----:B------:R-:W-:Y:S01]  /*27e90*/  UIADD3 UR4, UP0, UR40, 0x470, URZ ;  /* 0x0000047028047890 */ /* 0x000fe2000ff1e03f */
[----:B------:R-:W-:Y:S01]  /*27ea0*/  PLOP3.LUT P0, PT, PT, PT, PT, 0x80, 0x0 ;  /* 0x000000000000781c */ /* 0x000fe20003f0f070 */
[----:B------:R-:W-:Y:S01]  /*27eb0*/  UMOV UR6, 0x0 ;  /* 0x0000000000067882 */ /* 0x000fe20000000000 */
[----:B------:R-:W-:Y:S01]  /*27ec0*/  UMOV UR7, 0x14f00000 ;  /* 0x14f0000000077882 */ /* 0x000fe20000000000 */
[----:B------:R-:W-:Y:S01]  /*27ed0*/  R2UR UR10, R14 ;  /* 0x000000000e0a72ca */ /* 0x000fe200000e0000 */
[----:B------:R-:W-:Y:S01]  /*27ee0*/  UIADD3.X UR5, URZ, UR41, URZ, UP0, !UPT ;  /* 0x000000293f057290 */ /* 0x000fe200087fe43f */
[----:B---3--:R-:W-:-:S02]  /*27ef0*/  IMAD R4, R4, 0x7800, R9 ;  /* 0x0000780004047824 */ /* 0x008fc400078e0209 */
[----:B----4-:R-:W-:Y:S02]  /*27f00*/  IMAD R7, R3, 0xa0, R7 ;  /* 0x000000a003077824 */ /* 0x010fe400078e0207 */
[----:B------:R-:W-:Y:S02]  /*27f10*/  VIADD R3, R6, 0x33470 ;  /* 0x0003347006037836 */ /* 0x000fe40000000000 */
[----:B------:R-:W-:-:S07]  /*27f20*/  VIADD R9, R4, 0xf200 ;  /* 0x0000f20004097836 */ /* 0x000fce0000000000 */
.L_x_755:
[----:B------:R-:W3:Y:S01]  /*27f30*/  LDL R10, [R1] ;  /* 0x00000000010a7983 */ /* 0x000ee20000100800 */
[----:B------:R-:W-:-:S13]  /*27f40*/  @P0 ELECT P2, URZ, PT ;  /* 0x00000000003f082f */ /* 0x000fda0003840000 */
[----:B------:R-:W-:Y:S02]  /*27f50*/  @P2 R2UR UR12, R18 ;  /* 0x00000000120c22ca */ /* 0x000fe400000e0000 */
[----:B------:R-:W-:Y:S02]  /*27f60*/  @P2 R2UR UR11, R7 ;  /* 0x00000000070b22ca */ /* 0x000fe400000e0000 */
[----:B------:R-:W-:Y:S02]  /*27f70*/  @P2 R2UR UR9, R3 ;  /* 0x00000000030922ca */ /* 0x000fe400000e0000 */
[----:B------:R-:W-:Y:S02]  /*27f80*/  @P2 R2UR UR8, R9 ;  /* 0x00000000090822ca */ /* 0x000fe400000e0000 */
[----:B------:R-:W-:Y:S02]  /*27f90*/  @P2 PLOP3.LUT P0, PT, P2, PT, PT, 0x8, 0x0 ;  /* 0x000000000000281c */ /* 0x000fe4000170e170 */
[----:B---3--:R-:W-:-:S02]  /*27fa0*/  @P2 R2UR UR13, R10 ;  /* 0x000000000a0d22ca */ /* 0x008fc400000e0000 */
[----:B------:R-:W-:-:S11]  /*27fb0*/  PLOP3.LUT P2, PT, PT, PT, PT, 0x8, 0x0 ;  /* 0x000000000000781c */ /* 0x000fd60003f4e170 */
[----:B------:R1:W-:Y:S02]  /*27fc0*/  UTMALDG.4D [UR8], [UR4], desc[UR6] ;  /* 0x00000608040075b4 */ /* 0x0003e40008019000 */
[----:B-1----:R-:W-:Y:S05]  /*27fd0*/  @P0 BRA.U.ANY `(.L_x_755) ;  /* 0xfffffffd00d40947 */ /* 0x002fea000393ffff */
[----:B------:R-:W-:Y:S01]  /*27fe0*/  MOV R13, 0x40 ;  /* 0x00000040000d7802 */ /* 0x000fe20000000f00 */
[----:B------:R-:W-:Y:S01]  /*27ff0*/  VIADD R9, R4, 0x11a00 ;  /* 0x00011a0004097836 */ /* 0x000fe20000000000 */
[----:B------:R-:W-:Y:S01]  /*28000*/  PLOP3.LUT P0, PT, PT, PT, PT, 0x80, 0x0 ;  /* 0x000000000000781c */ /* 0x000fe20003f0f070 */
[----:B------:R-:W-:Y:S01]  /*28010*/  UMOV UR6, 0x0 ;  /* 0x0000000000067882 */ /* 0x000fe20000000000 */
[----:B------:R-:W-:Y:S01]  /*28020*/  R2UR UR10, R13 ;  /* 0x000000000d0a72ca */ /* 0x000fe200000e0000 */
[----:B------:R-:W-:-:S14]  /*28030*/  UMOV UR7, 0x14f00000 ;  /* 0x14f0000000077882 */ /* 0x000fdc0000000000 */
.L_x_756:
        /* <DEDUP_REMOVED lines=17> */
.L_x_757:
        /* <DEDUP_REMOVED lines=11> */
[----:B------:R-:W1:Y:S01]  /*28200*/  SYNCS.PHASECHK.TRANS64.TRYWAIT P0, [R6+URZ+0x33440], R5 ;  /* 0x03344005060075a7 */ /* 0x000e62000800017f */
[----:B------:R-:W-:Y:S04]  /*28210*/  BSSY B1, `(.L_x_758) ;  /* 0x0000002000017945 */ /* 0x000fe80003800000 */
[----:B-1----:R-:W-:Y:S05]  /*28220*/  @!P0 BRA `(.L_x_759) ;  /* 0x0000005400088947 */ /* 0x002fea0003800000 */
.L_x_922:
[----:B------:R-:W-:Y:S05]  /*28230*/  BSYNC B1 ;  /* 0x0000000000017941 */ /* 0x000fea0003800000 */
.L_x_758:
[----:B------:R-:W-:Y:S01]  /*28240*/  BSSY B1, `(.L_x_760) ;  /* 0x000000b000017945 */ /* 0x000fe20003800000 */
[----:B------:R-:W-:Y:S01]  /*28250*/  MOV R10, 0x0 ;  /* 0x00000000000a7802 */ /* 0x000fe20000000f00 */
[----:B------:R-:W-:Y:S02]  /*28260*/  IMAD.MOV.U32 R11, RZ, RZ, 0x14f00000 ;  /* 0x14f00000ff0b7424 */ /* 0x000fe400078e00ff */
[----:B------:R-:W-:Y:S05]  /*28270*/  @P1 BRA `(.L_x_761) ;  /* 0x00000000001c1947 */ /* 0x000fea0003800000 */
[----:B------:R-:W3:Y:S02]  /*28280*/  S2R R3, SR_TID.X ;  /* 0x0000000000037919 */ /* 0x000ee40000002100 */
[----:B---3--:R-:W-:Y:S01]  /*28290*/  LOP3.LUT R9, R3, 0x1f, RZ, 0xc0, !PT ;  /* 0x0000001f03097812 */ /* 0x008fe200078ec0ff */
[----:B------:R-:W-:-:S03]  /*282a0*/  IMAD.MOV.U32 R3, RZ, RZ, 0x7800 ;  /* 0x00007800ff037424 */ /* 0x000fc600078e00ff */
[----:B------:R-:W-:Y:S01]  /*282b0*/  ISETP.NE.AND P0, PT, R9, RZ, PT ;  /* 0x000000ff0900720c */ /* 0x000fe20003f05270 */
[----:B------:R3:W-:-:S12]  /*282c0*/  SYNCS.ARRIVE.TRANS64 RZ, [R6+URZ+0x33430], R3 ;  /* 0x0334300306ff79a7 */ /* 0x0007d8000800003f */
[----:B---3--:R-:W-:Y:S05]  /*282d0*/  @!P0 BRA `(.L_x_761) ;  /* 0x0000000000048947 */ /* 0x008fea0003800000 */
[----:B------:R-:W-:Y:S01]  /*282e0*/  BPT.TRAP 0x1 ;  /* 0x000000040000795c */ /* 0x000fe20000300000 */
.L_x_761:
[----:B------:R-:W-:Y:S05]  /*282f0*/  BSYNC B1 ;  /* 0x0000000000017941 */ /* 0x000fea0003800000 */
.L_x_760:
[----:B------:R-:W-:Y:S01]  /*28300*/  R2UR UR10, R14 ;  /* 0x000000000e0a72ca */ /* 0x000fe200000e0000 */
[----:B------:R-:W-:Y:S01]  /*28310*/  UIADD3 UR4, UP0, UR40, 0x370, URZ ;  /* 0x0000037028047890 */ /* 0x000fe2000ff1e03f */
[----:B------:R-:W-:Y:S01]  /*28320*/  R2UR UR6, R10 ;  /* 0x000000000a0672ca */ /* 0x000fe200000e0000 */
[----:B-12---:R-:W-:Y:S01]  /*28330*/  VIADD R6, R6, 0x33430 ;  /* 0x0003343006067836 */ /* 0x006fe20000000000 */
[----:B------:R-:W-:Y:S01]  /*28340*/  R2UR UR7, R11 ;  /* 0x000000000b0772ca */ /* 0x000fe200000e0000 */
[----:B------:R-:W-:Y:S01]  /*28350*/  UIADD3.X UR5, URZ, UR41, URZ, UP0, !UPT ;  /* 0x000000293f057290 */ /* 0x000fe200087fe43f */
[----:B------:R-:W-:Y:S02]  /*28360*/  PLOP3.LUT P0, PT, PT, PT, PT, 0x80, 0x0 ;  /* 0x000000000000781c */ /* 0x000fe40003f0f070 */
[----:B------:R-:W-:-:S11]  /*28370*/  IADD3 R3, R4, 0x24200, RZ ;  /* 0x0002420004037810 */ /* 0x000fd60007ffe0ff */
.L_x_762:
[----:B------:R-:W2:Y:S01]  /*28380*/  LDL R5, [R1] ;  /* 0x0000000001057983 */ /* 0x000ea20000100800 */
[----:B------:R-:W-:-:S13]  /*28390*/  @P0 ELECT P1, URZ, PT ;  /* 0x00000000003f082f */ /* 0x000fda0003820000 */
[----:B------:R-:W-:Y:S02]  /*283a0*/  @P1 R2UR UR12, R18 ;  /* 0x00000000120c12ca */ /* 0x000fe400000e0000 */
[----:B------:R-:W-:Y:S02]  /*283b0*/  @P1 R2UR UR11, R7 ;  /* 0x00000000070b12ca */ /* 0x000fe400000e0000 */
[----:B------:R-:W-:Y:S02]  /*283c0*/  @P1 R2UR UR9, R6 ;  /* 0x00000000060912ca */ /* 0x000fe400000e0000 */
[----:B------:R-:W-:Y:S02]  /*283d0*/  @P1 R2UR UR8, R3 ;  /* 0x00000000030812ca */ /* 0x000fe400000e0000 */
[----:B------:R-:W-:Y:S02]  /*283e0*/  @P1 PLOP3.LUT P0, PT, P1, PT, PT, 0x8, 0x0 ;  /* 0x000000000000181c */ /* 0x000fe40000f0e170 */
[----:B--2---:R-:W-:-:S02]  /*283f0*/  @P1 R2UR UR13, R5 ;  /* 0x00000000050d12ca */ /* 0x004fc400000e0000 */
[----:B------:R-:W-:-:S11]  /*28400*/  PLOP3.LUT P1, PT, PT, PT, PT, 0x8, 0x0 ;  /* 0x000000000000781c */ /* 0x000fd60003f2e170 */
[----:B------:R1:W-:Y:S02]  /*28410*/  UTMALDG.4D [UR8], [UR4], desc[UR6] ;  /* 0x00000608040075b4 */ /* 0x0003e40008019000 */
[----:B-1----:R-:W-:Y:S05]  /*28420*/  @P0 BRA.U.ANY `(.L_x_762) ;  /* 0xfffffffd00d40947 */ /* 0x002fea000393ffff */
[----:B------:R-:W-:Y:S01]  /*28430*/  R2UR UR10, R13 ;  /* 0x000000000d0a72ca */ /* 0x000fe200000e0000 */
[----:B------:R-:W-:Y:S01]  /*28440*/  VIADD R3, R4, 0x26a00 ;  /* 0x00026a0004037836 */ /* 0x000fe20000000000 */
[----:B------:R-:W-:Y:S02]  /*28450*/  R2UR UR6, R10 ;  /* 0x000000000a0672ca */ /* 0x000fe400000e0000 */
[----:B------:R-:W-:Y:S02]  /*28460*/  R2UR UR7, R11 ;  /* 0x000000000b0772ca */ /* 0x000fe400000e0000 */
[----:B------:R-:W-:-:S13]  /*28470*/  PLOP3.LUT P0, PT, PT, PT, PT, 0x80, 0x0 ;  /* 0x000000000000781c */ /* 0x000fda0003f0f070 */
.L_x_763:
        /* <DEDUP_REMOVED lines=16> */
.L_x_764:
        /* <DEDUP_REMOVED lines=10> */
[----:B---3--:R-:W-:Y:S05]  /*28620*/  @P0 BRA.U.ANY `(.L_x_764) ;  /* 0xfffffffd00d40947 */ /* 0x008fea000393ffff */
.L_x_749:
[----:B------:R-:W-:Y:S05]  /*28630*/  BSYNC B0 ;  /* 0x0000000000007941 */ /* 0x000fea0003800000 */
.L_x_748:
[----:B------:R-:W-:-:S06]  /*28640*/  UISETP.NE.AND UP0, UPT, UR37, 0x3, UPT ;  /* 0x000000032500788c */ /* 0x000fcc000bf05270 */
[----:B------:R-:W-:-:S13]  /*28650*/  PLOP3.LUT P0, PT, PT, PT, UP0, 0x80, 0x0 ;  /* 0x000000000000781c */ /* 0x000fda0003f0f008 */
[----:B------:R-:W-:Y:S05]  /*28660*/  @!P0 BRA `(.L_x_765) ;  /* 0x0000000000048947 */ /* 0x000fea0003800000 */
[----:B------:R-:W-:Y:S01]  /*28670*/  BPT.TRAP 0x1 ;  /* 0x000000040000795c */ /* 0x000fe20000300000 */
.L_x_765:
[----:B--2---:R-:W2:Y:S01]  /*28680*/  LDL R5, [R1+0x4] ;  /* 0x0000040001057983 */ /* 0x004ea20000100800 */
[----:B------:R-:W-:Y:S01]  /*28690*/  IMAD.U32 R3, RZ, RZ, UR39 ;  /* 0x00000027ff037e24 */ /* 0x000fe2000f8e00ff */
[----:B------:R-:W-:Y:S01]  /*286a0*/  LOP3.LUT R4, R8, 0x1, RZ, 0x3c, !PT ;  /* 0x0000000108047812 */ /* 0x000fe200078e3cff */
[----:B------:R-:W-:Y:S03]  /*286b0*/  BSSY B0, `(.L_x_766) ;  /* 0x0000006000007945 */ /* 0x000fe60003800000 */
[----:B------:R-:W-:Y:S02]  /*286c0*/  ISETP.NE.AND P1, PT, R3, 0x3, PT ;  /* 0x000000030300780c */ /* 0x000fe40003f25270 */
[----:B------:R-:W-:Y:S02]  /*286d0*/  SHF.L.U32 R4, R4, 0x1f, RZ ;  /* 0x0000001f04047819 */ /* 0x000fe400000006ff */
[----:B--2---:R-:W-:-:S04]  /*286e0*/  LEA R3, R0, R5, 0x3 ;  /* 0x0000000500037211 */ /* 0x004fc800078e18ff */
[----:B------:R-:W2:Y:S02]  /*286f0*/  SYNCS.PHASECHK.TRANS64.TRYWAIT P0, [R3+URZ+0x33470], R4 ;  /* 0x03347004030075a7 */ /* 0x000ea4000800017f */
[----:B--2---:R-:W-:Y:S05]  /*28700*/  @!P0 BRA `(.L_x_767) ;  /* 0x0000004c00e48947 */ /* 0x004fea0003800000 */
.L_x_923:
[----:B------:R-:W-:Y:S05]  /*28710*/  BSYNC B0 ;  /* 0x0000000000007941 */ /* 0x000fea0003800000 */
.L_x_766:
[----:B------:R-:W-:Y:S05]  /*28720*/  @!P1 BRA `(.L_x_768) ;  /* 0x0000000000049947 */ /* 0x000fea0003800000 */
[----:B------:R-:W-:Y:S01]  /*28730*/  BPT.TRAP 0x1 ;  /* 0x000000040000795c */ /* 0x000fe20000300000 */
.L_x_768:
[----:B--2---:R-:W-:Y:S01]  /*28740*/  SHF.L.U32 R4, R8, 0x1f, RZ ;  /* 0x0000001f08047819 */ /* 0x004fe200000006ff */
[----:B-1----:R-:W-:-:S03]  /*28750*/  IMAD R10, R0, 0x7800, RZ ;  /* 0x00007800000a7824 */ /* 0x002fc600078e02ff */
[----:B------:R-:W1:Y:S02]  /*28760*/  SYNCS.PHASECHK.TRANS64.TRYWAIT P0, [R3+URZ+0x33460], R4 ;  /* 0x03346004030075a7 */ /* 0x000e64000800017f */
[----:B-1----:R-:W-:Y:S05]  /*28770*/  @!P0 BRA `(.L_x_769) ;  /* 0x0000004c00dc8947 */ /* 0x002fea0003800000 */
.L_x_924:
[----:B------:R-:W2:Y:S04]  /*28780*/  LDL R0, [R1+0x2c] ;  /* 0x00002c0001007983 */ /* 0x000ea80000100800 */
[----:B------:R-:W3:Y:S04]  /*28790*/  LDL R13, [R1+0x4] ;  /* 0x00000400010d7983 */ /* 0x000ee80000100800 */
[----:B------:R-:W4:Y:S01]  /*287a0*/  LDL R11, [R1+0x28] ;  /* 0x00002800010b7983 */ /* 0x000f220000100800 */
[----:B------:R-:W-:Y:S05]  /*287b0*/  WARPSYNC.ALL ;  /* 0x0000000000007948 */ /* 0x000fea0003800000 */
[----:B--2---:R-:W-:-:S05]  /*287c0*/  LOP3.LUT R0, R10, R0, RZ, 0xfc, !PT ;  /* 0x000000000a007212 */ /* 0x004fca00078efcff */
[----:B---3--:R-:W-:-:S05]  /*287d0*/  IMAD.IADD R0, R13, 0x1, R0 ;  /* 0x000000010d007824 */ /* 0x008fca00078e0200 */
[----:B-1----:R-:W1:Y:S01]  /*287e0*/  LDSM.16.MT88.4 R4, [R0+0xf200] ;  /* 0x00f200000004783b */ /* 0x002e620000004200 */
[----:B----4-:R-:W-:-:S05]  /*287f0*/  LOP3.LUT R12, R10, R11, RZ, 0xfc, !PT ;  /* 0x0000000b0a0c7212 */ /* 0x010fca00078efcff */
[----:B------:R-:W-:Y:S01]  /*28800*/  IMAD.IADD R12, R13, 0x1, R12 ;  /* 0x000000010d0c7824 */ /* 0x000fe200078e020c */
[C-C-:B-1----:R-:W-:Y:S02]  /*28810*/  PRMT R8, R4.reuse, 0x6420, R5.reuse ;  /* 0x0000642004087816 */ /* 0x142fe40000000005 */
[----:B------:R-:W-:Y:S02]  /*28820*/  PRMT R9, R4, 0x7531, R5 ;  /* 0x0000753104097816 */ /* 0x000fe40000000005 */
[C-C-:B------:R-:W-:Y:S02]  /*28830*/  PRMT R10, R6.reuse, 0x6420, R7.reuse ;  /* 0x00006420060a7816 */ /* 0x140fe40000000007 */
[----:B------:R-:W-:-:S05]  /*28840*/  PRMT R11, R6, 0x7531, R7 ;  /* 0x00007531060b7816 */ /* 0x000fca0000000007 */
[----:B------:R-:W-:Y:S04]  /*28850*/  STSM.16.M88.4 [R12+0x200], R8 ;  /* 0x000200080c007844 */ /* 0x000fe80000000200 */
[----:B------:R-:W1:Y:S02]  /*28860*/  LDSM.16.MT88.4 R4, [R0+0x11a00] ;  /* 0x011a00000004783b */ /* 0x000e640000004200 */
[C-C-:B-1----:R-:W-:Y:S02]  /*28870*/  PRMT R8, R4.reuse, 0x6420, R5.reuse ;  /* 0x0000642004087816 */ /* 0x142fe40000000005 */
[----:B------:R-:W-:Y:S02]  /*28880*/  PRMT R9, R4, 0x7531, R5 ;  /* 0x0000753104097816 */ /* 0x000fe40000000005 */
[----:B------:R-:W-:-:S02]  /*28890*/  PRMT R10, R6, 0x6420, R7 ;  /* 0x00006420060a7816 */ /* 0x000fc40000000007 */
        /* <DEDUP_REMOVED lines=85> */
[----:B--2---:R-:W2:Y:S01]  /*28df0*/  FENCE.VIEW.ASYNC.S ;  /* 0x00000000000073c6 */ /* 0x004ea20000000000 */
[----:B------:R-:W-:Y:S05]  /*28e00*/  @!P1 BRA `(.L_x_770) ;  /* 0x0000000000049947 */ /* 0x000fea0003800000 */
[----:B------:R-:W-:Y:S01]  /*28e10*/  BPT.TRAP 0x1 ;  /* 0x000000040000795c */ /* 0x000fe20000300000 */
.L_x_770:
[----:B------:R-:W3:Y:S01]  /*28e20*/  S2R R0, SR_TID.X ;  /* 0x0000000000007919 */ /* 0x000ee20000002100 */
[----:B--2---:R2:W-:Y:S01]  /*28e30*/  SYNCS.ARRIVE.TRANS64.A1T0 RZ, [R3+URZ+0x33450], RZ ;  /* 0x033450ff03ff79a7 */ /* 0x0045e2000810003f */
[----:B-1----:R1:W5:Y:S01]  /*28e40*/  LDL R8, [R1+0x14] ;  /* 0x0000140001087983 */ /* 0x0023620000100800 */
[----:B---3--:R-:W-:Y:S01]  /*28e50*/  LOP3.LUT R0, R0, 0x7f, RZ, 0xc0, !PT ;  /* 0x0000007f00007812 */ /* 0x008fe200078ec0ff */
[----:B------:R-:W-:Y:S03]  /*28e60*/  BAR.SYNC.DEFER_BLOCKING 0x2, 0x80 ;  /* 0x0082000000007b1d */ /* 0x000fe60000010000 */
[----:B------:R-:W-:-:S03]  /*28e70*/  ISETP.NE.AND P0, PT, R0, RZ, PT ;  /* 0x000000ff0000720c */ /* 0x000fc60003f05270 */
[----:B------:R1:W5:Y:S10]  /*28e80*/  LDL R0, [R1+0xc] ;  /* 0x00000c0001007983 */ /* 0x0003740000100800 */
[----:B--2---:R-:W-:-:S05]  /*28e90*/  @!P0 VIADD R3, R3, 0x33480 ;  /* 0x0003348003038836 */ /* 0x004fca0000000000 */
[----:B------:R-:W-:-:S04]  /*28ea0*/  @!P0 PRMT R3, RZ, 0x654, R3 ;  /* 0x00000654ff038816 */ /* 0x000fc80000000003 */
[----:B------:R1:W-:Y:S01]  /*28eb0*/  @!P0 SYNCS.ARRIVE.TRANS64.RED.A1T0 RZ, [R3+URZ], RZ ;  /* 0x000000ff03ff89a7 */ /* 0x0003e2000810043f */
[C---:B------:R-:W-:Y:S02]  /*28ec0*/  ISETP.GT.AND P0, PT, R2.reuse, RZ, PT ;  /* 0x000000ff0200720c */ /* 0x040fe40003f04270 */
[----:B------:R-:W-:-:S11]  /*28ed0*/  IADD3 R2, R2, -0x1, RZ ;  /* 0xffffffff02027810 */ /* 0x000fd60007ffe0ff */
[----:B-1----:R-:W-:Y:S05]  /*28ee0*/  @P0 BRA `(.L_x_771) ;  /* 0xffffffe800f40947 */ /* 0x002fea000383ffff */
.L_x_747:
[----:B------:R-:W1:Y:S01]  /*28ef0*/  S2R R3, SR_TID.X ;  /* 0x0000000000037919 */ /* 0x000e620000002100 */
[----:B------:R-:W-:Y:S01]  /*28f00*/  BSSY B0, `(.L_x_772) ;  /* 0x0000010000007945 */ /* 0x000fe20003800000 */
[----:B-1----:R-:W-:-:S04]  /*28f10*/  LOP3.LUT R3, R3, 0x7f, RZ, 0xc0, !PT ;  /* 0x0000007f03037812 */ /* 0x002fc800078ec0ff */
[----:B------:R-:W-:-:S13]  /*28f20*/  ISETP.NE.AND P0, PT, R3, RZ, PT ;  /* 0x000000ff0300720c */ /* 0x000fda0003f05270 */
[----:B------:R-:W-:Y:S05]  /*28f30*/  @P0 BRA `(.L_x_773) ;  /* 0x0000000000300947 */ /* 0x000fea0003800000 */
[----:B------:R-:W1:Y:S01]  /*28f40*/  S2R R3, SR_LANEID ;  /* 0x0000000000037919 */ /* 0x000e620000000000 */
[----:B------:R-:W-:Y:S01]  /*28f50*/  VOTEU.ANY UR4, UPT, PT ;  /* 0x0000000000047886 */ /* 0x000fe200038e0100 */
[----:B--2---:R-:W2:Y:S01]  /*28f60*/  LDC.64 R4, c[0x0][0xc60] ;  /* 0x00031800ff047b82 */ /* 0x004ea20000000a00 */
[----:B-----5:R-:W1:Y:S08]  /*28f70*/  FLO.U32 R0, UR4 ;  /* 0x0000000400007d00 */ /* 0x020e7000080e0000 */
[----:B------:R-:W2:Y:S01]  /*28f80*/  POPC R2, UR4 ;  /* 0x0000000400027d09 */ /* 0x000ea20008000000 */
[----:B-1----:R-:W-:-:S13]  /*28f90*/  ISETP.EQ.U32.AND P1, PT, R0, R3, PT ;  /* 0x000000030000720c */ /* 0x002fda0003f22070 */
[----:B--2---:R-:W2:Y:S01]  /*28fa0*/  @P1 ATOMG.E.ADD.STRONG.GPU PT, R5, desc[UR54][R4.64], R2 ;  /* 0x00000002040519a8 */ /* 0x004ea200081ee1f6 */
[----:B------:R-:W1:Y:S02]  /*28fb0*/  S2R R3, SR_LTMASK ;  /* 0x0000000000037919 */ /* 0x000e640000003900 */
[----:B-1----:R-:W-:-:S06]  /*28fc0*/  LOP3.LUT R3, R3, UR4, RZ, 0xc0, !PT ;  /* 0x0000000403037c12 */ /* 0x002fcc000f8ec0ff */
[----:B------:R-:W1:Y:S01]  /*28fd0*/  POPC R3, R3 ;  /* 0x0000000300037309 */ /* 0x000e620000000000 */
[----:B--2---:R-:W1:Y:S02]  /*28fe0*/  SHFL.IDX PT, R0, R5, R0, 0x1f ;  /* 0x00001f0005007589 */ /* 0x004e6400000e0000 */
[----:B-1----:R-:W-:-:S07]  /*28ff0*/  IADD3 R16, R0, UR38, R3 ;  /* 0x0000002600107c10 */ /* 0x002fce000fffe003 */
.L_x_773:
[----:B------:R-:W-:Y:S05]  /*29000*/  BSYNC B0 ;  /* 0x0000000000007941 */ /* 0x000fea0003800000 */
.L_x_772:
[----:B------:R-:W-:-:S06]  /*29010*/  UISETP.NE.AND UP0, UPT, UR37, 0x3, UPT ;  /* 0x000000032500788c */ /* 0x000fcc000bf05270 */
[----:B------:R-:W-:-:S13]  /*29020*/  PLOP3.LUT P1, PT, PT, PT, UP0, 0x80, 0x0 ;  /* 0x000000000000781c */ /* 0x000fda0003f2f008 */
[----:B------:R-:W-:Y:S05]  /*29030*/  @!P1 BRA `(.L_x_774) ;  /* 0x0000000000049947 */ /* 0x000fea0003800000 */
[----:B------:R-:W-:Y:S01]  /*29040*/  BPT.TRAP 0x1 ;  /* 0x000000040000795c */ /* 0x000fe20000300000 */
.L_x_774:
[----:B------:R-:W3:Y:S04]  /*29050*/  LDL R4, [R1+0x14] ;  /* 0x0000140001047983 */ /* 0x000ee80000100800 */
[----:B------:R-:W4:Y:S04]  /*29060*/  LDL R3, [R1+0x4] ;  /* 0x0000040001037983 */ /* 0x000f280000100800 */
[----:B------:R-:W4:Y:S01]  /*29070*/  LDL R2, [R1+0xc] ;  /* 0x00000c0001027983 */ /* 0x000f220000100800 */
[----:B-----5:R-:W-:Y:S01]  /*29080*/  IMAD.U32 R0, RZ, RZ, UR39 ;  /* 0x00000027ff007e24 */ /* 0x020fe2000f8e00ff */
[----:B------:R-:W-:Y:S04]  /*29090*/  BSSY B0, `(.L_x_775) ;  /* 0x0000007000007945 */ /* 0x000fe80003800000 */
[----:B------:R-:W-:-:S02]  /*290a0*/  ISETP.NE.AND P2, PT, R0, 0x3, PT ;  /* 0x000000030000780c */ /* 0x000fc40003f45270 */
[----:B---3--:R-:W-:-:S04]  /*290b0*/  LOP3.LUT R0, R4, 0x1, RZ, 0x3c, !PT ;  /* 0x0000000104007812 */ /* 0x008fc800078e3cff */
[----:B------:R-:W-:Y:S01]  /*290c0*/  SHF.L.U32 R0, R0, 0x1f, RZ ;  /* 0x0000001f00007819 */ /* 0x000fe200000006ff */
[----:B----4-:R-:W-:-:S04]  /*290d0*/  IMAD R3, R2, 0x8, R3 ;  /* 0x0000000802037824 */ /* 0x010fc800078e0203 */
[----:B------:R-:W1:Y:S02]  /*290e0*/  SYNCS.PHASECHK.TRANS64.TRYWAIT P1, [R3+URZ+0x33470], R0 ;  /* 0x03347000030075a7 */ /* 0x000e64000802017f */
[----:B-1----:R-:W-:Y:S05]  /*290f0*/  @!P1 BRA `(.L_x_776) ;  /* 0x0000004400909947 */ /* 0x002fea0003800000 */
.L_x_925:
[----:B------:R-:W-:Y:S05]  /*29100*/  BSYNC B0 ;  /* 0x0000000000007941 */ /* 0x000fea0003800000 */
.L_x_775:
[----:B------:R-:W-:Y:S05]  /*29110*/  @!P2 BRA `(.L_x_777) ;  /* 0x000000000004a947 */ /* 0x000fea0003800000 */
[----:B------:R-:W-:Y:S01]  /*29120*/  BPT.TRAP 0x1 ;  /* 0x000000040000795c */ /* 0x000fe20000300000 */
.L_x_777:
[----:B-1----:R-:W3:Y:S02]  /*29130*/  LDL R0, [R1+0x14] ;  /* 0x0000140001007983 */ /* 0x002ee40000100800 */
[----:B---3--:R-:W-:-:S04]  /*29140*/  SHF.L.U32 R0, R0, 0x1f, RZ ;  /* 0x0000001f00007819 */ /* 0x008fc800000006ff */
[----:B------:R-:W1:Y:S02]  /*29150*/  SYNCS.PHASECHK.TRANS64.TRYWAIT P1, [R3+URZ+0x33460], R0 ;  /* 0x03346000030075a7 */ /* 0x000e64000802017f */
[----:B-1----:R-:W-:Y:S05]  /*29160*/  @!P1 BRA `(.L_x_778) ;  /* 0x0000004400889947 */ /* 0x002fea0003800000 */
.L_x_926:
[----:B------:R-:W3:Y:S04]  /*29170*/  LDL R12, [R1+0xc] ;  /* 0x00000c00010c7983 */ /* 0x000ee80000100800 */
[----:B------:R-:W1:Y:S04]  /*29180*/  LDL R4, [R1+0x2c] ;  /* 0x00002c0001047983 */ /* 0x000e680000100800 */
[----:B------:R-:W4:Y:S04]  /*29190*/  LDL R13, [R1+0x4] ;  /* 0x00000400010d7983 */ /* 0x000f280000100800 */
[----:B------:R-:W5:Y:S01]  /*291a0*/  LDL R10, [R1+0x28] ;  /* 0x00002800010a7983 */ /* 0x000f620000100800 */
[----:B------:R-:W-:Y:S05]  /*291b0*/  WARPSYNC.ALL ;  /* 0x0000000000007948 */ /* 0x000fea0003800000 */
[----:B---3--:R-:W-:-:S05]  /*291c0*/  IMAD R2, R12, 0x7800, RZ ;  /* 0x000078000c027824 */ /* 0x008fca00078e02ff */
[----:B-1----:R-:W-:-:S05]  /*291d0*/  LOP3.LUT R0, R2, R4, RZ, 0xfc, !PT ;  /* 0x0000000402007212 */ /* 0x002fca00078efcff */
[----:B----4-:R-:W-:-:S05]  /*291e0*/  IMAD.IADD R0, R13, 0x1, R0 ;  /* 0x000000010d007824 */ /* 0x010fca00078e0200 */
[----:B--2---:R-:W1:Y:S01]  /*291f0*/  LDSM.16.MT88.4 R4, [R0+0xf200] ;  /* 0x00f200000004783b */ /* 0x004e620000004200 */
[----:B-----5:R-:W-:-:S04]  /*29200*/  LOP3.LUT R2, R2, R10, RZ, 0xfc, !PT ;  /* 0x0000000a02027212 */ /* 0x020fc800078efcff */
[----:B------:R-:W-:Y:S02]  /*29210*/  IADD3 R2, R13, R2, RZ ;  /* 0x000000020d027210 */ /* 0x000fe40007ffe0ff */
        /* <DEDUP_REMOVED lines=97> */
.L_x_779:
[----:B------:R-:W3:Y:S01]  /*29830*/  LDL.LU R4, [R1+0x14] ;  /* 0x0000140001047983 */ /* 0x000ee20000300800 */
[----:B--2---:R2:W-:Y:S01]  /*29840*/  SYNCS.ARRIVE.TRANS64.A1T0 RZ, [R3+URZ+0x33450], RZ ;  /* 0x033450ff03ff79a7 */ /* 0x0045e2000810003f */
[----:B------:R-:W-:Y:S02]  /*29850*/  VIADD R0, R12, 0x1 ;  /* 0x000000010c007836 */ /* 0x000fe40000000000 */
[----:B--2---:R-:W-:-:S05]  /*29860*/  @!P0 VIADD R3, R3, 0x33480 ;  /* 0x0003348003038836 */ /* 0x004fca0000000000 */
[----:B------:R-:W-:Y:S01]  /*29870*/  @!P0 PRMT R3, RZ, 0x654, R3 ;  /* 0x00000654ff038816 */ /* 0x000fe20000000003 */
[----:B------:R-:W-:Y:S06]  /*29880*/  BAR.SYNC.DEFER_BLOCKING 0x2, 0x80 ;  /* 0x0082000000007b1d */ /* 0x000fec0000010000 */
[----:B------:R2:W-:Y:S01]  /*29890*/  @!P0 SYNCS.ARRIVE.TRANS64.RED.A1T0 RZ, [R3+URZ], RZ ;  /* 0x000000ff03ff89a7 */ /* 0x0005e2000810043f */
[----:B------:R-:W-:-:S04]  /*298a0*/  ISETP.NE.AND P0, PT, R0, 0x2, PT ;  /* 0x000000020000780c */ /* 0x000fc80003f05270 */
[----:B-1----:R-:W-:Y:S02]  /*298b0*/  SEL R2, RZ, 0x1, P0 ;  /* 0x00000001ff027807 */ /* 0x002fe40000000000 */
[----:B------:R-:W-:-:S05]  /*298c0*/  SEL R0, R0, RZ, P0 ;  /* 0x000000ff00007207 */ /* 0x000fca0000000000 */
[----:B------:R2:W-:Y:S01]  /*298d0*/  STL [R1+0xc], R0 ;  /* 0x00000c0001007387 */ /* 0x0005e20000100800 */
[----:B---3--:R-:W-:-:S05]  /*298e0*/  LOP3.LUT R4, R4, R2, RZ, 0x3c, !PT ;  /* 0x0000000204047212 */ /* 0x008fca00078e3cff */
[----:B------:R2:W-:Y:S02]  /*298f0*/  STL [R1+0x14], R4 ;  /* 0x0000140401007387 */ /* 0x0005e40000100800 */
.L_x_722:
[----:B--2---:R-:W2:Y:S02]  /*29900*/  LDL R0, [R1+0x8] ;  /* 0x0000080001007983 */ /* 0x004ea40000100800 */
[----:B--2---:R-:W-:-:S13]  /*29910*/  LOP3.LUT P0, RZ, R0, 0x2, RZ, 0xc0, !PT ;  /* 0x0000000200ff7812 */ /* 0x004fda000780c0ff */
[----:B------:R-:W-:Y:S05]  /*29920*/  @!P0 BRA `(.L_x_780) ;  /* 0x0000000000288947 */ /* 0x000fea0003800000 */
[----:B------:R-:W-:Y:S05]  /*29930*/  WARPSYNC.ALL ;  /* 0x0000000000007948 */ /* 0x000fea0003800000 */
[----:B------:R-:W1:Y:S08]  /*29940*/  S2UR UR5, SR_CgaCtaId ;  /* 0x00000000000579c3 */ /* 0x000e700000008800 */
[----:B------:R-:W-:Y:S06]  /*29950*/  BAR.SYNC.DEFER_BLOCKING 0x5, 0x180 ;  /* 0x0146000000007b1d */ /* 0x000fec0000010000 */
[----:B------:R-:W-:-:S02]  /*29960*/  UMOV UR4, 0x400 ;  /* 0x0000040000047882 */ /* 0x000fc40000000000 */
[----:B-1----:R-:W-:-:S06]  /*29970*/  ULEA UR4, UR5, UR4, 0x18 ;  /* 0x0000000405047291 */ /* 0x002fcc000f8ec03f */
[----:B------:R-:W-:-:S05]  /*29980*/  IMAD.U32 R0, RZ, RZ, UR4 ;  /* 0x00000004ff007e24 */ /* 0x000fca000f8e00ff */
[----:B------:R3:W4:Y:S04]  /*29990*/  LDS.128 R16, [R0+0x334d0] ;  /* 0x0334d00000107984 */ /* 0x0007280000000c00 */
[----:B------:R3:W-:Y:S01]  /*299a0*/  STL [R1+0x4], R0 ;  /* 0x0000040001007387 */ /* 0x0007e20000100800 */
[----:B------:R-:W-:Y:S06]  /*299b0*/  BAR.ARV 0x4, 0x180 ;  /* 0x0106000000007b1d */ /* 0x000fec0000002000 */
[----:B------:R-:W-:Y:S05]  /*299c0*/  BRA `(.L_x_781) ;  /* 0x0000000800487947 */ /* 0x000fea0003800000 */
.L_x_780:
[----:B------:R-:W1:Y:S01]  /*299d0*/  S2R R0, SR_TID.X ;  /* 0x0000000000007919 */ /* 0x000e620000002100 */
[----:B------:R-:W-:Y:S01]  /*299e0*/  UMOV UR4, 0xffffffff ;  /* 0xffffffff00047882 */ /* 0x000fe20000000000 */
[----:B-1----:R-:W-:-:S04]  /*299f0*/  LOP3.LUT R7, R0, 0x1f, RZ, 0xc0, !PT ;  /* 0x0000001f00077812 */ /* 0x002fc800078ec0ff */
[----:B------:R-:W-:Y:S01]  /*29a00*/  ISETP.NE.AND P0, PT, R7, 0x1f, PT ;  /* 0x0000001f0700780c */ /* 0x000fe20003f05270 */
[----:B------:R-:W-:-:S12]  /*29a10*/  BRA.DIV UR4, `(.L_x_782) ;  /* 0x0000003e04707947 */ /* 0x000fd8000b800000 */
[----:B------:R-:W-:Y:S01]  /*29a20*/  IADD3 R0, R19, R7, RZ ;  /* 0x0000000713007210 */ /* 0x000fe20007ffe0ff */
[----:B------:R-:W-:-:S03]  /*29a30*/  ULDC UR4, c[0x0][0xc3c] ;  /* 0x00030f0000047ab9 */ /* 0x000fc60000000800 */
[----:B------:R-:W-:-:S13]  /*29a40*/  ISETP.GE.OR P1, PT, R0, UR4, !P0 ;  /* 0x0000000400007c0c */ /* 0x000fda000c726670 */
[----:B------:R-:W1:Y:S02]  /*29a50*/  @!P1 LDC.64 R2, c[0x0][0xc80] ;  /* 0x00032000ff029b82 */ /* 0x000e640000000a00 */
[----:B-1----:R-:W-:-:S06]  /*29a60*/  @!P1 IMAD.WIDE R2, R0, 0x4, R2 ;  /* 0x0000000400029825 */ /* 0x002fcc00078e0202 */
[----:B------:R1:W2:Y:S01]  /*29a70*/  @!P1 LDG.E R3, desc[UR54][R2.64] ;  /* 0x0000003602039981 */ /* 0x0002a2000c1e1900 */
[C---:B------:R-:W-:Y:S02]  /*29a80*/  ISETP.GE.U32.AND P2, PT, R7.reuse, 0x2, PT ;  /* 0x000000020700780c */ /* 0x040fe40003f46070 */
[C---:B------:R-:W-:Y:S01]  /*29a90*/  ISETP.GE.U32.AND P3, PT, R7.reuse, 0x4, PT ;  /* 0x000000040700780c */ /* 0x040fe20003f66070 */
[----:B------:R-:W-:Y:S01]  /*29aa0*/  SHFL.IDX PT, R0, R16, RZ, 0x1f ;  /* 0x00001fff10007589 */ /* 0x000fe200000e0000 */
[C---:B------:R-:W-:Y:S02]  /*29ab0*/  ISETP.GE.U32.AND P4, PT, R7.reuse, 0x8, PT ;  /* 0x000000080700780c */ /* 0x040fe40003f86070 */
[C---:B------:R-:W-:Y:S01]  /*29ac0*/  ISETP.GE.U32.AND P5, PT, R7.reuse, 0x10, PT ;  /* 0x000000100700780c */ /* 0x040fe20003fa6070 */
[----:B------:R-:W-:Y:S01]  /*29ad0*/  SHFL.IDX PT, R4, R16, 0x1, 0x1f ;  /* 0x00201f0010047f89 */ /* 0x000fe200000e0000 */
[----:B-1----:R-:W-:Y:S02]  /*29ae0*/  IMAD.MOV.U32 R2, RZ, RZ, RZ ;  /* 0x000000ffff027224 */ /* 0x002fe400078e00ff */
[----:B--2---:R-:W-:Y:S01]  /*29af0*/  @!P1 IMAD.MOV.U32 R2, RZ, RZ, R3 ;  /* 0x000000ffff029224 */ /* 0x004fe200078e0003 */
[----:B------:R-:W-:-:S04]  /*29b00*/  ISETP.NE.AND P1, PT, R7, RZ, PT ;  /* 0x000000ff0700720c */ /* 0x000fc80003f25270 */
[----:B------:R-:W1:Y:S02]  /*29b10*/  SHFL.UP PT, R3, R2, 0x1, RZ ;  /* 0x0420000002037989 */ /* 0x000e6400000e00ff */
[----:B-1----:R-:W-:-:S05]  /*29b20*/  SEL R3, R3, RZ, P1 ;  /* 0x000000ff03037207 */ /* 0x002fca0000800000 */
[----:B------:R-:W-:-:S05]  /*29b30*/  IMAD.IADD R3, R2, 0x1, R3 ;  /* 0x0000000102037824 */ /* 0x000fca00078e0203 */
[----:B------:R-:W1:Y:S02]  /*29b40*/  SHFL.UP PT, R5, R3, 0x2, RZ ;  /* 0x0440000003057989 */ /* 0x000e6400000e00ff */
[----:B-1----:R-:W-:-:S04]  /*29b50*/  SEL R5, R5, RZ, P2 ;  /* 0x000000ff05057207 */ /* 0x002fc80001000000 */
[----:B------:R-:W-:-:S05]  /*29b60*/  IADD3 R3, R3, R5, RZ ;  /* 0x0000000503037210 */ /* 0x000fca0007ffe0ff */
[----:B------:R-:W1:Y:S02]  /*29b70*/  SHFL.UP PT, R5, R3, 0x4, RZ ;  /* 0x0480000003057989 */ /* 0x000e6400000e00ff */
[----:B-1----:R-:W-:-:S05]  /*29b80*/  SEL R5, R5, RZ, P3 ;  /* 0x000000ff05057207 */ /* 0x002fca0001800000 */
[----:B------:R-:W-:-:S05]  /*29b90*/  IMAD.IADD R3, R3, 0x1, R5 ;  /* 0x0000000103037824 */ /* 0x000fca00078e0205 */
[----:B------:R-:W1:Y:S02]  /*29ba0*/  SHFL.UP PT, R5, R3, 0x8, RZ ;  /* 0x0500000003057989 */ /* 0x000e6400000e00ff */
[----:B-1----:R-:W-:-:S05]  /*29bb0*/  SEL R5, R5, RZ, P4 ;  /* 0x000000ff05057207 */ /* 0x002fca0002000000 */
[----:B------:R-:W-:-:S05]  /*29bc0*/  IMAD.IADD R3, R3, 0x1, R5 ;  /* 0x0000000103037824 */ /* 0x000fca00078e0205 */
[----:B------:R-:W1:Y:S02]  /*29bd0*/  SHFL.UP PT, R5, R3, 0x10, RZ ;  /* 0x0600000003057989 */ /* 0x000e6400000e00ff */
[----:B-1----:R-:W-:-:S05]  /*29be0*/  SEL R5, R5, RZ, P5 ;  /* 0x000000ff05057207 */ /* 0x002fca0002800000 */
[----:B------:R-:W-:-:S05]  /*29bf0*/  IMAD.IADD R5, R3, 0x1, R5 ;  /* 0x0000000103057824 */ /* 0x000fca00078e0205 */
[----:B------:R1:W2:Y:S02]  /*29c00*/  SHFL.IDX PT, R6, R5, 0x1f, 0x1f ;  /* 0x03e01f0005067f89 */ /* 0x0002a400000e0000 */
.L_x_936:
[----:B------:R-:W-:Y:S02]  /*29c10*/  ULDC UR4, c[0x0][0xc38] ;  /* 0x00030e0000047ab9 */ /* 0x000fe40000000800 */
[----:B------:R-:W-:-:S05]  /*29c20*/  MOV R16, UR4 ;  /* 0x0000000400107c02 */ /* 0x000fca0008000f00 */
[----:B--2---:R-:W-:-:S04]  /*29c30*/  IMAD R6, R6, R16, RZ ;  /* 0x0000001006067224 */ /* 0x004fc800078e02ff */
[----:B------:R-:W-:-:S05]  /*29c40*/  IMAD.IADD R4, R4, 0x1, R6 ;  /* 0x0000000104047824 */ /* 0x000fca00078e0206 */
[----:B------:R-:W-:-:S13]  /*29c50*/  ISETP.GT.AND P6, PT, R4, R0, PT ;  /* 0x000000000400720c */ /* 0x000fda0003fc4270 */
[----:B------:R-:W-:Y:S05]  /*29c60*/  @P6 BRA `(.L_x_783) ;  /* 0x00000000009c6947 */ /* 0x000fea0003800000 */
.L_x_788:
[----:B------:R-:W2:Y:S01]  /*29c70*/  LDC R2, c[0x0][0xc3c] ;  /* 0x00030f00ff027b82 */ /* 0x000ea20000000800 */
[----:B------:R-:W-:-:S05]  /*29c80*/  VIADD R19, R19, 0x1f ;  /* 0x0000001f13137836 */ /* 0x000fca0000000000 */
[----:B--2---:R-:W-:-:S13]  /*29c90*/  ISETP.GE.AND P6, PT, R19, R2, PT ;  /* 0x000000021300720c */ /* 0x004fda0003fc6270 */
[----:B------:R-:W-:Y:S05]  /*29ca0*/  @P6 BRA `(.L_x_784) ;  /* 0x0000000400446947 */ /* 0x000fea0003800000 */
[----:B------:R-:W2:Y:S01]  /*29cb0*/  S2R R3, SR_TID.X ;  /* 0x0000000000037919 */ /* 0x000ea20000002100 */
[----:B------:R-:W-:Y:S01]  /*29cc0*/  BSSY B0, `(.L_x_785) ;  /* 0x0000009000007945 */ /* 0x000fe20003800000 */
[----:B--2---:R-:W-:-:S05]  /*29cd0*/  LOP3.LUT R3, R3, 0x1f, RZ, 0xc0, !PT ;  /* 0x0000001f03037812 */ /* 0x004fca00078ec0ff */
[----:B-1----:R-:W-:-:S05]  /*29ce0*/  IMAD.IADD R5, R19, 0x1, R3 ;  /* 0x0000000113057824 */ /* 0x002fca00078e0203 */
[----:B------:R-:W-:Y:S02]  /*29cf0*/  ISETP.GE.OR P6, PT, R5, R2, !P0 ;  /* 0x000000020500720c */ /* 0x000fe400047c6670 */
[----:B------:R-:W-:-:S11]  /*29d00*/  MOV R2, RZ ;  /* 0x000000ff00027202 */ /* 0x000fd60000000f00 */
[----:B------:R-:W-:Y:S05]  /*29d10*/  @P6 BRA `(.L_x_786) ;  /* 0x00000000000c6947 */ /* 0x000fea0003800000 */
[----:B------:R-:W1:Y:S02]  /*29d20*/  LDC.64 R2, c[0x0][0xc80] ;  /* 0x00032000ff027b82 */ /* 0x000e640000000a00 */
[----:B-1----:R-:W-:-:S06]  /*29d30*/  IMAD.WIDE R2, R5, 0x4, R2 ;  /* 0x0000000405027825 */ /* 0x002fcc00078e0202 */
[----:B------:R1:W5:Y:S02]  /*29d40*/  LDG.E R2, desc[UR54][R2.64] ;  /* 0x0000003602027981 */ /* 0x000364000c1e1900 */
.L_x_786:
[----:B------:R-:W-:Y:S05]  /*29d50*/  BSYNC B0 ;  /* 0x0000000000007941 */ /* 0x000fea0003800000 */
.L_x_785:
[----:B------:R-:W-:-:S03]  /*29d60*/  UMOV UR4, 0xffffffff ;  /* 0xffffffff00047882 */ /* 0x000fc60000000000 */
[----:B------:R-:W-:Y:S05]  /*29d70*/  BRA.DIV UR4, `(.L_x_787) ;  /* 0x0000003e04d47947 */ /* 0x000fea000b800000 */
[----:B-1---5:R-:W1:Y:S02]  /*29d80*/  SHFL.UP PT, R3, R2, 0x1, RZ ;  /* 0x0420000002037989 */ /* 0x022e6400000e00ff */
        /* <DEDUP_REMOVED lines=14> */
[----:B------:R1:W2:Y:S02]  /*29e70*/  SHFL.IDX PT, R6, R5, 0x1f, 0x1f ;  /* 0x03e01f0005067f89 */ /* 0x0002a400000e0000 */
.L_x_944:
[----:B------:R-:W-:Y:S02]  /*29e80*/  ULDC UR4, c[0x0][0xc38] ;  /* 0x00030e0000047ab9 */ /* 0x000fe40000000800 */
[----:B------:R-:W-:-:S04]  /*29e90*/  IMAD.U32 R16, RZ, RZ, UR4 ;  /* 0x00000004ff107e24 */ /* 0x000fc8000f8e00ff */
[----:B--2---:R-:W-:-:S04]  /*29ea0*/  IMAD R6, R6, R16, RZ ;  /* 0x0000001006067224 */ /* 0x004fc800078e02ff */
[----:B------:R-:W-:-:S05]  /*29eb0*/  IMAD.IADD R4, R6, 0x1, R4 ;  /* 0x0000000106047824 */ /* 0x000fca00078e0204 */
[----:B------:R-:W-:-:S13]  /*29ec0*/  ISETP.GT.AND P6, PT, R4, R0, PT ;  /* 0x000000000400720c */ /* 0x000fda0003fc4270 */
[----:B------:R-:W-:Y:S05]  /*29ed0*/  @!P6 BRA `(.L_x_788) ;  /* 0xfffffffc0064e947 */ /* 0x000fea000383ffff */
.L_x_783:
[----:B------:R-:W-:Y:S01]  /*29ee0*/  IADD3 R6, -R6, R4, RZ ;  /* 0x0000000406067210 */ /* 0x000fe20007ffe1ff */
[----:B------:R-:W-:-:S04]  /*29ef0*/  UMOV UR4, 0xffffffff ;  /* 0xffffffff00047882 */ /* 0x000fc80000000000 */
[----:B------:R-:W-:-:S05]  /*29f00*/  IMAD R3, R5, R16, R6 ;  /* 0x0000001005037224 */ /* 0x000fca00078e0206 */
[----:B------:R-:W-:Y:S01]  /*29f10*/  ISETP.GT.AND P6, PT, R3, R0, PT ;  /* 0x000000000300720c */ /* 0x000fe20003fc4270 */
[----:B------:R-:W-:-:S12]  /*29f20*/  BRA.DIV UR4, `(.L_x_789) ;  /* 0x0000004204407947 */ /* 0x000fd8000b800000 */
[----:B------:R-:W-:-:S04]  /*29f30*/  VOTE.ANY R3, PT, !P6 ;  /* 0x0000000000037806 */ /* 0x000fc800070e0100 */
[----:B------:R-:W2:Y:S02]  /*29f40*/  POPC R4, R3 ;  /* 0x0000000300047309 */ /* 0x000ea40000000000 */
[----:B--2---:R2:W3:Y:S02]  /*29f50*/  SHFL.IDX PT, R17, R2, R4, 0x1f ;  /* 0x00001f0402117589 */ /* 0x0044e400000e0000 */
.L_x_948:
[----:B------:R-:W-:Y:S01]  /*29f60*/  ISETP.NE.AND P0, PT, R3, RZ, PT ;  /* 0x000000ff0300720c */ /* 0x000fe20003f05270 */
[----:B--2---:R-:W-:-:S12]  /*29f70*/  IMAD.MOV.U32 R2, RZ, RZ, RZ ;  /* 0x000000ffff027224 */ /* 0x004fd800078e00ff */
[----:B------:R-:W-:Y:S05]  /*29f80*/  @!P0 BRA `(.L_x_790) ;  /* 0x0000000000108947 */ /* 0x000fea0003800000 */
[----:B------:R-:W-:Y:S01]  /*29f90*/  UMOV UR4, 0xffffffff ;  /* 0xffffffff00047882 */ /* 0x000fe20000000000 */
[----:B------:R-:W-:Y:S02]  /*29fa0*/  VIADD R12, R4, 0xffffffff ;  /* 0xffffffff040c7836 */ /* 0x000fe40000000000 */
[----:B------:R-:W-:Y:S05]  /*29fb0*/  BRA.DIV UR4, `(.L_x_791) ;  /* 0x0000004204647947 */ /* 0x000fea000b800000 */
[----:B------:R2:W4:Y:S02]  /*29fc0*/  SHFL.IDX PT, R2, R5, R12, 0x1f ;  /* 0x00001f0c05027589 */ /* 0x00052400000e0000 */
.L_x_790:
[----:B-123--:R-:W-:Y:S01]  /*29fd0*/  IABS R5, R17 ;  /* 0x0000001100057213 */ /* 0x00efe20000000000 */
[----:B----4-:R-:W-:Y:S02]  /*29fe0*/  IMAD R16, R2, R16, R6 ;  /* 0x0000001002107224 */ /* 0x010fe400078e0206 */
[----:B------:R-:W-:Y:S01]  /*29ff0*/  IMAD.IADD R19, R4, 0x1, R19 ;  /* 0x0000000104137824 */ /* 0x000fe200078e0213 */
[----:B------:R-:W1:Y:S01]  /*2a000*/  I2F.RP R2, R5 ;  /* 0x0000000500027306 */ /* 0x000e620000209400 */
[----:B------:R-:W-:-:S07]  /*2a010*/  IMAD.IADD R0, R0, 0x1, -R16 ;  /* 0x0000000100007824 */ /* 0x000fce00078e0a10 */
[----:B-1----:R-:W1:Y:S02]  /*2a020*/  MUFU.RCP R2, R2 ;  /* 0x0000000200027308 */ /* 0x002e640000001000 */
[----:B-1----:R-:W-:-:S06]  /*2a030*/  VIADD R2, R2, 0xffffffe ;  /* 0x0ffffffe02027836 */ /* 0x002fcc0000000000 */
[----:B------:R-:W1:Y:S02]  /*2a040*/  F2I.FTZ.U32.TRUNC.NTZ R3, R2 ;  /* 0x0000000200037305 */ /* 0x000e64000021f000 */
[----:B-1----:R-:W-:-:S05]  /*2a050*/  IADD3 R2, RZ, -R3, RZ ;  /* 0x80000003ff027210 */ /* 0x002fca0007ffe0ff */
        /* <DEDUP_REMOVED lines=9> */
[-C--:B------:R-:W-:Y:S01]  /*2a0f0*/  @!P1 IADD3 R3, R3, -R5.reuse, RZ ;  /* 0x8000000503039210 */ /* 0x080fe20007ffe0ff */
        /* <DEDUP_REMOVED lines=8> */
[----:B------:R-:W-:Y:S01]  /*2a180*/  IADD3 R3, -R2, RZ, RZ ;  /* 0x000000ff02037210 */ /* 0x000fe20007ffe1ff */
[----:B------:R-:W-:-:S04]  /*2a190*/  IMAD.MOV.U32 R18, RZ, RZ, R2 ;  /* 0x000000ffff127224 */ /* 0x000fc800078e0002 */
[----:B------:R-:W-:Y:S01]  /*2a1a0*/  IMAD R17, R17, R3, R0 ;  /* 0x0000000311117224 */ /* 0x000fe200078e0200 */
[----:B------:R-:W-:Y:S06]  /*2a1b0*/  BRA `(.L_x_792) ;  /* 0x00000000001c7947 */ /* 0x000fec0003800000 */
.L_x_784:
[----:B------:R-:W-:Y:S01]  /*2a1c0*/  UMOV UR4, URZ ;  /* 0x0000003f00047c82 */ /* 0x000fe20008000000 */
[----:B------:R-:W-:Y:S01]  /*2a1d0*/  UMOV UR5, URZ ;  /* 0x0000003f00057c82 */ /* 0x000fe20008000000 */
[----:B------:R-:W-:Y:S01]  /*2a1e0*/  ULDC UR6, c[0x0][0xc3c] ;  /* 0x00030f0000067ab9 */ /* 0x000fe20000000800 */
[----:B------:R-:W-:Y:S01]  /*2a1f0*/  IMAD.MOV.U32 R16, RZ, RZ, R0 ;  /* 0x000000ffff107224 */ /* 0x000fe200078e0000 */
[----:B------:R-:W-:Y:S01]  /*2a200*/  MOV R17, UR4 ;  /* 0x0000000400117c02 */ /* 0x000fe20008000f00 */
[----:B------:R-:W-:Y:S02]  /*2a210*/  IMAD.U32 R18, RZ, RZ, UR5 ;  /* 0x00000005ff127e24 */ /* 0x000fe4000f8e00ff */
[----:B------:R-:W-:-:S07]  /*2a220*/  IMAD.U32 R19, RZ, RZ, UR6 ;  /* 0x00000006ff137e24 */ /* 0x000fce000f8e00ff */
.L_x_792:
[----:B------:R2:W3:Y:S01]  /*2a230*/  LDL R3, [R1+0x4] ;  /* 0x0000040001037983 */ /* 0x0004e20000100800 */
[----:B------:R-:W4:Y:S01]  /*2a240*/  S2R R0, SR_TID.X ;  /* 0x0000000000007919 */ /* 0x000f220000002100 */
[----:B------:R-:W-:Y:S05]  /*2a250*/  WARPSYNC.ALL ;  /* 0x0000000000007948 */ /* 0x000fea0003800000 */
[----:B----4-:R-:W-:Y:S01]  /*2a260*/  LOP3.LUT R0, R0, 0x1f, RZ, 0xc0, !PT ;  /* 0x0000001f00007812 */ /* 0x010fe200078ec0ff */
[----:B------:R-:W-:Y:S03]  /*2a270*/  BAR.SYNC.DEFER_BLOCKING 0x4, 0x180 ;  /* 0x0106000000007b1d */ /* 0x000fe60000010000 */
[----:B------:R-:W-:-:S13]  /*2a280*/  ISETP.NE.AND P0, PT, R0, RZ, PT ;  /* 0x000000ff0000720c */ /* 0x000fda0003f05270 */
[----:B------:R-:W3:Y:S01]  /*2a290*/  @!P0 S2R R0, SR_CgaCtaId ;  /* 0x0000000000008919 */ /* 0x000ee20000008800 */
[----:B------:R-:W-:-:S04]  /*2a2a0*/  @!P0 MOV R2, 0x400 ;  /* 0x0000040000028802 */ /* 0x000fc80000000f00 */
[----:B---3--:R-:W-:-:S05]  /*2a2b0*/  @!P0 LEA R3, R0, R2, 0x18 ;  /* 0x0000000200038211 */ /* 0x008fca00078ec0ff */
[----:B------:R2:W-:Y:S04]  /*2a2c0*/  @!P0 STS.128 [R3+0x334d0], R16 ;  /* 0x0334d01003008388 */ /* 0x0005e80000000c00 */
[----:B------:R2:W-:Y:S01]  /*2a2d0*/  @!P0 STL [R1+0x4], R3 ;  /* 0x0000040301008387 */ /* 0x0005e20000100800 */
[----:B------:R-:W-:Y:S06]  /*2a2e0*/  BAR.ARV 0x5, 0x180 ;  /* 0x0146000000007b1d */ /* 0x000fec0000002000 */
.L_x_781:
[----:B------:R-:W-:Y:S02]  /*2a2f0*/  ULDC UR4, c[0x0][0xc3c] ;  /* 0x00030f0000047ab9 */ /* 0x000fe40000000800 */
[----:B----4-:R-:W-:-:S13]  /*2a300*/  ISETP.GE.AND P0, PT, R19, UR4, PT ;  /* 0x0000000413007c0c */ /* 0x010fda000bf06270 */
[----:B------:R-:W-:Y:S05]  /*2a310*/  @!P0 BRA `(.L_x_793) ;  /* 0xffffff9c00f08947 */ /* 0x000fea000383ffff */
[----:B------:R-:W-:Y:S05]  /*2a320*/  BSYNC B7 ;  /* 0x0000000000077941 */ /* 0x000fea0003800000 */
.L_x_677:
[----:B---3--:R-:W3:Y:S01]  /*2a330*/  LDL.LU R0, [R1+0x58] ;  /* 0x0000580001007983 */ /* 0x008ee20000300800 */
[----:B------:R-:W-:Y:S01]  /*2a340*/  BSSY B0, `(.L_x_794) ;  /* 0x000000b000007945 */ /* 0x000fe20003800000 */
[----:B-1----:R-:W1:Y:S01]  /*2a350*/  S2R R5, SR_CgaCtaId ;  /* 0x0000000000057919 */ /* 0x002e620000008800 */
[----:B---3--:R-:W-:-:S05]  /*2a360*/  VIADD R0, R0, 0x1 ;  /* 0x0000000100007836 */ /* 0x008fca0000000000 */
[----:B0-----:R-:W-:-:S04]  /*2a370*/  LEA.HI R2, R0, R0, RZ, 0x1 ;  /* 0x0000000000027211 */ /* 0x001fc800078f08ff */
[----:B--2---:R-:W-:-:S04]  /*2a380*/  LOP3.LUT R3, R2, 0xfffffffe, RZ, 0xc0, !PT ;  /* 0xfffffffe02037812 */ /* 0x004fc800078ec0ff */
[----:B------:R-:W-:Y:S02]  /*2a390*/  IADD3 R3, R0, -R3, RZ ;  /* 0x8000000300037210 */ /* 0x000fe40007ffe0ff */
[----:B------:R-:W-:Y:S02]  /*2a3a0*/  MOV R0, 0x400 ;  /* 0x0000040000007802 */ /* 0x000fe40000000f00 */
[----:B------:R-:W-:Y:S02]  /*2a3b0*/  SHF.L.U32 R3, R3, 0x1f, RZ ;  /* 0x0000001f03037819 */ /* 0x000fe400000006ff */
[----:B-1----:R-:W-:-:S04]  /*2a3c0*/  LEA R0, R5, R0, 0x18 ;  /* 0x0000000005007211 */ /* 0x002fc800078ec0ff */
[----:B------:R-:W0:Y:S02]  /*2a3d0*/  SYNCS.PHASECHK.TRANS64.TRYWAIT P0, [R0+URZ+0x33420], R3 ;  /* 0x03342003000075a7 */ /* 0x000e24000800017f */
[----:B0-----:R-:W-:Y:S05]  /*2a3e0*/  @!P0 BRA `(.L_x_795) ;  /* 0x0000003c00808947 */ /* 0x001fea0003800000 */
.L_x_951:
[----:B------:R-:W-:Y:S05]  /*2a3f0*/  BSYNC B0 ;  /* 0x0000000000007941 */ /* 0x000fea0003800000 */
.L_x_794:
[----:B------:R-:W-:-:S03]  /*2a400*/  UMOV UR4, 0xffffffff ;  /* 0xffffffff00047882 */ /* 0x000fc60000000000 */
[----:B------:R-:W-:Y:S05]  /*2a410*/  BRA.DIV UR4, `(.L_x_796) ;  /* 0x0000003e04887947 */ /* 0x000fea000b800000 */
[----:B------:R-:W1:Y:S02]  /*2a420*/  S2R R2, SR_TID.X ;  /* 0x0000000000027919 */ /* 0x000e640000002100 */
[----:B-1----:R-:W-:-:S04]  /*2a430*/  SHF.R.U32.HI R2, RZ, 0x5, R2 ;  /* 0x00000005ff027819 */ /* 0x002fc80000011602 */
[----:B------:R-:W-:-:S05]  /*2a440*/  LOP3.LUT R2, R2, 0x3, RZ, 0xc0, !PT ;  /* 0x0000000302027812 */ /* 0x000fca00078ec0ff */
[----:B------:R1:W2:Y:S02]  /*2a450*/  SHFL.IDX PT, R14, R2, RZ, 0x1f ;  /* 0x00001fff020e7589 */ /* 0x0002a400000e0000 */
.L_x_954:
[----:B--2---:R-:W-:-:S13]  /*2a460*/  ISETP.NE.AND P0, PT, R14, RZ, PT ;  /* 0x000000ff0e00720c */ /* 0x004fda0003f05270 */
[----:B------:R-:W-:Y:S05]  /*2a470*/  @P0 BRA `(.L_x_476) ;  /* 0x0000000000b00947 */ /* 0x000fea0003800000 */
[----:B------:R-:W-:-:S03]  /*2a480*/  UMOV UR4, 0xffffffff ;  /* 0xffffffff00047882 */ /* 0x000fc60000000000 */
[----:B------:R-:W-:Y:S05]  /*2a490*/  BRA.DIV UR4, `(.L_x_797) ;  /* 0x0000003e049c7947 */ /* 0x000fea000b800000 */
[----:B------:R-:W-:-:S13]  /*2a4a0*/  ELECT P6, URZ, PT ;  /* 0x00000000003f782f */ /* 0x000fda00038c0000 */
.L_x_957:
[----:B------:R-:W-:Y:S05]  /*2a4b0*/  @!P6 BRA `(.L_x_476) ;  /* 0x0000000000a0e947 */ /* 0x000fea0003800000 */
[----:B------:R-:W-:-:S06]  /*2a4c0*/  ULOP3.LUT UR4, UR36, 0x2, URZ, 0xfc, !UPT ;  /* 0x0000000224047892 */ /* 0x000fcc000f8efc3f */
[----:B-1----:R-:W-:-:S05]  /*2a4d0*/  IMAD.U32 R2, RZ, RZ, UR4 ;  /* 0x00000004ff027e24 */ /* 0x002fca000f8e00ff */
[----:B------:R-:W-:-:S13]  /*2a4e0*/  ISETP.NE.AND P0, PT, R2, 0x3, PT ;  /* 0x000000030200780c */ /* 0x000fda0003f05270 */
[----:B------:R-:W-:Y:S05]  /*2a4f0*/  @!P0 BRA `(.L_x_798) ;  /* 0x0000000000048947 */ /* 0x000fea0003800000 */
[----:B------:R-:W-:Y:S01]  /*2a500*/  BPT.TRAP 0x1 ;  /* 0x000000040000795c */ /* 0x000fe20000300000 */
.L_x_798:
[----:B0-----:R-:W2:Y:S04]  /*2a510*/  LDL R3, [R1+0xc] ;  /* 0x00000c0001037983 */ /* 0x001ea80000100800 */
[----:B------:R-:W3:Y:S01]  /*2a520*/  LDL.LU R7, [R1+0x14] ;  /* 0x0000140001077983 */ /* 0x000ee20000300800 */
[----:B------:R-:W-:-:S04]  /*2a530*/  VIADD R2, R0, 0x33440 ;  /* 0x0003344000027836 */ /* 0x000fc80000000000 */
[C---:B--2---:R-:W-:Y:S01]  /*2a540*/  IMAD R6, R3.reuse, 0x8, R2 ;  /* 0x0000000803067824 */ /* 0x044fe200078e0202 */
[----:B------:R-:W-:Y:S02]  /*2a550*/  IADD3 R3, R3, 0x1, RZ ;  /* 0x0000000103037810 */ /* 0x000fe40007ffe0ff */
[----:B---3--:R-:W-:Y:S02]  /*2a560*/  SHF.L.U32 R5, R7, 0x1f, RZ ;  /* 0x0000001f07057819 */ /* 0x008fe400000006ff */
[C---:B------:R-:W-:Y:S02]  /*2a570*/  ISETP.NE.AND P2, PT, R3.reuse, 0x2, PT ;  /* 0x000000020300780c */ /* 0x040fe40003f45270 */
[----:B------:R-:W0:Y:S02]  /*2a580*/  SYNCS.PHASECHK.TRANS64.TRYWAIT P1, [R6+URZ], R5 ;  /* 0x00000005060075a7 */ /* 0x000e24000802017f */
[----:B------:R-:W-:Y:S02]  /*2a590*/  SEL R4, RZ, 0x1, P2 ;  /* 0x00000001ff047807 */ /* 0x000fe40001000000 */
[----:B------:R-:W-:-:S02]  /*2a5a0*/  SEL R3, R3, RZ, P2 ;  /* 0x000000ff03037207 */ /* 0x000fc40001000000 */
[----:B------:R-:W-:-:S03]  /*2a5b0*/  LOP3.LUT R4, R7, R4, RZ, 0x3c, !PT ;  /* 0x0000000407047212 */ /* 0x000fc600078e3cff */
[----:B------:R-:W-:Y:S01]  /*2a5c0*/  IMAD R7, R3, 0x8, R2 ;  /* 0x0000000803077824 */ /* 0x000fe200078e0202 */
[----:B------:R-:W-:Y:S01]  /*2a5d0*/  SHF.L.U32 R2, R4, 0x1f, RZ ;  /* 0x0000001f04027819 */ /* 0x000fe200000006ff */
[----:B0-----:R-:W-:Y:S06]  /*2a5e0*/  @!P1 BRA `(.L_x_799) ;  /* 0x0000003c00689947 */ /* 0x001fec0003800000 */
.L_x_958:
[----:B------:R-:W1:Y:S02]  /*2a5f0*/  SYNCS.PHASECHK.TRANS64.TRYWAIT P1, [R7+URZ], R2 ;  /* 0x00000002070075a7 */ /* 0x000e64000802017f */
[----:B-1----:R-:W-:Y:S05]  /*2a600*/  @!P1 BRA `(.L_x_800) ;  /* 0x0000003c00749947 */ /* 0x002fea0003800000 */
.L_x_959:
[----:B------:R-:W-:Y:S05]  /*2a610*/  @!P0 BRA `(.L_x_801) ;  /* 0x0000000000048947 */ /* 0x000fea0003800000 */
[----:B------:R-:W-:Y:S01]  /*2a620*/  BPT.TRAP 0x1 ;  /* 0x000000040000795c */ /* 0x000fe20000300000 */
.L_x_801:
[----:B------:R-:W2:Y:S02]  /*2a630*/  LDL.LU R4, [R1+0xc] ;  /* 0x00000c0001047983 */ /* 0x000ea40000300800 */
[----:B--2---:R-:W-:-:S04]  /*2a640*/  IMAD R4, R4, 0x8, R0 ;  /* 0x0000000804047824 */ /* 0x004fc800078e0200 */
[----:B------:R-:W2:Y:S02]  /*2a650*/  SYNCS.PHASECHK.TRANS64.TRYWAIT P1, [R4+URZ+0x33460], R5 ;  /* 0x03346005040075a7 */ /* 0x000ea4000802017f */
[----:B--2---:R-:W-:Y:S05]  /*2a660*/  @!P1 BRA `(.L_x_802) ;  /* 0x0000003c00709947 */ /* 0x004fea0003800000 */
.L_x_960:
[----:B------:R-:W-:Y:S05]  /*2a670*/  @!P0 BRA `(.L_x_803) ;  /* 0x0000000000048947 */ /* 0x000fea0003800000 */
[----:B------:R-:W-:Y:S01]  /*2a680*/  BPT.TRAP 0x1 ;  /* 0x000000040000795c */ /* 0x000fe20000300000 */
.L_x_803:
[----:B------:R-:W-:-:S04]  /*2a690*/  IMAD R3, R3, 0x8, R0 ;  /* 0x0000000803037824 */ /* 0x000fc800078e0200 */
[----:B------:R-:W3:Y:S02]  /*2a6a0*/  SYNCS.PHASECHK.TRANS64.TRYWAIT P1, [R3+URZ+0x33460], R2 ;  /* 0x03346002030075a7 */ /* 0x000ee4000802017f */
[----:B---3--:R-:W-:Y:S05]  /*2a6b0*/  @!P1 BRA `(.L_x_804) ;  /* 0x0000003c00709947 */ /* 0x008fea0003800000 */
.L_x_961:
[----:B------:R-:W-:Y:S05]  /*2a6c0*/  @!P0 BRA `(.L_x_805) ;  /* 0x0000000000048947 */ /* 0x000fea0003800000 */
[----:B------:R-:W-:Y:S01]  /*2a6d0*/  BPT.TRAP 0x1 ;  /* 0x000000040000795c */ /* 0x000fe20000300000 */
.L_x_805:
[----:B------:R-:W4:Y:S02]  /*2a6e0*/  SYNCS.PHASECHK.TRANS64.TRYWAIT P0, [R4+URZ+0x33480], R5 ;  /* 0x03348005040075a7 */ /* 0x000f24000800017f */
[----:B----4-:R-:W-:Y:S05]  /*2a6f0*/  @!P0 BRA `(.L_x_806) ;  /* 0x0000003c00748947 */ /* 0x010fea0003800000 */
.L_x_807:
[----:B------:R0:W0:Y:S02]  /*2a700*/  SYNCS.PHASECHK.TRANS64.TRYWAIT P0, [R3+URZ+0x33480], R2 ;  /* 0x03348002030075a7 */ /* 0x000024000800017f */
[----:B0-----:R-:W-:Y:S05]  /*2a710*/  @!P0 NANOSLEEP.SYNCS 0x989680 ;  /* 0x009896800000895d */ /* 0x001fea0003900000 */
[----:B------:R-:W0:Y:S02]  /*2a720*/  @!P0 SYNCS.PHASECHK.TRANS64 P0, [R3+URZ+0x33480], R2 ;  /* 0x03348002030085a7 */ /* 0x000e24000800007f */
[----:B0-----:R-:W-:Y:S05]  /*2a730*/  @!P0 BRA `(.L_x_807) ;  /* 0xfffffffc00f08947 */ /* 0x001fea000383ffff */
.L_x_476:
[----:B------:R-:W-:Y:S05]  /*2a740*/  BSYNC B8 ;  /* 0x0000000000087941 */ /* 0x000fea0003800000 */
.L_x_473:
[----:B------:R-:W-:Y:S05]  /*2a750*/  EXIT ;  /* 0x000000000000794d */ /* 0x000fea0003800000 */
.L_x_494:
[----:B-1----:R1:W2:Y:S02]  /*2a760*/  SYNCS.PHASECHK.TRANS64.TRYWAIT P5, [R43+URZ+0x33490], R100 ;  /* 0x033490642b0075a7 */ /* 0x0022a400080a017f */
[----:B--2---:R-:W-:Y:S05]  /*2a770*/  @!P5 NANOSLEEP.SYNCS 0x989680 ;  /* 0x009896800000d95d */ /* 0x004fea0003900000 */
[----:B------:R-:W2:Y:S02]  /*2a780*/  @!P5 SYNCS.PHASECHK.TRANS64 P5, [R43+URZ+0x33490], R100 ;  /* 0x033490642b00d5a7 */ /* 0x000ea400080a007f */
[----:B--2---:R-:W-:Y:S05]  /*2a790*/  @!P5 BRA `(.L_x_494) ;  /* 0xfffffffc00f0d947 */ /* 0x004fea000383ffff */
[----:B------:R-:W-:Y:S05]  /*2a7a0*/  BRA `(.L_x_808) ;  /* 0xfffffd8c00747947 */ /* 0x000fea000383ffff */
.L_x_548:
[----:B--2---:R2:W4:Y:S02]  /*2a7b0*/  SYNCS.PHASECHK.TRANS64.TRYWAIT P5, [R43+URZ+0x33490], R100 ;  /* 0x033490642b0075a7 */ /* 0x00452400080a017f */
[----:B----4-:R-:W-:Y:S05]  /*2a7c0*/  @!P5 NANOSLEEP.SYNCS 0x989680 ;  /* 0x009896800000d95d */ /* 0x010fea0003900000 */
[----:B------:R-:W4:Y:S02]  /*2a7d0*/  @!P5 SYNCS.PHASECHK.TRANS64 P5, [R43+URZ+0x33490], R100 ;  /* 0x033490642b00d5a7 */ /* 0x000f2400080a007f */
[----:B----4-:R-:W-:Y:S05]  /*2a7e0*/  @!P5 BRA `(.L_x_548) ;  /* 0xfffffffc00f0d947 */ /* 0x010fea000383ffff */
[----:B------:R-:W-:Y:S05]  /*2a7f0*/  BRA `(.L_x_809) ;  /* 0xfffffde800c87947 */ /* 0x000fea000383ffff */
.L_x_573:
[----:B0-----:R0:W1:Y:S02]  /*2a800*/  SYNCS.PHASECHK.TRANS64.TRYWAIT P3, [R43+URZ+0x33490], R100 ;  /* 0x033490642b0075a7 */ /* 0x001064000806017f */
[----:B-1----:R-:W-:Y:S05]  /*2a810*/  @!P3 NANOSLEEP.SYNCS 0x989680 ;  /* 0x009896800000b95d */ /* 0x002fea0003900000 */
[----:B------:R-:W1:Y:S02]  /*2a820*/  @!P3 SYNCS.PHASECHK.TRANS64 P3, [R43+URZ+0x33490], R100 ;  /* 0x033490642b00b5a7 */ /* 0x000e64000806007f */
[----:B-1----:R-:W-:Y:S05]  /*2a830*/  @!P3 BRA `(.L_x_573) ;  /* 0xfffffffc00f0b947 */ /* 0x002fea000383ffff */
[----:B------:R-:W-:Y:S05]  /*2a840*/  BRA `(.L_x_810) ;  /* 0xfffffe4800847947 */ /* 0x000fea000383ffff */
.L_x_579:
[----:B-1----:R1:W2:Y:S02]  /*2a850*/  SYNCS.PHASECHK.TRANS64.TRYWAIT P2, [R43+URZ+0x334b0], R100 ;  /* 0x0334b0642b0075a7 */ /* 0x0022a4000804017f */
[----:B--2---:R-:W-:Y:S05]  /*2a860*/  @!P2 NANOSLEEP.SYNCS 0x989680 ;  /* 0x009896800000a95d */ /* 0x004fea0003900000 */
[----:B------:R-:W2:Y:S02]  /*2a870*/  @!P2 SYNCS.PHASECHK.TRANS64 P2, [R43+URZ+0x334b0], R100 ;  /* 0x0334b0642b00a5a7 */ /* 0x000ea4000804007f */
[----:B--2---:R-:W-:Y:S05]  /*2a880*/  @!P2 BRA `(.L_x_579) ;  /* 0xfffffffc00f0a947 */ /* 0x004fea000383ffff */
[----:B------:R-:W-:Y:S05]  /*2a890*/  BRA `(.L_x_811) ;  /* 0xfffffe4c00887947 */ /* 0x000fea000383ffff */
.L_x_587:
[----:B------:R-:W0:Y:S01]  /*2a8a0*/  S2R R0, SR_TID.X ;  /* 0x0000000000007919 */ /* 0x000e220000002100 */
[----:B------:R-:W-:Y:S01]  /*2a8b0*/  BSSY B0, `(.L_x_812) ;  /* 0x000000c000007945 */ /* 0x000fe20003800000 */
[----:B------:R-:W-:Y:S01]  /*2a8c0*/  IMAD.MOV.U32 R12, RZ, RZ, RZ ;  /* 0x000000ffff0c7224 */ /* 0x000fe200078e00ff */
[----:B------:R-:W-:Y:S01]  /*2a8d0*/  MOV R15, 0xffffffff ;  /* 0xffffffff000f7802 */ /* 0x000fe20000000f00 */
[----:B------:R-:W-:Y:S01]  /*2a8e0*/  IMAD.MOV.U32 R11, RZ, RZ, 0x1f ;  /* 0x0000001fff0b7424 */ /* 0x000fe200078e00ff */
[----:B0-----:R-:W-:-:S04]  /*2a8f0*/  IADD3 R2, R0, -0x80, RZ ;  /* 0xffffff8000027810 */ /* 0x001fc80007ffe0ff */
[----:B------:R-:W-:-:S04]  /*2a900*/  SHF.R.S32.HI R0, RZ, 0x1f, R2 ;  /* 0x0000001fff007819 */ /* 0x000fc80000011402 */
[----:B------:R-:W-:-:S04]  /*2a910*/  LEA.HI R0, R0, R2, RZ, 0x7 ;  /* 0x0000000200007211 */ /* 0x000fc800078f38ff */
[----:B------:R-:W-:-:S05]  /*2a920*/  SHF.R.S32.HI R0, RZ, 0x7, R0 ;  /* 0x00000007ff007819 */ /* 0x000fca0000011400 */
[----:B------:R-:W-:-:S07]  /*2a930*/  IMAD.MOV.U32 R13, RZ, RZ, R0 ;  /* 0x000000ffff0d7224 */ /* 0x000fce00078e0000 */
[----:B-----5:R-:W-:Y:S05]  /*2a940*/  WARPSYNC.COLLECTIVE R15, `(.L_x_813) ;  /* 0x000000000f087348 */ /* 0x020fea0003c00000 */
[----:B------:R0:W1:Y:S02]  /*2a950*/  SHFL.IDX P6, R14, R13, R12, R11 ;  /* 0x0000000c0d0e7389 */ /* 0x00006400000c000b */
[----:B01---5:R-:W-:Y:S01]  /*2a960*/  ENDCOLLECTIVE ;  /* 0x000000000000791b */ /* 0x023fe20003800000 */
.L_x_813:
[----:B------:R-:W-:Y:S05]  /*2a970*/  BSYNC B0 ;  /* 0x0000000000007941 */ /* 0x000fea0003800000 */
.L_x_812:
[----:B------:R-:W-:Y:S01]  /*2a980*/  IMAD.MOV.U32 R233, RZ, RZ, R14 ;  /* 0x000000ffffe97224 */ /* 0x000fe200078e000e */
[----:B------:R-:W-:Y:S06]  /*2a990*/  BRA `(.L_x_814) ;  /* 0xfffffe5400b47947 */ /* 0x000fec000383ffff */
.L_x_597:
[----:B------:R-:W-:Y:S01]  /*2a9a0*/  BSSY B1, `(.L_x_815) ;  /* 0x0000008000017945 */ /* 0x000fe20003800000 */
[----:B------:R-:W-:Y:S01]  /*2a9b0*/  IMAD.MOV.U32 R13, RZ, RZ, R26 ;  /* 0x000000ffff0d7224 */ /* 0x000fe200078e001a */
[----:B------:R-:W-:Y:S01]  /*2a9c0*/  MOV R11, 0x1e1f ;  /* 0x00001e1f000b7802 */ /* 0x000fe20000000f00 */
[----:B------:R-:W-:Y:S02]  /*2a9d0*/  IMAD.MOV.U32 R12, RZ, RZ, RZ ;  /* 0x000000ffff0c7224 */ /* 0x000fe400078e00ff */
[----:B------:R-:W-:-:S07]  /*2a9e0*/  IMAD.MOV.U32 R15, RZ, RZ, -0x1 ;  /* 0xffffffffff0f7424 */ /* 0x000fce00078e00ff */
[----:B------:R-:W-:Y:S05]  /*2a9f0*/  WARPSYNC.COLLECTIVE R15, `(.L_x_816) ;  /* 0x000000000f087348 */ /* 0x000fea0003c00000 */
[----:B------:R0:W1:Y:S02]  /*2aa00*/  SHFL.IDX P6, R14, R13, R12, R11 ;  /* 0x0000000c0d0e7389 */ /* 0x00006400000c000b */
[----:B01----:R-:W-:Y:S01]  /*2aa10*/  ENDCOLLECTIVE ;  /* 0x000000000000791b */ /* 0x003fe20003800000 */
.L_x_816:
[----:B------:R-:W-:Y:S05]  /*2aa20*/  BSYNC B1 ;  /* 0x0000000000017941 */ /* 0x000fea0003800000 */
.L_x_815:
[----:B------:R-:W-:Y:S01]  /*2aa30*/  IMAD.MOV.U32 R13, RZ, RZ, R24 ;  /* 0x000000ffff0d7224 */ /* 0x000fe200078e0018 */
[----:B------:R-:W-:Y:S01]  /*2aa40*/  MOV R12, RZ ;  /* 0x000000ff000c7202 */ /* 0x000fe20000000f00 */
[----:B------:R-:W-:Y:S02]  /*2aa50*/  IMAD.MOV.U32 R11, RZ, RZ, 0x1e1f ;  /* 0x00001e1fff0b7424 */ /* 0x000fe400078e00ff */
[----:B------:R-:W-:Y:S02]  /*2aa60*/  IMAD.MOV.U32 R15, RZ, RZ, -0x1 ;  /* 0xffffffffff0f7424 */ /* 0x000fe400078e00ff */
[----:B------:R-:W-:-:S07]  /*2aa70*/  IMAD.MOV.U32 R0, RZ, RZ, R14 ;  /* 0x000000ffff007224 */ /* 0x000fce00078e000e */
[----:B------:R-:W-:Y:S05]  /*2aa80*/  WARPSYNC.COLLECTIVE R15, `(.L_x_817) ;  /* 0x000000000f087348 */ /* 0x000fea0003c00000 */
[----:B------:R0:W1:Y:S02]  /*2aa90*/  SHFL.IDX P6, R14, R13, R12, R11 ;  /* 0x0000000c0d0e7389 */ /* 0x00006400000c000b */
[----:B01----:R-:W-:Y:S01]  /*2aaa0*/  ENDCOLLECTIVE ;  /* 0x000000000000791b */ /* 0x003fe20003800000 */
.L_x_817:
[----:B------:R-:W-:Y:S01]  /*2aab0*/  MOV R13, R27 ;  /* 0x0000001b000d7202 */ /* 0x000fe20000000f00 */
[----:B------:R-:W-:-:S07]  /*2aac0*/  IMAD.MOV.U32 R3, RZ, RZ, R14 ;  /* 0x000000ffff037224 */ /* 0x000fce00078e000e */
[----:B------:R-:W-:Y:S05]  /*2aad0*/  WARPSYNC.COLLECTIVE R15, `(.L_x_818) ;  /* 0x000000000f087348 */ /* 0x000fea0003c00000 */
[----:B------:R0:W1:Y:S02]  /*2aae0*/  SHFL.IDX P6, R14, R13, R12, R11 ;  /* 0x0000000c0d0e7389 */ /* 0x00006400000c000b */
[----:B01----:R-:W-:Y:S01]  /*2aaf0*/  ENDCOLLECTIVE ;  /* 0x000000000000791b */ /* 0x003fe20003800000 */
.L_x_818:
[----:B------:R-:W-:Y:S02]  /*2ab00*/  IMAD.MOV.U32 R13, RZ, RZ, R28 ;  /* 0x000000ffff0d7224 */ /* 0x000fe400078e001c */
[----:B------:R-:W-:-:S07]  /*2ab10*/  IMAD.MOV.U32 R4, RZ, RZ, R14 ;  /* 0x000000ffff047224 */ /* 0x000fce00078e000e */
[----:B------:R-:W-:Y:S05]  /*2ab20*/  WARPSYNC.COLLECTIVE R15, `(.L_x_819) ;  /* 0x000000000f087348 */ /* 0x000fea0003c00000 */
[----:B------:R0:W1:Y:S02]  /*2ab30*/  SHFL.IDX P6, R14, R13, R12, R11 ;  /* 0x0000000c0d0e7389 */ /* 0x00006400000c000b */
[----:B01----:R-:W-:Y:S01]  /*2ab40*/  ENDCOLLECTIVE ;  /* 0x000000000000791b */ /* 0x003fe20003800000 */
.L_x_819:
[----:B------:R-:W-:Y:S05]  /*2ab50*/  BRA `(.L_x_820) ;  /* 0xfffffe5c004c7947 */ /* 0x000fea000383ffff */
.L_x_601:
[----:B0-----:R0:W1:Y:S02]  /*2ab60*/  SYNCS.PHASECHK.TRANS64.TRYWAIT P0, [R16+URZ+0x33400], R5 ;  /* 0x03340005100075a7 */ /* 0x001064000800017f */
[----:B-1----:R-:W-:Y:S05]  /*2ab70*/  @!P0 NANOSLEEP.SYNCS 0x989680 ;  /* 0x009896800000895d */ /* 0x002fea0003900000 */
[----:B------:R-:W1:Y:S02]  /*2ab80*/  @!P0 SYNCS.PHASECHK.TRANS64 P0, [R16+URZ+0x33400], R5 ;  /* 0x03340005100085a7 */ /* 0x000e64000800007f */
[----:B-1----:R-:W-:Y:S05]  /*2ab90*/  @!P0 BRA `(.L_x_601) ;  /* 0xfffffffc00f08947 */ /* 0x002fea000383ffff */
[----:B------:R-:W-:Y:S05]  /*2aba0*/  BRA `(.L_x_821) ;  /* 0xfffffe6000a07947 */ /* 0x000fea000383ffff */
.L_x_613:
[----:B------:R-:W-:Y:S01]  /*2abb0*/  BSSY B1, `(.L_x_822) ;  /* 0x0000008000017945 */ /* 0x000fe20003800000 */
[----:B------:R-:W-:Y:S01]  /*2abc0*/  IMAD.MOV.U32 R13, RZ, RZ, R26 ;  /* 0x000000ffff0d7224 */ /* 0x000fe200078e001a */
[----:B------:R-:W-:Y:S01]  /*2abd0*/  MOV R12, RZ ;  /* 0x000000ff000c7202 */ /* 0x000fe20000000f00 */
[----:B------:R-:W-:Y:S02]  /*2abe0*/  IMAD.MOV.U32 R11, RZ, RZ, 0x1e1f ;  /* 0x00001e1fff0b7424 */ /* 0x000fe400078e00ff */
[----:B------:R-:W-:-:S07]  /*2abf0*/  IMAD.MOV.U32 R15, RZ, RZ, -0x1 ;  /* 0xffffffffff0f7424 */ /* 0x000fce00078e00ff */
[----:B------:R-:W-:Y:S05]  /*2ac00*/  WARPSYNC.COLLECTIVE R15, `(.L_x_823) ;  /* 0x000000000f087348 */ /* 0x000fea0003c00000 */
[----:B------:R0:W1:Y:S02]  /*2ac10*/  SHFL.IDX P6, R14, R13, R12, R11 ;  /* 0x0000000c0d0e7389 */ /* 0x00006400000c000b */
[----:B01----:R-:W-:Y:S01]  /*2ac20*/  ENDCOLLECTIVE ;  /* 0x000000000000791b */ /* 0x003fe20003800000 */
.L_x_823:
[----:B------:R-:W-:Y:S05]  /*2ac30*/  BSYNC B1 ;  /* 0x0000000000017941 */ /* 0x000fea0003800000 */
.L_x_822:
[----:B------:R-:W-:Y:S01]  /*2ac40*/  MOV R13, R24 ;  /* 0x00000018000d7202 */ /* 0x000fe20000000f00 */
[----:B------:R-:W-:Y:S02]  /*2ac50*/  IMAD.MOV.U32 R12, RZ, RZ, RZ ;  /* 0x000000ffff0c7224 */ /* 0x000fe400078e00ff */
[----:B------:R-:W-:Y:S02]  /*2ac60*/  IMAD.MOV.U32 R11, RZ, RZ, 0x1e1f ;  /* 0x00001e1fff0b7424 */ /* 0x000fe400078e00ff */
[----:B------:R-:W-:Y:S02]  /*2ac70*/  IMAD.MOV.U32 R15, RZ, RZ, -0x1 ;  /* 0xffffffffff0f7424 */ /* 0x000fe400078e00ff */
[----:B------:R-:W-:-:S07]  /*2ac80*/  IMAD.MOV.U32 R0, RZ, RZ, R14 ;  /* 0x000000ffff007224 */ /* 0x000fce00078e000e */
[----:B------:R-:W-:Y:S05]  /*2ac90*/  WARPSYNC.COLLECTIVE R15, `(.L_x_824) ;  /* 0x000000000f087348 */ /* 0x000fea0003c00000 */
[----:B------:R0:W1:Y:S02]  /*2aca0*/  SHFL.IDX P6, R14, R13, R12, R11 ;  /* 0x0000000c0d0e7389 */ /* 0x00006400000c000b */
[----:B01----:R-:W-:Y:S01]  /*2acb0*/  ENDCOLLECTIVE ;  /* 0x000000000000791b */ /* 0x003fe20003800000 */
.L_x_824:
[----:B------:R-:W-:Y:S01]  /*2acc0*/  IMAD.MOV.U32 R13, RZ, RZ, R27 ;  /* 0x000000ffff0d7224 */ /* 0x000fe200078e001b */
[----:B------:R-:W-:-:S07]  /*2acd0*/  MOV R3, R14 ;  /* 0x0000000e00037202 */ /* 0x000fce0000000f00 */
[----:B------:R-:W-:Y:S05]  /*2ace0*/  WARPSYNC.COLLECTIVE R15, `(.L_x_825) ;  /* 0x000000000f087348 */ /* 0x000fea0003c00000 */
[----:B------:R0:W1:Y:S02]  /*2acf0*/  SHFL.IDX P6, R14, R13, R12, R11 ;  /* 0x0000000c0d0e7389 */ /* 0x00006400000c000b */
[----:B01----:R-:W-:Y:S01]  /*2ad00*/  ENDCOLLECTIVE ;  /* 0x000000000000791b */ /* 0x003fe20003800000 */
.L_x_825:
[----:B------:R-:W-:Y:S02]  /*2ad10*/  IMAD.MOV.U32 R13, RZ, RZ, R28 ;  /* 0x000000ffff0d7224 */ /* 0x000fe400078e001c */
[----:B------:R-:W-:-:S07]  /*2ad20*/  IMAD.MOV.U32 R20, RZ, RZ, R14 ;  /* 0x000000ffff147224 */ /* 0x000fce00078e000e */
[----:B------:R-:W-:Y:S05]  /*2ad30*/  WARPSYNC.COLLECTIVE R15, `(.L_x_826) ;  /* 0x000000000f087348 */ /* 0x000fea0003c00000 */
[----:B------:R0:W1:Y:S02]  /*2ad40*/  SHFL.IDX P6, R14, R13, R12, R11 ;  /* 0x0000000c0d0e7389 */ /* 0x00006400000c000b */
[----:B01----:R-:W-:Y:S01]  /*2ad50*/  ENDCOLLECTIVE ;  /* 0x000000000000791b */ /* 0x003fe20003800000 */
.L_x_826:
[----:B------:R-:W-:Y:S01]  /*2ad60*/  MOV R21, R14 ;  /* 0x0000000e00157202 */ /* 0x000fe20000000f00 */
[----:B------:R-:W-:Y:S06]  /*2ad70*/  BRA `(.L_x_827) ;  /* 0xfffffe8c00fc7947 */ /* 0x000fec000383ffff */
.L_x_617:
[----:B-1----:R1:W2:Y:S02]  /*2ad80*/  SYNCS.PHASECHK.TRANS64.TRYWAIT P0, [R16+URZ+0x33400], R21 ;  /* 0x03340015100075a7 */ /* 0x0022a4000800017f */
[----:B--2---:R-:W-:Y:S05]  /*2ad90*/  @!P0 NANOSLEEP.SYNCS 0x989680 ;  /* 0x009896800000895d */ /* 0x004fea0003900000 */
[----:B------:R-:W2:Y:S02]  /*2ada0*/  @!P0 SYNCS.PHASECHK.TRANS64 P0, [R16+URZ+0x33400], R21 ;  /* 0x03340015100085a7 */ /* 0x000ea4000800007f */
[----:B--2---:R-:W-:Y:S05]  /*2adb0*/  @!P0 BRA `(.L_x_617) ;  /* 0xfffffffc00f08947 */ /* 0x004fea000383ffff */
[----:B------:R-:W-:Y:S05]  /*2adc0*/  BRA `(.L_x_828) ;  /* 0xfffffe94000c7947 */ /* 0x000fea000383ffff */
.L_x_625:
[----:B-1----:R1:W2:Y:S02]  /*2add0*/  SYNCS.PHASECHK.TRANS64.TRYWAIT P2, [R0+URZ+0x33430], R3 ;  /* 0x03343003000075a7 */ /* 0x0022a4000804017f */
[----:B--2---:R-:W-:Y:S05]  /*2ade0*/  @!P2 NANOSLEEP.SYNCS 0x989680 ;  /* 0x009896800000a95d */ /* 0x004fea0003900000 */
[----:B------:R-:W2:Y:S02]  /*2adf0*/  @!P2 SYNCS.PHASECHK.TRANS64 P2, [R0+URZ+0x33430], R3 ;  /* 0x033430030000a5a7 */ /* 0x000ea4000804007f */
[----:B--2---:R-:W-:Y:S05]  /*2ae00*/  @!P2 BRA `(.L_x_625) ;  /* 0xfffffffc00f0a947 */ /* 0x004fea000383ffff */
[----:B------:R-:W-:Y:S05]  /*2ae10*/  BRA `(.L_x_624) ;  /* 0xfffffec400687947 */ /* 0x000fea000383ffff */
.L_x_631:
[----:B-1----:R1:W2:Y:S02]  /*2ae20*/  SYNCS.PHASECHK.TRANS64.TRYWAIT P2, [R11+URZ+0x33430], R8 ;  /* 0x033430080b0075a7 */ /* 0x0022a4000804017f */
[----:B--2---:R-:W-:Y:S05]  /*2ae30*/  @!P2 NANOSLEEP.SYNCS 0x989680 ;  /* 0x009896800000a95d */ /* 0x004fea0003900000 */
[----:B------:R-:W2:Y:S02]  /*2ae40*/  @!P2 SYNCS.PHASECHK.TRANS64 P2, [R11+URZ+0x33430], R8 ;  /* 0x033430080b00a5a7 */ /* 0x000ea4000804007f */
[----:B--2---:R-:W-:Y:S05]  /*2ae50*/  @!P2 BRA `(.L_x_631) ;  /* 0xfffffffc00f0a947 */ /* 0x004fea000383ffff */
[----:B------:R-:W-:Y:S05]  /*2ae60*/  BRA `(.L_x_630) ;  /* 0xffffff0800547947 */ /* 0x000fea000383ffff */
.L_x_635:
[----:B-1----:R1:W2:Y:S02]  /*2ae70*/  SYNCS.PHASECHK.TRANS64.TRYWAIT P1, [R10+URZ+0x33450], R6 ;  /* 0x033450060a0075a7 */ /* 0x0022a4000802017f */
[----:B--2---:R-:W-:Y:S05]  /*2ae80*/  @!P1 NANOSLEEP.SYNCS 0x989680 ;  /* 0x009896800000995d */ /* 0x004fea0003900000 */
[----:B------:R-:W2:Y:S02]  /*2ae90*/  @!P1 SYNCS.PHASECHK.TRANS64 P1, [R10+URZ+0x33450], R6 ;  /* 0x033450060a0095a7 */ /* 0x000ea4000802007f */
[----:B--2---:R-:W-:Y:S05]  /*2aea0*/  @!P1 BRA `(.L_x_635) ;  /* 0xfffffffc00f09947 */ /* 0x004fea000383ffff */
[----:B------:R-:W-:Y:S05]  /*2aeb0*/  BRA `(.L_x_632) ;  /* 0xffffff1800907947 */ /* 0x000fea000383ffff */
.L_x_641:
[----:B-1----:R1:W2:Y:S02]  /*2aec0*/  SYNCS.PHASECHK.TRANS64.TRYWAIT P1, [R8+URZ+0x33450], R3 ;  /* 0x03345003080075a7 */ /* 0x0022a4000802017f */
[----:B--2---:R-:W-:Y:S05]  /*2aed0*/  @!P1 NANOSLEEP.SYNCS 0x989680 ;  /* 0x009896800000995d */ /* 0x004fea0003900000 */
[----:B------:R-:W2:Y:S02]  /*2aee0*/  @!P1 SYNCS.PHASECHK.TRANS64 P1, [R8+URZ+0x33450], R3 ;  /* 0x03345003080095a7 */ /* 0x000ea4000802007f */
[----:B--2---:R-:W-:Y:S05]  /*2aef0*/  @!P1 BRA `(.L_x_641) ;  /* 0xfffffffc00f09947 */ /* 0x004fea000383ffff */
[----:B------:R-:W-:Y:S05]  /*2af00*/  BRA `(.L_x_640) ;  /* 0xffffff4400a87947 */ /* 0x000fea000383ffff */
.L_x_645:
[----:B------:R-:W-:Y:S01]  /*2af10*/  SEL R9, R129, R12, P0 ;  /* 0x0000000c81097207 */ /* 0x000fe20000000000 */
[----:B------:R-:W-:Y:S01]  /*2af20*/  IMAD.MOV.U32 R11, RZ, RZ, 0x1c1f ;  /* 0x00001c1fff0b7424 */ /* 0x000fe200078e00ff */
[----:B------:R-:W-:Y:S01]  /*2af30*/  SEL R20, R12, R129, P0 ;  /* 0x000000810c147207 */ /* 0x000fe20000000000 */
[----:B------:R-:W-:Y:S01]  /*2af40*/  IMAD.MOV.U32 R12, RZ, RZ, R0 ;  /* 0x000000ffff0c7224 */ /* 0x000fe200078e0000 */
[----:B------:R-:W-:Y:S01]  /*2af50*/  SEL R7, R128, R35, P0 ;  /* 0x0000002380077207 */ /* 0x000fe20000000000 */
[----:B------:R-:W-:Y:S01]  /*2af60*/  IMAD.MOV.U32 R15, RZ, RZ, -0x1 ;  /* 0xffffffffff0f7424 */ /* 0x000fe200078e00ff */
[----:B------:R-:W-:Y:S02]  /*2af70*/  SEL R8, R35, R128, P0 ;  /* 0x0000008023087207 */ /* 0x000fe40000000000 */
[----:B------:R-:W-:-:S07]  /*2af80*/  SEL R21, R126, R39, P0 ;  /* 0x000000277e157207 */ /* 0x000fce0000000000 */
[----:B0----5:R-:W-:Y:S05]  /*2af90*/  WARPSYNC.COLLECTIVE R15, `(.L_x_829) ;  /* 0x000000000f087348 */ /* 0x021fea0003c00000 */
[----:B------:R1:W2:Y:S02]  /*2afa0*/  SHFL.IDX P6, R14, R13, R12, R11 ;  /* 0x0000000c0d0e7389 */ /* 0x0002a400000c000b */
[----:B012--5:R-:W-:Y:S01]  /*2afb0*/  ENDCOLLECTIVE ;  /* 0x000000000000791b */ /* 0x027fe20003800000 */
.L_x_829:
[----:B------:R-:W-:Y:S02]  /*2afc0*/  SEL R24, R39, R126, P0 ;  /* 0x0000007e27187207 */ /* 0x000fe40000000000 */
[----:B------:R-:W-:Y:S02]  /*2afd0*/  SEL R25, R127, R42, P0 ;  /* 0x0000002a7f197207 */ /* 0x000fe40000000000 */
[----:B------:R-:W-:Y:S02]  /*2afe0*/  SEL R28, R42, R127, P0 ;  /* 0x0000007f2a1c7207 */ /* 0x000fe40000000000 */
[----:B------:R-:W-:Y:S02]  /*2aff0*/  SEL R27, R46, R89, P0 ;  /* 0x000000592e1b7207 */ /* 0x000fe40000000000 */
[----:B------:R-:W-:Y:S02]  /*2b000*/  SEL R29, R48, R91, P0 ;  /* 0x0000005b301d7207 */ /* 0x000fe40000000000 */
[----:B------:R-:W-:-:S02]  /*2b010*/  SEL R36, R91, R48, P0 ;  /* 0x000000305b247207 */ /* 0x000fc40000000000 */
[----:B------:R-:W-:Y:S01]  /*2b020*/  SEL R33, R56, R37, P0 ;  /* 0x0000002538217207 */ /* 0x000fe20000000000 */
[----:B------:R-:W-:Y:S01]  /*2b030*/  IMAD.MOV.U32 R13, RZ, RZ, R2 ;  /* 0x000000ffff0d7224 */ /* 0x000fe200078e0002 */
[----:B------:R-:W-:Y:S01]  /*2b040*/  SEL R44, R37, R56, P0 ;  /* 0x00000038252c7207 */ /* 0x000fe20000000000 */
[----:B------:R-:W-:Y:S01]  /*2b050*/  IMAD.MOV.U32 R12, RZ, RZ, R3 ;  /* 0x000000ffff0c7224 */ /* 0x000fe200078e0003 */
[----:B------:R-:W-:Y:S01]  /*2b060*/  SEL R35, R52, R97, P0 ;  /* 0x0000006134237207 */ /* 0x000fe20000000000 */
[----:B------:R-:W-:Y:S01]  /*2b070*/  IMAD.MOV.U32 R2, RZ, RZ, RZ ;  /* 0x000000ffff027224 */ /* 0x000fe200078e00ff */
[----:B------:R-:W-:Y:S02]  /*2b080*/  SEL R48, R97, R52, P0 ;  /* 0x0000003461307207 */ /* 0x000fe40000000000 */
[----:B------:R-:W-:Y:S02]  /*2b090*/  SEL R37, R80, R41, P0 ;  /* 0x0000002950257207 */ /* 0x000fe40000000000 */
[----:B------:R-:W-:-:S02]  /*2b0a0*/  SEL R52, R41, R80, P0 ;  /* 0x0000005029347207 */ /* 0x000fc40000000000 */
[----:B------:R-:W-:-:S07]  /*2b0b0*/  MOV R6, R14 ;  /* 0x0000000e00067202 */ /* 0x000fce0000000f00 */
[----:B------:R-:W-:Y:S05]  /*2b0c0*/  WARPSYNC.COLLECTIVE R15, `(.L_x_830) ;  /* 0x000000000f087348 */ /* 0x000fea0003c00000 */
[----:B------:R0:W1:Y:S02]  /*2b0d0*/  SHFL.IDX P6, R14, R13, R12, R11 ;  /* 0x0000000c0d0e7389 */ /* 0x00006400000c000b */
[----:B01----:R-:W-:Y:S01]  /*2b0e0*/  ENDCOLLECTIVE ;  /* 0x000000000000791b */ /* 0x003fe20003800000 */
.L_x_830:
        /* <DEDUP_REMOVED lines=8> */
[----:B------:R-:W-:Y:S02]  /*2b170*/  MOV R13, R7 ;  /* 0x00000007000d7202 */ /* 0x000fe40000000f00 */
[----:B------:R-:W-:Y:S02]  /*2b180*/  SEL R47, R68, R49, P0 ;  /* 0x00000031442f7207 */ /* 0x000fe40000000000 */
[----:B------:R-:W-:Y:S02]  /*2b190*/  SEL R68, R49, R68, P0 ;  /* 0x0000004431447207 */ /* 0x000fe40000000000 */
[----:B------:R-:W-:Y:S02]  /*2b1a0*/  SEL R49, R70, R51, P0 ;  /* 0x0000003346317207 */ /* 0x000fe40000000000 */
[----:B------:R-:W-:Y:S01]  /*2b1b0*/  SEL R70, R51, R70, P0 ;  /* 0x0000004633467207 */ /* 0x000fe20000000000 */
[----:B------:R-:W-:Y:S01]  /*2b1c0*/  IMAD.MOV.U32 R5, RZ, RZ, R14 ;  /* 0x000000ffff057224 */ /* 0x000fe200078e000e */
[----:B------:R-:W-:-:S07]  /*2b1d0*/  SEL R51, R72, R53, P0 ;  /* 0x0000003548337207 */ /* 0x000fce0000000000 */
[----:B------:R-:W-:Y:S05]  /*2b1e0*/  WARPSYNC.COLLECTIVE R15, `(.L_x_831) ;  /* 0x000000000f087348 */ /* 0x000fea0003c00000 */
[----:B------:R0:W1:Y:S02]  /*2b1f0*/  SHFL.IDX P6, R14, R13, R12, R11 ;  /* 0x0000000c0d0e7389 */ /* 0x00006400000c000b */
[----:B01----:R-:W-:Y:S01]  /*2b200*/  ENDCOLLECTIVE ;  /* 0x000000000000791b */ /* 0x003fe20003800000 */
.L_x_831:
        /* <DEDUP_REMOVED lines=18> */
.L_x_832:
[----:B------:R-:W-:Y:S02]  /*2b330*/  SEL R56, R99, R58, P0 ;  /* 0x0000003a63387207 */ /* 0x000fe40000000000 */
[----:B------:R-:W-:Y:S02]  /*2b340*/  SEL R63, R82, R65, P0 ;  /* 0x00000041523f7207 */ /* 0x000fe40000000000 */
[----:B------:R-:W-:Y:S02]  /*2b350*/  SEL R82, R65, R82, P0 ;  /* 0x0000005241527207 */ /* 0x000fe40000000000 */
[----:B------:R-:W-:Y:S02]  /*2b360*/  SEL R65, R84, R93, P0 ;  /* 0x0000005d54417207 */ /* 0x000fe40000000000 */
[----:B------:R-:W-:Y:S02]  /*2b370*/  SEL R84, R93, R84, P0 ;  /* 0x000000545d547207 */ /* 0x000fe40000000000 */
[----:B------:R-:W-:-:S02]  /*2b380*/  SEL R4, R6, R5, P0 ;  /* 0x0000000506047207 */ /* 0x000fc40000000000 */
[----:B------:R-:W-:Y:S01]  /*2b390*/  SEL R6, R5, R6, P0 ;  /* 0x0000000605067207 */ /* 0x000fe20000000000 */
[----:B------:R-:W-:Y:S02]  /*2b3a0*/  IMAD.MOV.U32 R13, RZ, RZ, R9 ;  /* 0x000000ffff0d7224 */ /* 0x000fe400078e0009 */
[----:B------:R-:W-:Y:S02]  /*2b3b0*/  IMAD.MOV.U32 R12, RZ, RZ, R0 ;  /* 0x000000ffff0c7224 */ /* 0x000fe400078e0000 */
[----:B------:R-:W-:-:S07]  /*2b3c0*/  IMAD.MOV.U32 R7, RZ, RZ, R14 ;  /* 0x000000ffff077224 */ /* 0x000fce00078e000e */
[----:B------:R-:W-:Y:S05]  /*2b3d0*/  WARPSYNC.COLLECTIVE R15, `(.L_x_833) ;  /* 0x000000000f087348 */ /* 0x000fea0003c00000 */
[----:B------:R0:W1:Y:S02]  /*2b3e0*/  SHFL.IDX P6, R14, R13, R12, R11 ;  /* 0x0000000c0d0e7389 */ /* 0x00006400000c000b */
[----:B01----:R-:W-:Y:S01]  /*2b3f0*/  ENDCOLLECTIVE ;  /* 0x000000000000791b */ /* 0x003fe20003800000 */
.L_x_833:
[----:B------:R-:W-:Y:S02]  /*2b400*/  SEL R8, R10, R7, P0 ;  /* 0x000000070a087207 */ /* 0x000fe40000000000 */
[----:B------:R-:W-:Y:S01]  /*2b410*/  SEL R10, R7, R10, P0 ;  /* 0x0000000a070a7207 */ /* 0x000fe20000000000 */
[----:B------:R-:W-:Y:S02]  /*2b420*/  IMAD.MOV.U32 R13, RZ, RZ, R20 ;  /* 0x000000ffff0d7224 */ /* 0x000fe400078e0014 */
[----:B------:R-:W-:Y:S01]  /*2b430*/  IMAD.MOV.U32 R12, RZ, RZ, R3 ;  /* 0x000000ffff0c7224 */ /* 0x000fe200078e0003 */
[----:B------:R-:W-:-:S07]  /*2b440*/  MOV R9, R14 ;  /* 0x0000000e00097202 */ /* 0x000fce0000000f00 */
[----:B------:R-:W-:Y:S05]  /*2b450*/  WARPSYNC.COLLECTIVE R15, `(.L_x_834) ;  /* 0x000000000f087348 */ /* 0x000fea0003c00000 */
[----:B------:R0:W1:Y:S02]  /*2b460*/  SHFL.IDX P6, R14, R13, R12, R11 ;  /* 0x0000000c0d0e7389 */ /* 0x00006400000c000b */
[----:B01----:R-:W-:Y:S01]  /*2b470*/  ENDCOLLECTIVE ;  /* 0x000000000000791b */ /* 0x003fe20003800000 */
.L_x_834:
[----:B------:R-:W-:Y:S01]  /*2b480*/  MOV R13, R21 ;  /* 0x00000015000d7202 */ /* 0x000fe20000000f00 */
[----:B------:R-:W-:Y:S02]  /*2b490*/  IMAD.MOV.U32 R12, RZ, RZ, R0 ;  /* 0x000000ffff0c7224 */ /* 0x000fe400078e0000 */
[----:B------:R-:W-:-:S07]  /*2b4a0*/  IMAD.MOV.U32 R20, RZ, RZ, R14 ;  /* 0x000000ffff147224 */ /* 0x000fce00078e000e */
[----:B------:R-:W-:Y:S05]  /*2b4b0*/  WARPSYNC.COLLECTIVE R15, `(.L_x_835) ;  /* 0x000000000f087348 */ /* 0x000fea0003c00000 */
[----:B------:R0:W1:Y:S02]  /*2b4c0*/  SHFL.IDX P6, R14, R13, R12, R11 ;  /* 0x0000000c0d0e7389 */ /* 0x00006400000c000b */
[----:B01----:R-:W-:Y:S01]  /*2b4d0*/  ENDCOLLECTIVE ;  /* 0x000000000000791b */ /* 0x003fe20003800000 */
.L_x_835:
[----:B------:R-:W-:Y:S01]  /*2b4e0*/  IMAD.MOV.U32 R13, RZ, RZ, R24 ;  /* 0x000000ffff0d7224 */ /* 0x000fe200078e0018 */
[----:B------:R-:W-:Y:S01]  /*2b4f0*/  MOV R12, R3 ;  /* 0x00000003000c7202 */ /* 0x000fe20000000f00 */
[----:B------:R-:W-:-:S07]  /*2b500*/  IMAD.MOV.U32 R26, RZ, RZ, R14 ;  /* 0x000000ffff1a7224 */ /* 0x000fce00078e000e */
[----:B------:R-:W-:Y:S05]  /*2b510*/  WARPSYNC.COLLECTIVE R15, `(.L_x_836) ;  /* 0x000000000f087348 */ /* 0x000fea0003c00000 */
[----:B------:R0:W1:Y:S02]  /*2b520*/  SHFL.IDX P6, R14, R13, R12, R11 ;  /* 0x0000000c0d0e7389 */ /* 0x00006400000c000b */
[----:B01----:R-:W-:Y:S01]  /*2b530*/  ENDCOLLECTIVE ;  /* 0x000000000000791b */ /* 0x003fe20003800000 */
.L_x_836:
[----:B------:R-:W-:Y:S02]  /*2b540*/  IMAD.MOV.U32 R13, RZ, RZ, R25 ;  /* 0x000000ffff0d7224 */ /* 0x000fe400078e0019 */
[----:B------:R-:W-:Y:S02]  /*2b550*/  IMAD.MOV.U32 R12, RZ, RZ, R0 ;  /* 0x000000ffff0c7224 */ /* 0x000fe400078e0000 */
[----:B------:R-:W-:-:S07]  /*2b560*/  IMAD.MOV.U32 R21, RZ, RZ, R14 ;  /* 0x000000ffff157224 */ /* 0x000fce00078e000e */
[----:B------:R-:W-:Y:S05]  /*2b570*/  WARPSYNC.COLLECTIVE R15, `(.L_x_837) ;  /* 0x000000000f087348 */ /* 0x000fea0003c00000 */
[----:B------:R0:W1:Y:S02]  /*2b580*/  SHFL.IDX P6, R14, R13, R12, R11 ;  /* 0x0000000c0d0e7389 */ /* 0x00006400000c000b */
[----:B01----:R-:W-:Y:S01]  /*2b590*/  ENDCOLLECTIVE ;  /* 0x000000000000791b */ /* 0x003fe20003800000 */
.L_x_837:
        /* <DEDUP_REMOVED lines=8> */
.L_x_838:
[----:B------:R-:W-:Y:S01]  /*2b620*/  MOV R13, R27 ;  /* 0x0000001b000d7202 */ /* 0x000fe20000000f00 */
[----:B------:R-:W-:Y:S02]  /*2b630*/  IMAD.MOV.U32 R12, RZ, RZ, R0 ;  /* 0x000000ffff0c7224 */ /* 0x000fe400078e0000 */
[----:B------:R-:W-:-:S07]  /*2b640*/  IMAD.MOV.U32 R25, RZ, RZ, R14 ;  /* 0x000000ffff197224 */ /* 0x000fce00078e000e */
[----:B------:R-:W-:Y:S05]  /*2b650*/  WARPSYNC.COLLECTIVE R15, `(.L_x_839) ;  /* 0x000000000f087348 */ /* 0x000fea0003c00000 */
[----:B------:R0:W1:Y:S02]  /*2b660*/  SHFL.IDX P6, R14, R13, R12, R11 ;  /* 0x0000000c0d0e7389 */ /* 0x00006400000c000b */
[----:B01----:R-:W-:Y:S01]  /*2b670*/  ENDCOLLECTIVE ;  /* 0x000000000000791b */ /* 0x003fe20003800000 */
.L_x_839:
[----:B------:R-:W-:Y:S02]  /*2b680*/  SEL R28, R30, R25, P0 ;  /* 0x000000191e1c7207 */ /* 0x000fe40000000000 */
[----:B------:R-:W-:Y:S01]  /*2b690*/  SEL R30, R25, R30, P0 ;  /* 0x0000001e191e7207 */ /* 0x000fe20000000000 */
[----:B------:R-:W-:Y:S01]  /*2b6a0*/  IMAD.MOV.U32 R13, RZ, RZ, R32 ;  /* 0x000000ffff0d7224 */ /* 0x000fe200078e0020 */
[----:B------:R-:W-:Y:S01]  /*2b6b0*/  MOV R12, R3 ;  /* 0x00000003000c7202 */ /* 0x000fe20000000f00 */
[----:B------:R-:W-:-:S07]  /*2b6c0*/  IMAD.MOV.U32 R34, RZ, RZ, R14 ;  /* 0x000000ffff227224 */ /* 0x000fce00078e000e */
[----:B------:R-:W-:Y:S05]  /*2b6d0*/  WARPSYNC.COLLECTIVE R15, `(.L_x_840) ;  /* 0x000000000f087348 */ /* 0x000fea0003c00000 */
[----:B------:R0:W1:Y:S02]  /*2b6e0*/  SHFL.IDX P6, R14, R13, R12, R11 ;  /* 0x0000000c0d0e7389 */ /* 0x00006400000c000b */
[----:B01----:R-:W-:Y:S01]  /*2b6f0*/  ENDCOLLECTIVE ;  /* 0x000000000000791b */ /* 0x003fe20003800000 */
.L_x_840:
[----:B------:R-:W-:Y:S02]  /*2b700*/  IMAD.MOV.U32 R13, RZ, RZ, R29 ;  /* 0x000000ffff0d7224 */ /* 0x000fe400078e001d */
[----:B------:R-:W-:Y:S02]  /*2b710*/  IMAD.MOV.U32 R12, RZ, RZ, R0 ;  /* 0x000000ffff0c7224 */ /* 0x000fe400078e0000 */
[----:B------:R-:W-:-:S07]  /*2b720*/  IMAD.MOV.U32 R27, RZ, RZ, R14 ;  /* 0x000000ffff1b7224 */ /* 0x000fce00078e000e */
[----:B------:R-:W-:Y:S05]  /*2b730*/  WARPSYNC.COLLECTIVE R15, `(.L_x_841) ;  /* 0x000000000f087348 */ /* 0x000fea0003c00000 */
[----:B------:R0:W1:Y:S02]  /*2b740*/  SHFL.IDX P6, R14, R13, R12, R11 ;  /* 0x0000000c0d0e7389 */ /* 0x00006400000c000b */
[----:B01----:R-:W-:Y:S01]  /*2b750*/  ENDCOLLECTIVE ;  /* 0x000000000000791b */ /* 0x003fe20003800000 */
.L_x_841:
        /* <DEDUP_REMOVED lines=8> */
.L_x_842:
[----:B------:R-:W-:Y:S01]  /*2b7e0*/  MOV R13, R31 ;  /* 0x0000001f000d7202 */ /* 0x000fe20000000f00 */
[----:B------:R-:W-:Y:S02]  /*2b7f0*/  IMAD.MOV.U32 R12, RZ, RZ, R0 ;  /* 0x000000ffff0c7224 */ /* 0x000fe400078e0000 */
[----:B------:R-:W-:-:S07]  /*2b800*/  IMAD.MOV.U32 R29, RZ, RZ, R14 ;  /* 0x000000ffff1d7224 */ /* 0x000fce00078e000e */
[----:B------:R-:W-:Y:S05]  /*2b810*/  WARPSYNC.COLLECTIVE R15, `(.L_x_843) ;  /* 0x000000000f087348 */ /* 0x000fea0003c00000 */
[----:B------:R0:W1:Y:S02]  /*2b820*/  SHFL.IDX P6, R14, R13, R12, R11 ;  /* 0x0000000c0d0e7389 */ /* 0x00006400000c000b */
[----:B01----:R-:W-:Y:S01]  /*2b830*/  ENDCOLLECTIVE ;  /* 0x000000000000791b */ /* 0x003fe20003800000 */
.L_x_843:
        /* <DEDUP_REMOVED lines=8> */
.L_x_844:
[----:B------:R-:W-:Y:S02]  /*2b8c0*/  IMAD.MOV.U32 R13, RZ, RZ, R33 ;  /* 0x000000ffff0d7224 */ /* 0x000fe400078e0021 */
[----:B------:R-:W-:Y:S02]  /*2b8d0*/  IMAD.MOV.U32 R12, RZ, RZ, R0 ;  /* 0x000000ffff0c7224 */ /* 0x000fe400078e0000 */
[----:B------:R-:W-:-:S07]  /*2b8e0*/  IMAD.MOV.U32 R31, RZ, RZ, R14 ;  /* 0x000000ffff1f7224 */ /* 0x000fce00078e000e */
[----:B------:R-:W-:Y:S05]  /*2b8f0*/  WARPSYNC.COLLECTIVE R15, `(.L_x_845) ;  /* 0x000000000f087348 */ /* 0x000fea0003c00000 */
[----:B------:R0:W1:Y:S02]  /*2b900*/  SHFL.IDX P6, R14, R13, R12, R11 ;  /* 0x0000000c0d0e7389 */ /* 0x00006400000c000b */
[----:B01----:R-:W-:Y:S01]  /*2b910*/  ENDCOLLECTIVE ;  /* 0x000000000000791b */ /* 0x003fe20003800000 */
.L_x_845:
        /* <DEDUP_REMOVED lines=8> */
.L_x_846:
[----:B------:R-:W-:Y:S01]  /*2b9a0*/  MOV R13, R35 ;  /* 0x00000023000d7202 */ /* 0x000fe20000000f00 */
[----:B------:R-:W-:Y:S02]  /*2b9b0*/  IMAD.MOV.U32 R12, RZ, RZ, R0 ;  /* 0x000000ffff0c7224 */ /* 0x000fe400078e0000 */
[----:B------:R-:W-:-:S07]  /*2b9c0*/  IMAD.MOV.U32 R33, RZ, RZ, R14 ;  /* 0x000000ffff217224 */ /* 0x000fce00078e000e */
[----:B------:R-:W-:Y:S05]  /*2b9d0*/  WARPSYNC.COLLECTIVE R15, `(.L_x_847) ;  /* 0x000000000f087348 */ /* 0x000fea0003c00000 */
[----:B------:R0:W1:Y:S02]  /*2b9e0*/  SHFL.IDX P6, R14, R13, R12, R11 ;  /* 0x0000000c0d0e7389 */ /* 0x00006400000c000b */
[----:B01----:R-:W-:Y:S01]  /*2b9f0*/  ENDCOLLECTIVE ;  /* 0x000000000000791b */ /* 0x003fe20003800000 */
.L_x_847:
        /* <DEDUP_REMOVED lines=8> */
.L_x_848:
[----:B------:R-:W-:Y:S02]  /*2ba80*/  IMAD.MOV.U32 R13, RZ, RZ, R37 ;  /* 0x000000ffff0d7224 */ /* 0x000fe400078e0025 */
[----:B------:R-:W-:Y:S02]  /*2ba90*/  IMAD.MOV.U32 R12, RZ, RZ, R0 ;  /* 0x000000ffff0c7224 */ /* 0x000fe400078e0000 */
[----:B------:R-:W-:-:S07]  /*2baa0*/  IMAD.MOV.U32 R35, RZ, RZ, R14 ;  /* 0x000000ffff237224 */ /* 0x000fce00078e000e */
[----:B------:R-:W-:Y:S05]  /*2bab0*/  WARPSYNC.COLLECTIVE R15, `(.L_x_849) ;  /* 0x000000000f087348 */ /* 0x000fea0003c00000 */
[----:B------:R0:W1:Y:S02]  /*2bac0*/  SHFL.IDX P6, R14, R13, R12, R11 ;  /* 0x0000000c0d0e7389 */ /* 0x00006400000c000b */
[----:B01----:R-:W-:Y:S01]  /*2bad0*/  ENDCOLLECTIVE ;  /* 0x000000000000791b */ /* 0x003fe20003800000 */
.L_x_849:
        /* <DEDUP_REMOVED lines=8> */
.L_x_850:
[----:B------:R-:W-:Y:S01]  /*2bb60*/  MOV R13, R39 ;  /* 0x00000027000d7202 */ /* 0x000fe20000000f00 */
[----:B------:R-:W-:Y:S02]  /*2bb70*/  IMAD.MOV.U32 R12, RZ, RZ, R0 ;  /* 0x000000ffff0c7224 */ /* 0x000fe400078e0000 */
[----:B------:R-:W-:-:S07]  /*2bb80*/  IMAD.MOV.U32 R37, RZ, RZ, R14 ;  /* 0x000000ffff257224 */ /* 0x000fce00078e000e */
[----:B------:R-:W-:Y:S05]  /*2bb90*/  WARPSYNC.COLLECTIVE R15, `(.L_x_851) ;  /* 0x000000000f087348 */ /* 0x000fea0003c00000 */
[----:B------:R0:W1:Y:S02]  /*2bba0*/  SHFL.IDX P6, R14, R13, R12, R11 ;  /* 0x0000000c0d0e7389 */ /* 0x00006400000c000b */
[----:B01----:R-:W-:Y:S01]  /*2bbb0*/  ENDCOLLECTIVE ;  /* 0x000000000000791b */ /* 0x003fe20003800000 */
.L_x_851:
        /* <DEDUP_REMOVED lines=8> */
.L_x_852:
[----:B------:R-:W-:Y:S02]  /*2bc40*/  IMAD.MOV.U32 R13, RZ, RZ, R41 ;  /* 0x000000ffff0d7224 */ /* 0x000fe400078e0029 */
[----:B------:R-:W-:Y:S02]  /*2bc50*/  IMAD.MOV.U32 R12, RZ, RZ, R0 ;  /* 0x000000ffff0c7224 */ /* 0x000fe400078e0000 */
[----:B------:R-:W-:-:S07]  /*2bc60*/  IMAD.MOV.U32 R39, RZ, RZ, R14 ;  /* 0x000000ffff277224 */ /* 0x000fce00078e000e */
[----:B------:R-:W-:Y:S05]  /*2bc70*/  WARPSYNC.COLLECTIVE R15, `(.L_x_853) ;  /* 0x000000000f087348 */ /* 0x000fea0003c00000 */
[----:B------:R0:W1:Y:S02]  /*2bc80*/  SHFL.IDX P6, R14, R13, R12, R11 ;  /* 0x0000000c0d0e7389 */ /* 0x00006400000c000b */
[----:B01----:R-:W-:Y:S01]  /*2bc90*/  ENDCOLLECTIVE ;  /* 0x000000000000791b */ /* 0x003fe20003800000 */
.L_x_853:
        /* <DEDUP_REMOVED lines=8> */
.L_x_854:
[----:B------:R-:W-:Y:S01]  /*2bd20*/  MOV R13, R43 ;  /* 0x0000002b000d7202 */ /* 0x000fe20000000f00 */
[----:B------:R-:W-:Y:S02]  /*2bd30*/  IMAD.MOV.U32 R12, RZ, RZ, R0 ;  /* 0x000000ffff0c7224 */ /* 0x000fe400078e0000 */
[----:B------:R-:W-:-:S07]  /*2bd40*/  IMAD.MOV.U32 R62, RZ, RZ, R14 ;  /* 0x000000ffff3e7224 */ /* 0x000fce00078e000e */
[----:B------:R-:W-:Y:S05]  /*2bd50*/  WARPSYNC.COLLECTIVE R15, `(.L_x_855) ;  /* 0x000000000f087348 */ /* 0x000fea0003c00000 */
[----:B------:R0:W1:Y:S02]  /*2bd60*/  SHFL.IDX P6, R14, R13, R12, R11 ;  /* 0x0000000c0d0e7389 */ /* 0x00006400000c000b */
[----:B01----:R-:W-:Y:S01]  /*2bd70*/  ENDCOLLECTIVE ;  /* 0x000000000000791b */ /* 0x003fe20003800000 */
.L_x_855:
        /* <DEDUP_REMOVED lines=8> */
.L_x_856:
[----:B------:R-:W-:Y:S02]  /*2be00*/  IMAD.MOV.U32 R13, RZ, RZ, R45 ;  /* 0x000000ffff0d7224 */ /* 0x000fe400078e002d */
[----:B------:R-:W-:Y:S02]  /*2be10*/  IMAD.MOV.U32 R12, RZ, RZ, R0 ;  /* 0x000000ffff0c7224 */ /* 0x000fe400078e0000 */
[----:B------:R-:W-:-:S07]  /*2be20*/  IMAD.MOV.U32 R64, RZ, RZ, R14 ;  /* 0x000000ffff407224 */ /* 0x000fce00078e000e */
[----:B------:R-:W-:Y:S05]  /*2be30*/  WARPSYNC.COLLECTIVE R15, `(.L_x_857) ;  /* 0x000000000f087348 */ /* 0x000fea0003c00000 */
[----:B------:R0:W1:Y:S02]  /*2be40*/  SHFL.IDX P6, R14, R13, R12, R11 ;  /* 0x0000000c0d0e7389 */ /* 0x00006400000c000b */
[----:B01----:R-:W-:Y:S01]  /*2be50*/  ENDCOLLECTIVE ;  /* 0x000000000000791b */ /* 0x003fe20003800000 */
.L_x_857:
[----:B------:R-:W-:Y:S02]  /*2be60*/  IMAD.MOV.U32 R13, RZ, RZ, R66 ;  /* 0x000000ffff0d7224 */ /* 0x000fe400078e0042 */
[----:B------:R-:W-:Y:S01]  /*2be70*/  IMAD.MOV.U32 R12, RZ, RZ, R3 ;  /* 0x000000ffff0c7224 */ /* 0x000fe200078e0003 */
[----:B------:R-:W-:-:S07]  /*2be80*/  MOV R45, R14 ;  /* 0x0000000e002d7202 */ /* 0x000fce0000000f00 */
[----:B------:R-:W-:Y:S05]  /*2be90*/  WARPSYNC.COLLECTIVE R15, `(.L_x_858) ;  /* 0x000000000f087348 */ /* 0x000fea0003c00000 */
[----:B------:R0:W1:Y:S02]  /*2bea0*/  SHFL.IDX P6, R14, R13, R12, R11 ;  /* 0x0000000c0d0e7389 */ /* 0x00006400000c000b */
[----:B01----:R-:W-:Y:S01]  /*2beb0*/  ENDCOLLECTIVE ;  /* 0x000000000000791b */ /* 0x003fe20003800000 */
.L_x_858:
[----:B------:R-:W-:Y:S01]  /*2bec0*/  MOV R13, R47 ;  /* 0x0000002f000d7202 */ /* 0x000fe20000000f00 */
[----:B------:R-:W-:Y:S02]  /*2bed0*/  IMAD.MOV.U32 R12, RZ, RZ, R0 ;  /* 0x000000ffff0c7224 */ /* 0x000fe400078e0000 */
[----:B------:R-:W-:-:S07]  /*2bee0*/  IMAD.MOV.U32 R66, RZ, RZ, R14 ;  /* 0x000000ffff427224 */ /* 0x000fce00078e000e */
[----:B------:R-:W-:Y:S05]  /*2bef0*/  WARPSYNC.COLLECTIVE R15, `(.L_x_859) ;  /* 0x000000000f087348 */ /* 0x000fea0003c00000 */
[----:B------:R0:W1:Y:S02]  /*2bf00*/  SHFL.IDX P6, R14, R13, R12, R11 ;  /* 0x0000000c0d0e7389 */ /* 0x00006400000c000b */
[----:B01----:R-:W-:Y:S01]  /*2bf10*/  ENDCOLLECTIVE ;  /* 0x000000000000791b */ /* 0x003fe20003800000 */
.L_x_859:
[----:B------:R-:W-:Y:S01]  /*2bf20*/  IMAD.MOV.U32 R13, RZ, RZ, R68 ;  /* 0x000000ffff0d7224 */ /* 0x000fe200078e0044 */
[----:B------:R-:W-:Y:S01]  /*2bf30*/  MOV R12, R3 ;  /* 0x00000003000c7202 */ /* 0x000fe20000000f00 */
[----:B------:R-:W-:-:S07]  /*2bf40*/  IMAD.MOV.U32 R47, RZ, RZ, R14 ;  /* 0x000000ffff2f7224 */ /* 0x000fce00078e000e */
[----:B------:R-:W-:Y:S05]  /*2bf50*/  WARPSYNC.COLLECTIVE R15, `(.L_x_860) ;  /* 0x000000000f087348 */ /* 0x000fea0003c00000 */
[----:B------:R0:W1:Y:S02]  /*2bf60*/  SHFL.IDX P6, R14, R13, R12, R11 ;  /* 0x0000000c0d0e7389 */ /* 0x00006400000c000b */
[----:B01----:R-:W-:Y:S01]  /*2bf70*/  ENDCOLLECTIVE ;  /* 0x000000000000791b */ /* 0x003fe20003800000 */
.L_x_860:
[----:B------:R-:W-:Y:S02]  /*2bf80*/  IMAD.MOV.U32 R13, RZ, RZ, R49 ;  /* 0x000000ffff0d7224 */ /* 0x000fe400078e0031 */
[----:B------:R-:W-:Y:S02]  /*2bf90*/  IMAD.MOV.U32 R12, RZ, RZ, R0 ;  /* 0x000000ffff0c7224 */ /* 0x000fe400078e0000 */
[----:B------:R-:W-:-:S07]  /*2bfa0*/  IMAD.MOV.U32 R68, RZ, RZ, R14 ;  /* 0x000000ffff447224 */ /* 0x000fce00078e000e */
[----:B------:R-:W-:Y:S05]  /*2bfb0*/  WARPSYNC.COLLECTIVE R15, `(.L_x_861) ;  /* 0x000000000f087348 */ /* 0x000fea0003c00000 */
[----:B------:R0:W1:Y:S02]  /*2bfc0*/  SHFL.IDX P6, R14, R13, R12, R11 ;  /* 0x0000000c0d0e7389 */ /* 0x00006400000c000b */
[----:B01----:R-:W-:Y:S01]  /*2bfd0*/  ENDCOLLECTIVE ;  /* 0x000000000000791b */ /* 0x003fe20003800000 */
.L_x_861:
        /* <DEDUP_REMOVED lines=8> */
.L_x_862:
[----:B------:R-:W-:Y:S01]  /*2c060*/  MOV R13, R51 ;  /* 0x00000033000d7202 */ /* 0x000fe20000000f00 */
[----:B------:R-:W-:Y:S02]  /*2c070*/  IMAD.MOV.U32 R12, RZ, RZ, R0 ;  /* 0x000000ffff0c7224 */ /* 0x000fe400078e0000 */
[----:B------:R-:W-:-:S07]  /*2c080*/  IMAD.MOV.U32 R70, RZ, RZ, R14 ;  /* 0x000000ffff467224 */ /* 0x000fce00078e000e */
[----:B------:R-:W-:Y:S05]  /*2c090*/  WARPSYNC.COLLECTIVE R15, `(.L_x_863) ;  /* 0x000000000f087348 */ /* 0x000fea0003c00000 */
[----:B------:R0:W1:Y:S02]  /*2c0a0*/  SHFL.IDX P6, R14, R13, R12, R11 ;  /* 0x0000000c0d0e7389 */ /* 0x00006400000c000b */
[----:B01----:R-:W-:Y:S01]  /*2c0b0*/  ENDCOLLECTIVE ;  /* 0x000000000000791b */ /* 0x003fe20003800000 */
.L_x_863:
        /* <DEDUP_REMOVED lines=8> */
.L_x_864:
[----:B------:R-:W-:Y:S02]  /*2c140*/  IMAD.MOV.U32 R13, RZ, RZ, R53 ;  /* 0x000000ffff0d7224 */ /* 0x000fe400078e0035 */
[----:B------:R-:W-:Y:S02]  /*2c150*/  IMAD.MOV.U32 R12, RZ, RZ, R0 ;  /* 0x000000ffff0c7224 */ /* 0x000fe400078e0000 */
[----:B------:R-:W-:-:S07]  /*2c160*/  IMAD.MOV.U32 R72, RZ, RZ, R14 ;  /* 0x000000ffff487224 */ /* 0x000fce00078e000e */
[----:B------:R-:W-:Y:S05]  /*2c170*/  WARPSYNC.COLLECTIVE R15, `(.L_x_865) ;  /* 0x000000000f087348 */ /* 0x000fea0003c00000 */
[----:B------:R0:W1:Y:S02]  /*2c180*/  SHFL.IDX P6, R14, R13, R12, R11 ;  /* 0x0000000c0d0e7389 */ /* 0x00006400000c000b */
[----:B01----:R-:W-:Y:S01]  /*2c190*/  ENDCOLLECTIVE ;  /* 0x000000000000791b */ /* 0x003fe20003800000 */
.L_x_865:
        /* <DEDUP_REMOVED lines=8> */
.L_x_866:
[----:B------:R-:W-:Y:S01]  /*2c220*/  MOV R13, R55 ;  /* 0x00000037000d7202 */ /* 0x000fe20000000f00 */
[----:B------:R-:W-:Y:S02]  /*2c230*/  IMAD.MOV.U32 R12, RZ, RZ, R0 ;  /* 0x000000ffff0c7224 */ /* 0x000fe400078e0000 */
[----:B------:R-:W-:-:S07]  /*2c240*/  IMAD.MOV.U32 R74, RZ, RZ, R14 ;  /* 0x000000ffff4a7224 */ /* 0x000fce00078e000e */
[----:B------:R-:W-:Y:S05]  /*2c250*/  WARPSYNC.COLLECTIVE R15, `(.L_x_867) ;  /* 0x000000000f087348 */ /* 0x000fea0003c00000 */
[----:B------:R0:W1:Y:S02]  /*2c260*/  SHFL.IDX P6, R14, R13, R12, R11 ;  /* 0x0000000c0d0e7389 */ /* 0x00006400000c000b */
[----:B01----:R-:W-:Y:S01]  /*2c270*/  ENDCOLLECTIVE ;  /* 0x000000000000791b */ /* 0x003fe20003800000 */
.L_x_867:
        /* <DEDUP_REMOVED lines=8> */
.L_x_868:
[----:B------:R-:W-:Y:S02]  /*2c300*/  IMAD.MOV.U32 R13, RZ, RZ, R57 ;  /* 0x000000ffff0d7224 */ /* 0x000fe400078e0039 */
[----:B------:R-:W-:Y:S02]  /*2c310*/  IMAD.MOV.U32 R12, RZ, RZ, R0 ;  /* 0x000000ffff0c7224 */ /* 0x000fe400078e0000 */
[----:B------:R-:W-:-:S07]  /*2c320*/  IMAD.MOV.U32 R76, RZ, RZ, R14 ;  /* 0x000000ffff4c7224 */ /* 0x000fce00078e000e */
[----:B------:R-:W-:Y:S05]  /*2c330*/  WARPSYNC.COLLECTIVE R15, `(.L_x_869) ;  /* 0x000000000f087348 */ /* 0x000fea0003c00000 */
[----:B------:R0:W1:Y:S02]  /*2c340*/  SHFL.IDX P6, R14, R13, R12, R11 ;  /* 0x0000000c0d0e7389 */ /* 0x00006400000c000b */
[----:B01----:R-:W-:Y:S01]  /*2c350*/  ENDCOLLECTIVE ;  /* 0x000000000000791b */ /* 0x003fe20003800000 */
.L_x_869:
[----:B------:R-:W-:Y:S01]  /*2c360*/  SEL R41, R55, R76, P0 ;  /* 0x0000004c37297207 */ /* 0x000fe20000000000 */
[----:B------:R-:W-:Y:S02]  /*2c370*/  IMAD.MOV.U32 R13, RZ, RZ, R78 ;  /* 0x000000ffff0d7224 */ /* 0x000fe400078e004e */
[----:B------:R-:W-:Y:S01]  /*2c380*/  IMAD.MOV.U32 R12, RZ, RZ, R3 ;  /* 0x000000ffff0c7224 */ /* 0x000fe200078e0003 */
[----:B------:R-:W-:-:S07]  /*2c390*/  MOV R57, R14 ;  /* 0x0000000e00397202 */ /* 0x000fce0000000f00 */
[----:B------:R-:W-:Y:S05]  /*2c3a0*/  WARPSYNC.COLLECTIVE R15, `(.L_x_870) ;  /* 0x000000000f087348 */ /* 0x000fea0003c00000 */
[----:B------:R0:W1:Y:S02]  /*2c3b0*/  SHFL.IDX P6, R14, R13, R12, R11 ;  /* 0x0000000c0d0e7389 */ /* 0x00006400000c000b */
[----:B01----:R-:W-:Y:S01]  /*2c3c0*/  ENDCOLLECTIVE ;  /* 0x000000000000791b */ /* 0x003fe20003800000 */
.L_x_870:
[----:B------:R-:W-:Y:S01]  /*2c3d0*/  MOV R13, R59 ;  /* 0x0000003b000d7202 */ /* 0x000fe20000000f00 */
[----:B------:R-:W-:Y:S02]  /*2c3e0*/  IMAD.MOV.U32 R12, RZ, RZ, R0 ;  /* 0x000000ffff0c7224 */ /* 0x000fe400078e0000 */
[----:B------:R-:W-:-:S07]  /*2c3f0*/  IMAD.MOV.U32 R78, RZ, RZ, R14 ;  /* 0x000000ffff4e7224 */ /* 0x000fce00078e000e */
[----:B------:R-:W-:Y:S05]  /*2c400*/  WARPSYNC.COLLECTIVE R15, `(.L_x_871) ;  /* 0x000000000f087348 */ /* 0x000fea0003c00000 */
[----:B------:R0:W1:Y:S02]  /*2c410*/  SHFL.IDX P6, R14, R13, R12, R11 ;  /* 0x0000000c0d0e7389 */ /* 0x00006400000c000b */
[----:B01----:R-:W-:Y:S01]  /*2c420*/  ENDCOLLECTIVE ;  /* 0x000000000000791b */ /* 0x003fe20003800000 */
.L_x_871:
[----:B------:R-:W-:Y:S01]  /*2c430*/  SEL R47, R78, R57, P0 ;  /* 0x000000394e2f7207 */ /* 0x000fe20000000000 */
[----:B------:R-:W-:Y:S01]  /*2c440*/  IMAD.MOV.U32 R13, RZ, RZ, R80 ;  /* 0x000000ffff0d7224 */ /* 0x000fe200078e0050 */
[----:B------:R-:W-:Y:S01]  /*2c450*/  MOV R12, R3 ;  /* 0x00000003000c7202 */ /* 0x000fe20000000f00 */
[----:B------:R-:W-:-:S07]  /*2c460*/  IMAD.MOV.U32 R59, RZ, RZ, R14 ;  /* 0x000000ffff3b7224 */ /* 0x000fce00078e000e */
[----:B------:R-:W-:Y:S05]  /*2c470*/  WARPSYNC.COLLECTIVE R15, `(.L_x_872) ;  /* 0x000000000f087348 */ /* 0x000fea0003c00000 */
[----:B------:R0:W1:Y:S02]  /*2c480*/  SHFL.IDX P6, R14, R13, R12, R11 ;  /* 0x0000000c0d0e7389 */ /* 0x00006400000c000b */
[----:B01----:R-:W-:Y:S01]  /*2c490*/  ENDCOLLECTIVE ;  /* 0x000000000000791b */ /* 0x003fe20003800000 */
.L_x_872:
[----:B------:R-:W-:Y:S02]  /*2c4a0*/  IMAD.MOV.U32 R13, RZ, RZ, R63 ;  /* 0x000000ffff0d7224 */ /* 0x000fe400078e003f */
[----:B------:R-:W-:Y:S02]  /*2c4b0*/  IMAD.MOV.U32 R12, RZ, RZ, R0 ;  /* 0x000000ffff0c7224 */ /* 0x000fe400078e0000 */
[----:B------:R-:W-:-:S07]  /*2c4c0*/  IMAD.MOV.U32 R80, RZ, RZ, R14 ;  /* 0x000000ffff507224 */ /* 0x000fce00078e000e */
[----:B------:R-:W-:Y:S05]  /*2c4d0*/  WARPSYNC.COLLECTIVE R15, `(.L_x_873) ;  /* 0x000000000f087348 */ /* 0x000fea0003c00000 */
[----:B------:R0:W1:Y:S02]  /*2c4e0*/  SHFL.IDX P6, R14, R13, R12, R11 ;  /* 0x0000000c0d0e7389 */ /* 0x00006400000c000b */
[----:B01----:R-:W-:Y:S01]  /*2c4f0*/  ENDCOLLECTIVE ;  /* 0x000000000000791b */ /* 0x003fe20003800000 */
.L_x_873:
        /* <DEDUP_REMOVED lines=8> */
.L_x_874:
[----:B------:R-:W-:Y:S01]  /*2c580*/  MOV R13, R65 ;  /* 0x00000041000d7202 */ /* 0x000fe20000000f00 */
[----:B------:R-:W-:Y:S02]  /*2c590*/  IMAD.MOV.U32 R12, RZ, RZ, R0 ;  /* 0x000000ffff0c7224 */ /* 0x000fe400078e0000 */
[----:B------:R-:W-:-:S07]  /*2c5a0*/  IMAD.MOV.U32 R82, RZ, RZ, R14 ;  /* 0x000000ffff527224 */ /* 0x000fce00078e000e */
[----:B------:R-:W-:Y:S05]  /*2c5b0*/  WARPSYNC.COLLECTIVE R15, `(.L_x_875) ;  /* 0x000000000f087348 */ /* 0x000fea0003c00000 */
[----:B------:R0:W1:Y:S02]  /*2c5c0*/  SHFL.IDX P6, R14, R13, R12, R11 ;  /* 0x0000000c0d0e7389 */ /* 0x00006400000c000b */
[----:B01----:R-:W-:Y:S01]  /*2c5d0*/  ENDCOLLECTIVE ;  /* 0x000000000000791b */ /* 0x003fe20003800000 */
.L_x_875:
[----:B------:R-:W-:Y:S01]  /*2c5e0*/  SEL R53, R63, R82, P0 ;  /* 0x000000523f357207 */ /* 0x000fe20000000000 */
[----:B------:R-:W-:Y:S01]  /*2c5f0*/  IMAD.MOV.U32 R13, RZ, RZ, R84 ;  /* 0x000000ffff0d7224 */ /* 0x000fe200078e0054 */
[----:B------:R-:W-:Y:S01]  /*2c600*/  MOV R12, R3 ;  /* 0x00000003000c7202 */ /* 0x000fe20000000f00 */
[----:B------:R-:W-:-:S07]  /*2c610*/  IMAD.MOV.U32 R65, RZ, RZ, R14 ;  /* 0x000000ffff417224 */ /* 0x000fce00078e000e */
[----:B------:R-:W-:Y:S05]  /*2c620*/  WARPSYNC.COLLECTIVE R15, `(.L_x_876) ;  /* 0x000000000f087348 */ /* 0x000fea0003c00000 */
[----:B------:R0:W1:Y:S02]  /*2c630*/  SHFL.IDX P6, R14, R13, R12, R11 ;  /* 0x0000000c0d0e7389 */ /* 0x00006400000c000b */
[----:B01----:R-:W-:Y:S01]  /*2c640*/  ENDCOLLECTIVE ;  /* 0x000000000000791b */ /* 0x003fe20003800000 */
.L_x_876:
[----:B------:R-:W-:Y:S02]  /*2c650*/  SEL R12, R9, R20, P0 ;  /* 0x00000014090c7207 */ /* 0x000fe40000000000 */
[----:B------:R-:W-:Y:S02]  /*2c660*/  SEL R11, R64, R43, P0 ;  /* 0x0000002b400b7207 */ /* 0x000fe40000000000 */
[----:B------:R-:W-:Y:S02]  /*2c670*/  SEL R13, R45, R66, P0 ;  /* 0x000000422d0d7207 */ /* 0x000fe40000000000 */
[----:B------:R-:W-:Y:S02]  /*2c680*/  SEL R15, R66, R45, P0 ;  /* 0x0000002d420f7207 */ /* 0x000fe40000000000 */
[----:B------:R-:W-:Y:S01]  /*2c690*/  SEL R45, R57, R78, P0 ;  /* 0x0000004e392d7207 */ /* 0x000fe20000000000 */
[----:B------:R-:W-:Y:S01]  /*2c6a0*/  IMAD.MOV.U32 R84, RZ, RZ, R14 ;  /* 0x000000ffff547224 */ /* 0x000fe200078e000e */
[----:B------:R-:W-:-:S02]  /*2c6b0*/  SEL R14, R20, R9, P0 ;  /* 0x00000009140e7207 */ /* 0x000fc40000000000 */
[----:B------:R-:W-:Y:S02]  /*2c6c0*/  SEL R9, R43, R64, P0 ;  /* 0x000000402b097207 */ /* 0x000fe40000000000 */
[----:B------:R-:W-:Y:S02]  /*2c6d0*/  SEL R43, R76, R55, P0 ;  /* 0x000000374c2b7207 */ /* 0x000fe40000000000 */
[----:B------:R-:W-:Y:S01]  /*2c6e0*/  SEL R55, R82, R63, P0 ;  /* 0x0000003f52377207 */ /* 0x000fe20000000000 */
[----:B------:R-:W-:Y:S06]  /*2c6f0*/  BRA `(.L_x_877) ;  /* 0xffffff4c00447947 */ /* 0x000fec000383ffff */
.L_x_657:
[----:B------:R-:W-:Y:S01]  /*2c700*/  IMAD.MOV.U32 R13, RZ, RZ, R3 ;  /* 0x000000ffff0d7224 */ /* 0x000fe200078e0003 */
[----:B------:R-:W-:Y:S01]  /*2c710*/  MOV R12, RZ ;  /* 0x000000ff000c7202 */ /* 0x000fe20000000f00 */
[----:B------:R-:W-:Y:S02]  /*2c720*/  IMAD.MOV.U32 R11, RZ, RZ, 0x181f ;  /* 0x0000181fff0b7424 */ /* 0x000fe400078e00ff */
[----:B------:R-:W-:-:S07]  /*2c730*/  IMAD.MOV.U32 R15, RZ, RZ, -0x1 ;  /* 0xffffffffff0f7424 */ /* 0x000fce00078e00ff */
[----:B------:R-:W-:Y:S05]  /*2c740*/  WARPSYNC.COLLECTIVE R15, `(.L_x_878) ;  /* 0x000000000f087348 */ /* 0x000fea0003c00000 */
[----:B------:R0:W1:Y:S02]  /*2c750*/  SHFL.IDX P6, R14, R13, R12, R11 ;  /* 0x0000000c0d0e7389 */ /* 0x00006400000c000b */
[----:B01----:R-:W-:Y:S01]  /*2c760*/  ENDCOLLECTIVE ;  /* 0x000000000000791b */ /* 0x003fe20003800000 */
.L_x_878:
[----:B------:R-:W-:Y:S01]  /*2c770*/  MOV R13, R2 ;  /* 0x00000002000d7202 */ /* 0x000fe20000000f00 */
[----:B------:R-:W-:-:S07]  /*2c780*/  IMAD.MOV.U32 R0, RZ, RZ, R14 ;  /* 0x000000ffff007224 */ /* 0x000fce00078e000e */
[----:B------:R-:W-:Y:S05]  /*2c790*/  WARPSYNC.COLLECTIVE R15, `(.L_x_879) ;  /* 0x000000000f087348 */ /* 0x000fea0003c00000 */
[----:B------:R0:W1:Y:S02]  /*2c7a0*/  SHFL.IDX P6, R14, R13, R12, R11 ;  /* 0x0000000c0d0e7389 */ /* 0x00006400000c000b */
[----:B01----:R-:W-:Y:S01]  /*2c7b0*/  ENDCOLLECTIVE ;  /* 0x000000000000791b */ /* 0x003fe20003800000 */
.L_x_879:
[----:B------:R-:W-:Y:S05]  /*2c7c0*/  BRA `(.L_x_880) ;  /* 0xffffff6400e47947 */ /* 0x000fea000383ffff */
.L_x_660:
[----:B------:R-:W-:Y:S01]  /*2c7d0*/  BSSY B1, `(.L_x_881) ;  /* 0x0000008000017945 */ /* 0x000fe20003800000 */
[----:B------:R-:W-:Y:S01]  /*2c7e0*/  IMAD.MOV.U32 R13, RZ, RZ, R3 ;  /* 0x000000ffff0d7224 */ /* 0x000fe200078e0003 */
[----:B---3--:R-:W-:Y:S01]  /*2c7f0*/  MOV R15, 0xffffffff ;  /* 0xffffffff000f7802 */ /* 0x008fe20000000f00 */
[----:B------:R-:W-:Y:S02]  /*2c800*/  IMAD.MOV.U32 R12, RZ, RZ, 0x1 ;  /* 0x00000001ff0c7424 */ /* 0x000fe400078e00ff */
[----:B------:R-:W-:-:S07]  /*2c810*/  IMAD.MOV.U32 R11, RZ, RZ, 0x181f ;  /* 0x0000181fff0b7424 */ /* 0x000fce00078e00ff */
[----:B012---:R-:W-:Y:S05]  /*2c820*/  WARPSYNC.COLLECTIVE R15, `(.L_x_882) ;  /* 0x000000000f087348 */ /* 0x007fea0003c00000 */
[----:B--2---:R2:W3:Y:S02]  /*2c830*/  SHFL.IDX P6, R14, R13, R12, R11 ;  /* 0x0000000c0d0e7389 */ /* 0x0044e400000c000b */
[----:B0123--:R-:W-:Y:S01]  /*2c840*/  ENDCOLLECTIVE ;  /* 0x000000000000791b */ /* 0x00ffe20003800000 */
.L_x_882:
[----:B------:R-:W-:Y:S05]  /*2c850*/  BSYNC B1 ;  /* 0x0000000000017941 */ /* 0x000fea0003800000 */
.L_x_881:
[----:B------:R-:W-:Y:S01]  /*2c860*/  IMAD.MOV.U32 R13, RZ, RZ, R2 ;  /* 0x000000ffff0d7224 */ /* 0x000fe200078e0002 */
[----:B------:R-:W-:Y:S01]  /*2c870*/  MOV R11, 0x181f ;  /* 0x0000181f000b7802 */ /* 0x000fe20000000f00 */
[----:B------:R-:W-:Y:S02]  /*2c880*/  IMAD.MOV.U32 R12, RZ, RZ, 0x1 ;  /* 0x00000001ff0c7424 */ /* 0x000fe400078e00ff */
[----:B------:R-:W-:Y:S02]  /*2c890*/  IMAD.MOV.U32 R15, RZ, RZ, -0x1 ;  /* 0xffffffffff0f7424 */ /* 0x000fe400078e00ff */
[----:B------:R-:W-:-:S07]  /*2c8a0*/  IMAD.MOV.U32 R0, RZ, RZ, R14 ;  /* 0x000000ffff007224 */ /* 0x000fce00078e000e */
[----:B------:R-:W-:Y:S05]  /*2c8b0*/  WARPSYNC.COLLECTIVE R15, `(.L_x_883) ;  /* 0x000000000f087348 */ /* 0x000fea0003c00000 */
[----:B------:R0:W1:Y:S02]  /*2c8c0*/  SHFL.IDX P6, R14, R13, R12, R11 ;  /* 0x0000000c0d0e7389 */ /* 0x00006400000c000b */
[----:B01----:R-:W-:Y:S01]  /*2c8d0*/  ENDCOLLECTIVE ;  /* 0x000000000000791b */ /* 0x003fe20003800000 */
.L_x_883:
[----:B------:R-:W-:Y:S05]  /*2c8e0*/  BRA `(.L_x_884) ;  /* 0xffffff68000c7947 */ /* 0x000fea000383ffff */
.L_x_663:
[----:B------:R-:W-:Y:S01]  /*2c8f0*/  BSSY B1, `(.L_x_885) ;  /* 0x0000008000017945 */ /* 0x000fe20003800000 */
[----:B------:R-:W-:Y:S01]  /*2c900*/  IMAD.MOV.U32 R13, RZ, RZ, R3 ;  /* 0x000000ffff0d7224 */ /* 0x000fe200078e0003 */
[----:B------:R-:W-:Y:S01]  /*2c910*/  MOV R11, 0x181f ;  /* 0x0000181f000b7802 */ /* 0x000fe20000000f00 */
[----:B------:R-:W-:Y:S02]  /*2c920*/  IMAD.MOV.U32 R12, RZ, RZ, 0x2 ;  /* 0x00000002ff0c7424 */ /* 0x000fe400078e00ff */
[----:B---3--:R-:W-:-:S07]  /*2c930*/  IMAD.MOV.U32 R15, RZ, RZ, -0x1 ;  /* 0xffffffffff0f7424 */ /* 0x008fce00078e00ff */
[----:B012-4-:R-:W-:Y:S05]  /*2c940*/  WARPSYNC.COLLECTIVE R15, `(.L_x_886) ;  /* 0x000000000f087348 */ /* 0x017fea0003c00000 */
[----:B--2---:R2:W3:Y:S02]  /*2c950*/  SHFL.IDX P6, R14, R13, R12, R11 ;  /* 0x0000000c0d0e7389 */ /* 0x0044e400000c000b */
[----:B01234-:R-:W-:Y:S01]  /*2c960*/  ENDCOLLECTIVE ;  /* 0x000000000000791b */ /* 0x01ffe20003800000 */
.L_x_886:
[----:B------:R-:W-:Y:S05]  /*2c970*/  BSYNC B1 ;  /* 0x0000000000017941 */ /* 0x000fea0003800000 */
.L_x_885:
        /* <DEDUP_REMOVED lines=8> */
.L_x_887:
[----:B------:R-:W-:Y:S05]  /*2ca00*/  BRA `(.L_x_888) ;  /* 0xffffff6800307947 */ /* 0x000fea000383ffff */
.L_x_666:
        /* <DEDUP_REMOVED lines=8> */
.L_x_890:
[----:B------:R-:W-:Y:S05]  /*2ca90*/  BSYNC B1 ;  /* 0x0000000000017941 */ /* 0x000fea0003800000 */
.L_x_889:
[----:B------:R-:W-:Y:S01]  /*2caa0*/  MOV R13, R2 ;  /* 0x00000002000d7202 */ /* 0x000fe20000000f00 */
[----:B------:R-:W-:Y:S02]  /*2cab0*/  IMAD.MOV.U32 R12, RZ, RZ, 0x3 ;  /* 0x00000003ff0c7424 */ /* 0x000fe400078e00ff */
[----:B------:R-:W-:Y:S02]  /*2cac0*/  IMAD.MOV.U32 R11, RZ, RZ, 0x181f ;  /* 0x0000181fff0b7424 */ /* 0x000fe400078e00ff */
[----:B------:R-:W-:Y:S02]  /*2cad0*/  IMAD.MOV.U32 R15, RZ, RZ, -0x1 ;  /* 0xffffffffff0f7424 */ /* 0x000fe400078e00ff */
[----:B------:R-:W-:-:S07]  /*2cae0*/  IMAD.MOV.U32 R0, RZ, RZ, R14 ;  /* 0x000000ffff007224 */ /* 0x000fce00078e000e */
[----:B------:R-:W-:Y:S05]  /*2caf0*/  WARPSYNC.COLLECTIVE R15, `(.L_x_891) ;  /* 0x000000000f087348 */ /* 0x000fea0003c00000 */
[----:B------:R0:W1:Y:S02]  /*2cb00*/  SHFL.IDX P6, R14, R13, R12, R11 ;  /* 0x0000000c0d0e7389 */ /* 0x00006400000c000b */
[----:B01----:R-:W-:Y:S01]  /*2cb10*/  ENDCOLLECTIVE ;  /* 0x000000000000791b */ /* 0x003fe20003800000 */
.L_x_891:
[----:B------:R-:W-:Y:S05]  /*2cb20*/  BRA `(.L_x_892) ;  /* 0xffffff6800547947 */ /* 0x000fea000383ffff */
.L_x_683:
[----:B------:R-:W0:Y:S01]  /*2cb30*/  S2R R8, SR_TID.X ;  /* 0x0000000000087919 */ /* 0x000e220000002100 */
[----:B------:R-:W-:Y:S01]  /*2cb40*/  BSSY B1, `(.L_x_893) ;  /* 0x000000a000017945 */ /* 0x000fe20003800000 */
[----:B------:R-:W-:Y:S02]  /*2cb50*/  IMAD.MOV.U32 R12, RZ, RZ, RZ ;  /* 0x000000ffff0c7224 */ /* 0x000fe400078e00ff */
[----:B------:R-:W-:Y:S02]  /*2cb60*/  IMAD.MOV.U32 R11, RZ, RZ, 0x1f ;  /* 0x0000001fff0b7424 */ /* 0x000fe400078e00ff */
[----:B------:R-:W-:Y:S01]  /*2cb70*/  IMAD.MOV.U32 R15, RZ, RZ, -0x1 ;  /* 0xffffffffff0f7424 */ /* 0x000fe200078e00ff */
[----:B0-----:R-:W-:-:S04]  /*2cb80*/  SHF.R.U32.HI R8, RZ, 0x5, R8 ;  /* 0x00000005ff087819 */ /* 0x001fc80000011608 */
[----:B------:R-:W-:-:S04]  /*2cb90*/  LOP3.LUT R8, R8, 0x3, RZ, 0xc0, !PT ;  /* 0x0000000308087812 */ /* 0x000fc800078ec0ff */
[----:B------:R-:W-:-:S07]  /*2cba0*/  MOV R13, R8 ;  /* 0x00000008000d7202 */ /* 0x000fce0000000f00 */
[----:B------:R-:W-:Y:S05]  /*2cbb0*/  WARPSYNC.COLLECTIVE R15, `(.L_x_894) ;  /* 0x000000000f087348 */ /* 0x000fea0003c00000 */
[----:B------:R0:W1:Y:S02]  /*2cbc0*/  SHFL.IDX P6, R14, R13, R12, R11 ;  /* 0x0000000c0d0e7389 */ /* 0x00006400000c000b */
[----:B01----:R-:W-:Y:S01]  /*2cbd0*/  ENDCOLLECTIVE ;  /* 0x000000000000791b */ /* 0x003fe20003800000 */
.L_x_894:
[----:B------:R-:W-:Y:S05]  /*2cbe0*/  BSYNC B1 ;  /* 0x0000000000017941 */ /* 0x000fea0003800000 */
.L_x_893:
[----:B------:R-:W-:Y:S05]  /*2cbf0*/  BRA `(.L_x_895) ;  /* 0xffffff7c00807947 */ /* 0x000fea000383ffff */
.L_x_685:
[----:B------:R-:W-:Y:S01]  /*2cc00*/  BSSY B1, `(.L_x_896) ;  /* 0x0000006000017945 */ /* 0x000fe20003800000 */
[----:B------:R-:W-:-:S07]  /*2cc10*/  MOV R15, 0xffffffff ;  /* 0xffffffff000f7802 */ /* 0x000fce0000000f00 */
[----:B0-----:R-:W-:Y:S05]  /*2cc20*/  WARPSYNC.COLLECTIVE R15, `(.L_x_897) ;  /* 0x000000000f0c7348 */ /* 0x001fea0003c00000 */
[----:B------:R-:W-:Y:S02]  /*2cc30*/  ELECT P6, UR62, PT ;  /* 0x00000000003e782f */ /* 0x000fe400038c0000 */
[----:B------:R-:W-:Y:S01]  /*2cc40*/  MOV R14, UR62 ;  /* 0x0000003e000e7c02 */ /* 0x000fe20008000f00 */
[----:B0-----:R-:W-:Y:S10]  /*2cc50*/  ENDCOLLECTIVE ;  /* 0x000000000000791b */ /* 0x001ff40003800000 */
.L_x_897:
[----:B------:R-:W-:Y:S05]  /*2cc60*/  BSYNC B1 ;  /* 0x0000000000017941 */ /* 0x000fea0003800000 */
.L_x_896:
[----:B------:R-:W-:Y:S05]  /*2cc70*/  BRA `(.L_x_684) ;  /* 0xffffff7c00787947 */ /* 0x000fea000383ffff */
.L_x_687:
[----:B0-----:R-:W2:Y:S02]  /*2cc80*/  LDL R5, [R1+0x4] ;  /* 0x0000040001057983 */ /* 0x001ea40000100800 */
[----:B--2---:R0:W1:Y:S02]  /*2cc90*/  SYNCS.PHASECHK.TRANS64.TRYWAIT P0, [R5+URZ+0x33420], R4 ;  /* 0x03342004050075a7 */ /* 0x004064000800017f */
[----:B-1----:R-:W-:Y:S05]  /*2cca0*/  @!P0 NANOSLEEP.SYNCS 0x989680 ;  /* 0x009896800000895d */ /* 0x002fea0003900000 */
[----:B------:R-:W1:Y:S02]  /*2ccb0*/  @!P0 SYNCS.PHASECHK.TRANS64 P0, [R5+URZ+0x33420], R4 ;  /* 0x03342004050085a7 */ /* 0x000e64000800007f */
[----:B-1----:R-:W-:Y:S05]  /*2ccc0*/  @!P0 BRA `(.L_x_687) ;  /* 0xfffffffc00ec8947 */ /* 0x002fea000383ffff */
[----:B------:R-:W-:Y:S05]  /*2ccd0*/  BRA `(.L_x_898) ;  /* 0xffffff7c00887947 */ /* 0x000fea000383ffff */
.L_x_691:
[----:B0-----:R0:W1:Y:S02]  /*2cce0*/  SYNCS.PHASECHK.TRANS64.TRYWAIT P0, [R6+URZ+0x334a0], R10 ;  /* 0x0334a00a060075a7 */ /* 0x001064000800017f */
[----:B-1----:R-:W-:Y:S05]  /*2ccf0*/  @!P0 NANOSLEEP.SYNCS 0x989680 ;  /* 0x009896800000895d */ /* 0x002fea0003900000 */
[----:B------:R-:W1:Y:S02]  /*2cd00*/  @!P0 SYNCS.PHASECHK.TRANS64 P0, [R6+URZ+0x334a0], R10 ;  /* 0x0334a00a060085a7 */ /* 0x000e64000800007f */
[----:B-1----:R-:W-:Y:S05]  /*2cd10*/  @!P0 BRA `(.L_x_691) ;  /* 0xfffffffc00f08947 */ /* 0x002fea000383ffff */
[----:B------:R-:W-:Y:S05]  /*2cd20*/  BRA `(.L_x_899) ;  /* 0xffffff7c00b07947 */ /* 0x000fea000383ffff */
.L_x_698:
[----:B-1----:R1:W2:Y:S02]  /*2cd30*/  SYNCS.PHASECHK.TRANS64.TRYWAIT P0, [R6+URZ+0x334c0], R10 ;  /* 0x0334c00a060075a7 */ /* 0x0022a4000800017f */
[----:B--2---:R-:W-:Y:S05]  /*2cd40*/  @!P0 NANOSLEEP.SYNCS 0x989680 ;  /* 0x009896800000895d */ /* 0x004fea0003900000 */
[----:B------:R-:W2:Y:S02]  /*2cd50*/  @!P0 SYNCS.PHASECHK.TRANS64 P0, [R6+URZ+0x334c0], R10 ;  /* 0x0334c00a060085a7 */ /* 0x000ea4000800007f */
[----:B--2---:R-:W-:Y:S05]  /*2cd60*/  @!P0 BRA `(.L_x_698) ;  /* 0xfffffffc00f08947 */ /* 0x004fea000383ffff */
[----:B------:R-:W-:Y:S05]  /*2cd70*/  BRA `(.L_x_900) ;  /* 0xffffff8000b47947 */ /* 0x000fea000383ffff */
.L_x_707:
[----:B0-----:R0:W1:Y:S02]  /*2cd80*/  SYNCS.PHASECHK.TRANS64.TRYWAIT P1, [R8+URZ+0x334a0], R7 ;  /* 0x0334a007080075a7 */ /* 0x001064000802017f */
[----:B-1----:R-:W-:Y:S05]  /*2cd90*/  @!P1 NANOSLEEP.SYNCS 0x989680 ;  /* 0x009896800000995d */ /* 0x002fea0003900000 */
[----:B------:R-:W1:Y:S02]  /*2cda0*/  @!P1 SYNCS.PHASECHK.TRANS64 P1, [R8+URZ+0x334a0], R7 ;  /* 0x0334a007080095a7 */ /* 0x000e64000802007f */
[----:B-1----:R-:W-:Y:S05]  /*2cdb0*/  @!P1 BRA `(.L_x_707) ;  /* 0xfffffffc00f09947 */ /* 0x002fea000383ffff */
[----:B------:R-:W-:Y:S05]  /*2cdc0*/  BRA `(.L_x_901) ;  /* 0xffffff8800047947 */ /* 0x000fea000383ffff */
.L_x_714:
[----:B-1----:R1:W2:Y:S02]  /*2cdd0*/  SYNCS.PHASECHK.TRANS64.TRYWAIT P1, [R8+URZ+0x334c0], R7 ;  /* 0x0334c007080075a7 */ /* 0x0022a4000802017f */
[----:B--2---:R-:W-:Y:S05]  /*2cde0*/  @!P1 NANOSLEEP.SYNCS 0x989680 ;  /* 0x009896800000995d */ /* 0x004fea0003900000 */
[----:B------:R-:W2:Y:S02]  /*2cdf0*/  @!P1 SYNCS.PHASECHK.TRANS64 P1, [R8+URZ+0x334c0], R7 ;  /* 0x0334c007080095a7 */ /* 0x000ea4000802007f */
[----:B--2---:R-:W-:Y:S05]  /*2ce00*/  @!P1 BRA `(.L_x_714) ;  /* 0xfffffffc00f09947 */ /* 0x004fea000383ffff */
[----:B------:R-:W-:Y:S05]  /*2ce10*/  BRA `(.L_x_902) ;  /* 0xffffff8c00047947 */ /* 0x000fea000383ffff */
.L_x_731:
[----:B------:R-:W0:Y:S01]  /*2ce20*/  S2R R4, SR_TID.X ;  /* 0x0000000000047919 */ /* 0x000e220000002100 */
[----:B------:R-:W-:Y:S01]  /*2ce30*/  BSSY B0, `(.L_x_903) ;  /* 0x000000a000007945 */ /* 0x000fe20003800000 */
[----:B------:R-:W-:Y:S01]  /*2ce40*/  IMAD.MOV.U32 R12, RZ, RZ, RZ ;  /* 0x000000ffff0c7224 */ /* 0x000fe200078e00ff */
[----:B------:R-:W-:Y:S01]  /*2ce50*/  MOV R15, 0xffffffff ;  /* 0xffffffff000f7802 */ /* 0x000fe20000000f00 */
[----:B------:R-:W-:Y:S01]  /*2ce60*/  IMAD.MOV.U32 R11, RZ, RZ, 0x1f ;  /* 0x0000001fff0b7424 */ /* 0x000fe200078e00ff */
[----:B0-----:R-:W-:-:S04]  /*2ce70*/  SHF.R.U32.HI R4, RZ, 0x5, R4 ;  /* 0x00000005ff047819 */ /* 0x001fc80000011604 */
[----:B------:R-:W-:-:S05]  /*2ce80*/  LOP3.LUT R4, R4, 0x3, RZ, 0xc0, !PT ;  /* 0x0000000304047812 */ /* 0x000fca00078ec0ff */
[----:B------:R-:W-:-:S07]  /*2ce90*/  IMAD.MOV.U32 R13, RZ, RZ, R4 ;  /* 0x000000ffff0d7224 */ /* 0x000fce00078e0004 */
[----:B-1----:R-:W-:Y:S05]  /*2cea0*/  WARPSYNC.COLLECTIVE R15, `(.L_x_904) ;  /* 0x000000000f087348 */ /* 0x002fea0003c00000 */
[----:B------:R0:W2:Y:S02]  /*2ceb0*/  SHFL.IDX P6, R14, R13, R12, R11 ;  /* 0x0000000c0d0e7389 */ /* 0x0000a400000c000b */
[----:B012---:R-:W-:Y:S01]  /*2cec0*/  ENDCOLLECTIVE ;  /* 0x000000000000791b */ /* 0x007fe20003800000 */
.L_x_904:
[----:B------:R-:W-:Y:S05]  /*2ced0*/  BSYNC B0 ;  /* 0x0000000000007941 */ /* 0x000fea0003800000 */
.L_x_903:
[----:B------:R-:W-:Y:S05]  /*2cee0*/  BRA `(.L_x_905) ;  /* 0xffffff98001c7947 */ /* 0x000fea000383ffff */
.L_x_733:
[----:B------:R-:W-:Y:S01]  /*2cef0*/  BSSY B0, `(.L_x_906) ;  /* 0x0000006000007945 */ /* 0x000fe20003800000 */
[----:B------:R-:W-:-:S07]  /*2cf00*/  IMAD.MOV.U32 R15, RZ, RZ, -0x1 ;  /* 0xffffffffff0f7424 */ /* 0x000fce00078e00ff */
[----:B01----:R-:W-:Y:S05]  /*2cf10*/  WARPSYNC.COLLECTIVE R15, `(.L_x_907) ;  /* 0x000000000f0c7348 */ /* 0x003fea0003c00000 */
[----:B------:R-:W-:Y:S02]  /*2cf20*/  ELECT P6, UR62, PT ;  /* 0x00000000003e782f */ /* 0x000fe400038c0000 */
[----:B------:R-:W-:Y:S01]  /*2cf30*/  MOV R14, UR62 ;  /* 0x0000003e000e7c02 */ /* 0x000fe20008000f00 */
[----:B01----:R-:W-:Y:S10]  /*2cf40*/  ENDCOLLECTIVE ;  /* 0x000000000000791b */ /* 0x003ff40003800000 */
.L_x_907:
[----:B------:R-:W-:Y:S05]  /*2cf50*/  BSYNC B0 ;  /* 0x0000000000007941 */ /* 0x000fea0003800000 */
.L_x_906:
[----:B------:R-:W-:Y:S05]  /*2cf60*/  BRA `(.L_x_908) ;  /* 0xffffff9800287947 */ /* 0x000fea000383ffff */
.L_x_735:
[----:B0-----:R0:W1:Y:S02]  /*2cf70*/  SYNCS.PHASECHK.TRANS64.TRYWAIT P0, [R2+URZ+0x33480], R4 ;  /* 0x03348004020075a7 */ /* 0x001064000800017f */
[----:B-1----:R-:W-:Y:S05]  /*2cf80*/  @!P0 NANOSLEEP.SYNCS 0x989680 ;  /* 0x009896800000895d */ /* 0x002fea0003900000 */
[----:B------:R-:W1:Y:S02]  /*2cf90*/  @!P0 SYNCS.PHASECHK.TRANS64 P0, [R2+URZ+0x33480], R4 ;  /* 0x03348004020085a7 */ /* 0x000e64000800007f */
[----:B-1----:R-:W-:Y:S05]  /*2cfa0*/  @!P0 BRA `(.L_x_735) ;  /* 0xfffffffc00f08947 */ /* 0x002fea000383ffff */
[----:B------:R-:W-:Y:S05]  /*2cfb0*/  BRA `(.L_x_909) ;  /* 0xffffff98009c7947 */ /* 0x000fea000383ffff */
.L_x_737:
[----:B-1----:R1:W2:Y:S02]  /*2cfc0*/  SYNCS.PHASECHK.TRANS64.TRYWAIT P0, [R2+URZ+0x33440], R4 ;  /* 0x03344004020075a7 */ /* 0x0022a4000800017f */
[----:B--2---:R-:W-:Y:S05]  /*2cfd0*/  @!P0 NANOSLEEP.SYNCS 0x989680 ;  /* 0x009896800000895d */ /* 0x004fea0003900000 */
[----:B------:R-:W2:Y:S02]  /*2cfe0*/  @!P0 SYNCS.PHASECHK.TRANS64 P0, [R2+URZ+0x33440], R4 ;  /* 0x03344004020085a7 */ /* 0x000ea4000800007f */
[----:B--2---:R-:W-:Y:S05]  /*2cff0*/  @!P0 BRA `(.L_x_737) ;  /* 0xfffffffc00f08947 */ /* 0x004fea000383ffff */
[----:B------:R-:W-:Y:S05]  /*2d000*/  BRA `(.L_x_910) ;  /* 0xffffff9c00247947 */ /* 0x000fea000383ffff */
.L_x_741:
[----:B------:R-:W2:Y:S01]  /*2d010*/  LDL.LU R11, [R1+0x4c] ;  /* 0x00004c00010b7983 */ /* 0x000ea20000300800 */
[----:B------:R-:W-:Y:S02]  /*2d020*/  IMAD.MOV.U32 R13, RZ, RZ, R3 ;  /* 0x000000ffff0d7224 */ /* 0x000fe400078e0003 */
[----:B------:R-:W-:Y:S02]  /*2d030*/  IMAD.MOV.U32 R12, RZ, RZ, RZ ;  /* 0x000000ffff0c7224 */ /* 0x000fe400078e00ff */
[----:B------:R-:W-:Y:S02]  /*2d040*/  IMAD.MOV.U32 R15, RZ, RZ, -0x1 ;  /* 0xffffffffff0f7424 */ /* 0x000fe400078e00ff */
[----:B------:R-:W-:-:S04]  /*2d050*/  IMAD.IADD R0, R10, 0x1, R17 ;  /* 0x000000010a007824 */ /* 0x000fc800078e0211 */
[----:B------:R-:W-:Y:S02]  /*2d060*/  VIADD R5, R0, 0x20 ;  /* 0x0000002000057836 */ /* 0x000fe40000000000 */
[----:B--2---:R-:W-:Y:S01]  /*2d070*/  IMAD R2, R11, R7, RZ ;  /* 0x000000070b027224 */ /* 0x004fe200078e02ff */
[----:B------:R-:W-:-:S04]  /*2d080*/  MOV R11, 0x1c1f ;  /* 0x00001c1f000b7802 */ /* 0x000fc80000000f00 */
[----:B------:R-:W-:-:S13]  /*2d090*/  ISETP.GE.AND P4, PT, R0, R2, PT ;  /* 0x000000020000720c */ /* 0x000fda0003f86270 */
[----:B-----5:R-:W-:Y:S05]  /*2d0a0*/  WARPSYNC.COLLECTIVE R15, `(.L_x_911) ;  /* 0x000000000f087348 */ /* 0x020fea0003c00000 */
[----:B------:R0:W1:Y:S02]  /*2d0b0*/  SHFL.IDX P6, R14, R13, R12, R11 ;  /* 0x0000000c0d0e7389 */ /* 0x00006400000c000b */
[----:B01---5:R-:W-:Y:S01]  /*2d0c0*/  ENDCOLLECTIVE ;  /* 0x000000000000791b */ /* 0x023fe20003800000 */
.L_x_911:
[----:B------:R-:W-:Y:S02]  /*2d0d0*/  IMAD.MOV.U32 R13, RZ, RZ, R4 ;  /* 0x000000ffff0d7224 */ /* 0x000fe400078e0004 */
[----:B------:R-:W-:-:S07]  /*2d0e0*/  IMAD.MOV.U32 R6, RZ, RZ, R14 ;  /* 0x000000ffff067224 */ /* 0x000fce00078e000e */
[----:B------:R-:W-:Y:S05]  /*2d0f0*/  WARPSYNC.COLLECTIVE R15, `(.L_x_912) ;  /* 0x000000000f087348 */ /* 0x000fea0003c00000 */
[----:B------:R0:W1:Y:S02]  /*2d100*/  SHFL.IDX P6, R14, R13, R12, R11 ;  /* 0x0000000c0d0e7389 */ /* 0x00006400000c000b */
[----:B01----:R-:W-:Y:S01]  /*2d110*/  ENDCOLLECTIVE ;  /* 0x000000000000791b */ /* 0x003fe20003800000 */
.L_x_912:
[----:B------:R-:W-:Y:S01]  /*2d120*/  MOV R13, R3 ;  /* 0x00000003000d7202 */ /* 0x000fe20000000f00 */
[----:B------:R-:W-:Y:S01]  /*2d130*/  IMAD.MOV.U32 R12, RZ, RZ, 0x1 ;  /* 0x00000001ff0c7424 */ /* 0x000fe200078e00ff */
[----:B------:R-:W-:-:S07]  /*2d140*/  MOV R7, R14 ;  /* 0x0000000e00077202 */ /* 0x000fce0000000f00 */
[----:B------:R-:W-:Y:S05]  /*2d150*/  WARPSYNC.COLLECTIVE R15, `(.L_x_913) ;  /* 0x000000000f087348 */ /* 0x000fea0003c00000 */
[----:B------:R0:W1:Y:S02]  /*2d160*/  SHFL.IDX P6, R14, R13, R12, R11 ;  /* 0x0000000c0d0e7389 */ /* 0x00006400000c000b */
[----:B01----:R-:W-:Y:S01]  /*2d170*/  ENDCOLLECTIVE ;  /* 0x000000000000791b */ /* 0x003fe20003800000 */
.L_x_913:
        /* <DEDUP_REMOVED lines=17> */
.L_x_914:
[----:B------:R-:W-:Y:S02]  /*2d290*/  IMAD.MOV.U32 R13, RZ, RZ, R3 ;  /* 0x000000ffff0d7224 */ /* 0x000fe400078e0003 */
[----:B------:R-:W-:Y:S01]  /*2d2a0*/  IMAD.MOV.U32 R12, RZ, RZ, 0x2 ;  /* 0x00000002ff0c7424 */ /* 0x000fe200078e00ff */
[----:B------:R-:W-:-:S07]  /*2d2b0*/  MOV R5, R14 ;  /* 0x0000000e00057202 */ /* 0x000fce0000000f00 */
[----:B------:R-:W-:Y:S05]  /*2d2c0*/  WARPSYNC.COLLECTIVE R15, `(.L_x_915) ;  /* 0x000000000f087348 */ /* 0x000fea0003c00000 */
[----:B------:R0:W1:Y:S02]  /*2d2d0*/  SHFL.IDX P6, R14, R13, R12, R11 ;  /* 0x0000000c0d0e7389 */ /* 0x00006400000c000b */
[----:B01----:R-:W-:Y:S01]  /*2d2e0*/  ENDCOLLECTIVE ;  /* 0x000000000000791b */ /* 0x003fe20003800000 */
.L_x_915:
[----:B------:R-:W-:-:S05]  /*2d2f0*/  @!P3 IADD3 R5, P4, R9, R5, RZ ;  /* 0x000000050905b210 */ /* 0x000fca0007f9e0ff */
[----:B------:R-:W-:-:S04]  /*2d300*/  @!P3 IMAD.X R6, RZ, RZ, R6, P4 ;  /* 0x000000ffff06b224 */ /* 0x000fc800020e0606 */
[----:B------:R-:W-:Y:S02]  /*2d310*/  @!P3 IMAD.MOV.U32 R7, RZ, RZ, R6 ;  /* 0x000000ffff07b224 */ /* 0x000fe400078e0006 */
[----:B------:R-:W-:Y:S01]  /*2d320*/  @!P3 IMAD.MOV.U32 R6, RZ, RZ, R5 ;  /* 0x000000ffff06b224 */ /* 0x000fe200078e0005 */
[----:B------:R-:W-:Y:S02]  /*2d330*/  MOV R13, R4 ;  /* 0x00000004000d7202 */ /* 0x000fe40000000f00 */
[----:B------:R-:W-:Y:S02]  /*2d340*/  IADD3 R5, R0, 0x40, RZ ;  /* 0x0000004000057810 */ /* 0x000fe40007ffe0ff */
[----:B------:R-:W-:Y:S01]  /*2d350*/  @!PT LDS RZ, [RZ] ;  /* 0x00000000fffff984 */ /* 0x000fe20000000800 */
[----:B------:R-:W-:Y:S01]  /*2d360*/  @!PT LDS RZ, [RZ] ;  /* 0x00000000fffff984 */ /* 0x000fe20000000800 */
[----:B------:R-:W-:Y:S01]  /*2d370*/  @!PT LDS RZ, [RZ] ;  /* 0x00000000fffff984 */ /* 0x000fe20000000800 */
[----:B------:R-:W-:Y:S04]  /*2d380*/  @!P3 LDGSTS.E.BYPASS.LTC128B.128 [R8+0x1ea00], desc[UR54][R6.64], !P0 ;  /* 0x1ea000000608bfae */ /* 0x000fe8000c101d76 */
[----:B------:R-:W-:Y:S04]  /*2d390*/  @!P3 LDGSTS.E.BYPASS.LTC128B.128 [R8+0x20a00], desc[UR54][R6.64+0x40], !P1 ;  /* 0x20a000400608bfae */ /* 0x000fe8000c901d76 */
[----:B------:R0:W-:Y:S01]  /*2d3a0*/  @!P3 LDGSTS.E.BYPASS.LTC128B.128 [R8+0x22a00], desc[UR54][R6.64+0x80], !P2 ;  /* 0x22a000800608bfae */ /* 0x0001e2000d101d76 */
[----:B------:R-:W-:Y:S01]  /*2d3b0*/  ISETP.GE.AND P3, PT, R5, R2, PT ;  /* 0x000000020500720c */ /* 0x000fe20003f66270 */
[----:B0-----:R-:W-:-:S12]  /*2d3c0*/  IMAD.MOV.U32 R6, RZ, RZ, R14 ;  /* 0x000000ffff067224 */ /* 0x001fd800078e000e */
[----:B------:R-:W-:Y:S05]  /*2d3d0*/  WARPSYNC.COLLECTIVE R15, `(.L_x_916) ;  /* 0x000000000f087348 */ /* 0x000fea0003c00000 */
[----:B------:R0:W1:Y:S02]  /*2d3e0*/  SHFL.IDX P6, R14, R13, R12, R11 ;  /* 0x0000000c0d0e7389 */ /* 0x00006400000c000b */
[----:B01----:R-:W-:Y:S01]  /*2d3f0*/  ENDCOLLECTIVE ;  /* 0x000000000000791b */ /* 0x003fe20003800000 */
.L_x_916:
[----:B------:R-:W-:Y:S02]  /*2d400*/  IMAD.MOV.U32 R13, RZ, RZ, R3 ;  /* 0x000000ffff0d7224 */ /* 0x000fe400078e0003 */
[----:B------:R-:W-:Y:S02]  /*2d410*/  IMAD.MOV.U32 R12, RZ, RZ, 0x3 ;  /* 0x00000003ff0c7424 */ /* 0x000fe400078e00ff */
[----:B------:R-:W-:-:S07]  /*2d420*/  IMAD.MOV.U32 R5, RZ, RZ, R14 ;  /* 0x000000ffff057224 */ /* 0x000fce00078e000e */
[----:B------:R-:W-:Y:S05]  /*2d430*/  WARPSYNC.COLLECTIVE R15, `(.L_x_917) ;  /* 0x000000000f087348 */ /* 0x000fea0003c00000 */
[----:B------:R0:W1:Y:S02]  /*2d440*/  SHFL.IDX P6, R14, R13, R12, R11 ;  /* 0x0000000c0d0e7389 */ /* 0x00006400000c000b */
[----:B01----:R-:W-:Y:S01]  /*2d450*/  ENDCOLLECTIVE ;  /* 0x000000000000791b */ /* 0x003fe20003800000 */
.L_x_917:
[----:B------:R-:W-:-:S05]  /*2d460*/  @!P3 IADD3 R5, P4, R9, R5, RZ ;  /* 0x000000050905b210 */ /* 0x000fca0007f9e0ff */
[----:B------:R-:W-:-:S04]  /*2d470*/  @!P3 IMAD.X R6, RZ, RZ, R6, P4 ;  /* 0x000000ffff06b224 */ /* 0x000fc800020e0606 */
[----:B------:R-:W-:Y:S01]  /*2d480*/  @!P3 IMAD.MOV.U32 R7, RZ, RZ, R6 ;  /* 0x000000ffff07b224 */ /* 0x000fe200078e0006 */
[----:B------:R-:W-:Y:S02]  /*2d490*/  @!P3 MOV R6, R5 ;  /* 0x000000050006b202 */ /* 0x000fe40000000f00 */
[----:B------:R-:W-:-:S03]  /*2d4a0*/  MOV R13, R4 ;  /* 0x00000004000d7202 */ /* 0x000fc60000000f00 */
[----:B------:R-:W-:Y:S01]  /*2d4b0*/  @!PT LDS RZ, [RZ] ;  /* 0x00000000fffff984 */ /* 0x000fe20000000800 */
[----:B------:R-:W-:Y:S01]  /*2d4c0*/  @!PT LDS RZ, [RZ] ;  /* 0x00000000fffff984 */ /* 0x000fe20000000800 */
[----:B------:R-:W-:Y:S01]  /*2d4d0*/  @!PT LDS RZ, [RZ] ;  /* 0x00000000fffff984 */ /* 0x000fe20000000800 */
[----:B------:R0:W-:Y:S04]  /*2d4e0*/  @!P3 LDGSTS.E.BYPASS.LTC128B.128 [R8+0x1f200], desc[UR54][R6.64], !P0 ;  /* 0x1f2000000608bfae */ /* 0x0001e8000c101d76 */
[----:B------:R0:W-:Y:S01]  /*2d4f0*/  @!P3 LDGSTS.E.BYPASS.LTC128B.128 [R8+0x21200], desc[UR54][R6.64+0x40], !P1 ;  /* 0x212000400608bfae */ /* 0x0001e2000c901d76 */
[----:B------:R-:W-:-:S07]  /*2d500*/  IMAD.MOV.U32 R5, RZ, RZ, R14 ;  /* 0x000000ffff057224 */ /* 0x000fce00078e000e */
[----:B0-----:R-:W-:Y:S05]  /*2d510*/  WARPSYNC.COLLECTIVE R15, `(.L_x_918) ;  /* 0x000000000f087348 */ /* 0x001fea0003c00000 */
[----:B------:R1:W2:Y:S02]  /*2d520*/  SHFL.IDX P6, R14, R13, R12, R11 ;  /* 0x0000000c0d0e7389 */ /* 0x0002a400000c000b */
[----:B012---:R-:W-:Y:S01]  /*2d530*/  ENDCOLLECTIVE ;  /* 0x000000000000791b */ /* 0x007fe20003800000 */
.L_x_918:
[----:B------:R-:W-:Y:S01]  /*2d540*/  @!PT LDS RZ, [RZ] ;  /* 0x00000000fffff984 */ /* 0x000fe20000000800 */
[----:B------:R-:W-:Y:S01]  /*2d550*/  @!PT LDS RZ, [RZ] ;  /* 0x00000000fffff984 */ /* 0x000fe20000000800 */
[----:B------:R-:W-:Y:S01]  /*2d560*/  @!PT LDS RZ, [RZ] ;  /* 0x00000000fffff984 */ /* 0x000fe20000000800 */
[----:B------:R0:W-:Y:S01]  /*2d570*/  @!P3 LDGSTS.E.BYPASS.LTC128B.128 [R8+0x23200], desc[UR54][R6.64+0x80], !P2 ;  /* 0x232000800608bfae */ /* 0x0001e2000d101d76 */
[----:B------:R-:W-:Y:S01]  /*2d580*/  IMAD.MOV.U32 R3, RZ, RZ, R14 ;  /* 0x000000ffff037224 */ /* 0x000fe200078e000e */
[----:B------:R-:W-:Y:S06]  /*2d590*/  BRA `(.L_x_919) ;  /* 0xffffffa0009c7947 */ /* 0x000fec000383ffff */
.L_x_746:
[----:B-1----:R-:W3:Y:S02]  /*2d5a0*/  LDL R2, [R1+0x4] ;  /* 0x0000040001027983 */ /* 0x002ee40000100800 */
[----:B---3--:R1:W3:Y:S02]  /*2d5b0*/  SYNCS.PHASECHK.TRANS64.TRYWAIT P0, [R2+URZ+0x33420], R0 ;  /* 0x03342000020075a7 */ /* 0x0082e4000800017f */
[----:B---3--:R-:W-:Y:S05]  /*2d5c0*/  @!P0 NANOSLEEP.SYNCS 0x989680 ;  /* 0x009896800000895d */ /* 0x008fea0003900000 */
[----:B------:R-:W3:Y:S02]  /*2d5d0*/  @!P0 SYNCS.PHASECHK.TRANS64 P0, [R2+URZ+0x33420], R0 ;  /* 0x03342000020085a7 */ /* 0x000ee4000800007f */
[----:B---3--:R-:W-:Y:S05]  /*2d5e0*/  @!P0 BRA `(.L_x_746) ;  /* 0xfffffffc00ec8947 */ /* 0x008fea000383ffff */
[----:B------:R-:W-:Y:S05]  /*2d5f0*/  BRA `(.L_x_920) ;  /* 0xffffffa400107947 */ /* 0x000fea000383ffff */
.L_x_752:
[----:B--2---:R2:W3:Y:S02]  /*2d600*/  SYNCS.PHASECHK.TRANS64.TRYWAIT P0, [R6+URZ+0x33480], R5 ;  /* 0x03348005060075a7 */ /* 0x0044e4000800017f */
[----:B---3--:R-:W-:Y:S05]  /*2d610*/  @!P0 NANOSLEEP.SYNCS 0x989680 ;  /* 0x009896800000895d */ /* 0x008fea0003900000 */
[----:B------:R-:W3:Y:S02]  /*2d620*/  @!P0 SYNCS.PHASECHK.TRANS64 P0, [R6+URZ+0x33480], R5 ;  /* 0x03348005060085a7 */ /* 0x000ee4000800007f */
[----:B---3--:R-:W-:Y:S05]  /*2d630*/  @!P0 BRA `(.L_x_752) ;  /* 0xfffffffc00f08947 */ /* 0x008fea000383ffff */
[----:B------:R-:W-:Y:S05]  /*2d640*/  BRA `(.L_x_921) ;  /* 0xffffffa400d47947 */ /* 0x000fea000383ffff */
.L_x_759:
[----:B-1----:R1:W3:Y:S02]  /*2d650*/  SYNCS.PHASECHK.TRANS64.TRYWAIT P0, [R6+URZ+0x33440], R5 ;  /* 0x03344005060075a7 */ /* 0x0022e4000800017f */
[----:B---3--:R-:W-:Y:S05]  /*2d660*/  @!P0 NANOSLEEP.SYNCS 0x989680 ;  /* 0x009896800000895d */ /* 0x008fea0003900000 */
[----:B------:R-:W3:Y:S02]  /*2d670*/  @!P0 SYNCS.PHASECHK.TRANS64 P0, [R6+URZ+0x33440], R5 ;  /* 0x03344005060085a7 */ /* 0x000ee4000800007f */
[----:B---3--:R-:W-:Y:S05]  /*2d680*/  @!P0 BRA `(.L_x_759) ;  /* 0xfffffffc00f08947 */ /* 0x008fea000383ffff */
[----:B------:R-:W-:Y:S05]  /*2d690*/  BRA `(.L_x_922) ;  /* 0xffffffa800e47947 */ /* 0x000fea000383ffff */
.L_x_767:
[----:B--2---:R2:W3:Y:S02]  /*2d6a0*/  SYNCS.PHASECHK.TRANS64.TRYWAIT P0, [R3+URZ+0x33470], R4 ;  /* 0x03347004030075a7 */ /* 0x0044e4000800017f */
[----:B---3--:R-:W-:Y:S05]  /*2d6b0*/  @!P0 NANOSLEEP.SYNCS 0x989680 ;  /* 0x009896800000895d */ /* 0x008fea0003900000 */
[----:B------:R-:W3:Y:S02]  /*2d6c0*/  @!P0 SYNCS.PHASECHK.TRANS64 P0, [R3+URZ+0x33470], R4 ;  /* 0x03347004030085a7 */ /* 0x000ee4000800007f */
[----:B---3--:R-:W-:Y:S05]  /*2d6d0*/  @!P0 BRA `(.L_x_767) ;  /* 0xfffffffc00f08947 */ /* 0x008fea000383ffff */
[----:B------:R-:W-:Y:S05]  /*2d6e0*/  BRA `(.L_x_923) ;  /* 0xffffffb000087947 */ /* 0x000fea000383ffff */
.L_x_769:
[----:B-1----:R1:W2:Y:S02]  /*2d6f0*/  SYNCS.PHASECHK.TRANS64.TRYWAIT P0, [R3+URZ+0x33460], R4 ;  /* 0x03346004030075a7 */ /* 0x0022a4000800017f */
[----:B--2---:R-:W-:Y:S05]  /*2d700*/  @!P0 NANOSLEEP.SYNCS 0x989680 ;  /* 0x009896800000895d */ /* 0x004fea0003900000 */
[----:B------:R-:W2:Y:S02]  /*2d710*/  @!P0 SYNCS.PHASECHK.TRANS64 P0, [R3+URZ+0x33460], R4 ;  /* 0x03346004030085a7 */ /* 0x000ea4000800007f */
[----:B--2---:R-:W-:Y:S05]  /*2d720*/  @!P0 BRA `(.L_x_769) ;  /* 0xfffffffc00f08947 */ /* 0x004fea000383ffff */
[----:B------:R-:W-:Y:S05]  /*2d730*/  BRA `(.L_x_924) ;  /* 0xffffffb000107947 */ /* 0x000fea000383ffff */
.L_x_776:
[----:B-1----:R1:W3:Y:S02]  /*2d740*/  SYNCS.PHASECHK.TRANS64.TRYWAIT P1, [R3+URZ+0x33470], R0 ;  /* 0x03347000030075a7 */ /* 0x0022e4000802017f */
[----:B---3--:R-:W-:Y:S05]  /*2d750*/  @!P1 NANOSLEEP.SYNCS 0x989680 ;  /* 0x009896800000995d */ /* 0x008fea0003900000 */
[----:B------:R-:W3:Y:S02]  /*2d760*/  @!P1 SYNCS.PHASECHK.TRANS64 P1, [R3+URZ+0x33470], R0 ;  /* 0x03347000030095a7 */ /* 0x000ee4000802007f */
[----:B---3--:R-:W-:Y:S05]  /*2d770*/  @!P1 BRA `(.L_x_776) ;  /* 0xfffffffc00f09947 */ /* 0x008fea000383ffff */
[----:B------:R-:W-:Y:S05]  /*2d780*/  BRA `(.L_x_925) ;  /* 0xffffffb8005c7947 */ /* 0x000fea000383ffff */
.L_x_778:
[----:B-1----:R1:W3:Y:S02]  /*2d790*/  SYNCS.PHASECHK.TRANS64.TRYWAIT P1, [R3+URZ+0x33460], R0 ;  /* 0x03346000030075a7 */ /* 0x0022e4000802017f */
[----:B---3--:R-:W-:Y:S05]  /*2d7a0*/  @!P1 NANOSLEEP.SYNCS 0x989680 ;  /* 0x009896800000995d */ /* 0x008fea0003900000 */
[----:B------:R-:W3:Y:S02]  /*2d7b0*/  @!P1 SYNCS.PHASECHK.TRANS64 P1, [R3+URZ+0x33460], R0 ;  /* 0x03346000030095a7 */ /* 0x000ee4000802007f */
[----:B---3--:R-:W-:Y:S05]  /*2d7c0*/  @!P1 BRA `(.L_x_778) ;  /* 0xfffffffc00f09947 */ /* 0x008fea000383ffff */
[----:B------:R-:W-:Y:S05]  /*2d7d0*/  BRA `(.L_x_926) ;  /* 0xffffffb800647947 */ /* 0x000fea000383ffff */
.L_x_782:
[----:B------:R-:W-:Y:S01]  /*2d7e0*/  BSSY B0, `(.L_x_927) ;  /* 0x0000008000007945 */ /* 0x000fe20003800000 */
[----:B------:R-:W-:Y:S01]  /*2d7f0*/  IMAD.MOV.U32 R13, RZ, RZ, R16 ;  /* 0x000000ffff0d7224 */ /* 0x000fe200078e0010 */
[----:B------:R-:W-:Y:S01]  /*2d800*/  MOV R11, 0x1f ;  /* 0x0000001f000b7802 */ /* 0x000fe20000000f00 */
[----:B------:R-:W-:Y:S02]  /*2d810*/  IMAD.MOV.U32 R12, RZ, RZ, RZ ;  /* 0x000000ffff0c7224 */ /* 0x000fe400078e00ff */
[----:B------:R-:W-:-:S07]  /*2d820*/  IMAD.MOV.U32 R15, RZ, RZ, -0x1 ;  /* 0xffffffffff0f7424 */ /* 0x000fce00078e00ff */
[----:B0-----:R-:W-:Y:S05]  /*2d830*/  WARPSYNC.COLLECTIVE R15, `(.L_x_928) ;  /* 0x000000000f087348 */ /* 0x001fea0003c00000 */
[----:B------:R1:W2:Y:S02]  /*2d840*/  SHFL.IDX P6, R14, R13, R12, R11 ;  /* 0x0000000c0d0e7389 */ /* 0x0002a400000c000b */
[----:B012---:R-:W-:Y:S01]  /*2d850*/  ENDCOLLECTIVE ;  /* 0x000000000000791b */ /* 0x007fe20003800000 */
.L_x_928:
[----:B------:R-:W-:Y:S05]  /*2d860*/  BSYNC B0 ;  /* 0x0000000000007941 */ /* 0x000fea0003800000 */
.L_x_927:
[----:B------:R-:W-:Y:S01]  /*2d870*/  IMAD.MOV.U32 R13, RZ, RZ, R16 ;  /* 0x000000ffff0d7224 */ /* 0x000fe200078e0010 */
[----:B------:R-:W-:Y:S01]  /*2d880*/  MOV R12, 0x1 ;  /* 0x00000001000c7802 */ /* 0x000fe20000000f00 */
[----:B------:R-:W-:Y:S01]  /*2d890*/  IMAD.MOV.U32 R11, RZ, RZ, 0x1f ;  /* 0x0000001fff0b7424 */ /* 0x000fe200078e00ff */
[----:B------:R-:W-:Y:S01]  /*2d8a0*/  IADD3 R5, R19, R7, RZ ;  /* 0x0000000713057210 */ /* 0x000fe20007ffe0ff */
[----:B------:R-:W-:Y:S02]  /*2d8b0*/  IMAD.MOV.U32 R15, RZ, RZ, -0x1 ;  /* 0xffffffffff0f7424 */ /* 0x000fe400078e00ff */
[----:B------:R-:W-:-:S07]  /*2d8c0*/  IMAD.MOV.U32 R0, RZ, RZ, R14 ;  /* 0x000000ffff007224 */ /* 0x000fce00078e000e */
[----:B------:R-:W-:Y:S05]  /*2d8d0*/  WARPSYNC.COLLECTIVE R15, `(.L_x_929) ;  /* 0x000000000f087348 */ /* 0x000fea0003c00000 */
[----:B------:R0:W1:Y:S02]  /*2d8e0*/  SHFL.IDX P6, R14, R13, R12, R11 ;  /* 0x0000000c0d0e7389 */ /* 0x00006400000c000b */
[----:B01----:R-:W-:Y:S01]  /*2d8f0*/  ENDCOLLECTIVE ;  /* 0x000000000000791b */ /* 0x003fe20003800000 */
.L_x_929:
[----:B------:R-:W-:Y:S02]  /*2d900*/  ULDC UR4, c[0x0][0xc3c] ;  /* 0x00030f0000047ab9 */ /* 0x000fe40000000800 */
[----:B------:R-:W-:-:S13]  /*2d910*/  ISETP.GE.OR P1, PT, R5, UR4, !P0 ;  /* 0x0000000405007c0c */ /* 0x000fda000c726670 */
[----:B------:R-:W0:Y:S01]  /*2d920*/  @!P1 LDC.64 R2, c[0x0][0xc80] ;  /* 0x00032000ff029b82 */ /* 0x000e220000000a00 */
[----:B------:R-:W-:Y:S01]  /*2d930*/  MOV R11, RZ ;  /* 0x000000ff000b7202 */ /* 0x000fe20000000f00 */
[----:B------:R-:W-:Y:S02]  /*2d940*/  IMAD.MOV.U32 R4, RZ, RZ, R14 ;  /* 0x000000ffff047224 */ /* 0x000fe400078e000e */
[----:B0-----:R-:W-:-:S06]  /*2d950*/  @!P1 IMAD.WIDE R2, R5, 0x4, R2 ;  /* 0x0000000405029825 */ /* 0x001fcc00078e0202 */
[----:B------:R0:W2:Y:S01]  /*2d960*/  @!P1 LDG.E R3, desc[UR54][R2.64] ;  /* 0x0000003602039981 */ /* 0x0000a2000c1e1900 */
[C---:B------:R-:W-:Y:S02]  /*2d970*/  ISETP.GE.U32.AND P2, PT, R7.reuse, 0x2, PT ;  /* 0x000000020700780c */ /* 0x040fe40003f46070 */
[C---:B------:R-:W-:Y:S02]  /*2d980*/  ISETP.GE.U32.AND P3, PT, R7.reuse, 0x4, PT ;  /* 0x000000040700780c */ /* 0x040fe40003f66070 */
[C---:B------:R-:W-:Y:S02]  /*2d990*/  ISETP.GE.U32.AND P4, PT, R7.reuse, 0x8, PT ;  /* 0x000000080700780c */ /* 0x040fe40003f86070 */
[C---:B------:R-:W-:Y:S01]  /*2d9a0*/  ISETP.GE.U32.AND P5, PT, R7.reuse, 0x10, PT ;  /* 0x000000100700780c */ /* 0x040fe20003fa6070 */
[----:B0-----:R-:W-:Y:S02]  /*2d9b0*/  IMAD.MOV.U32 R2, RZ, RZ, RZ ;  /* 0x000000ffff027224 */ /* 0x001fe400078e00ff */
[----:B--2---:R-:W-:Y:S01]  /*2d9c0*/  @!P1 IMAD.MOV.U32 R2, RZ, RZ, R3 ;  /* 0x000000ffff029224 */ /* 0x004fe200078e0003 */
[----:B------:R-:W-:-:S03]  /*2d9d0*/  ISETP.NE.AND P1, PT, R7, RZ, PT ;  /* 0x000000ff0700720c */ /* 0x000fc60003f25270 */
[----:B------:R-:W-:-:S10]  /*2d9e0*/  IMAD.MOV.U32 R13, RZ, RZ, R2 ;  /* 0x000000ffff0d7224 */ /* 0x000fd400078e0002 */
[----:B------:R-:W-:Y:S05]  /*2d9f0*/  WARPSYNC.COLLECTIVE R15, `(.L_x_930) ;  /* 0x000000000f087348 */ /* 0x000fea0003c00000 */
[----:B------:R0:W1:Y:S02]  /*2da00*/  SHFL.UP P6, R14, R13, R12, R11 ;  /* 0x0400000c0d0e7389 */ /* 0x00006400000c000b */
[----:B01----:R-:W-:Y:S01]  /*2da10*/  ENDCOLLECTIVE ;  /* 0x000000000000791b */ /* 0x003fe20003800000 */
.L_x_930:
[----:B------:R-:W-:Y:S01]  /*2da20*/  MOV R12, 0x2 ;  /* 0x00000002000c7802 */ /* 0x000fe20000000f00 */
[----:B------:R-:W-:-:S05]  /*2da30*/  IMAD.MOV.U32 R3, RZ, RZ, R14 ;  /* 0x000000ffff037224 */ /* 0x000fca00078e000e */
[----:B------:R-:W-:-:S05]  /*2da40*/  SEL R3, R3, RZ, P1 ;  /* 0x000000ff03037207 */ /* 0x000fca0000800000 */
[----:B------:R-:W-:-:S04]  /*2da50*/  IMAD.IADD R3, R2, 0x1, R3 ;  /* 0x0000000102037824 */ /* 0x000fc800078e0203 */
[----:B------:R-:W-:-:S07]  /*2da60*/  IMAD.MOV.U32 R13, RZ, RZ, R3 ;  /* 0x000000ffff0d7224 */ /* 0x000fce00078e0003 */
[----:B------:R-:W-:Y:S05]  /*2da70*/  WARPSYNC.COLLECTIVE R15, `(.L_x_931) ;  /* 0x000000000f087348 */ /* 0x000fea0003c00000 */
[----:B------:R0:W1:Y:S02]  /*2da80*/  SHFL.UP P6, R14, R13, R12, R11 ;  /* 0x0400000c0d0e7389 */ /* 0x00006400000c000b */
[----:B01----:R-:W-:Y:S01]  /*2da90*/  ENDCOLLECTIVE ;  /* 0x000000000000791b */ /* 0x003fe20003800000 */
.L_x_931:
        /* <DEDUP_REMOVED lines=8> */
.L_x_932:
        /* <DEDUP_REMOVED lines=8> */
.L_x_933:
        /* <DEDUP_REMOVED lines=8> */
.L_x_934:
[----:B------:R-:W-:Y:S01]  /*2dc20*/  MOV R12, 0x1f ;  /* 0x0000001f000c7802 */ /* 0x000fe20000000f00 */
[----:B------:R-:W-:Y:S02]  /*2dc30*/  IMAD.MOV.U32 R11, RZ, RZ, 0x1f ;  /* 0x0000001fff0b7424 */ /* 0x000fe400078e00ff */
[----:B------:R-:W-:-:S05]  /*2dc40*/  IMAD.MOV.U32 R5, RZ, RZ, R14 ;  /* 0x000000ffff057224 */ /* 0x000fca00078e000e */
[----:B------:R-:W-:-:S05]  /*2dc50*/  SEL R5, R5, RZ, P5 ;  /* 0x000000ff05057207 */ /* 0x000fca0002800000 */
[----:B------:R-:W-:-:S04]  /*2dc60*/  IMAD.IADD R5, R3, 0x1, R5 ;  /* 0x0000000103057824 */ /* 0x000fc800078e0205 */
[----:B------:R-:W-:-:S07]  /*2dc70*/  IMAD.MOV.U32 R13, RZ, RZ, R5 ;  /* 0x000000ffff0d7224 */ /* 0x000fce00078e0005 */
[----:B------:R-:W-:Y:S05]  /*2dc80*/  WARPSYNC.COLLECTIVE R15, `(.L_x_935) ;  /* 0x000000000f087348 */ /* 0x000fea0003c00000 */
[----:B------:R0:W1:Y:S02]  /*2dc90*/  SHFL.IDX P6, R14, R13, R12, R11 ;  /* 0x0000000c0d0e7389 */ /* 0x00006400000c000b */
[----:B01----:R-:W-:Y:S01]  /*2dca0*/  ENDCOLLECTIVE ;  /* 0x000000000000791b */ /* 0x003fe20003800000 */
.L_x_935:
[----:B------:R-:W-:Y:S01]  /*2dcb0*/  IMAD.MOV.U32 R6, RZ, RZ, R14 ;  /* 0x000000ffff067224 */ /* 0x000fe200078e000e */
[----:B------:R-:W-:Y:S06]  /*2dcc0*/  BRA `(.L_x_936) ;  /* 0xffffffbc00d07947 */ /* 0x000fec000383ffff */
.L_x_787:
[----:B------:R-:W-:Y:S01]  /*2dcd0*/  BSSY B0, `(.L_x_937) ;  /* 0x0000008000007945 */ /* 0x000fe20003800000 */
[----:B-----5:R-:W-:Y:S01]  /*2dce0*/  IMAD.MOV.U32 R13, RZ, RZ, R2 ;  /* 0x000000ffff0d7224 */ /* 0x020fe200078e0002 */
[----:B------:R-:W-:Y:S01]  /*2dcf0*/  MOV R12, 0x1 ;  /* 0x00000001000c7802 */ /* 0x000fe20000000f00 */
[----:B------:R-:W-:Y:S02]  /*2dd00*/  IMAD.MOV.U32 R11, RZ, RZ, RZ ;  /* 0x000000ffff0b7224 */ /* 0x000fe400078e00ff */
[----:B------:R-:W-:-:S07]  /*2dd10*/  IMAD.MOV.U32 R15, RZ, RZ, -0x1 ;  /* 0xffffffffff0f7424 */ /* 0x000fce00078e00ff */
[----:B01----:R-:W-:Y:S05]  /*2dd20*/  WARPSYNC.COLLECTIVE R15, `(.L_x_938) ;  /* 0x000000000f087348 */ /* 0x003fea0003c00000 */
[----:B------:R2:W3:Y:S02]  /*2dd30*/  SHFL.UP P6, R14, R13, R12, R11 ;  /* 0x0400000c0d0e7389 */ /* 0x0004e400000c000b */
[----:B0123--:R-:W-:Y:S01]  /*2dd40*/  ENDCOLLECTIVE ;  /* 0x000000000000791b */ /* 0x00ffe20003800000 */
.L_x_938:
[----:B------:R-:W-:Y:S05]  /*2dd50*/  BSYNC B0 ;  /* 0x0000000000007941 */ /* 0x000fea0003800000 */
.L_x_937:
[----:B------:R-:W-:Y:S01]  /*2dd60*/  IMAD.MOV.U32 R3, RZ, RZ, R14 ;  /* 0x000000ffff037224 */ /* 0x000fe200078e000e */
[----:B------:R-:W-:Y:S01]  /*2dd70*/  MOV R15, 0xffffffff ;  /* 0xffffffff000f7802 */ /* 0x000fe20000000f00 */
[----:B------:R-:W-:Y:S02]  /*2dd80*/  IMAD.MOV.U32 R12, RZ, RZ, 0x2 ;  /* 0x00000002ff0c7424 */ /* 0x000fe400078e00ff */
[----:B------:R-:W-:Y:S01]  /*2dd90*/  IMAD.MOV.U32 R11, RZ, RZ, RZ ;  /* 0x000000ffff0b7224 */ /* 0x000fe200078e00ff */
[----:B------:R-:W-:-:S04]  /*2dda0*/  SEL R3, R3, RZ, P1 ;  /* 0x000000ff03037207 */ /* 0x000fc80000800000 */
[----:B------:R-:W-:-:S05]  /*2ddb0*/  IADD3 R3, R2, R3, RZ ;  /* 0x0000000302037210 */ /* 0x000fca0007ffe0ff */
[----:B------:R-:W-:-:S07]  /*2ddc0*/  IMAD.MOV.U32 R13, RZ, RZ, R3 ;  /* 0x000000ffff0d7224 */ /* 0x000fce00078e0003 */
[----:B------:R-:W-:Y:S05]  /*2ddd0*/  WARPSYNC.COLLECTIVE R15, `(.L_x_939) ;  /* 0x000000000f087348 */ /* 0x000fea0003c00000 */
[----:B------:R0:W1:Y:S02]  /*2dde0*/  SHFL.UP P6, R14, R13, R12, R11 ;  /* 0x0400000c0d0e7389 */ /* 0x00006400000c000b */
[----:B01----:R-:W-:Y:S01]  /*2ddf0*/  ENDCOLLECTIVE ;  /* 0x000000000000791b */ /* 0x003fe20003800000 */
.L_x_939:
        /* <DEDUP_REMOVED lines=8> */
.L_x_940:
        /* <DEDUP_REMOVED lines=8> */
.L_x_941:
        /* <DEDUP_REMOVED lines=8> */
.L_x_942:
        /* <DEDUP_REMOVED lines=9> */
.L_x_943:
[----:B------:R-:W-:Y:S01]  /*2e010*/  IMAD.MOV.U32 R6, RZ, RZ, R14 ;  /* 0x000000ffff067224 */ /* 0x000fe200078e000e */
[----:B------:R-:W-:Y:S06]  /*2e020*/  BRA `(.L_x_944) ;  /* 0xffffffbc00947947 */ /* 0x000fec000383ffff */
.L_x_789:
[----:B------:R-:W-:Y:S01]  /*2e030*/  BSSY B0, `(.L_x_945) ;  /* 0x0000006000007945 */ /* 0x000fe20003800000 */
[----:B------:R-:W-:Y:S01]  /*2e040*/  PLOP3.LUT P6, PT, P6, PT, PT, 0x8, 0x0 ;  /* 0x000000000000781c */ /* 0x000fe200037ce170 */
[----:B------:R-:W-:-:S12]  /*2e050*/  IMAD.MOV.U32 R15, RZ, RZ, -0x1 ;  /* 0xffffffffff0f7424 */ /* 0x000fd800078e00ff */
[----:B01----:R-:W-:Y:S05]  /*2e060*/  WARPSYNC.COLLECTIVE R15, `(.L_x_946) ;  /* 0x000000000f087348 */ /* 0x003fea0003c00000 */
[----:B------:R-:W-:Y:S01]  /*2e070*/  VOTE.ANY R14, PT, P6 ;  /* 0x00000000000e7806 */ /* 0x000fe200030e0100 */
[----:B01----:R-:W-:Y:S06]  /*2e080*/  ENDCOLLECTIVE ;  /* 0x000000000000791b */ /* 0x003fec0003800000 */
.L_x_946:
[----:B------:R-:W-:Y:S05]  /*2e090*/  BSYNC B0 ;  /* 0x0000000000007941 */ /* 0x000fea0003800000 */
.L_x_945:
[----:B------:R-:W-:Y:S01]  /*2e0a0*/  MOV R3, R14 ;  /* 0x0000000e00037202 */ /* 0x000fe20000000f00 */
[----:B------:R-:W-:Y:S01]  /*2e0b0*/  IMAD.MOV.U32 R13, RZ, RZ, R2 ;  /* 0x000000ffff0d7224 */ /* 0x000fe200078e0002 */
[----:B------:R-:W-:Y:S01]  /*2e0c0*/  MOV R15, 0xffffffff ;  /* 0xffffffff000f7802 */ /* 0x000fe20000000f00 */
[----:B------:R-:W-:Y:S01]  /*2e0d0*/  IMAD.MOV.U32 R11, RZ, RZ, 0x1f ;  /* 0x0000001fff0b7424 */ /* 0x000fe200078e00ff */
[----:B------:R-:W0:Y:S02]  /*2e0e0*/  POPC R4, R3 ;  /* 0x0000000300047309 */ /* 0x000e240000000000 */
[----:B0-----:R-:W-:-:S07]  /*2e0f0*/  IMAD.MOV.U32 R12, RZ, RZ, R4 ;  /* 0x000000ffff0c7224 */ /* 0x001fce00078e0004 */
[----:B------:R-:W-:Y:S05]  /*2e100*/  WARPSYNC.COLLECTIVE R15, `(.L_x_947) ;  /* 0x000000000f087348 */ /* 0x000fea0003c00000 */
[----:B------:R0:W1:Y:S02]  /*2e110*/  SHFL.IDX P6, R14, R13, R12, R11 ;  /* 0x0000000c0d0e7389 */ /* 0x00006400000c000b */
[----:B01----:R-:W-:Y:S01]  /*2e120*/  ENDCOLLECTIVE ;  /* 0x000000000000791b */ /* 0x003fe20003800000 */
.L_x_947:
[----:B------:R-:W-:Y:S01]  /*2e130*/  IMAD.MOV.U32 R17, RZ, RZ, R14 ;  /* 0x000000ffff117224 */ /* 0x000fe200078e000e */
[----:B------:R-:W-:Y:S06]  /*2e140*/  BRA `(.L_x_948) ;  /* 0xffffffbc00847947 */ /* 0x000fec000383ffff */
.L_x_791:
[----:B------:R-:W-:Y:S01]  /*2e150*/  BSSY B0, `(.L_x_949) ;  /* 0x0000007000007945 */ /* 0x000fe20003800000 */
[----:B------:R-:W-:Y:S01]  /*2e160*/  IMAD.MOV.U32 R13, RZ, RZ, R5 ;  /* 0x000000ffff0d7224 */ /* 0x000fe200078e0005 */
[----:B------:R-:W-:Y:S01]  /*2e170*/  MOV R15, 0xffffffff ;  /* 0xffffffff000f7802 */ /* 0x000fe20000000f00 */
[----:B------:R-:W-:-:S07]  /*2e180*/  IMAD.MOV.U32 R11, RZ, RZ, 0x1f ;  /* 0x0000001fff0b7424 */ /* 0x000fce00078e00ff */
[----:B01-3--:R-:W-:Y:S05]  /*2e190*/  WARPSYNC.COLLECTIVE R15, `(.L_x_950) ;  /* 0x000000000f087348 */ /* 0x00bfea0003c00000 */
[----:B------:R2:W4:Y:S02]  /*2e1a0*/  SHFL.IDX P6, R14, R13, R12, R11 ;  /* 0x0000000c0d0e7389 */ /* 0x00052400000c000b */
[----:B01234-:R-:W-:Y:S01]  /*2e1b0*/  ENDCOLLECTIVE ;  /* 0x000000000000791b */ /* 0x01ffe20003800000 */
.L_x_950:
[----:B------:R-:W-:Y:S05]  /*2e1c0*/  BSYNC B0 ;  /* 0x0000000000007941 */ /* 0x000fea0003800000 */
.L_x_949:
[----:B------:R-:W-:Y:S01]  /*2e1d0*/  IMAD.MOV.U32 R2, RZ, RZ, R14 ;  /* 0x000000ffff027224 */ /* 0x000fe200078e000e */
[----:B------:R-:W-:Y:S06]  /*2e1e0*/  BRA `(.L_x_790) ;  /* 0xffffffbc00787947 */ /* 0x000fec000383ffff */
.L_x_795:
[----:B0-----:R0:W1:Y:S02]  /*2e1f0*/  SYNCS.PHASECHK.TRANS64.TRYWAIT P0, [R0+URZ+0x33420], R3 ;  /* 0x03342003000075a7 */ /* 0x001064000800017f */
[----:B-1----:R-:W-:Y:S05]  /*2e200*/  @!P0 NANOSLEEP.SYNCS 0x989680 ;  /* 0x009896800000895d */ /* 0x002fea0003900000 */
[----:B------:R-:W1:Y:S02]  /*2e210*/  @!P0 SYNCS.PHASECHK.TRANS64 P0, [R0+URZ+0x33420], R3 ;  /* 0x03342003000085a7 */ /* 0x000e64000800007f */
[----:B-1----:R-:W-:Y:S05]  /*2e220*/  @!P0 BRA `(.L_x_795) ;  /* 0xfffffffc00f08947 */ /* 0x002fea000383ffff */
[----:B------:R-:W-:Y:S05]  /*2e230*/  BRA `(.L_x_951) ;  /* 0xffffffc0006c7947 */ /* 0x000fea000383ffff */
.L_x_796:
[----:B------:R-:W1:Y:S01]  /*2e240*/  S2R R2, SR_TID.X ;  /* 0x0000000000027919 */ /* 0x000e620000002100 */
[----:B------:R-:W-:Y:S01]  /*2e250*/  BSSY B0, `(.L_x_952) ;  /* 0x000000a000007945 */ /* 0x000fe20003800000 */
[----:B------:R-:W-:Y:S01]  /*2e260*/  IMAD.MOV.U32 R12, RZ, RZ, RZ ;  /* 0x000000ffff0c7224 */ /* 0x000fe200078e00ff */
[----:B------:R-:W-:Y:S01]  /*2e270*/  MOV R11, 0x1f ;  /* 0x0000001f000b7802 */ /* 0x000fe20000000f00 */
[----:B------:R-:W-:Y:S01]  /*2e280*/  IMAD.MOV.U32 R15, RZ, RZ, -0x1 ;  /* 0xffffffffff0f7424 */ /* 0x000fe200078e00ff */
[----:B-1----:R-:W-:-:S04]  /*2e290*/  SHF.R.U32.HI R2, RZ, 0x5, R2 ;  /* 0x00000005ff027819 */ /* 0x002fc80000011602 */
[----:B------:R-:W-:-:S05]  /*2e2a0*/  LOP3.LUT R2, R2, 0x3, RZ, 0xc0, !PT ;  /* 0x0000000302027812 */ /* 0x000fca00078ec0ff */
[----:B------:R-:W-:-:S07]  /*2e2b0*/  IMAD.MOV.U32 R13, RZ, RZ, R2 ;  /* 0x000000ffff0d7224 */ /* 0x000fce00078e0002 */
[----:B0-----:R-:W-:Y:S05]  /*2e2c0*/  WARPSYNC.COLLECTIVE R15, `(.L_x_953) ;  /* 0x000000000f087348 */ /* 0x001fea0003c00000 */
[----:B------:R1:W2:Y:S02]  /*2e2d0*/  SHFL.IDX P6, R14, R13, R12, R11 ;  /* 0x0000000c0d0e7389 */ /* 0x0002a400000c000b */
[----:B012---:R-:W-:Y:S01]  /*2e2e0*/  ENDCOLLECTIVE ;  /* 0x000000000000791b */ /* 0x007fe20003800000 */
.L_x_953:
[----:B------:R-:W-:Y:S05]  /*2e2f0*/  BSYNC B0 ;  /* 0x0000000000007941 */ /* 0x000fea0003800000 */
.L_x_952:
[----:B------:R-:W-:Y:S05]  /*2e300*/  BRA `(.L_x_954) ;  /* 0xffffffc000547947 */ /* 0x000fea000383ffff */
.L_x_797:
[----:B------:R-:W-:Y:S01]  /*2e310*/  BSSY B0, `(.L_x_955) ;  /* 0x0000006000007945 */ /* 0x000fe20003800000 */
[----:B------:R-:W-:-:S07]  /*2e320*/  IMAD.MOV.U32 R15, RZ, RZ, -0x1 ;  /* 0xffffffffff0f7424 */ /* 0x000fce00078e00ff */
[----:B01----:R-:W-:Y:S05]  /*2e330*/  WARPSYNC.COLLECTIVE R15, `(.L_x_956) ;  /* 0x000000000f0c7348 */ /* 0x003fea0003c00000 */
[----:B------:R-:W-:Y:S02]  /*2e340*/  ELECT P6, UR62, PT ;  /* 0x00000000003e782f */ /* 0x000fe400038c0000 */
[----:B------:R-:W-:Y:S01]  /*2e350*/  MOV R14, UR62 ;  /* 0x0000003e000e7c02 */ /* 0x000fe20008000f00 */
[----:B01----:R-:W-:Y:S10]  /*2e360*/  ENDCOLLECTIVE ;  /* 0x000000000000791b */ /* 0x003ff40003800000 */
.L_x_956:
[----:B------:R-:W-:Y:S05]  /*2e370*/  BSYNC B0 ;  /* 0x0000000000007941 */ /* 0x000fea0003800000 */
.L_x_955:
[----:B------:R-:W-:Y:S05]  /*2e380*/  BRA `(.L_x_957) ;  /* 0xffffffc000487947 */ /* 0x000fea000383ffff */
.L_x_799:
[----:B0-----:R0:W1:Y:S02]  /*2e390*/  SYNCS.PHASECHK.TRANS64.TRYWAIT P1, [R6+URZ], R5 ;  /* 0x00000005060075a7 */ /* 0x001064000802017f */
[----:B-1----:R-:W-:Y:S05]  /*2e3a0*/  @!P1 NANOSLEEP.SYNCS 0x989680 ;  /* 0x009896800000995d */ /* 0x002fea0003900000 */
[----:B------:R-:W1:Y:S02]  /*2e3b0*/  @!P1 SYNCS.PHASECHK.TRANS64 P1, [R6+URZ], R5 ;  /* 0x00000005060095a7 */ /* 0x000e64000802007f */
[----:B-1----:R-:W-:Y:S05]  /*2e3c0*/  @!P1 BRA `(.L_x_799) ;  /* 0xfffffffc00f09947 */ /* 0x002fea000383ffff */
[----:B------:R-:W-:Y:S05]  /*2e3d0*/  BRA `(.L_x_958) ;  /* 0xffffffc000847947 */ /* 0x000fea000383ffff */
.L_x_800:
[----:B-1----:R1:W2:Y:S02]  /*2e3e0*/  SYNCS.PHASECHK.TRANS64.TRYWAIT P1, [R7+URZ], R2 ;  /* 0x00000002070075a7 */ /* 0x0022a4000802017f */
[----:B--2---:R-:W-:Y:S05]  /*2e3f0*/  @!P1 NANOSLEEP.SYNCS 0x989680 ;  /* 0x009896800000995d */ /* 0x004fea0003900000 */
[----:B------:R-:W2:Y:S02]  /*2e400*/  @!P1 SYNCS.PHASECHK.TRANS64 P1, [R7+URZ], R2 ;  /* 0x00000002070095a7 */ /* 0x000ea4000802007f */
[----:B--2---:R-:W-:Y:S05]  /*2e410*/  @!P1 BRA `(.L_x_800) ;  /* 0xfffffffc00f09947 */ /* 0x004fea000383ffff */
[----:B------:R-:W-:Y:S05]  /*2e420*/  BRA `(.L_x_959) ;  /* 0xffffffc000787947 */ /* 0x000fea000383ffff */
.L_x_802:
[----:B--2---:R2:W3:Y:S02]  /*2e430*/  SYNCS.PHASECHK.TRANS64.TRYWAIT P1, [R4+URZ+0x33460], R5 ;  /* 0x03346005040075a7 */ /* 0x0044e4000802017f */
[----:B---3--:R-:W-:Y:S05]  /*2e440*/  @!P1 NANOSLEEP.SYNCS 0x989680 ;  /* 0x009896800000995d */ /* 0x008fea0003900000 */
[----:B------:R-:W3:Y:S02]  /*2e450*/  @!P1 SYNCS.PHASECHK.TRANS64 P1, [R4+URZ+0x33460], R5 ;  /* 0x03346005040095a7 */ /* 0x000ee4000802007f */
[----:B---3--:R-:W-:Y:S05]  /*2e460*/  @!P1 BRA `(.L_x_802) ;  /* 0xfffffffc00f09947 */ /* 0x008fea000383ffff */
[----:B------:R-:W-:Y:S05]  /*2e470*/  BRA `(.L_x_960) ;  /* 0xffffffc0007c7947 */ /* 0x000fea000383ffff */
.L_x_804:
[----:B---3--:R3:W4:Y:S02]  /*2e480*/  SYNCS.PHASECHK.TRANS64.TRYWAIT P1, [R3+URZ+0x33460], R2 ;  /* 0x03346002030075a7 */ /* 0x008724000802017f */
[----:B----4-:R-:W-:Y:S05]  /*2e490*/  @!P1 NANOSLEEP.SYNCS 0x989680 ;  /* 0x009896800000995d */ /* 0x010fea0003900000 */
[----:B------:R-:W4:Y:S02]  /*2e4a0*/  @!P1 SYNCS.PHASECHK.TRANS64 P1, [R3+URZ+0x33460], R2 ;  /* 0x03346002030095a7 */ /* 0x000f24000802007f */
[----:B----4-:R-:W-:Y:S05]  /*2e4b0*/  @!P1 BRA `(.L_x_804) ;  /* 0xfffffffc00f09947 */ /* 0x010fea000383ffff */
[----:B------:R-:W-:Y:S05]  /*2e4c0*/  BRA `(.L_x_961) ;  /* 0xffffffc0007c7947 */ /* 0x000fea000383ffff */
.L_x_806:
[----:B----4-:R4:W0:Y:S02]  /*2e4d0*/  SYNCS.PHASECHK.TRANS64.TRYWAIT P0, [R4+URZ+0x33480], R5 ;  /* 0x03348005040075a7 */ /* 0x010824000800017f */
[----:B0-----:R-:W-:Y:S05]  /*2e4e0*/  @!P0 NANOSLEEP.SYNCS 0x989680 ;  /* 0x009896800000895d */ /* 0x001fea0003900000 */
[----:B------:R-:W0:Y:S02]  /*2e4f0*/  @!P0 SYNCS.PHASECHK.TRANS64 P0, [R4+URZ+0x33480], R5 ;  /* 0x03348005040085a7 */ /* 0x000e24000800007f */
[----:B0-----:R-:W-:Y:S05]  /*2e500*/  @!P0 BRA `(.L_x_806) ;  /* 0xfffffffc00f08947 */ /* 0x001fea000383ffff */
[----:B------:R-:W-:Y:S05]  /*2e510*/  BRA `(.L_x_807) ;  /* 0xffffffc000787947 */ /* 0x000fea000383ffff */
.L_x_962:
        /* <DEDUP_REMOVED lines=14> */
.L_x_2887:


//--------------------- .text._ZN7cutlass13device_kernelIN5flash11enable_sm90INS1_16FlashAttnFwdSm90INS1_25CollectiveMainloopFwdSm90ILi2EN4cute5tupleIJNS5_1CILi1EEES8_S8_EEENS6_IJNS7_ILi128EEESA_NS7_ILi192EEEEEELi192ENS_12float_e4m3_tEfNS_4arch4Sm90ELb0ELb1ELb1ELb0ELb0ELb0ELb0ELb1ELb1ELb1ELb0ELb0EEENS1_21CollectiveEpilogueFwdINS6_IJSA_SB_SA_EEES9_NS_10bfloat16_tESF_Li256ELb0ELb1ELb0ELb1EEENS1_30DynamicPersistentTileSchedulerILi256ELi128ELb0ELb1ELb1EEEEEEEEEvNT_6ParamsE --------------------------
	.section	.text._ZN7cutlass13device_kernelIN5flash11enable_sm90INS1_16FlashAttnFwdSm90INS1_25CollectiveMainloopFwdSm90ILi2EN4cute5tupleIJNS5_1CILi1EEES8_S8_EEENS6_IJNS7_ILi128EEESA_NS7_ILi192EEEEEELi192ENS_12float_e4m3_tEfNS_4arch4Sm90ELb0ELb1ELb1ELb0ELb0ELb0ELb0ELb1ELb1ELb1ELb0ELb0EEENS1_21CollectiveEpilogueFwdINS6_IJSA_SB_SA_EEES9_NS_10bfloat16_tESF_Li256ELb0ELb1ELb0ELb1EEENS1_30DynamicPersistentTileSchedulerILi256ELi128ELb0ELb1ELb1EEEEEEEEEvNT_6ParamsE,"ax",@progbits
	.align	128
.text._ZN7cutlass13device_kernelIN5flash11enable_sm90INS1_16FlashAttnFwdSm90INS1_25CollectiveMainloopFwdSm90ILi2EN4cute5tupleIJNS5_1CILi1EEES8_S8_EEENS6_IJNS7_ILi128EEESA_NS7_ILi192EEEEEELi192ENS_12float_e4m3_tEfNS_4arch4Sm90ELb0ELb1ELb1ELb0ELb0ELb0ELb0ELb1ELb1ELb1ELb0ELb0EEENS1_21CollectiveEpilogueFwdINS6_IJSA_SB_SA_EEES9_NS_10bfloat16_tESF_Li256ELb0ELb1ELb0ELb1EEENS1_30DynamicPersistentTileSchedulerILi256ELi128ELb0ELb1ELb1EEEEEEEEEvNT_6ParamsE:
        .type           _ZN7cutlass13device_kernelIN5flash11enable_sm90INS1_16FlashAttnFwdSm90INS1_25CollectiveMainloopFwdSm90ILi2EN4cute5tupleIJNS5_1CILi1EEES8_S8_EEENS6_IJNS7_ILi128EEESA_NS7_ILi192EEEEEELi192ENS_12float_e4m3_tEfNS_4arch4Sm90ELb0ELb1ELb1ELb0ELb0ELb0ELb0ELb1ELb1ELb1ELb0ELb0EEENS1_21CollectiveEpilogueFwdINS6_IJSA_SB_SA_EEES9_NS_10bfloat16_tESF_Li256ELb0ELb1ELb0ELb1EEENS1_30DynamicPersistentTileSchedulerILi256ELi128ELb0ELb1ELb1EEEEEEEEEvNT_6ParamsE,@function
        .size           _ZN7cutlass13device_kernelIN5flash11enable_sm90INS1_16FlashAttnFwdSm90INS1_25CollectiveMainloopFwdSm90ILi2EN4cute5tupleIJNS5_1CILi1EEES8_S8_EEENS6_IJNS7_ILi128EEESA_NS7_ILi192EEEEEELi192ENS_12float_e4m3_tEfNS_4arch4Sm90ELb0ELb1ELb1ELb0ELb0ELb0ELb0ELb1ELb1ELb1ELb0ELb0EEENS1_21CollectiveEpilogueFwdINS6_IJSA_SB_SA_EEES9_NS_10bfloat16_tESF_Li256ELb0ELb1ELb0ELb1EEENS1_30DynamicPersistentTileSchedulerILi256ELi128ELb0ELb1ELb1EEEEEEEEEvNT_6ParamsE,(.L_x_2888 - _ZN7cutlass13device_kernelIN5flash11enable_sm90INS1_16FlashAttnFwdSm90INS1_25CollectiveMainloopFwdSm90ILi2EN4cute5tupleIJNS5_1CILi1EEES8_S8_EEENS6_IJNS7_ILi128EEESA_NS7_ILi192EEEEEELi192ENS_12float_e4m3_tEfNS_4arch4Sm90ELb0ELb1ELb1ELb0ELb0ELb0ELb0ELb1ELb1ELb1ELb0ELb0EEENS1_21CollectiveEpilogueFwdINS6_IJSA_SB_SA_EEES9_NS_10bfloat16_tESF_Li256ELb0ELb1ELb0ELb1EEENS1_30DynamicPersistentTileSchedulerILi256ELi128ELb0ELb1ELb1EEEEEEEEEvNT_6ParamsE)
        .other          _ZN7cutlass13device_kernelIN5flash11enable_sm90INS1_16FlashAttnFwdSm90INS1_25CollectiveMainloopFwdSm90ILi2EN4cute5tupleIJNS5_1CILi1EEES8_S8_EEENS6_IJNS7_ILi128EEESA_NS7_ILi192EEEEEELi192ENS_12float_e4m3_tEfNS_4arch4Sm90ELb0ELb1ELb1ELb0ELb0ELb0ELb0ELb1ELb1ELb1ELb0ELb0EEENS1_21CollectiveEpilogueFwdINS6_IJSA_SB_SA_EEES9_NS_10bfloat16_tESF_Li256ELb0ELb1ELb0ELb1EEENS1_30DynamicPersistentTileSchedulerILi256ELi128ELb0ELb1ELb1EEEEEEEEEvNT_6ParamsE,@"STO_CUDA_ENTRY STV_DEFAULT"
_ZN7cutlass13device_kernelIN5flash11enable_sm90INS1_16FlashAttnFwdSm90INS1_25CollectiveMainloopFwdSm90ILi2EN4cute5tupleIJNS5_1CILi1EEES8_S8_EEENS6_IJNS7_ILi128EEESA_NS7_ILi192EEEEEELi192ENS_12float_e4m3_tEfNS_4arch4Sm90ELb0ELb1ELb1ELb0ELb0ELb0ELb0ELb1ELb1ELb1ELb0ELb0EEENS1_21CollectiveEpilogueFwdINS6_IJSA_SB_SA_EEES9_NS_10bfloat16_tESF_Li256ELb0ELb1ELb0ELb1EEENS1_30DynamicPersistentTileSchedulerILi256ELi128ELb0ELb1ELb1EEEEEEEEEvNT_6ParamsE:
        /* <DEDUP_REMOVED lines=18> */
.L_x_964:
[----:B------:R-:W-:Y:S05]  /*0120*/  BSYNC B0 ;  /* 0x0000000000007941 */ /* 0x000fea0003800000 */
.L_x_963:
        /* <DEDUP_REMOVED lines=41> */
.L_x_965:
        /* <DEDUP_REMOVED lines=22> */
.L_x_966:
        /* <DEDUP_REMOVED lines=18> */
.L_x_967:
        /* <DEDUP_REMOVED lines=22> */
.L_x_968:
        /* <DEDUP_REMOVED lines=22> */
.L_x_969:
[----:B------:R-:W-:Y:S01]  /*0900*/  PLOP3.LUT P0, PT, PT, PT, UP0, 0x80, 0x0 ;  /* 0x000000000000781c */ /* 0x000fe20003f0f008 */
[----:B------:R-:W-:Y:S01]  /*0910*/  UMOV UR38, 0x1 ;  /* 0x0000000100267882 */ /* 0x000fe20000000000 */
[----:B------:R-:W-:Y:S01]  /*0920*/  NOP ;  /* 0x0000000000007918 */ /* 0x000fe20000000000 */
[----:B------:R-:W-:Y:S01]  /*0930*/  USEL UR38, UR38, 0x2, !UP0 ;  /* 0x0000000226267887 */ /* 0x000fe2000c000000 */
[----:B------:R-:W-:Y:S01]  /*0940*/  ULDC.64 UR48, c[0x0][0x208] ;  /* 0x0000820000307ab9 */ /* 0x000fe20000000a00 */
[----:B012-4-:R-:W-:Y:S08]  /*0950*/  BAR.SYNC.DEFER_BLOCKING 0x0 ;  /* 0x0000000000007b1d */ /* 0x017ff00000010000 */
[----:B------:R-:W-:Y:S05]  /*0960*/  @!P0 BRA `(.L_x_970) ;  /* 0x0000012400c08947 */ /* 0x000fea0003800000 */
.L_x_971:
[----:B------:R-:W-:-:S08]  /*0970*/  NOP ;  /* 0x0000000000007918 */ /* 0x000fd00000000000 */
[----:B------:R-:W0:Y:S02]  /*0980*/  USETMAXREG.TRY_ALLOC.CTAPOOL UP0, 0xf0 ;  /* 0x000000f0000079c8 */ /* 0x000e240008000600 */
[----:B0-----:R-:W-:-:S13]  /*0990*/  PLOP3.LUT P0, PT, PT, PT, UP0, 0x80, 0x0 ;  /* 0x000000000000781c */ /* 0x001fda0003f0f008 */
[----:B------:R-:W-:Y:S05]  /*09a0*/  @!P0 BRA `(.L_x_971) ;  /* 0xfffffffc00f08947 */ /* 0x000fea000383ffff */
[----:B------:R-:W0:Y:S01]  /*09b0*/  S2R R2, SR_TID.X ;  /* 0x0000000000027919 */ /* 0x000e220000002100 */
[----:B------:R-:W1:Y:S08]  /*09c0*/  S2UR UR4, SR_CTAID.X ;  /* 0x00000000000479c3 */ /* 0x000e700000002500 */
[----:B------:R-:W-:Y:S08]  /*09d0*/  BAR.ARV 0x4, 0x180 ;  /* 0x0106000000007b1d */ /* 0x000ff00000002000 */
        /* <DEDUP_REMOVED lines=9> */
[----:B------:R-:W-:Y:S01]  /*0a70*/  UMOV UR46, URZ ;  /* 0x0000003f002e7c82 */ /* 0x000fe20008000000 */
[----:B------:R-:W-:Y:S02]  /*0a80*/  UMOV UR45, URZ ;  /* 0x0000003f002d7c82 */ /* 0x000fe40008000000 */
[----:B------:R-:W-:Y:S01]  /*0a90*/  SHF.R.S32.HI R3, RZ, 0x1f, R208 ;  /* 0x0000001fff037819 */ /* 0x000fe200000114d0 */
[----:B------:R-:W-:-:S03]  /*0aa0*/  UMOV UR50, URZ ;  /* 0x0000003f00327c82 */ /* 0x000fc60008000000 */
[CC--:B------:R-:W-:Y:S02]  /*0ab0*/  LEA.HI R5, R3.reuse, R208.reuse, RZ, 0x7 ;  /* 0x000000d003057211 */ /* 0x0c0fe400078f38ff */
[----:B------:R-:W-:Y:S02]  /*0ac0*/  LEA.HI R0, R3, R208, RZ, 0x4 ;  /* 0x000000d003007211 */ /* 0x000fe400078f20ff */
[----:B------:R-:W-:Y:S02]  /*0ad0*/  LOP3.LUT R201, R5, 0xffffff80, RZ, 0xc0, !PT ;  /* 0xffffff8005c97812 */ /* 0x000fe400078ec0ff */
[----:B------:R-:W-:Y:S02]  /*0ae0*/  SHF.R.S32.HI R9, RZ, 0x4, R0 ;  /* 0x00000004ff097819 */ /* 0x000fe40000011400 */
[----:B------:R-:W-:Y:S01]  /*0af0*/  LOP3.LUT R7, R0, 0x3fffff0, RZ, 0xc0, !PT ;  /* 0x03fffff000077812 */ /* 0x000fe200078ec0ff */
[----:B------:R-:W-:Y:S01]  /*0b00*/  IMAD.IADD R201, R208, 0x1, -R201 ;  /* 0x00000001d0c97824 */ /* 0x000fe200078e0ac9 */
[----:B------:R-:W-:-:S02]  /*0b10*/  LEA.HI R0, R0, R9, RZ, 0x1 ;  /* 0x0000000900007211 */ /* 0x000fc400078f08ff */
[CC--:B------:R-:W-:Y:S01]  /*0b20*/  LEA.HI R2, R3.reuse, R208.reuse, RZ, 0x5 ;  /* 0x000000d003027211 */ /* 0x0c0fe200078f28ff */
[----:B------:R-:W-:Y:S01]  /*0b30*/  IMAD.IADD R7, R208, 0x1, -R7 ;  /* 0x00000001d0077824 */ /* 0x000fe200078e0a07 */
[----:B------:R-:W-:Y:S02]  /*0b40*/  SHF.R.S32.HI R4, RZ, 0x1f, R201 ;  /* 0x0000001fff047819 */ /* 0x000fe400000114c9 */
[----:B------:R-:W-:Y:S01]  /*0b50*/  LOP3.LUT R0, R0, 0x1ffffffe, RZ, 0xc0, !PT ;  /* 0x1ffffffe00007812 */ /* 0x000fe200078ec0ff */
[----:B------:R-:W-:Y:S01]  /*0b60*/  IMAD.SHL.U32 R2, R2, 0x20, RZ ;  /* 0x0000002002027824 */ /* 0x000fe200078e00ff */
[----:B------:R-:W-:Y:S02]  /*0b70*/  LEA.HI R6, R4, R201, RZ, 0x2 ;  /* 0x000000c904067211 */ /* 0x000fe400078f10ff */
[----:B------:R-:W-:Y:S01]  /*0b80*/  LEA.HI R10, R3, R208, RZ, 0x2 ;  /* 0x000000d0030a7211 */ /* 0x000fe200078f10ff */
[----:B------:R-:W-:Y:S01]  /*0b90*/  IMAD.IADD R0, R9, 0x1, -R0 ;  /* 0x0000000109007824 */ /* 0x000fe200078e0a00 */
[----:B------:R-:W-:-:S02]  /*0ba0*/  SHF.R.S32.HI R8, RZ, 0x2, R6 ;  /* 0x00000002ff087819 */ /* 0x000fc40000011406 */
[----:B------:R-:W-:Y:S02]  /*0bb0*/  SHF.R.S32.HI R11, RZ, 0x1f, R6 ;  /* 0x0000001fff0b7819 */ /* 0x000fe40000011406 */
[----:B------:R-:W-:Y:S02]  /*0bc0*/  LOP3.LUT R9, R10, 0xfffffffc, RZ, 0xc0, !PT ;  /* 0xfffffffc0a097812 */ /* 0x000fe400078ec0ff */
[----:B------:R-:W-:Y:S02]  /*0bd0*/  LEA.HI R3, R3, R208, RZ, 0x3 ;  /* 0x000000d003037211 */ /* 0x000fe400078f18ff */
[----:B------:R-:W-:Y:S01]  /*0be0*/  LEA.HI R11, R11, R8, RZ, 0x3 ;  /* 0x000000080b0b7211 */ /* 0x000fe200078f18ff */
[----:B------:R-:W-:Y:S01]  /*0bf0*/  IMAD.IADD R9, R208, 0x1, -R9 ;  /* 0x00000001d0097824 */ /* 0x000fe200078e0a09 */
[----:B------:R-:W-:Y:S02]  /*0c00*/  SHF.R.S32.HI R202, RZ, 0x7, R5 ;  /* 0x00000007ffca7819 */ /* 0x000fe40000011405 */
[----:B------:R-:W-:-:S02]  /*0c10*/  LOP3.LUT R2, R2, 0xfffffc00, RZ, 0xc0, !PT ;  /* 0xfffffc0002027812 */ /* 0x000fc400078ec0ff */
[----:B------:R-:W-:Y:S02]  /*0c20*/  LOP3.LUT R23, R3, 0xfffffff8, RZ, 0xc0, !PT ;  /* 0xfffffff803177812 */ /* 0x000fe400078ec0ff */
[----:B------:R-:W-:Y:S01]  /*0c30*/  LOP3.LUT R11, R11, 0xfffffff8, RZ, 0xc0, !PT ;  /* 0xfffffff80b0b7812 */ /* 0x000fe200078ec0ff */
[----:B------:R-:W-:Y:S01]  /*0c40*/  IMAD R7, R7, 0x40, R2 ;  /* 0x0000004007077824 */ /* 0x000fe200078e0202 */
[----:B------:R-:W-:Y:S01]  /*0c50*/  LEA.HI R4, R4, R201, RZ, 0x5 ;  /* 0x000000c904047211 */ /* 0x000fe200078f28ff */
[----:B------:R-:W-:Y:S01]  /*0c60*/  IMAD.IADD R23, R208, 0x1, -R23 ;  /* 0x00000001d0177824 */ /* 0x000fe200078e0a17 */
[----:B------:R-:W-:Y:S01]  /*0c70*/  LEA.HI R5, R5, R202, RZ, 0x1 ;  /* 0x000000ca05057211 */ /* 0x000fe200078f08ff */
[----:B------:R-:W-:Y:S01]  /*0c80*/  IMAD.IADD R11, R8, 0x1, -R11 ;  /* 0x00000001080b7824 */ /* 0x000fe200078e0a0b */
[----:B------:R-:W-:Y:S01]  /*0c90*/  SHF.R.S32.HI R4, RZ, 0x5, R4 ;  /* 0x00000005ff047819 */ /* 0x000fe20000011404 */
[----:B------:R-:W-:Y:S01]  /*0ca0*/  IMAD.SHL.U32 R18, R23, 0x8, RZ ;  /* 0x0000000817127824 */ /* 0x000fe200078e00ff */
[----:B------:R-:W-:Y:S01]  /*0cb0*/  LEA.HI R2, R9, R9, RZ, 0x1 ;  /* 0x0000000909027211 */ /* 0x000fe200078f08ff */
[----:B------:R-:W-:Y:S01]  /*0cc0*/  IMAD R204, R0, 0x8, R7 ;  /* 0x0000000800cc7824 */ /* 0x000fe200078e0207 */
[----:B------:R-:W-:Y:S01]  /*0cd0*/  LOP3.LUT R5, R5, 0x3fffffe, RZ, 0xc0, !PT ;  /* 0x03fffffe05057812 */ /* 0x000fe200078ec0ff */
[----:B------:R-:W-:Y:S01]  /*0ce0*/  IMAD R4, R4, 0x10, R11 ;  /* 0x0000001004047824 */ /* 0x000fe200078e020b */
[----:B------:R-:W-:Y:S01]  /*0cf0*/  LOP3.LUT R2, R2, 0x1ffffffe, RZ, 0xc0, !PT ;  /* 0x1ffffffe02027812 */ /* 0x000fe200078ec0ff */
[----:B------:R-:W-:Y:S01]  /*0d00*/  VIADD R19, R18, 0x40 ;  /* 0x0000004012137836 */ /* 0x000fe20000000000 */
[----:B------:R-:W-:Y:S01]  /*0d10*/  LOP3.LUT R16, R6, 0x7ffffffc, RZ, 0xc0, !PT ;  /* 0x7ffffffc06107812 */ /* 0x000fe200078ec0ff */
[----:B------:R-:W-:Y:S01]  /*0d20*/  IMAD.IADD R5, R202, 0x1, -R5 ;  /* 0x00000001ca057824 */ /* 0x000fe200078e0a05 */
[----:B------:R-:W-:Y:S01]  /*0d30*/  SHF.R.S32.HI R200, RZ, 0x3, R3 ;  /* 0x00000003ffc87819 */ /* 0x000fe20000011403 */
[----:B------:R-:W-:Y:S01]  /*0d40*/  VIADD R22, R18, 0x80 ;  /* 0x0000008012167836 */ /* 0x000fe20000000000 */
[----:B------:R-:W-:Y:S01]  /*0d50*/  SHF.R.S32.HI R207, RZ, 0x1f, R18 ;  /* 0x0000001fffcf7819 */ /* 0x000fe20000011412 */
[----:B------:R-:W-:Y:S01]  /*0d60*/  IMAD.IADD R2, R9, 0x1, -R2 ;  /* 0x0000000109027824 */ /* 0x000fe200078e0a02 */
[----:B------:R-:W-:Y:S01]  /*0d70*/  SHF.R.S32.HI R206, RZ, 0x1f, R19 ;  /* 0x0000001fffce7819 */ /* 0x000fe20000011413 */
[----:B------:R-:W-:Y:S01]  /*0d80*/  IMAD R203, R5, 0x40, R4 ;  /* 0x0000004005cb7824 */ /* 0x000fe200078e0204 */
[----:B------:R-:W-:Y:S01]  /*0d90*/  SHF.R.S32.HI R205, RZ, 0x1f, R22 ;  /* 0x0000001fffcd7819 */ /* 0x000fe20000011416 */
[----:B------:R-:W-:-:S02]  /*0da0*/  IMAD.IADD R16, R201, 0x1, -R16 ;  /* 0x00000001c9107824 */ /* 0x000fc400078e0a10 */
[----:B------:R-:W-:-:S07]  /*0db0*/  IMAD R17, R2, 0x8, R203 ;  /* 0x0000000802117824 */ /* 0x000fce00078e02cb */
.L_x_1072:
[----:B------:R-:W-:Y:S01]  /*0dc0*/  ULDC UR5, c[0x0][0xc60] ;  /* 0x0003180000057ab9 */ /* 0x000fe20000000800 */
[----:B------:R-:W-:Y:S01]  /*0dd0*/  UMOV UR8, UR4 ;  /* 0x0000000400087c82 */ /* 0x000fe20008000000 */
[----:B------:R-:W-:-:S11]  /*0de0*/  UISETP.NE.AND UP0, UPT, UR5, 0x1, UPT ;  /* 0x000000010500788c */ /* 0x000fd6000bf05270 */
[----:B------:R-:W-:Y:S01]  /*0df0*/  @UP0 ULDC UR6, c[0x0][0xc64] ;  /* 0x0003190000060ab9 */ /* 0x000fe20000000800 */
[----:B------:R-:W-:Y:S01]  /*0e00*/  @UP0 ULDC UR9, c[0x0][0xc68] ;  /* 0x00031a0000090ab9 */ /* 0x000fe20000000800 */
[----:B------:R-:W-:-:S04]  /*0e10*/  UIMAD.WIDE.U32 UR6, UR4, UR6, URZ ;  /* 0x00000006040672a5 */ /* 0x000fc8000f8e003f */
[----:B------:R-:W-:-:S03]  /*0e20*/  @UP0 USHF.R.U32.HI UR8, URZ, UR9, UR7 ;  /* 0x000000093f080299 */ /* 0x000fc60008011607 */
[----:B------:R-:W-:Y:S02]  /*0e30*/  ULDC UR6, c[0x0][0xc78] ;  /* 0x00031e0000067ab9 */ /* 0x000fe40000000800 */
[----:B------:R-:W-:Y:S02]  /*0e40*/  UISETP.GE.AND UP0, UPT, UR8, UR6, UPT ;  /* 0x000000060800728c */ /* 0x000fe4000bf06270 */
[----:B------:R-:W-:-:S04]  /*0e50*/  UIADD3 UR6, -UR8, URZ, URZ ;  /* 0x0000003f08067290 */ /* 0x000fc8000fffe13f */
[----:B------:R-:W-:Y:S01]  /*0e60*/  PLOP3.LUT P0, PT, PT, PT, UP0, 0x80, 0x0 ;  /* 0x000000000000781c */ /* 0x000fe20003f0f008 */
[----:B------:R-:W-:-:S12]  /*0e70*/  UIMAD UR9, UR5, UR6, UR4 ;  /* 0x00000006050972a4 */ /* 0x000fd8000f8e0204 */
[----:B012345:R-:W-:Y:S05]  /*0e80*/  @!P0 BRA `(.L_x_972) ;  /* 0x0000000000208947 */ /* 0x03ffea0003800000 */
[----:B------:R-:W-:Y:S01]  /*0e90*/  ULDC UR7, c[0x0][0xc6c] ;  /* 0x00031b0000077ab9 */ /* 0x000fe20000000800 */
[----:B------:R-:W-:Y:S01]  /*0ea0*/  UMOV UR6, UR9 ;  /* 0x0000000900067c82 */ /* 0x000fe20008000000 */
[----:B------:R-:W-:-:S11]  /*0eb0*/  UISETP.NE.AND UP0, UPT, UR7, 0x1, UPT ;  /* 0x000000010700788c */ /* 0x000fd6000bf05270 */
[----:B------:R-:W-:Y:S02]  /*0ec0*/  @UP0 ULDC.64 UR10, c[0x0][0xc70] ;  /* 0x00031c00000a0ab9 */ /* 0x000fe40000000a00 */
[----:B------:R-:W-:-:S04]  /*0ed0*/  UIMAD.WIDE.U32 UR4, UR9, UR10, URZ ;  /* 0x0000000a090472a5 */ /* 0x000fc8000f8e003f */
[----:B------:R-:W-:-:S04]  /*0ee0*/  @UP0 USHF.R.U32.HI UR6, URZ, UR11, UR5 ;  /* 0x0000000b3f060299 */ /* 0x000fc80008011605 */
[----:B------:R-:W-:Y:S01]  /*0ef0*/  UIMAD UR4, UR6, UR7, URZ ;  /* 0x00000007060472a4 */ /* 0x000fe2000f8e023f */
[----:B------:R-:W-:Y:S11]  /*0f00*/  BRA `(.L_x_973) ;  /* 0x00000000001c7947 */ /* 0x000ff60003800000 */
.L_x_972:
[----:B------:R-:W-:Y:S01]  /*0f10*/  ULDC UR7, c[0x0][0xc54] ;  /* 0x0003150000077ab9 */ /* 0x000fe20000000800 */
[----:B------:R-:W-:Y:S01]  /*0f20*/  UMOV UR6, UR9 ;  /* 0x0000000900067c82 */ /* 0x000fe20008000000 */
[----:B------:R-:W-:-:S11]  /*0f30*/  UISETP.NE.AND UP0, UPT, UR7, 0x1, UPT ;  /* 0x000000010700788c */ /* 0x000fd6000bf05270 */
[----:B------:R-:W-:Y:S02]  /*0f40*/  @UP0 ULDC.64 UR10, c[0x0][0xc58] ;  /* 0x00031600000a0ab9 */ /* 0x000fe40000000a00 */
[----:B------:R-:W-:-:S04]  /*0f50*/  UIMAD.WIDE.U32 UR4, UR9, UR10, URZ ;  /* 0x0000000a090472a5 */ /* 0x000fc8000f8e003f */
[----:B------:R-:W-:-:S04]  /*0f60*/  @UP0 USHF.R.U32.HI UR6, URZ, UR11, UR5 ;  /* 0x0000000b3f060299 */ /* 0x000fc80008011605 */
[----:B------:R-:W-:-:S12]  /*0f70*/  UIMAD UR4, UR6, UR7, URZ ;  /* 0x00000007060472a4 */ /* 0x000fd8000f8e023f */
.L_x_973:
[----:B------:R-:W-:Y:S01]  /*0f80*/  ULOP3.LUT UR6, URZ, UR6, URZ, 0x33, !UPT ;  /* 0x000000063f067292 */ /* 0x000fe2000f8e333f */
[----:B------:R-:W-:Y:S01]  /*0f90*/  ULDC UR7, c[0x0][0x448] ;  /* 0x0001120000077ab9 */ /* 0x000fe20000000800 */
[----:B------:R-:W-:Y:S01]  /*0fa0*/  ULDC UR5, c[0x0][0xc3c] ;  /* 0x00030f0000057ab9 */ /* 0x000fe20000000800 */
[----:B------:R-:W-:Y:S02]  /*0fb0*/  UISETP.NE.AND UP1, UPT, UR7, 0x1, UPT ;  /* 0x000000010700788c */ /* 0x000fe4000bf25270 */
[----:B------:R-:W-:Y:S01]  /*0fc0*/  UIADD3 UR6, UR6, UR5, URZ ;  /* 0x0000000506067290 */ /* 0x000fe2000fffe03f */
[----:B------:R-:W-:Y:S01]  /*0fd0*/  ULDC.64 UR10, c[0x0][0x418] ;  /* 0x00010600000a7ab9 */ /* 0x000fe20000000a00 */
[----:B------:R-:W-:Y:S01]  /*0fe0*/  UIADD3 UR4, UR9, -UR4, URZ ;  /* 0x8000000409047290 */ /* 0x000fe2000fffe03f */
[----:B------:R-:W-:Y:S01]  /*0ff0*/  ULDC UR41, c[0x0][0xc48] ;  /* 0x0003120000297ab9 */ /* 0x000fe20000000800 */
[----:B------:R-:W-:Y:S02]  /*1000*/  UISETP.NE.U32.AND UP0, UPT, UR10, URZ, UPT ;  /* 0x0000003f0a00728c */ /* 0x000fe4000bf05070 */
[----:B------:R-:W-:-:S02]  /*1010*/  USHF.L.U32 UR43, UR6, 0x7, URZ ;  /* 0x00000007062b7899 */ /* 0x000fc4000800063f */
[----:B------:R-:W-:Y:S01]  /*1020*/  UISETP.NE.AND UP2, UPT, UR41, 0x1, UPT ;  /* 0x000000012900788c */ /* 0x000fe2000bf45270 */
[----:B------:R-:W-:Y:S01]  /*1030*/  ULDC UR13, c[0x0][0xc54] ;  /* 0x00031500000d7ab9 */ /* 0x000fe20000000800 */
[----:B------:R-:W-:Y:S02]  /*1040*/  UISETP.NE.AND.EX UP0, UPT, UR11, URZ, UPT, UP0 ;  /* 0x0000003f0b00728c */ /* 0x000fe4000bf05300 */
[----:B------:R-:W-:Y:S02]  /*1050*/  UIADD3 UR10, UR43, 0x7f, URZ ;  /* 0x0000007f2b0a7890 */ /* 0x000fe4000fffe03f */
[----:B------:R-:W-:Y:S01]  /*1060*/  UIMAD UR13, UR8, UR13, UR4 ;  /* 0x0000000d080d72a4 */ /* 0x000fe2000f8e0204 */
[----:B------:R-:W-:Y:S01]  /*1070*/  ULDC UR42, c[0x0][0x424] ;  /* 0x00010900002a7ab9 */ /* 0x000fe20000000800 */
[----:B------:R-:W-:Y:S01]  /*1080*/  ULDC UR51, c[0x0][0x288] ;  /* 0x0000a20000337ab9 */ /* 0x000fe20000000800 */
[----:B------:R-:W-:Y:S01]  /*1090*/  ULDC.64 UR4, c[0x0][0x9e0] ;  /* 0x0002780000047ab9 */ /* 0x000fe20000000a00 */
[----:B------:R-:W-:Y:S01]  /*10a0*/  @UP1 ULDC UR8, c[0x0][0x44c] ;  /* 0x0001130000081ab9 */ /* 0x000fe20000000800 */
[----:B------:R-:W-:-:S02]  /*10b0*/  UIADD3 UR11, -UR51, 0x1, URZ ;  /* 0x00000001330b7890 */ /* 0x000fc4000fffe13f */
[----:B------:R-:W-:Y:S02]  /*10c0*/  UISETP.GE.AND UP3, UPT, UR5, 0x1, UPT ;  /* 0x000000010500788c */ /* 0x000fe4000bf66270 */
[----:B------:R-:W-:Y:S02]  /*10d0*/  USEL UR42, UR42, 0x1, UP0 ;  /* 0x000000012a2a7887 */ /* 0x000fe40008000000 */
[----:B------:R-:W-:Y:S01]  /*10e0*/  UIMAD.WIDE.U32 UR8, UR10, UR8, URZ ;  /* 0x000000080a0872a5 */ /* 0x000fe2000f8e003f */
[----:B------:R-:W-:Y:S01]  /*10f0*/  ULDC UR12, c[0x0][0x2f0] ;  /* 0x0000bc00000c7ab9 */ /* 0x000fe20000000800 */
[----:B------:R-:W-:Y:S01]  /*1100*/  @UP1 ULDC UR15, c[0x0][0x450] ;  /* 0x00011400000f1ab9 */ /* 0x000fe20000000800 */
[----:B------:R-:W-:Y:S01]  /*1110*/  @UP2 ULDC UR6, c[0x0][0xc4c] ;  /* 0x0003130000062ab9 */ /* 0x000fe20000000800 */
[----:B------:R-:W-:Y:S01]  /*1120*/  UIMAD UR11, UR42, UR12, UR11 ;  /* 0x0000000c2a0b72a4 */ /* 0x000fe2000f8e020b */
[----:B------:R-:W-:Y:S01]  /*1130*/  PLOP3.LUT P1, PT, PT, PT, UP3, 0x80, 0x0 ;  /* 0x000000000000781c */ /* 0x000fe20003f2f038 */
[----:B------:R-:W-:-:S02]  /*1140*/  @UP1 USHF.R.U32.HI UR10, URZ, UR15, UR9 ;  /* 0x0000000f3f0a1299 */ /* 0x000fc40008011609 */
[----:B------:R-:W-:Y:S01]  /*1150*/  UIMAD.WIDE.U32 UR6, UR13, UR6, URZ ;  /* 0x000000060d0672a5 */ /* 0x000fe2000f8e003f */
[----:B------:R-:W-:Y:S01]  /*1160*/  @UP2 ULDC UR14, c[0x0][0xc50] ;  /* 0x00031400000e2ab9 */ /* 0x000fe20000000800 */
[----:B------:R-:W-:Y:S01]  /*1170*/  UIADD3 UR10, UR11, UR10, URZ ;  /* 0x0000000a0b0a7290 */ /* 0x000fe2000fffe03f */
[----:B------:R-:W-:Y:S01]  /*1180*/  UMOV UR44, UR13 ;  /* 0x0000000d002c7c82 */ /* 0x000fe20008000000 */
[----:B------:R-:W-:Y:S02]  /*1190*/  @UP2 USHF.R.U32.HI UR44, URZ, UR14, UR7 ;  /* 0x0000000e3f2c2299 */ /* 0x000fe40008011607 */
[----:B------:R-:W-:Y:S02]  /*11a0*/  UIADD3 UR4, UR10, UR4, URZ ;  /* 0x000000040a047290 */ /* 0x000fe4000fffe03f */
[----:B------:R-:W-:-:S04]  /*11b0*/  UIADD3 UR6, -UR44, URZ, URZ ;  /* 0x0000003f2c067290 */ /* 0x000fc8000fffe13f */
[----:B------:R-:W-:Y:S01]  /*11c0*/  UIMAD UR41, UR41, UR6, UR13 ;  /* 0x00000006292972a4 */ /* 0x000fe2000f8e020d */
[----:B------:R-:W-:Y:S01]  /*11d0*/  IMAD.U32 R0, RZ, RZ, UR4 ;  /* 0x00000004ff007e24 */ /* 0x000fe2000f8e00ff */
[----:B------:R-:W-:Y:S10]  /*11e0*/  @!P1 BRA `(.L_x_974) ;  /* 0x0000000000409947 */ /* 0x000ff40003800000 */
[----:B------:R-:W-:Y:S01]  /*11f0*/  ISETP.LT.AND P0, PT, RZ, UR10, PT ;  /* 0x0000000aff007c0c */ /* 0x000fe2000bf01270 */
[----:B------:R-:W-:-:S12]  /*1200*/  UIADD3 UR4, UR10, -0x1, URZ ;  /* 0xffffffff0a047890 */ /* 0x000fd8000fffe03f */
[----:B------:R-:W-:Y:S05]  /*1210*/  @P0 BRA `(.L_x_975) ;  /* 0x00000000001c0947 */ /* 0x000fea0003800000 */
[----:B------:R-:W-:Y:S02]  /*1220*/  UISETP.NE.AND UP0, UPT, UR5, 0x1, UPT ;  /* 0x000000010500788c */ /* 0x000fe4000bf05270 */
[----:B------:R-:W-:-:S09]  /*1230*/  UIADD3 UR4, -UR10, URZ, URZ ;  /* 0x0000003f0a047290 */ /* 0x000fd2000fffe13f */
[----:B------:R-:W-:Y:S02]  /*1240*/  @UP0 ULDC.64 UR8, c[0x0][0x9e8] ;  /* 0x00027a0000080ab9 */ /* 0x000fe40000000a00 */
[----:B------:R-:W-:-:S04]  /*1250*/  UIMAD.WIDE.U32 UR6, UR4, UR8, URZ ;  /* 0x00000008040672a5 */ /* 0x000fc8000f8e003f */
[----:B------:R-:W-:-:S04]  /*1260*/  @UP0 USHF.R.U32.HI UR4, URZ, UR9, UR7 ;  /* 0x000000093f040299 */ /* 0x000fc80008011607 */
[----:B------:R-:W-:Y:S01]  /*1270*/  ULOP3.LUT UR4, URZ, UR4, URZ, 0x33, !UPT ;  /* 0x000000043f047292 */ /* 0x000fe2000f8e333f */
[----:B------:R-:W-:Y:S11]  /*1280*/  BRA `(.L_x_976) ;  /* 0x0000000000107947 */ /* 0x000ff60003800000 */
.L_x_975:
[----:B------:R-:W-:-:S11]  /*1290*/  UISETP.NE.AND UP0, UPT, UR5, 0x1, UPT ;  /* 0x000000010500788c */ /* 0x000fd6000bf05270 */
[----:B------:R-:W-:Y:S02]  /*12a0*/  @UP0 ULDC.64 UR8, c[0x0][0x9e8] ;  /* 0x00027a0000080ab9 */ /* 0x000fe40000000a00 */
[----:B------:R-:W-:-:S04]  /*12b0*/  UIMAD.WIDE.U32 UR6, UR4, UR8, URZ ;  /* 0x00000008040672a5 */ /* 0x000fc8000f8e003f */
[----:B------:R-:W-:-:S12]  /*12c0*/  @UP0 USHF.R.U32.HI UR4, URZ, UR9, UR7 ;  /* 0x000000093f040299 */ /* 0x000fd80008011607 */
.L_x_976:
[----:B------:R-:W-:-:S06]  /*12d0*/  UIMAD UR4, UR4, UR5, UR5 ;  /* 0x00000005040472a4 */ /* 0x000fcc000f8e0205 */
[----:B------:R-:W-:-:S07]  /*12e0*/  VIMNMX R0, R0, UR4, PT ;  /* 0x0000000400007c48 */ /* 0x000fce000bfe0100 */
.L_x_974:
[----:B------:R-:W-:Y:S01]  /*12f0*/  UIMAD UR4, UR42, UR12, 0x7f ;  /* 0x0000007f2a0474a4 */ /* 0x000fe2000f8e020c */
[----:B------:R-:W-:Y:S01]  /*1300*/  VIADD R0, R0, 0x7f ;  /* 0x0000007f00007836 */ /* 0x000fe20000000000 */
[----:B------:R-:W-:Y:S01]  /*1310*/  @UP1 ULDC UR6, c[0x0][0x44c] ;  /* 0x0001130000061ab9 */ /* 0x000fe20000000800 */
[----:B------:R-:W-:Y:S01]  /*1320*/  @UP1 ULDC UR10, c[0x0][0x450] ;  /* 0x00011400000a1ab9 */ /* 0x000fe20000000800 */
[----:B------:R-:W-:Y:S02]  /*1330*/  USHF.R.S32.HI UR8, URZ, 0x1f, UR4 ;  /* 0x0000001f3f087899 */ /* 0x000fe40008011404 */
[----:B------:R-:W-:Y:S01]  /*1340*/  UIMAD.WIDE.U32 UR6, UR43, UR6, URZ ;  /* 0x000000062b0672a5 */ /* 0x000fe2000f8e003f */
[----:B------:R-:W-:Y:S01]  /*1350*/  SHF.R.S32.HI R3, RZ, 0x1f, R0 ;  /* 0x0000001fff037819 */ /* 0x000fe20000011400 */
[----:B------:R-:W-:Y:S01]  /*1360*/  UMOV UR9, UR43 ;  /* 0x0000002b00097c82 */ /* 0x000fe20008000000 */
[----:B------:R-:W-:Y:S02]  /*1370*/  ULEA.HI UR8, UR8, UR4, URZ, 0x7 ;  /* 0x0000000408087291 */ /* 0x000fe4000f8f383f */
[----:B------:R-:W-:Y:S01]  /*1380*/  @UP1 USHF.R.U32.HI UR9, URZ, UR10, UR7 ;  /* 0x0000000a3f091299 */ /* 0x000fe20008011607 */
[----:B------:R-:W-:Y:S01]  /*1390*/  LEA.HI R3, R3, R0, RZ, 0x7 ;  /* 0x0000000003037211 */ /* 0x000fe200078f38ff */
[----:B------:R-:W-:-:S02]  /*13a0*/  UIMAD UR51, UR42, UR12, -UR51 ;  /* 0x0000000c2a3372a4 */ /* 0x000fc4000f8e0a33 */
[----:B------:R-:W-:Y:S01]  /*13b0*/  USHF.R.S32.HI UR8, URZ, 0x7, UR8 ;  /* 0x000000073f087899 */ /* 0x000fe20008011408 */
[----:B------:R-:W-:Y:S01]  /*13c0*/  SHF.R.S32.HI R3, RZ, 0x7, R3 ;  /* 0x00000007ff037819 */ /* 0x000fe20000011403 */
[----:B------:R-:W-:-:S03]  /*13d0*/  UIADD3 UR4, UR51, UR9, URZ ;  /* 0x0000000933047290 */ /* 0x000fc6000fffe03f */
[----:B------:R-:W-:Y:S01]  /*13e0*/  ULDC UR9, c[0x0][0x9dc] ;  /* 0x0002770000097ab9 */ /* 0x000fe20000000800 */
[----:B------:R-:W-:Y:S01]  /*13f0*/  VIMNMX R88, R3, UR8, PT ;  /* 0x0000000803587c48 */ /* 0x000fe2000bfe0100 */
[----:B------:R-:W-:Y:S01]  /*1400*/  UIADD3 UR9, UR4, -UR9, URZ ;  /* 0x8000000904097290 */ /* 0x000fe2000fffe03f */
[----:B------:R-:W-:Y:S11]  /*1410*/  @!P1 BRA `(.L_x_977) ;  /* 0x0000000000449947 */ /* 0x000ff60003800000 */
[----:B------:R-:W-:-:S06]  /*1420*/  UISETP.GT.AND UP0, UPT, UR4, -0x1, UPT ;  /* 0xffffffff0400788c */ /* 0x000fcc000bf04270 */
[----:B------:R-:W-:-:S13]  /*1430*/  PLOP3.LUT P0, PT, PT, PT, UP0, 0x80, 0x0 ;  /* 0x000000000000781c */ /* 0x000fda0003f0f008 */
[----:B------:R-:W-:Y:S05]  /*1440*/  @P0 BRA `(.L_x_978) ;  /* 0x00000000001c0947 */ /* 0x000fea0003800000 */
[----:B------:R-:W-:Y:S02]  /*1450*/  UISETP.NE.AND UP0, UPT, UR5, 0x1, UPT ;  /* 0x000000010500788c */ /* 0x000fe4000bf05270 */
[----:B------:R-:W-:-:S09]  /*1460*/  ULOP3.LUT UR4, URZ, UR4, URZ, 0x33, !UPT ;  /* 0x000000043f047292 */ /* 0x000fd2000f8e333f */
[----:B------:R-:W-:Y:S02]  /*1470*/  @UP0 ULDC.64 UR10, c[0x0][0x9e8] ;  /* 0x00027a00000a0ab9 */ /* 0x000fe40000000a00 */
[----:B------:R-:W-:-:S04]  /*1480*/  UIMAD.WIDE.U32 UR6, UR4, UR10, URZ ;  /* 0x0000000a040672a5 */ /* 0x000fc8000f8e003f */
[----:B------:R-:W-:-:S04]  /*1490*/  @UP0 USHF.R.U32.HI UR4, URZ, UR11, UR7 ;  /* 0x0000000b3f040299 */ /* 0x000fc80008011607 */
[----:B------:R-:W-:Y:S01]  /*14a0*/  ULOP3.LUT UR4, URZ, UR4, URZ, 0x33, !UPT ;  /* 0x000000043f047292 */ /* 0x000fe2000f8e333f */
[----:B------:R-:W-:Y:S11]  /*14b0*/  BRA `(.L_x_979) ;  /* 0x0000000000107947 */ /* 0x000ff60003800000 */
.L_x_978:
[----:B------:R-:W-:-:S11]  /*14c0*/  UISETP.NE.AND UP0, UPT, UR5, 0x1, UPT ;  /* 0x000000010500788c */ /* 0x000fd6000bf05270 */
[----:B------:R-:W-:Y:S02]  /*14d0*/  @UP0 ULDC.64 UR10, c[0x0][0x9e8] ;  /* 0x00027a00000a0ab9 */ /* 0x000fe40000000a00 */
[----:B------:R-:W-:-:S04]  /*14e0*/  UIMAD.WIDE.U32 UR6, UR4, UR10, URZ ;  /* 0x0000000a040672a5 */ /* 0x000fc8000f8e003f */
[----:B------:R-:W-:-:S12]  /*14f0*/  @UP0 USHF.R.U32.HI UR4, URZ, UR11, UR7 ;  /* 0x0000000b3f040299 */ /* 0x000fd80008011607 */
.L_x_979:
[----:B------:R-:W-:-:S04]  /*1500*/  UIMAD UR4, UR4, UR5, URZ ;  /* 0x00000005040472a4 */ /* 0x000fc8000f8e023f */
[----:B------:R-:W-:-:S04]  /*1510*/  UISETP.LT.AND UP0, UPT, UR9, UR4, UPT ;  /* 0x000000040900728c */ /* 0x000fc8000bf01270 */
[----:B------:R-:W-:-:S12]  /*1520*/  USEL UR9, UR9, UR4, !UP0 ;  /* 0x0000000409097287 */ /* 0x000fd8000c000000 */
.L_x_977:
[----:B------:R-:W-:Y:S01]  /*1530*/  USHF.R.S32.HI UR4, URZ, 0x1f, UR9 ;  /* 0x0000001f3f047899 */ /* 0x000fe20008011409 */
[----:B------:R-:W-:Y:S01]  /*1540*/  PLOP3.LUT P0, PT, PT, PT, PT, 0x80, 0x0 ;  /* 0x000000000000781c */ /* 0x000fe20003f0f070 */
[----:B------:R-:W-:Y:S01]  /*1550*/  IMAD.MOV.U32 R0, RZ, RZ, RZ ;  /* 0x000000ffff007224 */ /* 0x000fe200078e00ff */
[----:B------:R-:W-:Y:S01]  /*1560*/  CS2R R118, SRZ ;  /* 0x0000000000767805 */ /* 0x000fe2000001ff00 */
[----:B------:R-:W-:Y:S01]  /*1570*/  ULEA.HI UR4, UR4, UR9, URZ, 0x7 ;  /* 0x0000000904047291 */ /* 0x000fe2000f8f383f */
[----:B------:R-:W-:Y:S01]  /*1580*/  IMAD.MOV.U32 R2, RZ, RZ, RZ ;  /* 0x000000ffff027224 */ /* 0x000fe200078e00ff */
[----:B------:R-:W-:Y:S02]  /*1590*/  CS2R R4, SRZ ;  /* 0x0000000000047805 */ /* 0x000fe4000001ff00 */
[----:B------:R-:W-:Y:S01]  /*15a0*/  CS2R R116, SRZ ;  /* 0x0000000000747805 */ /* 0x000fe2000001ff00 */
[----:B------:R-:W-:Y:S01]  /*15b0*/  USHF.R.S32.HI UR4, URZ, 0x7, UR4 ;  /* 0x000000073f047899 */ /* 0x000fe20008011404 */
[----:B------:R-:W-:-:S02]  /*15c0*/  CS2R R6, SRZ ;  /* 0x0000000000067805 */ /* 0x000fc4000001ff00 */
[----:B------:R-:W-:Y:S02]  /*15d0*/  CS2R R110, SRZ ;  /* 0x00000000006e7805 */ /* 0x000fe4000001ff00 */
[----:B------:R-:W-:Y:S01]  /*15e0*/  CS2R R8, SRZ ;  /* 0x0000000000087805 */ /* 0x000fe2000001ff00 */
[----:B------:R-:W-:Y:S01]  /*15f0*/  UISETP.LT.AND UP0, UPT, URZ, UR4, UPT ;  /* 0x000000043f00728c */ /* 0x000fe2000bf01270 */
[----:B------:R-:W-:Y:S02]  /*1600*/  CS2R R108, SRZ ;  /* 0x00000000006c7805 */ /* 0x000fe4000001ff00 */
[----:B------:R-:W-:Y:S02]  /*1610*/  CS2R R10, SRZ ;  /* 0x00000000000a7805 */ /* 0x000fe4000001ff00 */
[----:B------:R-:W-:Y:S01]  /*1620*/  CS2R R102, SRZ ;  /* 0x0000000000667805 */ /* 0x000fe2000001ff00 */
[----:B------:R-:W-:Y:S01]  /*1630*/  USEL UR40, URZ, UR4, !UP0 ;  /* 0x000000043f287287 */ /* 0x000fe2000c000000 */
[----:B------:R-:W-:-:S02]  /*1640*/  CS2R R12, SRZ ;  /* 0x00000000000c7805 */ /* 0x000fc4000001ff00 */
[----:B------:R-:W-:Y:S02]  /*1650*/  CS2R R100, SRZ ;  /* 0x0000000000647805 */ /* 0x000fe4000001ff00 */
[----:B------:R-:W-:Y:S02]  /*1660*/  CS2R R14, SRZ ;  /* 0x00000000000e7805 */ /* 0x000fe4000001ff00 */
[----:B------:R-:W-:Y:S02]  /*1670*/  CS2R R94, SRZ ;  /* 0x00000000005e7805 */ /* 0x000fe4000001ff00 */
[----:B------:R-:W-:Y:S02]  /*1680*/  CS2R R20, SRZ ;  /* 0x0000000000147805 */ /* 0x000fe4000001ff00 */
[----:B------:R-:W-:Y:S02]  /*1690*/  ISETP.GT.AND P1, PT, R88, UR40, PT ;  /* 0x0000002858007c0c */ /* 0x000fe4000bf24270 */
        /* <DEDUP_REMOVED lines=33> */
[----:B------:R-:W-:Y:S02]  /*18b0*/  IMAD.MOV.U32 R96, RZ, RZ, RZ ;  /* 0x000000ffff607224 */ /* 0x000fe400078e00ff */
[----:B------:R-:W-:Y:S01]  /*18c0*/  IMAD.MOV.U32 R133, RZ, RZ, RZ ;  /* 0x000000ffff857224 */ /* 0x000fe200078e00ff */
[----:B------:R-:W-:Y:S06]  /*18d0*/  @!P1 BRA `(.L_x_980) ;  /* 0x000000e800b89947 */ /* 0x000fec0003800000 */
        /* <DEDUP_REMOVED lines=31> */
.L_x_981:
        /* <DEDUP_REMOVED lines=11> */
[----:B------:R-:W-:Y:S01]  /*1b80*/  @UP1 USHF.R.S32.HI UR12, URZ, 0x1f, UR44 ;  /* 0x0000001f3f0c1899 */ /* 0x000fe2000801142c */
[----:B------:R-:W-:Y:S01]  /*1b90*/  @UP0 ULDC.64 UR16, c[0x0][0x9a8] ;  /* 0x00026a0000100ab9 */ /* 0x000fe20000000a00 */
[----:B------:R-:W-:Y:S01]  /*1ba0*/  @UP1 ULDC.64 UR14, c[0x0][0x9b8] ;  /* 0x00026e00000e1ab9 */ /* 0x000fe20000000a00 */
[----:B------:R-:W-:Y:S02]  /*1bb0*/  @UP0 UIMAD UR10, UR10, UR16, URZ ;  /* 0x000000100a0a02a4 */ /* 0x000fe4000f8e023f */
[----:B------:R-:W-:Y:S02]  /*1bc0*/  @UP1 UIMAD UR12, UR12, UR14, URZ ;  /* 0x0000000e0c0c12a4 */ /* 0x000fe4000f8e023f */
[----:B------:R-:W-:Y:S02]  /*1bd0*/  @UP0 UIMAD.WIDE.U32 UR8, UR44, UR16, URZ ;  /* 0x000000102c0802a5 */ /* 0x000fe4000f8e003f */
[----:B------:R-:W-:-:S02]  /*1be0*/  @UP0 UIMAD UR17, UR44, UR17, UR10 ;  /* 0x000000112c1102a4 */ /* 0x000fc4000f8e020a */
[----:B------:R-:W-:Y:S02]  /*1bf0*/  @UP0 USHF.R.S32.HI UR16, URZ, 0x1f, UR41 ;  /* 0x0000001f3f100899 */ /* 0x000fe40008011429 */
[----:B------:R-:W-:Y:S02]  /*1c00*/  @UP1 UIMAD.WIDE.U32 UR10, UR44, UR14, URZ ;  /* 0x0000000e2c0a12a5 */ /* 0x000fe4000f8e003f */
[----:B------:R-:W-:Y:S02]  /*1c10*/  @UP1 UIMAD UR18, UR44, UR15, UR12 ;  /* 0x0000000f2c1212a4 */ /* 0x000fe4000f8e020c */
[----:B------:R-:W-:Y:S01]  /*1c20*/  @UP1 USHF.R.S32.HI UR19, URZ, 0x1f, UR41 ;  /* 0x0000001f3f131899 */ /* 0x000fe20008011429 */
[----:B------:R-:W-:Y:S01]  /*1c30*/  @UP0 ULDC.64 UR14, c[0x0][0x9b0] ;  /* 0x00026c00000e0ab9 */ /* 0x000fe20000000a00 */
[----:B------:R-:W-:Y:S01]  /*1c40*/  @UP1 ULDC.64 UR12, c[0x0][0x9c0] ;  /* 0x00027000000c1ab9 */ /* 0x000fe20000000a00 */
[----:B------:R-:W-:Y:S02]  /*1c50*/  @UP0 UIMAD UR16, UR16, UR14, URZ ;  /* 0x0000000e101002a4 */ /* 0x000fe4000f8e023f */
[----:B------:R-:W-:-:S02]  /*1c60*/  @UP0 UIADD3 UR9, UR9, UR17, URZ ;  /* 0x0000001109090290 */ /* 0x000fc4000fffe03f */
[----:B------:R-:W-:Y:S02]  /*1c70*/  @UP1 UIMAD UR17, UR19, UR12, URZ ;  /* 0x0000000c131112a4 */ /* 0x000fe4000f8e023f */
[----:B------:R-:W-:Y:S02]  /*1c80*/  @UP1 UIADD3 UR11, UR11, UR18, URZ ;  /* 0x000000120b0b1290 */ /* 0x000fe4000fffe03f */
[----:B------:R-:W-:Y:S02]  /*1c90*/  @UP0 UIMAD UR16, UR41, UR15, UR16 ;  /* 0x0000000f291002a4 */ /* 0x000fe4000f8e0210 */
[----:B------:R-:W-:Y:S02]  /*1ca0*/  @UP0 UIMAD.WIDE.U32 UR14, UR41, UR14, UR8 ;  /* 0x0000000e290e02a5 */ /* 0x000fe4000f8e0008 */
[----:B------:R-:W-:Y:S02]  /*1cb0*/  @UP1 UIMAD UR8, UR41, UR13, UR17 ;  /* 0x0000000d290812a4 */ /* 0x000fe4000f8e0211 */
[----:B------:R-:W-:-:S02]  /*1cc0*/  @UP1 UIMAD.WIDE.U32 UR12, UR41, UR12, UR10 ;  /* 0x0000000c290c12a5 */ /* 0x000fc4000f8e000a */
[----:B------:R-:W-:Y:S02]  /*1cd0*/  @UP0 UIADD3 UR9, UR15, UR16, URZ ;  /* 0x000000100f090290 */ /* 0x000fe4000fffe03f */
[----:B------:R-:W-:Y:S02]  /*1ce0*/  @UP0 ULEA UR6, UP2, UR14, UR6, 0x2 ;  /* 0x000000060e060291 */ /* 0x000fe4000f84103f */
[----:B------:R-:W-:Y:S02]  /*1cf0*/  @UP1 UIADD3 UR8, UR13, UR8, URZ ;  /* 0x000000080d081290 */ /* 0x000fe4000fffe03f */
[----:B------:R-:W-:Y:S02]  /*1d00*/  @UP1 ULEA UR4, UP3, UR12, UR4, 0x2 ;  /* 0x000000040c041291 */ /* 0x000fe4000f86103f */
[----:B------:R-:W-:Y:S01]  /*1d10*/  @UP0 ULEA.HI.X UR7, UR14, UR7, UR9, 0x2, UP2 ;  /* 0x000000070e070291 */ /* 0x000fe200090f1409 */
[----:B------:R-:W-:Y:S01]  /*1d20*/  IMAD.U32 R2, RZ, RZ, UR6 ;  /* 0x00000006ff027e24 */ /* 0x000fe2000f8e00ff */
[----:B------:R-:W-:-:S02]  /*1d30*/  @UP1 ULEA.HI.X UR5, UR12, UR5, UR8, 0x2, UP3 ;  /* 0x000000050c051291 */ /* 0x000fc400098f1408 */
[----:B------:R-:W-:Y:S02]  /*1d40*/  IMAD.U32 R4, RZ, RZ, UR4 ;  /* 0x00000004ff047e24 */ /* 0x000fe4000f8e00ff */
[----:B------:R-:W-:Y:S02]  /*1d50*/  IMAD.U32 R3, RZ, RZ, UR7 ;  /* 0x00000007ff037e24 */ /* 0x000fe4000f8e00ff */
[----:B------:R-:W-:-:S03]  /*1d60*/  IMAD.U32 R5, RZ, RZ, UR5 ;  /* 0x00000005ff057e24 */ /* 0x000fc6000f8e00ff */
[----:B------:R-:W2:Y:S04]  /*1d70*/  @P0 LDG.E R7, desc[UR48][R2.64] ;  /* 0x0000003002070981 */ /* 0x000ea8000c1e1900 */
[----:B------:R-:W2:Y:S01]  /*1d80*/  @P1 LDG.E R0, desc[UR48][R4.64] ;  /* 0x0000003004001981 */ /* 0x000ea2000c1e1900 */
[----:B------:R-:W-:Y:S01]  /*1d90*/  ULEA.HI UR4, UR46, UR46, URZ, 0x1 ;  /* 0x0000002e2e047291 */ /* 0x000fe2000f8f083f */
[----:B------:R-:W-:-:S03]  /*1da0*/  IMAD.U32 R8, RZ, RZ, UR47 ;  /* 0x0000002fff087e24 */ /* 0x000fc6000f8e00ff */
[----:B------:R-:W-:Y:S02]  /*1db0*/  ULOP3.LUT UR4, UR4, 0xfffffffe, URZ, 0xc0, !UPT ;  /* 0xfffffffe04047892 */ /* 0x000fe4000f8ec03f */
[----:B------:R-:W-:Y:S02]  /*1dc0*/  ISETP.NE.AND P0, PT, R8, 0x3, PT ;  /* 0x000000030800780c */ /* 0x000fe40003f05270 */
[----:B------:R-:W-:-:S06]  /*1dd0*/  UIADD3 UR4, UR46, -UR4, URZ ;  /* 0x800000042e047290 */ /* 0x000fcc000fffe03f */
[----:B------:R-:W-:Y:S01]  /*1de0*/  IMAD.U32 R6, RZ, RZ, UR4 ;  /* 0x00000004ff067e24 */ /* 0x000fe2000f8e00ff */
[----:B------:R-:W-:-:S04]  /*1df0*/  ULDC UR4, c[0x0][0x9d8] ;  /* 0x0002760000047ab9 */ /* 0x000fc80000000800 */
[----:B------:R-:W-:-:S04]  /*1e00*/  SHF.L.U32 R6, R6, 0x1f, RZ ;  /* 0x0000001f06067819 */ /* 0x000fc800000006ff */
[----:B------:R-:W0:Y:S01]  /*1e10*/  SYNCS.PHASECHK.TRANS64.TRYWAIT P1, [UR36+0x2a800], R6 ;  /* 0x02a80006ff0075a7 */ /* 0x000e220008020164 */
[----:B--2---:R-:W-:-:S04]  /*1e20*/  FMUL.FTZ R0, R7, R0 ;  /* 0x0000000007007220 */ /* 0x004fc80000410000 */
[----:B------:R-:W-:Y:S01]  /*1e30*/  FMUL.FTZ R0, R0, UR4 ;  /* 0x0000000400007c20 */ /* 0x000fe20008410000 */
[----:B0-----:R-:W-:Y:S06]  /*1e40*/  @!P1 BRA `(.L_x_982) ;  /* 0x0000015800449947 */ /* 0x001fec0003800000 */
.L_x_1161:
[----:B------:R-:W-:Y:S05]  /*1e50*/  @!P0 BRA `(.L_x_983) ;  /* 0x0000000000048947 */ /* 0x000fea0003800000 */
[----:B------:R-:W-:Y:S01]  /*1e60*/  BPT.TRAP 0x1 ;  /* 0x000000040000795c */ /* 0x000fe20000300000 */
.L_x_983:
[----:B------:R-:W-:Y:S02]  /*1e70*/  IMAD.U32 R9, RZ, RZ, UR50 ;  /* 0x00000032ff097e24 */ /* 0x000fe4000f8e00ff */
[----:B------:R-:W-:-:S03]  /*1e80*/  IMAD.U32 R2, RZ, RZ, UR45 ;  /* 0x0000002dff027e24 */ /* 0x000fc6000f8e00ff */
[----:B------:R-:W-:Y:S02]  /*1e90*/  LEA R9, R9, UR36, 0x3 ;  /* 0x0000002409097c11 */ /* 0x000fe4000f8e18ff */
[----:B------:R-:W-:-:S04]  /*1ea0*/  SHF.L.U32 R2, R2, 0x1f, RZ ;  /* 0x0000001f02027819 */ /* 0x000fc800000006ff */
[----:B------:R1:W2:Y:S01]  /*1eb0*/  SYNCS.PHASECHK.TRANS64.TRYWAIT P2, [R9+URZ+0x2a830], R2 ;  /* 0x02a83002090075a7 */ /* 0x0002a2000804017f */
[----:B------:R-:W-:Y:S05]  /*1ec0*/  @!P0 BRA `(.L_x_984) ;  /* 0x0000000000048947 */ /* 0x000fea0003800000 */
[----:B------:R-:W-:Y:S01]  /*1ed0*/  BPT.TRAP 0x1 ;  /* 0x000000040000795c */ /* 0x000fe20000300000 */
.L_x_984:
[----:B0-----:R-:W0:Y:S02]  /*1ee0*/  S2R R3, SR_TID.X ;  /* 0x0000000000037919 */ /* 0x001e240000002100 */
[----:B0-----:R-:W-:Y:S01]  /*1ef0*/  LOP3.LUT P1, RZ, R3, 0x7f, RZ, 0xc0, !PT ;  /* 0x0000007f03ff7812 */ /* 0x001fe2000782c0ff */
[----:B--2---:R-:W-:-:S12]  /*1f00*/  @P2 BRA `(.L_x_985) ;  /* 0x0000000000082947 */ /* 0x004fd80003800000 */
[----:B------:R-:W0:Y:S02]  /*1f10*/  SYNCS.PHASECHK.TRANS64.TRYWAIT P2, [R9+URZ+0x2a830], R2 ;  /* 0x02a83002090075a7 */ /* 0x000e24000804017f */
[----:B0-----:R-:W-:Y:S05]  /*1f20*/  @!P2 BRA `(.L_x_986) ;  /* 0x000001580024a947 */ /* 0x001fea0003800000 */
.L_x_985:
[----:B------:R-:W-:Y:S05]  /*1f30*/  WARPSYNC.ALL ;  /* 0x0000000000007948 */ /* 0x000fea0003800000 */
[----:B------:R-:W-:Y:S01]  /*1f40*/  UIADD3 UR4, UR36, 0x1e400, URZ ;  /* 0x0001e40024047890 */ /* 0x000fe2000fffe03f */
[----:B------:R-:W-:Y:S01]  /*1f50*/  WARPGROUP.ARRIVE ;  /* 0x00000000000079c5 */ /* 0x000fe20000000000 */
[----:B------:R-:W-:Y:S01]  /*1f60*/  ULOP3.LUT UR24, UR52, 0x10000, URZ, 0xfc, !UPT ;  /* 0x0001000034187892 */ /* 0x000fe2000f8efc3f */
[----:B------:R-:W-:Y:S01]  /*1f70*/  VIADD R3, R17, UR43 ;  /* 0x0000002b11037c36 */ /* 0x000fe20008000000 */
[----:B------:R-:W-:Y:S01]  /*1f80*/  USHF.R.U32.HI UR4, URZ, 0x4, UR4 ;  /* 0x000000043f047899 */ /* 0x000fe20008011604 */
[----:B------:R-:W2:Y:S01]  /*1f90*/  LDC R136, c[0x0][0x2f0] ;  /* 0x0000bc00ff887b82 */ /* 0x000ea20000000800 */
[----:B------:R-:W-:Y:S01]  /*1fa0*/  UMOV UR25, 0x80000020 ;  /* 0x8000002000197882 */ /* 0x000fe20000000000 */
[----:B------:R-:W-:Y:S01]  /*1fb0*/  UMOV UR27, 0x80000020 ;  /* 0x80000020001b7882 */ /* 0x000fe20000000000 */
[----:B------:R-:W-:Y:S01]  /*1fc0*/  ULOP3.LUT UR4, UR4, 0x3fff, URZ, 0xc0, !UPT ;  /* 0x00003fff04047892 */ /* 0x000fe2000f8ec03f */
[----:B------:R-:W-:Y:S01]  /*1fd0*/  IMAD.MOV.U32 R5, RZ, RZ, R3 ;  /* 0x000000ffff057224 */ /* 0x000fe200078e0003 */
[----:B------:R-:W-:Y:S01]  /*1fe0*/  UMOV UR5, 0x80000020 ;  /* 0x8000002000057882 */ /* 0x000fe20000000000 */
[----:B------:R-:W-:Y:S01]  /*1ff0*/  UMOV UR7, 0x80000020 ;  /* 0x8000002000077882 */ /* 0x000fe20000000000 */
[----:B------:R-:W-:Y:S01]  /*2000*/  ULOP3.LUT UR28, UR4, 0x10000, URZ, 0xfc, !UPT ;  /* 0x00010000041c7892 */ /* 0x000fe2000f8efc3f */
[----:B------:R-:W3:Y:S01]  /*2010*/  LDC R137, c[0x0][0x288] ;  /* 0x0000a200ff897b82 */ /* 0x000ee20000000800 */
[----:B------:R-:W-:Y:S01]  /*2020*/  UIADD3 UR4, UR24, 0x2, URZ ;  /* 0x0000000218047890 */ /* 0x000fe2000fffe03f */
[----:B------:R-:W-:Y:S01]  /*2030*/  IMAD.MOV.U32 R7, RZ, RZ, -0x80 ;  /* 0xffffff80ff077424 */ /* 0x000fe200078e00ff */
[----:B------:R-:W-:-:S02]  /*2040*/  UIMAD UR26, UR50, 0x600, UR28 ;  /* 0x00000600321a78a4 */ /* 0x000fc4000f8e021c */
[----:B------:R-:W-:Y:S02]  /*2050*/  UIADD3 UR8, UR24, 0x200, URZ ;  /* 0x0000020018087890 */ /* 0x000fe4000fffe03f */
[----:B------:R-:W-:Y:S02]  /*2060*/  UIADD3 UR6, UR26, 0x2, URZ ;  /* 0x000000021a067890 */ /* 0x000fe4000fffe03f */
[----:B------:R-:W-:Y:S01]  /*2070*/  UIADD3 UR10, UR26, 0x200, URZ ;  /* 0x000002001a0a7890 */ /* 0x000fe2000fffe03f */
[----:B------:R-:W-:Y:S02]  /*2080*/  UMOV UR9, 0x80000020 ;  /* 0x8000002000097882 */ /* 0x000fe40000000000 */
[----:B------:R-:W-:Y:S01]  /*2090*/  QGMMA.64x128x32.F32.E4M3.E4M3 R24, gdesc[UR24], RZ, !UPT, gsb0 ;  /* 0x01e00000181879f3 */ /* 0x000fe2000c0008ff */
[----:B------:R-:W-:Y:S01]  /*20a0*/  UMOV UR11, 0x80000020 ;  /* 0x80000020000b7882 */ /* 0x000fe20000000000 */
[----:B------:R-:W-:Y:S02]  /*20b0*/  UIADD3 UR12, UR24, 0x202, URZ ;  /* 0x00000202180c7890 */ /* 0x000fe4000fffe03f */
[----:B------:R-:W-:Y:S01]  /*20c0*/  UIADD3 UR14, UR26, 0x202, URZ ;  /* 0x000002021a0e7890 */ /* 0x000fe2000fffe03f */
[----:B------:R-:W-:Y:S01]  /*20d0*/  UMOV UR13, 0x80000020 ;  /* 0x80000020000d7882 */ /* 0x000fe20000000000 */
[----:B------:R-:W-:Y:S01]  /*20e0*/  UMOV UR15, 0x80000020 ;  /* 0x80000020000f7882 */ /* 0x000fe20000000000 */
[----:B------:R-:W-:-:S02]  /*20f0*/  UIADD3 UR16, UR24, 0x400, URZ ;  /* 0x0000040018107890 */ /* 0x000fc4000fffe03f */
[----:B------:R-:W-:Y:S01]  /*2100*/  UIADD3 UR18, UR26, 0x400, URZ ;  /* 0x000004001a127890 */ /* 0x000fe2000fffe03f */
[----:B------:R-:W-:Y:S01]  /*2110*/  UMOV UR17, 0x80000020 ;  /* 0x8000002000117882 */ /* 0x000fe20000000000 */
[----:B------:R-:W-:Y:S01]  /*2120*/  UMOV UR19, 0x80000020 ;  /* 0x8000002000137882 */ /* 0x000fe20000000000 */
[----:B------:R-:W-:Y:S02]  /*2130*/  UIADD3 UR20, UR24, 0x402, URZ ;  /* 0x0000040218147890 */ /* 0x000fe4000fffe03f */
[----:B------:R-:W-:Y:S01]  /*2140*/  UIADD3 UR22, UR26, 0x402, URZ ;  /* 0x000004021a167890 */ /* 0x000fe2000fffe03f */
[----:B------:R-:W-:Y:S01]  /*2150*/  UMOV UR21, 0x80000020 ;  /* 0x8000002000157882 */ /* 0x000fe20000000000 */
[----:B------:R-:W-:Y:S01]  /*2160*/  UMOV UR23, 0x80000020 ;  /* 0x8000002000177882 */ /* 0x000fe20000000000 */
[----:B------:R-:W-:Y:S02]  /*2170*/  ULDC UR29, c[0x0][0x9dc] ;  /* 0x00027700001d7ab9 */ /* 0x000fe40000000800 */
[----:B------:R-:W-:Y:S01]  /*2180*/  ULOP3.LUT UR29, URZ, UR29, URZ, 0x33, !UPT ;  /* 0x0000001d3f1d7292 */ /* 0x000fe2000f8e333f */
[----:B------:R-:W-:-:S02]  /*2190*/  WARPGROUP.DEPBAR.LE gsb0, 0x0 ;  /* 0x00008000000079c5 */ /* 0x000fc40000010000 */
[----:B------:R-:W-:-:S06]  /*21a0*/  WARPGROUP.ARRIVE ;  /* 0x00000000000079c5 */ /* 0x000fcc0000000000 */
[----:B------:R-:W-:Y:S01]  /*21b0*/  QGMMA.64x128x32.F32.E4M3.E4M3 R24, gdesc[UR4], R24, gsb0 ;  /* 0x01e00000041879f3 */ /* 0x000fe20008000818 */
[----:B------:R-:W-:Y:S02]  /*21c0*/  ULDC UR6, c[0x0][0x448] ;  /* 0x0001120000067ab9 */ /* 0x000fe40000000800 */
[----:B------:R-:W-:-:S06]  /*21d0*/  UISETP.NE.AND UP0, UPT, UR6, 0x1, UPT ;  /* 0x000000010600788c */ /* 0x000fcc000bf05270 */
[----:B------:R-:W-:Y:S02]  /*21e0*/  PLOP3.LUT P2, PT, PT, PT, UP0, 0x80, 0x0 ;  /* 0x000000000000781c */ /* 0x000fe40003f4f008 */
[----:B------:R-:W-:-:S03]  /*21f0*/  PLOP3.LUT P3, PT, PT, PT, UP0, 0x80, 0x0 ;  /* 0x000000000000781c */ /* 0x000fc60003f6f008 */
[----:B------:R-:W-:-:S08]  /*2200*/  @UP0 ULDC UR6, c[0x0][0x44c] ;  /* 0x0001130000060ab9 */ /* 0x000fd00000000800 */
[----:B------:R-:W-:Y:S01]  /*2210*/  @P2 IMAD.HI.U32 R6, R3, UR6, RZ ;  /* 0x0000000603062c27 */ /* 0x000fe2000f8e00ff */
[----:B------:R-:W-:-:S03]  /*2220*/  @UP0 ULDC UR6, c[0x0][0x450] ;  /* 0x0001140000060ab9 */ /* 0x000fc60000000800 */
[----:B------:R-:W-:Y:S01]  /*2230*/  @!P1 VIADD R3, R9, 0x2a840 ;  /* 0x0002a84009039836 */ /* 0x000fe20000000000 */
[----:B------:R-:W-:Y:S01]  /*2240*/  @P3 SHF.R.U32.HI R5, RZ, UR6, R6 ;  /* 0x00000006ff053c19 */ /* 0x000fe20008011606 */
[----:B------:R-:W-:Y:S02]  /*2250*/  ULDC.64 UR6, c[0x0][0x9e0] ;  /* 0x0002780000067ab9 */ /* 0x000fe40000000a00 */
[----:B------:R-:W-:Y:S01]  /*2260*/  UISETP.GE.AND UP1, UPT, UR7, 0x1, UPT ;  /* 0x000000010700788c */ /* 0x000fe2000bf26270 */
[----:B------:R-:W-:Y:S01]  /*2270*/  @!P1 PRMT R3, RZ, 0x654, R3 ;  /* 0x00000654ff039816 */ /* 0x000fe20000000003 */
[----:B01----:R-:W0:Y:S04]  /*2280*/  SHFL.IDX PT, R9, R5, RZ, 0x1c1f ;  /* 0x001c1fff05097589 */ /* 0x003e2800000e0000 */
[----:B------:R-:W-:Y:S01]  /*2290*/  PLOP3.LUT P2, PT, PT, PT, UP1, 0x40, 0x0 ;  /* 0x000000000000781c */ /* 0x000fe20003f4e818 */
[----:B------:R-:W-:-:S02]  /*22a0*/  WARPGROUP.DEPBAR.LE gsb0, 0x0 ;  /* 0x00008000000079c5 */ /* 0x000fc40000010000 */
[----:B------:R-:W-:-:S06]  /*22b0*/  WARPGROUP.ARRIVE ;  /* 0x00000000000079c5 */ /* 0x000fcc0000000000 */
[----:B------:R-:W-:Y:S03]  /*22c0*/  QGMMA.64x128x32.F32.E4M3.E4M3 R24, gdesc[UR8], R24, gsb0 ;  /* 0x01e00000081879f3 */ /* 0x000fe60008000818 */
[----:B------:R-:W-:Y:S02]  /*22d0*/  WARPGROUP.DEPBAR.LE gsb0, 0x0 ;  /* 0x00008000000079c5 */ /* 0x000fe40000010000 */
[----:B------:R-:W-:-:S07]  /*22e0*/  WARPGROUP.ARRIVE ;  /* 0x00000000000079c5 */ /* 0x000fce0000000000 */
        /* <DEDUP_REMOVED lines=8> */
[C---:B------:R-:W-:Y:S01]  /*2370*/  FMUL.FTZ R71, R0.reuse, R71 ;  /* 0x0000004700477220 */ /* 0x040fe20000410000 */
[C---:B------:R-:W-:Y:S01]  /*2380*/  FMUL.FTZ R25, R0.reuse, R25 ;  /* 0x0000001900197220 */ /* 0x040fe20000410000 */
[C---:B------:R-:W-:Y:S01]  /*2390*/  FMUL.FTZ R28, R0.reuse, R28 ;  /* 0x0000001c001c7220 */ /* 0x040fe20000410000 */
[C---:B------:R-:W-:Y:S01]  /*23a0*/  FMUL.FTZ R29, R0.reuse, R29 ;  /* 0x0000001d001d7220 */ /* 0x040fe20000410000 */
[----:B------:R1:W4:Y:S01]  /*23b0*/  MUFU.TANH R96, R71 ;  /* 0x0000004700607308 */ /* 0x0003220000002400 */
[C---:B------:R-:W-:Y:S01]  /*23c0*/  FMUL.FTZ R32, R0.reuse, R32 ;  /* 0x0000002000207220 */ /* 0x040fe20000410000 */
[C---:B------:R-:W-:Y:S01]  /*23d0*/  FMUL.FTZ R33, R0.reuse, R33 ;  /* 0x0000002100217220 */ /* 0x040fe20000410000 */
[C---:B------:R-:W-:Y:S01]  /*23e0*/  FMUL.FTZ R36, R0.reuse, R36 ;  /* 0x0000002400247220 */ /* 0x040fe20000410000 */
[C---:B------:R-:W-:Y:S01]  /*23f0*/  FMUL.FTZ R48, R0.reuse, R48 ;  /* 0x0000003000307220 */ /* 0x040fe20000410000 */
[C---:B------:R-:W-:Y:S01]  /*2400*/  FMUL.FTZ R49, R0.reuse, R49 ;  /* 0x0000003100317220 */ /* 0x040fe20000410000 */
[C---:B------:R-:W-:Y:S01]  /*2410*/  FMUL.FTZ R4, R0.reuse, R24 ;  /* 0x0000001800047220 */ /* 0x040fe20000410000 */
[----:B------:R-:W-:Y:S01]  /*2420*/  FMUL.FTZ R2, R0, R26 ;  /* 0x0000001a00027220 */ /* 0x000fe20000410000 */
[----:B------:R5:W0:Y:S01]  /*2430*/  MUFU.TANH R8, R25 ;  /* 0x0000001900087308 */ /* 0x000a220000002400 */
[----:B-1----:R-:W-:-:S02]  /*2440*/  IMAD R71, R88, R7, 0x80 ;  /* 0x0000008058477424 */ /* 0x002fc400078e0207 */
[C---:B------:R-:W-:Y:S01]  /*2450*/  FMUL.FTZ R10, R0.reuse, R27 ;  /* 0x0000001b000a7220 */ /* 0x040fe20000410000 */
[C---:B------:R-:W-:Y:S01]  /*2460*/  FMUL.FTZ R21, R0.reuse, R42 ;  /* 0x0000002a00157220 */ /* 0x040fe20000410000 */
[C---:B------:R-:W-:Y:S01]  /*2470*/  FMUL.FTZ R24, R0.reuse, R43 ;  /* 0x0000002b00187220 */ /* 0x040fe20000410000 */
[----:B------:R-:W-:Y:S02]  /*2480*/  VIADD R7, R71, 0x1 ;  /* 0x0000000147077836 */ /* 0x000fe40000000000 */
[C---:B------:R-:W-:Y:S01]  /*2490*/  FMUL.FTZ R11, R0.reuse, R30 ;  /* 0x0000001e000b7220 */ /* 0x040fe20000410000 */
[C---:B------:R-:W-:Y:S01]  /*24a0*/  FMUL.FTZ R12, R0.reuse, R31 ;  /* 0x0000001f000c7220 */ /* 0x040fe20000410000 */
[----:B------:R1:W0:Y:S01]  /*24b0*/  MUFU.TANH R89, R28 ;  /* 0x0000001c00597308 */ /* 0x0002220000002400 */
[C---:B------:R-:W-:Y:S01]  /*24c0*/  FMUL.FTZ R13, R0.reuse, R34 ;  /* 0x00000022000d7220 */ /* 0x040fe20000410000 */
[C---:B------:R-:W-:Y:S01]  /*24d0*/  FMUL.FTZ R14, R0.reuse, R35 ;  /* 0x00000023000e7220 */ /* 0x040fe20000410000 */
[C---:B-----5:R-:W-:Y:S01]  /*24e0*/  FMUL.FTZ R25, R0.reuse, R46 ;  /* 0x0000002e00197220 */ /* 0x060fe20000410000 */
[C---:B------:R-:W-:Y:S01]  /*24f0*/  FMUL.FTZ R26, R0.reuse, R47 ;  /* 0x0000002f001a7220 */ /* 0x040fe20000410000 */
[C---:B------:R-:W-:Y:S01]  /*2500*/  FMUL.FTZ R27, R0.reuse, R50 ;  /* 0x00000032001b7220 */ /* 0x040fe20000410000 */
[C---:B------:R-:W-:Y:S01]  /*2510*/  FMUL.FTZ R15, R0.reuse, R38 ;  /* 0x00000026000f7220 */ /* 0x040fe20000410000 */
[C---:B------:R-:W-:Y:S01]  /*2520*/  FMUL.FTZ R20, R0.reuse, R39 ;  /* 0x0000002700147220 */ /* 0x040fe20000410000 */
[----:B------:R5:W0:Y:S01]  /*2530*/  MUFU.TANH R90, R29 ;  /* 0x0000001d005a7308 */ /* 0x000a220000002400 */
[C---:B------:R-:W-:Y:S01]  /*2540*/  FMUL.FTZ R40, R0.reuse, R40 ;  /* 0x0000002800287220 */ /* 0x040fe20000410000 */
[C---:B------:R-:W-:Y:S01]  /*2550*/  FMUL.FTZ R41, R0.reuse, R41 ;  /* 0x0000002900297220 */ /* 0x040fe20000410000 */
[C---:B------:R-:W-:Y:S01]  /*2560*/  FMUL.FTZ R45, R0.reuse, R45 ;  /* 0x0000002d002d7220 */ /* 0x040fe20000410000 */
[C---:B-1----:R-:W-:Y:S01]  /*2570*/  FMUL.FTZ R28, R0.reuse, R51 ;  /* 0x00000033001c7220 */ /* 0x042fe20000410000 */
[C---:B------:R-:W-:Y:S01]  /*2580*/  FMUL.FTZ R52, R0.reuse, R52 ;  /* 0x0000003400347220 */ /* 0x040fe20000410000 */
[C---:B------:R-:W-:Y:S01]  /*2590*/  FMUL.FTZ R53, R0.reuse, R53 ;  /* 0x0000003500357220 */ /* 0x040fe20000410000 */
[C---:B------:R-:W-:Y:S01]  /*25a0*/  FMUL.FTZ R30, R0.reuse, R55 ;  /* 0x00000037001e7220 */ /* 0x040fe20000410000 */
[----:B------:R1:W0:Y:S01]  /*25b0*/  MUFU.TANH R91, R32 ;  /* 0x00000020005b7308 */ /* 0x0002220000002400 */
[C---:B-----5:R-:W-:Y:S01]  /*25c0*/  FMUL.FTZ R29, R0.reuse, R54 ;  /* 0x00000036001d7220 */ /* 0x060fe20000410000 */
[C---:B------:R-:W-:Y:S01]  /*25d0*/  FMUL.FTZ R56, R0.reuse, R56 ;  /* 0x0000003800387220 */ /* 0x040fe20000410000 */
[C---:B------:R-:W-:Y:S01]  /*25e0*/  FMUL.FTZ R57, R0.reuse, R57 ;  /* 0x0000003900397220 */ /* 0x040fe20000410000 */
[C---:B------:R-:W-:Y:S01]  /*25f0*/  FMUL.FTZ R31, R0.reuse, R58 ;  /* 0x0000003a001f7220 */ /* 0x040fe20000410000 */
[C---:B------:R-:W-:Y:S01]  /*2600*/  FMUL.FTZ R60, R0.reuse, R60 ;  /* 0x0000003c003c7220 */ /* 0x040fe20000410000 */
[C---:B------:R-:W-:Y:S01]  /*2610*/  FMUL.FTZ R34, R0.reuse, R63 ;  /* 0x0000003f00227220 */ /* 0x040fe20000410000 */
[C---:B------:R-:W-:Y:S01]  /*2620*/  FMUL.FTZ R35, R0.reuse, R66 ;  /* 0x0000004200237220 */ /* 0x040fe20000410000 */
[----:B------:R5:W0:Y:S01]  /*2630*/  MUFU.TANH R92, R33 ;  /* 0x00000021005c7308 */ /* 0x000a220000002400 */
[C---:B-1----:R-:W-:Y:S01]  /*2640*/  FMUL.FTZ R32, R0.reuse, R59 ;  /* 0x0000003b00207220 */ /* 0x042fe20000410000 */
[C---:B------:R-:W-:Y:S01]  /*2650*/  FMUL.FTZ R74, R0.reuse, R74 ;  /* 0x0000004a004a7220 */ /* 0x040fe20000410000 */
[C---:B------:R-:W-:Y:S01]  /*2660*/  FMUL.FTZ R75, R0.reuse, R75 ;  /* 0x0000004b004b7220 */ /* 0x040fe20000410000 */
[C---:B------:R-:W-:Y:S01]  /*2670*/  FMUL.FTZ R76, R0.reuse, R76 ;  /* 0x0000004c004c7220 */ /* 0x040fe20000410000 */
        /* <DEDUP_REMOVED lines=12> */
[----:B-1----:R-:W-:Y:S01]  /*2740*/  FMUL.FTZ R36, R0, R67 ;  /* 0x0000004300247220 */ /* 0x002fe20000410000 */
[----:B------:R-:W-:-:S02]  /*2750*/  IMAD R7, R16, -0x2, R7 ;  /* 0xfffffffe10077824 */ /* 0x000fc400078e0207 */
        /* <DEDUP_REMOVED lines=10> */
[----:B------:R-:W-:Y:S01]  /*2800*/  FMUL.FTZ R73, R0, R73 ;  /* 0x0000004900497220 */ /* 0x000fe20000410000 */
[----:B--2---:R-:W-:Y:S01]  /*2810*/  IMAD R6, R136, UR42, R7 ;  /* 0x0000002a88067c24 */ /* 0x004fe2000f8e0207 */
[----:B------:R2:W-:Y:S01]  /*2820*/  @!P1 SYNCS.ARRIVE.TRANS64.RED.A1T0 RZ, [R3+URZ], RZ ;  /* 0x000000ff03ff99a7 */ /* 0x0005e2000810043f */
[----:B------:R-:W4:Y:S01]  /*2830*/  MUFU.TANH R58, R60 ;  /* 0x0000003c003a7308 */ /* 0x000f220000002400 */
[----:B-1----:R-:W-:Y:S01]  /*2840*/  FMUL.FTZ R49, R0, R86 ;  /* 0x0000005600317220 */ /* 0x002fe20000410000 */
[----:B---3--:R-:W-:-:S02]  /*2850*/  IMAD.IADD R6, R6, 0x1, -R137 ;  /* 0x0000000106067824 */ /* 0x008fc400078e0a89 */
[----:B------:R-:W-:Y:S01]  /*2860*/  FMUL.FTZ R37, R0, R37 ;  /* 0x0000002500257220 */ /* 0x000fe20000410000 */
[----:B------:R-:W-:Y:S01]  /*2870*/  LEA R79, R88, 0xffffff80, 0x7 ;  /* 0xffffff80584f7811 */ /* 0x000fe200078e38ff */
[----:B------:R-:W-:Y:S02]  /*2880*/  VIADD R83, R6, UR6 ;  /* 0x0000000606537c36 */ /* 0x000fe40008000000 */
[----:B------:R-:W1:Y:S01]  /*2890*/  MUFU.TANH R4, R4 ;  /* 0x0000000400047308 */ /* 0x000e620000002400 */
[----:B--2---:R-:W-:Y:S02]  /*28a0*/  IMAD R3, R136, UR42, R71 ;  /* 0x0000002a88037c24 */ /* 0x004fe4000f8e0247 */
[----:B------:R-:W-:Y:S02]  /*28b0*/  VIADD R86, R6, UR29 ;  /* 0x0000001d06567c36 */ /* 0x000fe40008000000 */
[----:B------:R-:W-:Y:S02]  /*28c0*/  IMAD R82, R16, -0x2, R3 ;  /* 0xfffffffe10527824 */ /* 0x000fe400078e0203 */
[----:B0-----:R-:W-:Y:S01]  /*28d0*/  IMAD.IADD R38, R86, 0x1, R9 ;  /* 0x0000000156267824 */ /* 0x001fe200078e0209 */
[----:B------:R-:W0:Y:S08]  /*28e0*/  MUFU.TANH R2, R2 ;  /* 0x0000000200027308 */ /* 0x000e300000002400 */
[----:B------:R-:W2:Y:S08]  /*28f0*/  MUFU.TANH R10, R10 ;  /* 0x0000000a000a7308 */ /* 0x000eb00000002400 */
[----:B------:R-:W3:Y:S08]  /*2900*/  MUFU.TANH R11, R11 ;  /* 0x0000000b000b7308 */ /* 0x000ef00000002400 */
[----:B------:R-:W0:Y:S08]  /*2910*/  MUFU.TANH R12, R12 ;  /* 0x0000000c000c7308 */ /* 0x000e300000002400 */
        /* <DEDUP_REMOVED lines=48> */
[----:B------:R5:W0:Y:S02]  /*2c20*/  MUFU.TANH R94, R37 ;  /* 0x00000025005e7308 */ /* 0x000a240000002400 */
[----:B-----5:R-:W-:Y:S01]  /*2c30*/  VIADDMNMX R37, R9, R83, R82, PT ;  /* 0x0000005309257246 */ /* 0x020fe20003800152 */
[----:B-1234-:R-:W-:Y:S06]  /*2c40*/  @P2 BRA `(.L_x_987) ;  /* 0x00000000005c2947 */ /* 0x01efec0003800000 */
[----:B------:R-:W-:Y:S01]  /*2c50*/  IMAD R6, R136, UR42, R9 ;  /* 0x0000002a88067c24 */ /* 0x000fe2000f8e0209 */
[----:B------:R-:W-:Y:S03]  /*2c60*/  BSSY B0, `(.L_x_988) ;  /* 0x0000011000007945 */ /* 0x000fe60003800000 */
[----:B------:R-:W-:-:S05]  /*2c70*/  IMAD.IADD R6, R6, 0x1, -R137 ;  /* 0x0000000106067824 */ /* 0x000fca00078e0a89 */
[----:B------:R-:W-:-:S13]  /*2c80*/  ISETP.GT.AND P2, PT, R6, -0x1, PT ;  /* 0xffffffff0600780c */ /* 0x000fda0003f44270 */
[----:B------:R-:W-:Y:S05]  /*2c90*/  @P2 BRA `(.L_x_989) ;  /* 0x0000000000202947 */ /* 0x000fea0003800000 */
[----:B------:R-:W-:Y:S01]  /*2ca0*/  UISETP.NE.AND UP2, UPT, UR7, 0x1, UPT ;  /* 0x000000010700788c */ /* 0x000fe2000bf45270 */
[----:B------:R-:W-:-:S05]  /*2cb0*/  LOP3.LUT R6, RZ, R6, RZ, 0x33, !PT ;  /* 0x00000006ff067212 */ /* 0x000fca00078e33ff */
[----:B------:R-:W-:-:S05]  /*2cc0*/  PLOP3.LUT P2, PT, PT, PT, UP2, 0x80, 0x0 ;  /* 0x000000000000781c */ /* 0x000fca0003f4f028 */
[----:B------:R-:W-:-:S08]  /*2cd0*/  @UP2 ULDC.64 UR10, c[0x0][0x9e8] ;  /* 0x00027a00000a2ab9 */ /* 0x000fd00000000a00 */
[----:B------:R-:W-:-:S05]  /*2ce0*/  @P2 IMAD.HI.U32 R3, R6, UR10, RZ ;  /* 0x0000000a06032c27 */ /* 0x000fca000f8e00ff */
[----:B------:R-:W-:-:S04]  /*2cf0*/  @P2 SHF.R.U32.HI R6, RZ, UR11, R3 ;  /* 0x0000000bff062c19 */ /* 0x000fc80008011603 */
[----:B------:R-:W-:Y:S01]  /*2d00*/  LOP3.LUT R6, RZ, R6, RZ, 0x33, !PT ;  /* 0x00000006ff067212 */ /* 0x000fe200078e33ff */
[----:B------:R-:W-:Y:S06]  /*2d10*/  BRA `(.L_x_990) ;  /* 0x0000000000147947 */ /* 0x000fec0003800000 */
.L_x_989:
[----:B------:R-:W-:-:S06]  /*2d20*/  UISETP.NE.AND UP2, UPT, UR7, 0x1, UPT ;  /* 0x000000010700788c */ /* 0x000fcc000bf45270 */
[----:B------:R-:W-:-:S05]  /*2d30*/  PLOP3.LUT P2, PT, PT, PT, UP2, 0x80, 0x0 ;  /* 0x000000000000781c */ /* 0x000fca0003f4f028 */
[----:B------:R-:W-:-:S08]  /*2d40*/  @UP2 ULDC.64 UR10, c[0x0][0x9e8] ;  /* 0x00027a00000a2ab9 */ /* 0x000fd00000000a00 */
[----:B------:R-:W-:-:S05]  /*2d50*/  @P2 IMAD.HI.U32 R3, R6, UR10, RZ ;  /* 0x0000000a06032c27 */ /* 0x000fca000f8e00ff */
[----:B------:R-:W-:-:S07]  /*2d60*/  @P2 SHF.R.U32.HI R6, RZ, UR11, R3 ;  /* 0x0000000bff062c19 */ /* 0x000fce0008011603 */
.L_x_990:
[----:B------:R-:W-:Y:S05]  /*2d70*/  BSYNC B0 ;  /* 0x0000000000007941 */ /* 0x000fea0003800000 */
.L_x_988:
[----:B------:R-:W-:-:S04]  /*2d80*/  IMAD R3, R6, UR7, -R79 ;  /* 0x0000000706037c24 */ /* 0x000fc8000f8e0a4f */
[----:B------:R-:W-:-:S05]  /*2d90*/  IMAD R3, R16, -0x2, R3 ;  /* 0xfffffffe10037824 */ /* 0x000fca00078e0203 */
[----:B------:R-:W-:Y:S02]  /*2da0*/  VIMNMX R38, R38, R3, !PT ;  /* 0x0000000326267248 */ /* 0x000fe40007fe0100 */
[----:B------:R-:W-:-:S07]  /*2db0*/  VIADDMNMX R37, R3, UR7, R37, PT ;  /* 0x0000000703257c46 */ /* 0x000fce000b800125 */
.L_x_987:
[C---:B------:R-:W-:Y:S01]  /*2dc0*/  ISETP.GE.AND P2, PT, R71.reuse, 0x2, PT ;  /* 0x000000024700780c */ /* 0x040fe20003f46270 */
[----:B------:R-:W1:Y:S01]  /*2dd0*/  SHFL.IDX PT, R5, R5, 0x1, 0x1c1f ;  /* 0x003c1f0005057f89 */ /* 0x000e6200000e0000 */
[C---:B------:R-:W-:Y:S02]  /*2de0*/  ISETP.GE.AND P5, PT, R71.reuse, 0xa, PT ;  /* 0x0000000a4700780c */ /* 0x040fe40003fa6270 */
[----:B------:R-:W-:Y:S02]  /*2df0*/  ISETP.GT.AND P3, PT, R38, 0x1, !P2 ;  /* 0x000000012600780c */ /* 0x000fe40005764270 */
[----:B------:R-:W-:Y:S02]  /*2e00*/  ISETP.GE.AND P4, PT, R71, 0x9, PT ;  /* 0x000000094700780c */ /* 0x000fe40003f86270 */
[----:B------:R-:W-:Y:S02]  /*2e10*/  ISETP.LT.OR P3, PT, R37, 0x2, P3 ;  /* 0x000000022500780c */ /* 0x000fe40001f61670 */
[----:B------:R-:W-:-:S02]  /*2e20*/  P2R R87, PR, RZ, 0x10 ;  /* 0x00000010ff577803 */ /* 0x000fc40000000000 */
[----:B------:R-:W-:Y:S02]  /*2e30*/  FSEL R98, R8, -INF , !P3 ;  /* 0xff80000008627808 */ /* 0x000fe40005800000 */
[C---:B------:R-:W-:Y:S02]  /*2e40*/  ISETP.GT.AND P3, PT, R38.reuse, 0x9, !P5 ;  /* 0x000000092600780c */ /* 0x040fe40006f64270 */
[----:B------:R-:W-:Y:S02]  /*2e50*/  P2R R99, PR, RZ, 0x20 ;  /* 0x00000020ff637803 */ /* 0x000fe40000000000 */
[----:B------:R-:W-:Y:S02]  /*2e60*/  ISETP.LT.OR P3, PT, R37, 0xa, P3 ;  /* 0x0000000a2500780c */ /* 0x000fe40001f61670 */
[----:B------:R-:W-:Y:S02]  /*2e70*/  ISETP.GT.AND P4, PT, R38, 0x8, !P4 ;  /* 0x000000082600780c */ /* 0x000fe40006784270 */
[----:B------:R-:W-:-:S02]  /*2e80*/  ISETP.GE.AND P5, PT, R71, 0x11, PT ;  /* 0x000000114700780c */ /* 0x000fc40003fa6270 */
[----:B------:R-:W-:Y:S02]  /*2e90*/  FSEL R90, R90, -INF , !P3 ;  /* 0xff8000005a5a7808 */ /* 0x000fe40005800000 */
[----:B------:R-:W-:Y:S02]  /*2ea0*/  ISETP.LT.OR P4, PT, R37, 0x9, P4 ;  /* 0x000000092500780c */ /* 0x000fe40002781670 */
[----:B------:R-:W-:Y:S02]  /*2eb0*/  ISETP.GT.AND P3, PT, R38, 0x10, !P5 ;  /* 0x000000102600780c */ /* 0x000fe40006f64270 */
[----:B------:R-:W-:Y:S02]  /*2ec0*/  FSEL R100, R89, -INF , !P4 ;  /* 0xff80000059647808 */ /* 0x000fe40006000000 */
[----:B------:R-:W-:Y:S02]  /*2ed0*/  ISETP.LT.OR P3, PT, R37, 0x11, P3 ;  /* 0x000000112500780c */ /* 0x000fe40001f61670 */
[----:B------:R-:W-:-:S02]  /*2ee0*/  ISETP.GE.AND P4, PT, R71, 0x12, PT ;  /* 0x000000124700780c */ /* 0x000fc40003f86270 */
[----:B------:R-:W-:Y:S02]  /*2ef0*/  FSEL R102, R91, -INF , !P3 ;  /* 0xff8000005b667808 */ /* 0x000fe40005800000 */
[----:B------:R-:W-:Y:S02]  /*2f00*/  ISETP.GT.AND P3, PT, R38, 0x11, !P4 ;  /* 0x000000112600780c */ /* 0x000fe40006764270 */
[----:B------:R-:W-:Y:S02]  /*2f10*/  P2R R91, PR, RZ, 0x10 ;  /* 0x00000010ff5b7803 */ /* 0x000fe40000000000 */
[----:B------:R-:W-:Y:S02]  /*2f20*/  ISETP.LT.OR P3, PT, R37, 0x12, P3 ;  /* 0x000000122500780c */ /* 0x000fe40001f61670 */
[----:B------:R-:W-:Y:S02]  /*2f30*/  ISETP.GE.AND P4, PT, R71, 0x19, PT ;  /* 0x000000194700780c */ /* 0x000fe40003f86270 */
[----:B------:R-:W-:-:S02]  /*2f40*/  FSEL R92, R92, -INF , !P3 ;  /* 0xff8000005c5c7808 */ /* 0x000fc40005800000 */
[C---:B------:R-:W-:Y:S02]  /*2f50*/  ISETP.GT.AND P3, PT, R38.reuse, 0x18, !P4 ;  /* 0x000000182600780c */ /* 0x040fe40006764270 */
[----:B------:R-:W-:Y:S02]  /*2f60*/  P2R R101, PR, RZ, 0x10 ;  /* 0x00000010ff657803 */ /* 0x000fe40000000000 */
[----:B------:R-:W-:Y:S02]  /*2f70*/  ISETP.LT.OR P3, PT, R37, 0x19, P3 ;  /* 0x000000192500780c */ /* 0x000fe40001f61670 */
[----:B------:R-:W-:Y:S02]  /*2f80*/  ISETP.GE.AND P4, PT, R71, 0x1a, PT ;  /* 0x0000001a4700780c */ /* 0x000fe40003f86270 */
[----:B------:R-:W-:Y:S02]  /*2f90*/  FSEL R73, R93, -INF , !P3 ;  /* 0xff8000005d497808 */ /* 0x000fe40005800000 */
[----:B------:R-:W-:-:S02]  /*2fa0*/  ISETP.GT.AND P3, PT, R38, 0x19, !P4 ;  /* 0x000000192600780c */ /* 0x000fc40006764270 */
[----:B------:R-:W-:Y:S02]  /*2fb0*/  P2R R93, PR, RZ, 0x10 ;  /* 0x00000010ff5d7803 */ /* 0x000fe40000000000 */
[----:B------:R-:W-:Y:S02]  /*2fc0*/  ISETP.LT.OR P3, PT, R37, 0x1a, P3 ;  /* 0x0000001a2500780c */ /* 0x000fe40001f61670 */
[----:B------:R-:W-:Y:S02]  /*2fd0*/  ISETP.GE.AND P4, PT, R71, 0x21, PT ;  /* 0x000000214700780c */ /* 0x000fe40003f86270 */
[----:B0-----:R-:W-:Y:S02]  /*2fe0*/  FSEL R72, R94, -INF , !P3 ;  /* 0xff8000005e487808 */ /* 0x001fe40005800000 */
[----:B------:R-:W-:Y:S02]  /*2ff0*/  ISETP.GT.AND P3, PT, R38, 0x20, !P4 ;  /* 0x000000202600780c */ /* 0x000fe40006764270 */
[----:B------:R-:W-:-:S02]  /*3000*/  P2R R94, PR, RZ, 0x10 ;  /* 0x00000010ff5e7803 */ /* 0x000fc40000000000 */
[----:B------:R-:W-:Y:S02]  /*3010*/  ISETP.LT.OR P3, PT, R37, 0x21, P3 ;  /* 0x000000212500780c */ /* 0x000fe40001f61670 */
[----:B------:R-:W-:Y:S02]  /*3020*/  ISETP.GE.AND P4, PT, R71, 0x22, PT ;  /* 0x000000224700780c */ /* 0x000fe40003f86270 */
[----:B------:R-:W-:Y:S02]  /*3030*/  FSEL R44, R40, -INF , !P3 ;  /* 0xff800000282c7808 */ /* 0x000fe40005800000 */
[----:B------:R-:W-:Y:S02]  /*3040*/  ISETP.GT.AND P3, PT, R38, 0x21, !P4 ;  /* 0x000000212600780c */ /* 0x000fe40006764270 */
[----:B------:R-:W-:Y:S02]  /*3050*/  P2R R103, PR, RZ, 0x10 ;  /* 0x00000010ff677803 */ /* 0x000fe40000000000 */
[----:B------:R-:W-:-:S02]  /*3060*/  ISETP.LT.OR P3, PT, R37, 0x22, P3 ;  /* 0x000000222500780c */ /* 0x000fc40001f61670 */
[----:B------:R-:W-:Y:S02]  /*3070*/  ISETP.GE.AND P4, PT, R71, 0x29, PT ;  /* 0x000000294700780c */ /* 0x000fe40003f86270 */
[----:B------:R-:W-:Y:S02]  /*3080*/  FSEL R70, R41, -INF , !P3 ;  /* 0xff80000029467808 */ /* 0x000fe40005800000 */
[----:B------:R-:W-:Y:S02]  /*3090*/  ISETP.GT.AND P3, PT, R38, 0x28, !P4 ;  /* 0x000000282600780c */ /* 0x000fe40006764270 */
[----:B------:R-:W-:Y:S02]  /*30a0*/  P2R R41, PR, RZ, 0x10 ;  /* 0x00000010ff297803 */ /* 0x000fe40000000000 */
        /* <DEDUP_REMOVED lines=8> */
[----:B------:R-:W-:Y:S02]  /*3130*/  ISETP.GT.AND P3, PT, R38, 0x30, !P4 ;  /* 0x000000302600780c */ /* 0x000fe40006764270 */
        /* <DEDUP_REMOVED lines=8> */
[----:B------:R-:W-:Y:S02]  /*31c0*/  FSEL R65, R43, -INF , !P3 ;  /* 0xff8000002b417808 */ /* 0x000fe40005800000 */
        /* <DEDUP_REMOVED lines=68> */
[----:B------:R-:W-:Y:S02]  /*3610*/  P2R R89, PR, RZ, 0x20 ;  /* 0x00000020ff597803 */ /* 0x000fe40000000000 */
[----:B------:R-:W-:Y:S02]  /*3620*/  FSEL R8, R77, -INF , !P3 ;  /* 0xff8000004d087808 */ /* 0x000fe40005800000 */
[----:B------:R-:W-:Y:S02]  /*3630*/  ISETP.GE.AND P3, PT, R71, 0x71, PT ;  /* 0x000000714700780c */ /* 0x000fe40003f66270 */
[----:B-1----:R-:W-:Y:S02]  /*3640*/  VIADDMNMX R67, R5, R83, R82, PT ;  /* 0x0000005305437246 */ /* 0x002fe40003800152 */
[----:B------:R-:W-:-:S04]  /*3650*/  ISETP.GT.AND P4, PT, R38, 0x70, !P3 ;  /* 0x000000702600780c */ /* 0x000fc80005f84270 */
[----:B------:R-:W-:-:S04]  /*3660*/  ISETP.LT.OR P4, PT, R37, 0x71, P4 ;  /* 0x000000712500780c */ /* 0x000fc80002781670 */
[----:B------:R-:W-:Y:S02]  /*3670*/  FSEL R7, R80, -INF , !P4 ;  /* 0xff80000050077808 */ /* 0x000fe40006000000 */
[----:B------:R-:W-:-:S04]  /*3680*/  ISETP.GE.AND P4, PT, R71, 0x72, PT ;  /* 0x000000724700780c */ /* 0x000fc80003f86270 */
        /* <DEDUP_REMOVED lines=8> */
[----:B------:R-:W-:Y:S02]  /*3710*/  P2R R40, PR, RZ, 0x40 ;  /* 0x00000040ff287803 */ /* 0x000fe40000000000 */
[----:B------:R-:W-:-:S04]  /*3720*/  ISETP.GT.AND P6, PT, R38, RZ, !P6 ;  /* 0x000000ff2600720c */ /* 0x000fc800077c4270 */
[----:B------:R-:W-:-:S04]  /*3730*/  ISETP.LT.OR P6, PT, R37, 0x1, P6 ;  /* 0x000000012500780c */ /* 0x000fc800037c1670 */
[----:B------:R-:W-:Y:S02]  /*3740*/  FSEL R76, R4, -INF , !P6 ;  /* 0xff800000044c7808 */ /* 0x000fe40007000000 */
[----:B------:R-:W-:Y:S01]  /*3750*/  ISETP.GE.AND P6, PT, R71, 0x7a, PT ;  /* 0x0000007a4700780c */ /* 0x000fe20003fc6270 */
[----:B------:R-:W-:-:S03]  /*3760*/  IMAD.IADD R71, R86, 0x1, R5 ;  /* 0x0000000156477824 */ /* 0x000fc600078e0205 */
[----:B------:R-:W-:Y:S02]  /*3770*/  P2R R77, PR, RZ, 0x40 ;  /* 0x00000040ff4d7803 */ /* 0x000fe40000000000 */
[----:B------:R-:W-:-:S04]  /*3780*/  ISETP.GT.AND P6, PT, R38, 0x79, !P6 ;  /* 0x000000792600780c */ /* 0x000fc800077c4270 */
[----:B------:R-:W-:-:S04]  /*3790*/  ISETP.LT.OR P6, PT, R37, 0x7a, P6 ;  /* 0x0000007a2500780c */ /* 0x000fc800037c1670 */
[----:B------:R-:W-:Y:S02]  /*37a0*/  FSEL R4, R85, -INF , !P6 ;  /* 0xff80000055047808 */ /* 0x000fe40007000000 */
[----:B------:R-:W-:-:S13]  /*37b0*/  PLOP3.LUT P6, PT, PT, PT, UP1, 0x40, 0x0 ;  /* 0x000000000000781c */ /* 0x000fda0003fce818 */
[----:B------:R-:W-:Y:S05]  /*37c0*/  @P6 BRA `(.L_x_991) ;  /* 0x0000000000646947 */ /* 0x000fea0003800000 */
        /* <DEDUP_REMOVED lines=9> */
[----:B------:R-:W-:Y:S01]  /*3860*/  @P6 IMAD.HI.U32 R5, R38, UR10, RZ ;  /* 0x0000000a26056c27 */ /* 0x000fe2000f8e00ff */
[----:B------:R-:W-:-:S13]  /*3870*/  PLOP3.LUT P6, PT, PT, PT, UP2, 0x80, 0x0 ;  /* 0x000000000000781c */ /* 0x000fda0003fcf028 */
[----:B------:R-:W-:-:S04]  /*3880*/  @P6 SHF.R.U32.HI R38, RZ, UR11, R5 ;  /* 0x0000000bff266c19 */ /* 0x000fc80008011605 */
[----:B------:R-:W-:Y:S01]  /*3890*/  LOP3.LUT R38, RZ, R38, RZ, 0x33, !PT ;  /* 0x00000026ff267212 */ /* 0x000fe200078e33ff */
[----:B------:R-:W-:Y:S06]  /*38a0*/  BRA `(.L_x_994) ;  /* 0x0000000000187947 */ /* 0x000fec0003800000 */
.L_x_993:
[----:B------:R-:W-:-:S06]  /*38b0*/  UISETP.NE.AND UP2, UPT, UR7, 0x1, UPT ;  /* 0x000000010700788c */ /* 0x000fcc000bf45270 */
[----:B------:R-:W-:-:S05]  /*38c0*/  PLOP3.LUT P6, PT, PT, PT, UP2, 0x80, 0x0 ;  /* 0x000000000000781c */ /* 0x000fca0003fcf028 */
[----:B------:R-:W-:-:S08]  /*38d0*/  @UP2 ULDC.64 UR10, c[0x0][0x9e8] ;  /* 0x00027a00000a2ab9 */ /* 0x000fd00000000a00 */
[----:B------:R-:W-:Y:S01]  /*38e0*/  @P6 IMAD.HI.U32 R5, R38, UR10, RZ ;  /* 0x0000000a26056c27 */ /* 0x000fe2000f8e00ff */
[----:B------:R-:W-:-:S13]  /*38f0*/  PLOP3.LUT P6, PT, PT, PT, UP2, 0x80, 0x0 ;  /* 0x000000000000781c */ /* 0x000fda0003fcf028 */
[----:B------:R-:W-:-:S07]  /*3900*/  @P6 SHF.R.U32.HI R38, RZ, UR11, R5 ;  /* 0x0000000bff266c19 */ /* 0x000fce0008011605 */
.L_x_994:
[----:B------:R-:W-:Y:S05]  /*3910*/  BSYNC B0 ;  /* 0x0000000000007941 */ /* 0x000fea0003800000 */
.L_x_992:
[----:B------:R-:W-:-:S04]  /*3920*/  IMAD R5, R38, UR7, -R79 ;  /* 0x0000000726057c24 */ /* 0x000fc8000f8e0a4f */
[----:B------:R-:W-:-:S05]  /*3930*/  IMAD R38, R16, -0x2, R5 ;  /* 0xfffffffe10267824 */ /* 0x000fca00078e0205 */
[----:B------:R-:W-:Y:S02]  /*3940*/  VIMNMX R71, R71, R38, !PT ;  /* 0x0000002647477248 */ /* 0x000fe40007fe0100 */
[----:B------:R-:W-:-:S07]  /*3950*/  VIADDMNMX R67, R38, UR7, R67, PT ;  /* 0x0000000726437c46 */ /* 0x000fce000b800143 */
.L_x_991:
[----:B------:R-:W-:Y:S01]  /*3960*/  ISETP.GT.AND P2, PT, R71, 0x1, !P2 ;  /* 0x000000014700780c */ /* 0x000fe20005744270 */
[----:B------:R-:W-:Y:S01]  /*3970*/  ULDC UR30, c[0x0][0x988] ;  /* 0x00026200001e7ab9 */ /* 0x000fe20000000800 */
[----:B------:R-:W-:Y:S01]  /*3980*/  ISETP.NE.AND P6, PT, R89, RZ, PT ;  /* 0x000000ff5900720c */ /* 0x000fe20003fc5270 */
[----:B------:R-:W-:Y:S01]  /*3990*/  @UP0 ULDC UR10, c[0x0][0x44c] ;  /* 0x00011300000a0ab9 */ /* 0x000fe20000000800 */
[----:B------:R-:W-:Y:S01]  /*39a0*/  ISETP.LT.OR P2, PT, R67, 0x2, P2 ;  /* 0x000000024300780c */ /* 0x000fe20001741670 */
[----:B------:R-:W-:Y:S01]  /*39b0*/  UIMAD.WIDE.U32 UR10, UR43, UR10, URZ ;  /* 0x0000000a2b0a72a5 */ /* 0x000fe2000f8e003f */
[----:B------:R-:W-:Y:S01]  /*39c0*/  FMNMX.FTZ R5, R76, R98, !PT ;  /* 0x000000624c057209 */ /* 0x000fe20007810000 */
[----:B------:R-:W-:Y:S01]  /*39d0*/  @UP0 ULDC UR15, c[0x0][0x450] ;  /* 0x00011400000f0ab9 */ /* 0x000fe20000000800 */
[----:B------:R-:W-:Y:S01]  /*39e0*/  FSEL R10, R10, -INF , !P2 ;  /* 0xff8000000a0a7808 */ /* 0x000fe20005000000 */
[----:B------:R-:W-:Y:S01]  /*39f0*/  UMOV UR14, UR43 ;  /* 0x0000002b000e7c82 */ /* 0x000fe20008000000 */
[----:B------:R-:W-:Y:S01]  /*3a00*/  ISETP.NE.AND P2, PT, R87, RZ, PT ;  /* 0x000000ff5700720c */ /* 0x000fe20003f45270 */
[----:B------:R-:W-:Y:S01]  /*3a10*/  @UP0 USHF.R.U32.HI UR14, URZ, UR15, UR11 ;  /* 0x0000000f3f0e0299 */ /* 0x000fe2000801160b */
[----:B------:R-:W-:-:S02]  /*3a20*/  FMNMX.FTZ R5, R100, R5, !PT ;  /* 0x0000000564057209 */ /* 0x000fc40007810000 */
[----:B------:R-:W-:Y:S01]  /*3a30*/  ISETP.GT.AND P2, PT, R71, 0x8, !P2 ;  /* 0x000000084700780c */ /* 0x000fe20005744270 */
[----:B------:R-:W-:Y:S01]  /*3a40*/  UIADD3 UR51, UR51, UR14, URZ ;  /* 0x0000000e33337290 */ /* 0x000fe2000fffe03f */
[----:B------:R-:W-:Y:S02]  /*3a50*/  FMNMX.FTZ R5, R90, R5, !PT ;  /* 0x000000055a057209 */ /* 0x000fe40007810000 */
[----:B------:R-:W-:Y:S01]  /*3a60*/  ISETP.LT.OR P2, PT, R67, 0x9, P2 ;  /* 0x000000094300780c */ /* 0x000fe20001741670 */
[----:B------:R-:W-:Y:S01]  /*3a70*/  UIADD3 UR6, UR51, UR6, URZ ;  /* 0x0000000633067290 */ /* 0x000fe2000fffe03f */
[----:B------:R-:W-:Y:S02]  /*3a80*/  FMNMX.FTZ R5, R102, R5, !PT ;  /* 0x0000000566057209 */ /* 0x000fe40007810000 */
[----:B------:R-:W-:Y:S02]  /*3a90*/  FSEL R11, R11, -INF , !P2 ;  /* 0xff8000000b0b7808 */ /* 0x000fe40005000000 */
[----:B------:R-:W-:-:S02]  /*3aa0*/  ISETP.NE.AND P2, PT, R99, RZ, PT ;  /* 0x000000ff6300720c */ /* 0x000fc40003f45270 */
[C---:B------:R-:W-:Y:S02]  /*3ab0*/  ISETP.GT.AND P3, PT, R71.reuse, 0x70, !P3 ;  /* 0x000000704700780c */ /* 0x040fe40005f64270 */
[C---:B------:R-:W-:Y:S02]  /*3ac0*/  ISETP.GT.AND P2, PT, R71.reuse, 0x9, !P2 ;  /* 0x000000094700780c */ /* 0x040fe40005744270 */
[----:B------:R-:W-:Y:S02]  /*3ad0*/  ISETP.GT.AND P4, PT, R71, 0x71, !P4 ;  /* 0x000000714700780c */ /* 0x000fe40006784270 */
[C---:B------:R-:W-:Y:S02]  /*3ae0*/  ISETP.LT.OR P2, PT, R67.reuse, 0xa, P2 ;  /* 0x0000000a4300780c */ /* 0x040fe40001741670 */
[----:B------:R-:W-:Y:S02]  /*3af0*/  ISETP.LT.OR P3, PT, R67, 0x71, P3 ;  /* 0x000000714300780c */ /* 0x000fe40001f61670 */
[----:B------:R-:W-:-:S02]  /*3b00*/  FSEL R12, R12, -INF , !P2 ;  /* 0xff8000000c0c7808 */ /* 0x000fc40005000000 */
[----:B------:R-:W-:Y:S02]  /*3b10*/  ISETP.GT.AND P2, PT, R71, 0x10, !P6 ;  /* 0x000000104700780c */ /* 0x000fe40007744270 */
[----:B------:R-:W-:Y:S02]  /*3b20*/  ISETP.NE.AND P6, PT, R104, RZ, PT ;  /* 0x000000ff6800720c */ /* 0x000fe40003fc5270 */
[----:B------:R-:W-:Y:S02]  /*3b30*/  ISETP.LT.OR P2, PT, R67, 0x11, P2 ;  /* 0x000000114300780c */ /* 0x000fe40001741670 */
[----:B------:R-:W-:Y:S02]  /*3b40*/  ISETP.GT.AND P5, PT, R71, 0x78, !P5 ;  /* 0x000000784700780c */ /* 0x000fe40006fa4270 */
[----:B------:R-:W-:Y:S02]  /*3b50*/  FSEL R13, R13, -INF , !P2 ;  /* 0xff8000000d0d7808 */ /* 0x000fe40005000000 */
[----:B------:R-:W-:-:S02]  /*3b60*/  ISETP.NE.AND P2, PT, R91, RZ, PT ;  /* 0x000000ff5b00720c */ /* 0x000fc40003f45270 */
[----:B------:R-:W-:Y:S02]  /*3b70*/  ISETP.LT.OR P4, PT, R67, 0x72, P4 ;  /* 0x000000724300780c */ /* 0x000fe40002781670 */
[----:B------:R-:W-:Y:S02]  /*3b80*/  ISETP.GT.AND P2, PT, R71, 0x11, !P2 ;  /* 0x000000114700780c */ /* 0x000fe40005744270 */
[----:B------:R-:W-:Y:S02]  /*3b90*/  FSEL R48, R48, -INF , !P3 ;  /* 0xff80000030307808 */ /* 0x000fe40005800000 */
[C---:B------:R-:W-:Y:S02]  /*3ba0*/  ISETP.LT.OR P2, PT, R67.reuse, 0x12, P2 ;  /* 0x000000124300780c */ /* 0x040fe40001741670 */
[----:B------:R-:W-:Y:S02]  /*3bb0*/  ISETP.LT.OR P5, PT, R67, 0x79, P5 ;  /* 0x000000794300780c */ /* 0x000fe40002fa1670 */
[----:B------:R-:W-:-:S02]  /*3bc0*/  FSEL R14, R14, -INF , !P2 ;  /* 0xff8000000e0e7808 */ /* 0x000fc40005000000 */
[----:B------:R-:W-:Y:S02]  /*3bd0*/  ISETP.NE.AND P2, PT, R101, RZ, PT ;  /* 0x000000ff6500720c */ /* 0x000fe40003f45270 */
[----:B------:R-:W-:Y:S02]  /*3be0*/  FSEL R47, R47, -INF , !P4 ;  /* 0xff8000002f2f7808 */ /* 0x000fe40006000000 */
[----:B------:R-:W-:Y:S02]  /*3bf0*/  ISETP.GT.AND P2, PT, R71, 0x18, !P2 ;  /* 0x000000184700780c */ /* 0x000fe40005744270 */
[----:B------:R-:W-:Y:S02]  /*3c00*/  FSEL R49, R49, -INF , !P5 ;  /* 0xff80000031317808 */ /* 0x000fe40006800000 */
[----:B------:R-:W-:-:S04]  /*3c10*/  ISETP.LT.OR P2, PT, R67, 0x19, P2 ;  /* 0x000000194300780c */ /* 0x000fc80001741670 */
[----:B------:R-:W-:Y:S02]  /*3c20*/  FSEL R15, R15, -INF , !P2 ;  /* 0xff8000000f0f7808 */ /* 0x000fe40005000000 */
[----:B------:R-:W-:-:S04]  /*3c30*/  ISETP.NE.AND P2, PT, R93, RZ, PT ;  /* 0x000000ff5d00720c */ /* 0x000fc80003f45270 */
[----:B------:R-:W-:-:S04]  /*3c40*/  ISETP.GT.AND P2, PT, R71, 0x19, !P2 ;  /* 0x000000194700780c */ /* 0x000fc80005744270 */
        /* <DEDUP_REMOVED lines=22> */
[----:B------:R-:W-:Y:S02]  /*3db0*/  ISETP.NE.AND P2, PT, R42, RZ, PT ;  /* 0x000000ff2a00720c */ /* 0x000fe40003f45270 */
[----:B------:R-:W-:Y:S02]  /*3dc0*/  FMNMX.FTZ R42, R92, R5, !PT ;  /* 0x000000055c2a7209 */ /* 0x000fe40007810000 */
[----:B------:R-:W-:Y:S02]  /*3dd0*/  ISETP.GT.AND P2, PT, R71, 0x31, !P2 ;  /* 0x000000314700780c */ /* 0x000fe40005744270 */
[----:B------:R-:W-:Y:S02]  /*3de0*/  FMNMX.FTZ R5, R73, R42, !PT ;  /* 0x0000002a49057209 */ /* 0x000fe40007810000 */
[----:B------:R-:W-:-:S02]  /*3df0*/  ISETP.LT.OR P2, PT, R67, 0x32, P2 ;  /* 0x000000324300780c */ /* 0x000fc40001741670 */
[----:B------:R-:W-:Y:S02]  /*3e00*/  FMNMX.FTZ R5, R72, R5, !PT ;  /* 0x0000000548057209 */ /* 0x000fe40007810000 */
[----:B------:R-:W-:Y:S02]  /*3e10*/  FSEL R28, R28, -INF , !P2 ;  /* 0xff8000001c1c7808 */ /* 0x000fe40005000000 */
[----:B------:R-:W-:Y:S02]  /*3e20*/  ISETP.NE.AND P2, PT, R43, RZ, PT ;  /* 0x000000ff2b00720c */ /* 0x000fe40003f45270 */
[----:B------:R-:W-:Y:S02]  /*3e30*/  FMNMX.FTZ R5, R44, R5, !PT ;  /* 0x000000052c057209 */ /* 0x000fe40007810000 */
[----:B------:R-:W-:Y:S02]  /*3e40*/  ISETP.GT.AND P2, PT, R71, 0x38, !P2 ;  /* 0x000000384700780c */ /* 0x000fe40005744270 */
[----:B------:R-:W-:-:S02]  /*3e50*/  FMNMX.FTZ R42, R70, R5, !PT ;  /* 0x00000005462a7209 */ /* 0x000fc40007810000 */
[----:B------:R-:W-:Y:S02]  /*3e60*/  ISETP.LT.OR P2, PT, R67, 0x39, P2 ;  /* 0x000000394300780c */ /* 0x000fe40001741670 */
[----:B------:R-:W-:Y:S02]  /*3e70*/  FMNMX.FTZ R5, R69, R42, !PT ;  /* 0x0000002a45057209 */ /* 0x000fe40007810000 */
[----:B------:R-:W-:Y:S02]  /*3e80*/  FSEL R29, R29, -INF , !P2 ;  /* 0xff8000001d1d7808 */ /* 0x000fe40005000000 */
        /* <DEDUP_REMOVED lines=12> */
[----:B------:R-:W-:Y:S02]  /*3f50*/  ISETP.NE.AND P2, PT, R106, RZ, PT ;  /* 0x000000ff6a00720c */ /* 0x000fe40003f45270 */
[----:B------:R-:W-:Y:S02]  /*3f60*/  FMNMX.FTZ R42, R61, R42, !PT ;  /* 0x0000002a3d2a7209 */ /* 0x000fe40007810000 */
[----:B------:R-:W-:-:S02]  /*3f70*/  ISETP.GT.AND P2, PT, R71, 0x41, !P2 ;  /* 0x000000414700780c */ /* 0x000fc40005744270 */
[----:B------:R-:W-:Y:S02]  /*3f80*/  FMNMX.FTZ R5, R59, R42, !PT ;  /* 0x0000002a3b057209 */ /* 0x000fe40007810000 */
[----:B------:R-:W-:Y:S02]  /*3f90*/  ISETP.LT.OR P2, PT, R67, 0x42, P2 ;  /* 0x000000424300780c */ /* 0x000fe40001741670 */
[----:B------:R-:W-:Y:S02]  /*3fa0*/  FMNMX.FTZ R42, R58, R5, !PT ;  /* 0x000000053a2a7209 */ /* 0x000fe40007810000 */
[----:B------:R-:W-:Y:S02]  /*3fb0*/  FSEL R32, R32, -INF , !P2 ;  /* 0xff80000020207808 */ /* 0x000fe40005000000 */
[----:B------:R-:W-:Y:S02]  /*3fc0*/  ISETP.NE.AND P2, PT, R107, RZ, PT ;  /* 0x000000ff6b00720c */ /* 0x000fe40003f45270 */
[----:B------:R-:W-:-:S02]  /*3fd0*/  FMNMX.FTZ R5, R57, R42, !PT ;  /* 0x0000002a39057209 */ /* 0x000fc40007810000 */
[----:B------:R-:W-:Y:S02]  /*3fe0*/  ISETP.GT.AND P2, PT, R71, 0x48, !P2 ;  /* 0x000000484700780c */ /* 0x000fe40005744270 */
[----:B------:R-:W-:Y:S02]  /*3ff0*/  FMNMX.FTZ R42, R56, R5, !PT ;  /* 0x00000005382a7209 */ /* 0x000fe40007810000 */
[----:B------:R-:W-:Y:S02]  /*4000*/  ISETP.LT.OR P2, PT, R67, 0x49, P2 ;  /* 0x000000494300780c */ /* 0x000fe40001741670 */
[----:B------:R-:W-:Y:S02]  /*4010*/  FMNMX.FTZ R5, R55, R42, !PT ;  /* 0x0000002a37057209 */ /* 0x000fe40007810000 */
[----:B------:R-:W-:Y:S02]  /*4020*/  FSEL R33, R33, -INF , !P2 ;  /* 0xff80000021217808 */ /* 0x000fe40005000000 */
[----:B------:R-:W-:-:S02]  /*4030*/  ISETP.NE.AND P2, PT, R108, RZ, PT ;  /* 0x000000ff6c00720c */ /* 0x000fc40003f45270 */
[----:B------:R-:W-:Y:S02]  /*4040*/  FMNMX.FTZ R42, R54, R5, !PT ;  /* 0x00000005362a7209 */ /* 0x000fe40007810000 */
[----:B------:R-:W-:Y:S02]  /*4050*/  ISETP.GT.AND P2, PT, R71, 0x49, !P2 ;  /* 0x000000494700780c */ /* 0x000fe40005744270 */
[----:B------:R-:W-:Y:S02]  /*4060*/  FMNMX.FTZ R5, R53, R42, !PT ;  /* 0x0000002a35057209 */ /* 0x000fe40007810000 */
[----:B------:R-:W-:Y:S02]  /*4070*/  ISETP.LT.OR P2, PT, R67, 0x4a, P2 ;  /* 0x0000004a4300780c */ /* 0x000fe40001741670 */
[----:B------:R-:W-:Y:S02]  /*4080*/  FMNMX.FTZ R42, R52, R5, !PT ;  /* 0x00000005342a7209 */ /* 0x000fe40007810000 */
[----:B------:R-:W-:-:S02]  /*4090*/  FSEL R34, R34, -INF , !P2 ;  /* 0xff80000022227808 */ /* 0x000fc40005000000 */
[----:B------:R-:W-:Y:S02]  /*40a0*/  FMNMX.FTZ R42, R51, R42, !PT ;  /* 0x0000002a332a7209 */ /* 0x000fe40007810000 */
        /* <DEDUP_REMOVED lines=14> */
[----:B------:R-:W-:Y:S01]  /*4190*/  ISETP.NE.AND P2, PT, R111, RZ, PT ;  /* 0x000000ff6f00720c */ /* 0x000fe20003f45270 */
[----:B------:R-:W0:Y:S01]  /*41a0*/  SHFL.BFLY PT, R5, R42, 0x2, 0x1f ;  /* 0x0c401f002a057f89 */ /* 0x000e2200000e0000 */
[----:B------:R-:W-:Y:S02]  /*41b0*/  ISETP.NE.AND P6, PT, R97, RZ, PT ;  /* 0x000000ff6100720c */ /* 0x000fe40003fc5270 */
[----:B------:R-:W-:-:S04]  /*41c0*/  ISETP.GT.AND P2, PT, R71, 0x58, !P2 ;  /* 0x000000584700780c */ /* 0x000fc80005744270 */
[----:B------:R-:W-:-:S04]  /*41d0*/  ISETP.LT.OR P2, PT, R67, 0x59, P2 ;  /* 0x000000594300780c */ /* 0x000fc80001741670 */
[----:B------:R-:W-:Y:S02]  /*41e0*/  FSEL R37, R95, -INF , !P2 ;  /* 0xff8000005f257808 */ /* 0x000fe40005000000 */
[----:B------:R-:W-:-:S04]  /*41f0*/  ISETP.NE.AND P2, PT, R60, RZ, PT ;  /* 0x000000ff3c00720c */ /* 0x000fc80003f45270 */
[----:B------:R-:W-:-:S04]  /*4200*/  ISETP.GT.AND P2, PT, R71, 0x59, !P2 ;  /* 0x000000594700780c */ /* 0x000fc80005744270 */
[----:B------:R-:W-:Y:S02]  /*4210*/  ISETP.LT.OR P2, PT, R67, 0x5a, P2 ;  /* 0x0000005a4300780c */ /* 0x000fe40001741670 */
[----:B0-----:R-:W-:Y:S02]  /*4220*/  FMNMX.FTZ R43, R42, R5, !PT ;  /* 0x000000052a2b7209 */ /* 0x001fe40007810000 */
[----:B------:R-:W-:Y:S02]  /*4230*/  FSEL R38, R96, -INF , !P2 ;  /* 0xff80000060267808 */ /* 0x000fe40005000000 */
[----:B------:R-:W-:Y:S01]  /*4240*/  ISETP.NE.AND P2, PT, R63, RZ, PT ;  /* 0x000000ff3f00720c */ /* 0x000fe20003f45270 */
[----:B------:R-:W0:Y:S03]  /*4250*/  SHFL.BFLY PT, R60, R43, 0x1, 0x1f ;  /* 0x0c201f002b3c7f89 */ /* 0x000e2600000e0000 */
[----:B------:R-:W-:-:S04]  /*4260*/  ISETP.GT.AND P2, PT, R71, 0x60, !P2 ;  /* 0x000000604700780c */ /* 0x000fc80005744270 */
[----:B------:R-:W-:-:S04]  /*4270*/  ISETP.LT.OR P2, PT, R67, 0x61, P2 ;  /* 0x000000614300780c */ /* 0x000fc80001741670 */
[----:B------:R-:W-:Y:S02]  /*4280*/  FSEL R41, R74, -INF , !P2 ;  /* 0xff8000004a297808 */ /* 0x000fe40005000000 */
[----:B------:R-:W-:-:S04]  /*4290*/  ISETP.NE.AND P2, PT, R112, RZ, PT ;  /* 0x000000ff7000720c */ /* 0x000fc80003f45270 */
[----:B------:R-:W-:-:S04]  /*42a0*/  ISETP.GT.AND P2, PT, R71, 0x61, !P2 ;  /* 0x000000614700780c */ /* 0x000fc80005744270 */
[----:B------:R-:W-:Y:S02]  /*42b0*/  ISETP.LT.OR P2, PT, R67, 0x62, P2 ;  /* 0x000000624300780c */ /* 0x000fe40001741670 */
[----:B0-----:R-:W-:Y:S01]  /*42c0*/  FMNMX.FTZ R5, R43, R60, !PT ;  /* 0x0000003c2b057209 */ /* 0x001fe20007810000 */
[----:B------:R-:W-:Y:S01]  /*42d0*/  IMAD.U32 R60, RZ, RZ, UR30 ;  /* 0x0000001eff3c7e24 */ /* 0x000fe2000f8e00ff */
[----:B------:R-:W-:Y:S02]  /*42e0*/  FSEL R39, R75, -INF , !P2 ;  /* 0xff8000004b277808 */ /* 0x000fe40005000000 */
[----:B------:R-:W-:Y:S01]  /*42f0*/  ISETP.GT.AND P2, PT, R71, 0x68, !P6 ;  /* 0x000000684700780c */ /* 0x000fe20007744270 */
[----:B------:R-:W-:-:S01]  /*4300*/  FFMA.FTZ R45, R5, R60, -8 ;  /* 0xc1000000052d7423 */ /* 0x000fc2000001003c */
[----:B------:R-:W-:Y:S02]  /*4310*/  ISETP.NE.AND P6, PT, R40, RZ, PT ;  /* 0x000000ff2800720c */ /* 0x000fe40003fc5270 */
[----:B------:R-:W-:-:S04]  /*4320*/  ISETP.LT.OR P2, PT, R67, 0x69, P2 ;  /* 0x000000694300780c */ /* 0x000fc80001741670 */
[----:B------:R-:W-:Y:S02]  /*4330*/  FSEL R40, R78, -INF , !P2 ;  /* 0xff8000004e287808 */ /* 0x000fe40005000000 */
[----:B------:R-:W-:-:S04]  /*4340*/  FSETP.NEU.FTZ.AND P2, PT, R5, -INF , PT ;  /* 0xff8000000500780b */ /* 0x000fc80003f5d000 */
[----:B------:R-:W-:Y:S02]  /*4350*/  FSEL R79, R45, RZ, P2 ;  /* 0x000000ff2d4f7208 */ /* 0x000fe40001000000 */
[----:B------:R-:W-:Y:S02]  /*4360*/  ISETP.GT.AND P2, PT, R71, RZ, !P6 ;  /* 0x000000ff4700720c */ /* 0x000fe40007744270 */
[----:B------:R-:W-:Y:S01]  /*4370*/  ISETP.NE.AND P6, PT, R77, RZ, PT ;  /* 0x000000ff4d00720c */ /* 0x000fe20003fc5270 */
[----:B------:R-:W-:-:S01]  /*4380*/  FFMA.FTZ R78, R72, UR30, -R79 ;  /* 0x0000001e484e7c23 */ /* 0x000fc2000801084f */
[----:B------:R-:W-:Y:S01]  /*4390*/  ISETP.LT.OR P2, PT, R67, 0x1, P2 ;  /* 0x000000014300780c */ /* 0x000fe20001741670 */
[----:B------:R-:W-:-:S01]  /*43a0*/  FFMA.FTZ R62, R62, UR30, -R79 ;  /* 0x0000001e3e3e7c23 */ /* 0x000fc2000801084f */
[----:B------:R-:W-:Y:S01]  /*43b0*/  ISETP.GT.AND P6, PT, R71, 0x79, !P6 ;  /* 0x000000794700780c */ /* 0x000fe200077c4270 */
[----:B------:R-:W-:-:S01]  /*43c0*/  FFMA.FTZ R57, R57, UR30, -R79 ;  /* 0x0000001e39397c23 */ /* 0x000fc2000801084f */
[----:B------:R-:W-:Y:S01]  /*43d0*/  FSEL R75, R2, -INF , !P2 ;  /* 0xff800000024b7808 */ /* 0x000fe20005000000 */
[----:B------:R-:W-:-:S01]  /*43e0*/  FFMA.FTZ R2, R76, UR30, -R79 ;  /* 0x0000001e4c027c23 */ /* 0x000fc2000801084f */
[----:B------:R-:W-:Y:S01]  /*43f0*/  ISETP.NE.AND P2, PT, R113, RZ, PT ;  /* 0x000000ff7100720c */ /* 0x000fe20003f45270 */
[----:B------:R-:W-:-:S01]  /*4400*/  FFMA.FTZ R43, R98, UR30, -R79 ;  /* 0x0000001e622b7c23 */ /* 0x000fc2000801084f */
[----:B------:R-:W-:Y:S01]  /*4410*/  FMNMX.FTZ R42, R75, R10, !PT ;  /* 0x0000000a4b2a7209 */ /* 0x000fe20007810000 */
[----:B------:R-:W-:-:S01]  /*4420*/  FFMA.FTZ R60, R100, UR30, -R79 ;  /* 0x0000001e643c7c23 */ /* 0x000fc2000801084f */
[----:B------:R-:W-:Y:S01]  /*4430*/  ISETP.GT.AND P2, PT, R71, 0x69, !P2 ;  /* 0x000000694700780c */ /* 0x000fe20005744270 */
[----:B------:R-:W-:Y:S01]  /*4440*/  MUFU.EX2 R2, R2 ;  /* 0x0000000200027308 */ /* 0x000fe20000000800 */
[----:B------:R-:W-:Y:S01]  /*4450*/  FMNMX.FTZ R45, R11, R42, !PT ;  /* 0x0000002a0b2d7209 */ /* 0x000fe20007810000 */
[--C-:B------:R-:W-:Y:S01]  /*4460*/  FFMA.FTZ R63, R90, UR30, -R79.reuse ;  /* 0x0000001e5a3f7c23 */ /* 0x100fe2000801084f */
[----:B------:R-:W-:Y:S01]  /*4470*/  ISETP.LT.OR P2, PT, R67, 0x6a, P2 ;  /* 0x0000006a4300780c */ /* 0x000fe20001741670 */
[--C-:B------:R-:W-:Y:S01]  /*4480*/  FFMA.FTZ R76, R102, UR30, -R79.reuse ;  /* 0x0000001e664c7c23 */ /* 0x100fe2000801084f */
[----:B------:R-:W-:Y:S01]  /*4490*/  FMNMX.FTZ R74, R12, R45, !PT ;  /* 0x0000002d0c4a7209 */ /* 0x000fe20007810000 */
[--C-:B------:R-:W-:Y:S01]  /*44a0*/  FFMA.FTZ R45, R92, UR30, -R79.reuse ;  /* 0x0000001e5c2d7c23 */ /* 0x100fe2000801084f */
[----:B------:R-:W-:Y:S01]  /*44b0*/  FSEL R46, R46, -INF , !P2 ;  /* 0xff8000002e2e7808 */ /* 0x000fe20005000000 */
        /* <DEDUP_REMOVED lines=8> */
[----:B------:R-:W0:Y:S01]  /*4540*/  MUFU.EX2 R43, R43 ;  /* 0x0000002b002b7308 */ /* 0x000e220000000800 */
[----:B------:R-:W-:Y:S01]  /*4550*/  FMNMX.FTZ R73, R15, R74, !PT ;  /* 0x0000004a0f497209 */ /* 0x000fe20007810000 */
[--C-:B------:R-:W-:Y:S01]  /*4560*/  FFMA.FTZ R54, R54, UR30, -R79.reuse ;  /* 0x0000001e36367c23 */ /* 0x100fe2000801084f */
[----:B------:R-:W-:-:S01]  /*4570*/  FFMA.FTZ R53, R53, UR30, -R79 ;  /* 0x0000001e35357c23 */ /* 0x000fc2000801084f */
[--C-:B------:R-:W-:Y:S01]  /*4580*/  FFMA.FTZ R56, R56, UR30, -R79.reuse ;  /* 0x0000001e38387c23 */ /* 0x100fe2000801084f */
[----:B------:R-:W-:Y:S01]  /*4590*/  FMNMX.FTZ R74, R20, R73, !PT ;  /* 0x00000049144a7209 */ /* 0x000fe20007810000 */
[--C-:B------:R-:W-:Y:S01]  /*45a0*/  FFMA.FTZ R55, R55, UR30, -R79.reuse ;  /* 0x0000001e37377c23 */ /* 0x100fe2000801084f */
[----:B------:R-:W-:-:S01]  /*45b0*/  FFMA.FTZ R52, R52, UR30, -R79 ;  /* 0x0000001e34347c23 */ /* 0x000fc2000801084f */
[----:B------:R-:W1:Y:S01]  /*45c0*/  MUFU.EX2 R60, R60 ;  /* 0x0000003c003c7308 */ /* 0x000e620000000800 */
[----:B------:R-:W-:Y:S01]  /*45d0*/  FMNMX.FTZ R73, R21, R74, !PT ;  /* 0x0000004a15497209 */ /* 0x000fe20007810000 */
[--C-:B------:R-:W-:Y:S01]  /*45e0*/  FFMA.FTZ R74, R70, UR30, -R79.reuse ;  /* 0x0000001e464a7c23 */ /* 0x100fe2000801084f */
[----:B------:R-:W-:-:S01]  /*45f0*/  FFMA.FTZ R3, R3, UR30, -R79 ;  /* 0x0000001e03037c23 */ /* 0x000fc2000801084f */
[----:B------:R-:W-:Y:S01]  /*4600*/  FFMA.FTZ R4, R4, UR30, -R79 ;  /* 0x0000001e04047c23 */ /* 0x000fe2000801084f */
[----:B------:R-:W-:-:S03]  /*4610*/  FMNMX.FTZ R72, R24, R73, !PT ;  /* 0x0000004918487209 */ /* 0x000fc60007810000 */
[----:B------:R2:W-:Y:S01]  /*4620*/  MUFU.EX2 R81, R74 ;  /* 0x0000004a00517308 */ /* 0x0005e20000000800 */
[----:B------:R-:W-:-:S04]  /*4630*/  FMNMX.FTZ R73, R25, R72, !PT ;  /* 0x0000004819497209 */ /* 0x000fc80007810000 */
[----:B------:R-:W-:-:S03]  /*4640*/  FMNMX.FTZ R72, R26, R73, !PT ;  /* 0x000000491a487209 */ /* 0x000fc60007810000 */
[----:B------:R-:W3:Y:S01]  /*4650*/  MUFU.EX2 R63, R63 ;  /* 0x0000003f003f7308 */ /* 0x000ee20000000800 */
[----:B------:R-:W-:Y:S01]  /*4660*/  FMNMX.FTZ R73, R27, R72, !PT ;  /* 0x000000481b497209 */ /* 0x000fe20007810000 */
[--C-:B------:R-:W-:Y:S01]  /*4670*/  FFMA.FTZ R72, R69, UR30, -R79.reuse ;  /* 0x0000001e45487c23 */ /* 0x100fe2000801084f */
[----:B--2---:R-:W-:-:S02]  /*4680*/  FFMA.FTZ R74, R64, UR30, -R79 ;  /* 0x0000001e404a7c23 */ /* 0x004fc4000801084f */
[----:B------:R-:W-:Y:S01]  /*4690*/  FMNMX.FTZ R70, R28, R73, !PT ;  /* 0x000000491c467209 */ /* 0x000fe20007810000 */
[----:B------:R-:W-:-:S02]  /*46a0*/  FFMA.FTZ R73, R68, UR30, -R79 ;  /* 0x0000001e44497c23 */ /* 0x000fc4000801084f */
[----:B------:R-:W2:Y:S01]  /*46b0*/  MUFU.EX2 R42, R76 ;  /* 0x0000004c002a7308 */ /* 0x000ea20000000800 */
[----:B------:R-:W-:-:S04]  /*46c0*/  FMNMX.FTZ R69, R29, R70, !PT ;  /* 0x000000461d457209 */ /* 0x000fc80007810000 */
[----:B------:R-:W-:-:S03]  /*46d0*/  FMNMX.FTZ R70, R30, R69, !PT ;  /* 0x000000451e467209 */ /* 0x000fc60007810000 */
[----:B------:R-:W4:Y:S01]  /*46e0*/  MUFU.EX2 R45, R45 ;  /* 0x0000002d002d7308 */ /* 0x000f220000000800 */
[----:B------:R-:W-:Y:S01]  /*46f0*/  FMNMX.FTZ R69, R31, R70, !PT ;  /* 0x000000461f457209 */ /* 0x000fe20007810000 */
[----:B------:R-:W-:-:S03]  /*4700*/  FFMA.FTZ R70, R66, UR30, -R79 ;  /* 0x0000001e42467c23 */ /* 0x000fc6000801084f */
[----:B------:R-:W-:-:S03]  /*4710*/  FMNMX.FTZ R68, R32, R69, !PT ;  /* 0x0000004520447209 */ /* 0x000fc60007810000 */
[----:B------:R-:W5:Y:S01]  /*4720*/  MUFU.EX2 R77, R77 ;  /* 0x0000004d004d7308 */ /* 0x000f620000000800 */
[----:B------:R-:W-:Y:S01]  /*4730*/  FMNMX.FTZ R69, R33, R68, !PT ;  /* 0x0000004421457209 */ /* 0x000fe20007810000 */
[----:B------:R-:W-:-:S03]  /*4740*/  FFMA.FTZ R68, R65, UR30, -R79 ;  /* 0x0000001e41447c23 */ /* 0x000fc6000801084f */
[----:B------:R-:W-:-:S03]  /*4750*/  FMNMX.FTZ R66, R34, R69, !PT ;  /* 0x0000004522427209 */ /* 0x000fc60007810000 */
[----:B------:R-:W5:Y:S01]  /*4760*/  MUFU.EX2 R78, R78 ;  /* 0x0000004e004e7308 */ /* 0x000f620000000800 */
[----:B------:R-:W-:-:S04]  /*4770*/  FMNMX.FTZ R65, R35, R66, !PT ;  /* 0x0000004223417209 */ /* 0x000fc80007810000 */
[----:B------:R-:W-:-:S03]  /*4780*/  FMNMX.FTZ R66, R36, R65, !PT ;  /* 0x0000004124427209 */ /* 0x000fc60007810000 */
[----:B------:R-:W-:Y:S01]  /*4790*/  MUFU.EX2 R69, R68 ;  /* 0x0000004400457308 */ /* 0x000fe20000000800 */
[----:B------:R-:W-:-:S04]  /*47a0*/  FMNMX.FTZ R65, R37, R66, !PT ;  /* 0x0000004225417209 */ /* 0x000fc80007810000 */
[----:B------:R-:W-:-:S03]  /*47b0*/  FMNMX.FTZ R64, R38, R65, !PT ;  /* 0x0000004126407209 */ /* 0x000fc60007810000 */
[----:B------:R-:W5:Y:S01]  /*47c0*/  MUFU.EX2 R44, R44 ;  /* 0x0000002c002c7308 */ /* 0x000f620000000800 */
[----:B------:R-:W-:-:S04]  /*47d0*/  FMNMX.FTZ R64, R41, R64, !PT ;  /* 0x0000004029407209 */ /* 0x000fc80007810000 */
[----:B------:R-:W-:Y:S01]  /*47e0*/  FMNMX.FTZ R65, R39, R64, !PT ;  /* 0x0000004027417209 */ /* 0x000fe20007810000 */
[----:B------:R-:W-:-:S02]  /*47f0*/  FFMA.FTZ R64, R59, UR30, -R79 ;  /* 0x0000001e3b407c23 */ /* 0x000fc4000801084f */
[----:B------:R-:W-:Y:S01]  /*4800*/  MUFU.EX2 R72, R72 ;  /* 0x0000004800487308 */ /* 0x000fe20000000800 */
[----:B------:R-:W-:-:S04]  /*4810*/  FMNMX.FTZ R65, R40, R65, !PT ;  /* 0x0000004128417209 */ /* 0x000fc80007810000 */
[----:B------:R-:W-:-:S03]  /*4820*/  FMNMX.FTZ R65, R46, R65, !PT ;  /* 0x000000412e417209 */ /* 0x000fc60007810000 */
[----:B------:R-:W-:Y:S01]  /*4830*/  MUFU.EX2 R73, R73 ;  /* 0x0000004900497308 */ /* 0x000fe20000000800 */
[----:B------:R-:W-:Y:S01]  /*4840*/  FMNMX.FTZ R62, R48, R65, !PT ;  /* 0x00000041303e7209 */ /* 0x000fe20007810000 */
[----:B------:R-:W-:-:S03]  /*4850*/  FFMA.FTZ R65, R58, UR30, -R79 ;  /* 0x0000001e3a417c23 */ /* 0x000fc6000801084f */
[----:B------:R-:W-:-:S03]  /*4860*/  FMNMX.FTZ R62, R47, R62, !PT ;  /* 0x0000003e2f3e7209 */ /* 0x000fc60007810000 */
[----:B------:R-:W-:Y:S01]  /*4870*/  MUFU.EX2 R70, R70 ;  /* 0x0000004600467308 */ /* 0x000fe20000000800 */
[----:B------:R-:W-:-:S04]  /*4880*/  FMNMX.FTZ R59, R49, R62, !PT ;  /* 0x0000003e313b7209 */ /* 0x000fc80007810000 */
[----:B------:R-:W-:-:S03]  /*4890*/  FMNMX.FTZ R59, R50, R59, !PT ;  /* 0x0000003b323b7209 */ /* 0x000fc60007810000 */
[----:B------:R0:W-:Y:S02]  /*48a0*/  MUFU.EX2 R62, R57 ;  /* 0x00000039003e7308 */ /* 0x0001e40000000800 */
[----:B------:R-:W1:Y:S06]  /*48b0*/  SHFL.BFLY PT, R58, R59, 0x2, 0x1f ;  /* 0x0c401f003b3a7f89 */ /* 0x000e6c00000e0000 */
[----:B------:R-:W-:Y:S01]  /*48c0*/  MUFU.EX2 R74, R74 ;  /* 0x0000004a004a7308 */ /* 0x000fe20000000800 */
[----:B0-----:R-:W-:-:S07]  /*48d0*/  FFMA.FTZ R57, R51, UR30, -R79 ;  /* 0x0000001e33397c23 */ /* 0x001fce000801084f */
[----:B------:R-:W-:Y:S08]  /*48e0*/  MUFU.EX2 R65, R65 ;  /* 0x0000004100417308 */ /* 0x000ff00000000800 */
[----:B------:R-:W-:Y:S01]  /*48f0*/  MUFU.EX2 R61, R61 ;  /* 0x0000003d003d7308 */ /* 0x000fe20000000800 */
[----:B-1----:R-:W-:Y:S01]  /*4900*/  FMNMX.FTZ R58, R59, R58, !PT ;  /* 0x0000003a3b3a7209 */ /* 0x002fe20007810000 */
[--C-:B------:R-:W-:Y:S01]  /*4910*/  FFMA.FTZ R59, R9, UR30, -R79.reuse ;  /* 0x0000001e093b7c23 */ /* 0x100fe2000801084f */
[----:B------:R-:W-:-:S01]  /*4920*/  FFMA.FTZ R9, R8, UR30, -R79 ;  /* 0x0000001e08097c23 */ /* 0x000fc2000801084f */
[--C-:B------:R-:W-:Y:S01]  /*4930*/  FFMA.FTZ R8, R7, UR30, -R79.reuse ;  /* 0x0000001e07087c23 */ /* 0x100fe2000801084f */
[----:B------:R-:W-:-:S01]  /*4940*/  FFMA.FTZ R7, R6, UR30, -R79 ;  /* 0x0000001e06077c23 */ /* 0x000fc2000801084f */
[----:B------:R-:W0:Y:S02]  /*4950*/  SHFL.BFLY PT, R51, R58, 0x1, 0x1f ;  /* 0x0c201f003a337f89 */ /* 0x000e2400000e0000 */
[----:B------:R1:W-:Y:S08]  /*4960*/  MUFU.EX2 R66, R59 ;  /* 0x0000003b00427308 */ /* 0x0003f00000000800 */
[----:B------:R-:W-:Y:S01]  /*4970*/  MUFU.EX2 R64, R64 ;  /* 0x0000004000407308 */ /* 0x000fe20000000800 */
[----:B-1----:R-:W-:-:S07]  /*4980*/  FADD.FTZ R59, R2, R43 ;  /* 0x0000002b023b7221 */ /* 0x002fce0000010000 */
[----:B------:R-:W-:Y:S01]  /*4990*/  MUFU.EX2 R54, R54 ;  /* 0x0000003600367308 */ /* 0x000fe20000000800 */
[----:B0-----:R-:W-:Y:S01]  /*49a0*/  FMNMX.FTZ R6, R58, R51, !PT ;  /* 0x000000333a067209 */ /* 0x001fe20007810000 */
[----:B------:R-:W-:Y:S02]  /*49b0*/  IMAD.U32 R51, RZ, RZ, UR30 ;  /* 0x0000001eff337e24 */ /* 0x000fe4000f8e00ff */
[----:B------:R-:W-:-:S04]  /*49c0*/  FADD.FTZ R58, R60, R59 ;  /* 0x0000003b3c3a7221 */ /* 0x000fc80000010000 */
[----:B------:R-:W-:Y:S01]  /*49d0*/  MUFU.EX2 R53, R53 ;  /* 0x0000003500357308 */ /* 0x000fe20000000800 */
[C---:B------:R-:W-:Y:S01]  /*49e0*/  FSETP.NEU.FTZ.AND P2, PT, R6.reuse, -INF , PT ;  /* 0xff8000000600780b */ /* 0x040fe20003f5d000 */
[----:B------:R-:W-:Y:S01]  /*49f0*/  FFMA.FTZ R51, R6, R51, -8 ;  /* 0xc100000006337423 */ /* 0x000fe20000010033 */
[----:B---3--:R-:W-:-:S04]  /*4a00*/  FADD.FTZ R59, R63, R58 ;  /* 0x0000003a3f3b7221 */ /* 0x008fc80000010000 */
[----:B------:R-:W-:Y:S01]  /*4a10*/  FSEL R51, R51, RZ, P2 ;  /* 0x000000ff33337208 */ /* 0x000fe20001000000 */
[----:B--2---:R-:W-:-:S01]  /*4a20*/  FADD.FTZ R58, R42, R59 ;  /* 0x0000003b2a3a7221 */ /* 0x004fc20000010000 */
[----:B------:R-:W-:Y:S01]  /*4a30*/  MUFU.EX2 R56, R56 ;  /* 0x0000003800387308 */ /* 0x000fe20000000800 */
[----:B------:R-:W-:Y:S02]  /*4a40*/  PLOP3.LUT P2, PT, PT, PT, UP1, 0x40, 0x0 ;  /* 0x000000000000781c */ /* 0x000fe40003f4e818 */
        /* <DEDUP_REMOVED lines=8> */
[----:B----4-:R-:W-:Y:S01]  /*4ad0*/  FADD.FTZ R68, R45, R58 ;  /* 0x0000003a2d447221 */ /* 0x010fe20000010000 */
[----:B------:R-:W-:-:S01]  /*4ae0*/  FFMA.FTZ R20, R20, UR30, -R51 ;  /* 0x0000001e14147c23 */ /* 0x000fc20008010833 */
[--C-:B------:R-:W-:Y:S01]  /*4af0*/  FFMA.FTZ R21, R21, UR30, -R51.reuse ;  /* 0x0000001e15157c23 */ /* 0x100fe20008010833 */
[----:B------:R-:W-:-:S01]  /*4b00*/  FFMA.FTZ R24, R24, UR30, -R51 ;  /* 0x0000001e18187c23 */ /* 0x000fc20008010833 */
[----:B-----5:R-:W-:Y:S01]  /*4b10*/  FADD.FTZ R67, R77, R68 ;  /* 0x000000444d437221 */ /* 0x020fe20000010000 */
[----:B------:R-:W-:Y:S01]  /*4b20*/  F2FP.SATFINITE.E4M3.F32.PACK_AB_MERGE_C R68, R63, R60, RZ ;  /* 0x0000003c3f44723e */ /* 0x000fe200048070ff */
[----:B------:R-:W0:Y:S01]  /*4b30*/  MUFU.EX2 R10, R10 ;  /* 0x0000000a000a7308 */ /* 0x000e220000000800 */
[----:B------:R-:W-:-:S01]  /*4b40*/  FFMA.FTZ R25, R25, UR30, -R51 ;  /* 0x0000001e19197c23 */ /* 0x000fc20008010833 */
[----:B------:R-:W-:Y:S01]  /*4b50*/  FADD.FTZ R67, R78, R67 ;  /* 0x000000434e437221 */ /* 0x000fe20000010000 */
[----:B------:R-:W-:Y:S01]  /*4b60*/  F2FP.SATFINITE.E4M3.F32.PACK_AB_MERGE_C R196, R43, R2, R68 ;  /* 0x000000022bc4723e */ /* 0x000fe20004807044 */
[--C-:B------:R-:W-:Y:S01]  /*4b70*/  FFMA.FTZ R26, R26, UR30, -R51.reuse ;  /* 0x0000001e1a1a7c23 */ /* 0x100fe20008010833 */
[----:B------:R-:W-:-:S01]  /*4b80*/  FFMA.FTZ R27, R27, UR30, -R51 ;  /* 0x0000001e1b1b7c23 */ /* 0x000fc20008010833 */
[----:B------:R-:W-:Y:S01]  /*4b90*/  FADD.FTZ R60, R44, R67 ;  /* 0x000000432c3c7221 */ /* 0x000fe20000010000 */
[----:B------:R-:W-:-:S01]  /*4ba0*/  FFMA.FTZ R28, R28, UR30, -R51 ;  /* 0x0000001e1c1c7c23 */ /* 0x000fc20008010833 */
[----:B------:R-:W1:Y:S01]  /*4bb0*/  MUFU.EX2 R11, R11 ;  /* 0x0000000b000b7308 */ /* 0x000e620000000800 */
[----:B------:R-:W-:Y:S01]  /*4bc0*/  F2FP.SATFINITE.E4M3.F32.PACK_AB_MERGE_C R77, R78, R77, RZ ;  /* 0x0000004d4e4d723e */ /* 0x000fe200048070ff */
[----:B------:R-:W-:Y:S01]  /*4bd0*/  FADD.FTZ R63, R81, R60 ;  /* 0x0000003c513f7221 */ /* 0x000fe20000010000 */
[----:B------:R-:W-:-:S01]  /*4be0*/  FFMA.FTZ R29, R29, UR30, -R51 ;  /* 0x0000001e1d1d7c23 */ /* 0x000fc20008010833 */
[----:B------:R-:W-:Y:S01]  /*4bf0*/  FFMA.FTZ R30, R30, UR30, -R51 ;  /* 0x0000001e1e1e7c23 */ /* 0x000fe20008010833 */
[----:B------:R-:W-:Y:S01]  /*4c00*/  F2FP.SATFINITE.E4M3.F32.PACK_AB_MERGE_C R198, R45, R42, R77 ;  /* 0x0000002a2dc6723e */ /* 0x000fe2000480704d */
        /* <DEDUP_REMOVED lines=21> */
[----:B------:R-:W-:-:S05]  /*4d60*/  FFMA.FTZ R50, R50, UR30, -R51 ;  /* 0x0000001e32327c23 */ /* 0x000fca0008010833 */
[----:B------:R-:W2:Y:S01]  /*4d70*/  MUFU.EX2 R15, R15 ;  /* 0x0000000f000f7308 */ /* 0x000ea20000000800 */
[----:B0-----:R-:W-:-:S01]  /*4d80*/  FADD.FTZ R59, R13, R58 ;  /* 0x0000003a0d3b7221 */ /* 0x001fc20000010000 */
[----:B------:R-:W-:Y:S01]  /*4d90*/  FADD.FTZ R58, R72, R63 ;  /* 0x0000003f483a7221 */ /* 0x000fe20000010000 */
[----:B------:R-:W-:-:S03]  /*4da0*/  F2FP.SATFINITE.E4M3.F32.PACK_AB_MERGE_C R72, R73, R72, RZ ;  /* 0x000000484948723e */ /* 0x000fc600048070ff */
[----:B------:R-:W-:Y:S01]  /*4db0*/  FADD.FTZ R73, R73, R58 ;  /* 0x0000003a49497221 */ /* 0x000fe20000010000 */
[----:B------:R-:W-:Y:S01]  /*4dc0*/  F2FP.SATFINITE.E4M3.F32.PACK_AB_MERGE_C R192, R81, R44, R72 ;  /* 0x0000002c51c0723e */ /* 0x000fe20004807048 */
[----:B------:R-:W0:Y:S01]  /*4dd0*/  MUFU.EX2 R20, R20 ;  /* 0x0000001400147308 */ /* 0x000e220000000800 */
[----:B-1----:R-:W-:-:S01]  /*4de0*/  FADD.FTZ R2, R14, R59 ;  /* 0x0000003b0e027221 */ /* 0x002fc20000010000 */
[----:B------:R-:W-:-:S04]  /*4df0*/  FADD.FTZ R42, R70, R73 ;  /* 0x00000049462a7221 */ /* 0x000fc80000010000 */
[----:B------:R-:W-:Y:S01]  /*4e00*/  FADD.FTZ R45, R69, R42 ;  /* 0x0000002a452d7221 */ /* 0x000fe20000010000 */
[----:B------:R-:W-:Y:S01]  /*4e10*/  F2FP.SATFINITE.E4M3.F32.PACK_AB_MERGE_C R42, R71, R74, RZ ;  /* 0x0000004a472a723e */ /* 0x000fe200048070ff */
[----:B------:R-:W1:Y:S01]  /*4e20*/  MUFU.EX2 R21, R21 ;  /* 0x0000001500157308 */ /* 0x000e620000000800 */
[----:B--2---:R-:W-:-:S01]  /*4e30*/  FADD.FTZ R43, R15, R2 ;  /* 0x000000020f2b7221 */ /* 0x004fc20000010000 */
[----:B------:R-:W-:Y:S01]  /*4e40*/  FADD.FTZ R74, R74, R45 ;  /* 0x0000002d4a4a7221 */ /* 0x000fe20000010000 */
[----:B------:R-:W-:Y:S02]  /*4e50*/  F2FP.SATFINITE.E4M3.F32.PACK_AB_MERGE_C R194, R69, R70, R42 ;  /* 0x0000004645c2723e */ /* 0x000fe4000480702a */
[----:B------:R-:W-:Y:S01]  /*4e60*/  F2FP.SATFINITE.E4M3.F32.PACK_AB_MERGE_C R42, R62, R65, RZ ;  /* 0x000000413e2a723e */ /* 0x000fe200048070ff */
[----:B------:R-:W-:-:S02]  /*4e70*/  FADD.FTZ R74, R71, R74 ;  /* 0x0000004a474a7221 */ /* 0x000fc40000010000 */
[----:B------:R-:W2:Y:S01]  /*4e80*/  MUFU.EX2 R24, R24 ;  /* 0x0000001800187308 */ /* 0x000ea20000000800 */
[----:B0-----:R-:W-:-:S01]  /*4e90*/  FADD.FTZ R2, R20, R43 ;  /* 0x0000002b14027221 */ /* 0x001fc20000010000 */
[----:B------:R-:W-:Y:S01]  /*4ea0*/  F2FP.SATFINITE.E4M3.F32.PACK_AB_MERGE_C R188, R64, R61, R42 ;  /* 0x0000003d40bc723e */ /* 0x000fe2000480702a */
[----:B------:R-:W-:-:S01]  /*4eb0*/  FADD.FTZ R45, R61, R74 ;  /* 0x0000004a3d2d7221 */ /* 0x000fc20000010000 */
[----:B------:R-:W-:-:S03]  /*4ec0*/  F2FP.SATFINITE.E4M3.F32.PACK_AB_MERGE_C R20, R20, R15, RZ ;  /* 0x0000000f1414723e */ /* 0x000fc600048070ff */
[----:B------:R-:W-:Y:S01]  /*4ed0*/  FADD.FTZ R64, R64, R45 ;  /* 0x0000002d40407221 */ /* 0x000fe20000010000 */
[----:B------:R-:W0:Y:S01]  /*4ee0*/  MUFU.EX2 R25, R25 ;  /* 0x0000001900197308 */ /* 0x000e220000000800 */
[----:B-1----:R-:W-:-:S01]  /*4ef0*/  FADD.FTZ R43, R21, R2 ;  /* 0x00000002152b7221 */ /* 0x002fc20000010000 */
[----:B------:R-:W-:Y:S01]  /*4f00*/  F2FP.SATFINITE.E4M3.F32.PACK_AB_MERGE_C R199, R14, R13, R20 ;  /* 0x0000000d0ec7723e */ /* 0x000fe20004807014 */
[----:B------:R-:W-:-:S04]  /*4f10*/  FADD.FTZ R65, R65, R64 ;  /* 0x0000004041417221 */ /* 0x000fc80000010000 */
[----:B------:R-:W-:Y:S01]  /*4f20*/  FADD.FTZ R65, R62, R65 ;  /* 0x000000413e417221 */ /* 0x000fe20000010000 */
[----:B------:R-:W1:Y:S01]  /*4f30*/  MUFU.EX2 R26, R26 ;  /* 0x0000001a001a7308 */ /* 0x000e620000000800 */
[----:B--2---:R-:W-:-:S07]  /*4f40*/  FADD.FTZ R2, R24, R43 ;  /* 0x0000002b18027221 */ /* 0x004fce0000010000 */
[----:B------:R-:W2:Y:S01]  /*4f50*/  MUFU.EX2 R27, R27 ;  /* 0x0000001b001b7308 */ /* 0x000ea20000000800 */
[----:B0-----:R-:W-:-:S07]  /*4f60*/  FADD.FTZ R43, R25, R2 ;  /* 0x00000002192b7221 */ /* 0x001fce0000010000 */
[----:B------:R-:W0:Y:S01]  /*4f70*/  MUFU.EX2 R28, R28 ;  /* 0x0000001c001c7308 */ /* 0x000e220000000800 */
[----:B-1----:R-:W-:-:S01]  /*4f80*/  FADD.FTZ R2, R26, R43 ;  /* 0x0000002b1a027221 */ /* 0x002fc20000010000 */
[----:B------:R-:W-:-:S04]  /*4f90*/  F2FP.SATFINITE.E4M3.F32.PACK_AB_MERGE_C R25, R26, R25, RZ ;  /* 0x000000191a19723e */ /* 0x000fc800048070ff */
[----:B------:R-:W-:Y:S02]  /*4fa0*/  F2FP.SATFINITE.E4M3.F32.PACK_AB_MERGE_C R193, R24, R21, R25 ;  /* 0x0000001518c1723e */ /* 0x000fe40004807019 */
[----:B------:R-:W1:Y:S01]  /*4fb0*/  MUFU.EX2 R29, R29 ;  /* 0x0000001d001d7308 */ /* 0x000e620000000800 */
[----:B--2---:R-:W-:-:S07]  /*4fc0*/  FADD.FTZ R43, R27, R2 ;  /* 0x000000021b2b7221 */ /* 0x004fce0000010000 */
[----:B------:R-:W2:Y:S01]  /*4fd0*/  MUFU.EX2 R30, R30 ;  /* 0x0000001e001e7308 */ /* 0x000ea20000000800 */
[----:B0-----:R-:W-:-:S07]  /*4fe0*/  FADD.FTZ R42, R28, R43 ;  /* 0x0000002b1c2a7221 */ /* 0x001fce0000010000 */
[----:B------:R-:W-:Y:S01]  /*4ff0*/  MUFU.EX2 R31, R31 ;  /* 0x0000001f001f7308 */ /* 0x000fe20000000800 */
[----:B-1----:R-:W-:-:S07]  /*5000*/  FADD.FTZ R43, R29, R42 ;  /* 0x0000002a1d2b7221 */ /* 0x002fce0000010000 */
[----:B------:R-:W0:Y:S01]  /*5010*/  MUFU.EX2 R55, R55 ;  /* 0x0000003700377308 */ /* 0x000e220000000800 */
[----:B--2---:R-:W-:-:S01]  /*5020*/  FADD.FTZ R42, R30, R43 ;  /* 0x0000002b1e2a7221 */ /* 0x004fc20000010000 */
[----:B------:R-:W-:Y:S02]  /*5030*/  F2FP.SATFINITE.E4M3.F32.PACK_AB_MERGE_C R43, R12, R11, RZ ;  /* 0x0000000b0c2b723e */ /* 0x000fe400048070ff */
[----:B------:R-:W-:Y:S02]  /*5040*/  F2FP.SATFINITE.E4M3.F32.PACK_AB_MERGE_C R12, R53, R54, RZ ;  /* 0x00000036350c723e */ /* 0x000fe400048070ff */
[----:B------:R-:W-:Y:S02]  /*5050*/  F2FP.SATFINITE.E4M3.F32.PACK_AB_MERGE_C R197, R10, R75, R43 ;  /* 0x0000004b0ac5723e */ /* 0x000fe4000480702b */
[----:B------:R-:W1:Y:S01]  /*5060*/  MUFU.EX2 R32, R32 ;  /* 0x0000002000207308 */ /* 0x000e620000000800 */
[----:B------:R-:W-:-:S04]  /*5070*/  F2FP.SATFINITE.E4M3.F32.PACK_AB_MERGE_C R29, R30, R29, RZ ;  /* 0x0000001d1e1d723e */ /* 0x000fc800048070ff */
[----:B------:R-:W-:-:S03]  /*5080*/  F2FP.SATFINITE.E4M3.F32.PACK_AB_MERGE_C R195, R28, R27, R29 ;  /* 0x0000001b1cc3723e */ /* 0x000fc6000480701d */
[----:B------:R-:W2:Y:S01]  /*5090*/  MUFU.EX2 R33, R33 ;  /* 0x0000002100217308 */ /* 0x000ea20000000800 */
[----:B0-----:R-:W-:Y:S01]  /*50a0*/  F2FP.SATFINITE.E4M3.F32.PACK_AB_MERGE_C R190, R55, R56, R12 ;  /* 0x0000003837be723e */ /* 0x001fe2000480700c */
[----:B------:R-:W-:-:S04]  /*50b0*/  FADD.FTZ R56, R56, R65 ;  /* 0x0000004138387221 */ /* 0x000fc80000010000 */
[----:B------:R-:W-:Y:S02]  /*50c0*/  FADD.FTZ R55, R55, R56 ;  /* 0x0000003837377221 */ /* 0x000fe40000010000 */
[----:B------:R-:W0:Y:S02]  /*50d0*/  MUFU.EX2 R34, R34 ;  /* 0x0000002200227308 */ /* 0x000e240000000800 */
[----:B------:R-:W-:-:S04]  /*50e0*/  FADD.FTZ R54, R54, R55 ;  /* 0x0000003736367221 */ /* 0x000fc80000010000 */
[----:B------:R-:W-:Y:S02]  /*50f0*/  FADD.FTZ R53, R53, R54 ;  /* 0x0000003635357221 */ /* 0x000fe40000010000 */
[----:B------:R-:W3:Y:S08]  /*5100*/  MUFU.EX2 R35, R35 ;  /* 0x0000002300237308 */ /* 0x000ef00000000800 */
[----:B------:R4:W-:Y:S08]  /*5110*/  MUFU.EX2 R2, R39 ;  /* 0x0000002700027308 */ /* 0x0009f00000000800 */
[----:B------:R-:W5:Y:S01]  /*5120*/  MUFU.EX2 R9, R9 ;  /* 0x0000000900097308 */ /* 0x000f620000000800 */
[----:B----4-:R-:W-:-:S04]  /*5130*/  FADD.FTZ R39, R31, R42 ;  /* 0x0000002a1f277221 */ /* 0x010fc80000010000 */
[----:B-1----:R-:W-:-:S03]  /*5140*/  FADD.FTZ R12, R32, R39 ;  /* 0x00000027200c7221 */ /* 0x002fc60000010000 */
[----:B------:R-:W1:Y:S01]  /*5150*/  MUFU.EX2 R36, R36 ;  /* 0x0000002400247308 */ /* 0x000e620000000800 */
[----:B--2---:R-:W-:-:S01]  /*5160*/  FADD.FTZ R15, R33, R12 ;  /* 0x0000000c210f7221 */ /* 0x004fc20000010000 */
[----:B0-----:R-:W-:-:S03]  /*5170*/  F2FP.SATFINITE.E4M3.F32.PACK_AB_MERGE_C R33, R34, R33, RZ ;  /* 0x000000212221723e */ /* 0x001fc600048070ff */
[----:B------:R-:W-:Y:S01]  /*5180*/  FADD.FTZ R12, R34, R15 ;  /* 0x0000000f220c7221 */ /* 0x000fe20000010000 */
[----:B------:R-:W-:Y:S02]  /*5190*/  F2FP.SATFINITE.E4M3.F32.PACK_AB_MERGE_C R189, R32, R31, R33 ;  /* 0x0000001f20bd723e */ /* 0x000fe40004807021 */
[----:B------:R-:W-:Y:S01]  /*51a0*/  MUFU.EX2 R52, R52 ;  /* 0x0000003400347308 */ /* 0x000fe20000000800 */
[----:B---3--:R-:W-:-:S01]  /*51b0*/  FADD.FTZ R15, R35, R12 ;  /* 0x0000000c230f7221 */ /* 0x008fc20000010000 */
[----:B-----5:R-:W-:-:S06]  /*51c0*/  F2FP.SATFINITE.E4M3.F32.PACK_AB_MERGE_C R26, R9, R66, RZ ;  /* 0x00000042091a723e */ /* 0x020fcc00048070ff */
[----:B------:R-:W0:Y:S01]  /*51d0*/  MUFU.EX2 R57, R57 ;  /* 0x0000003900397308 */ /* 0x000e220000000800 */
[----:B-1----:R-:W-:-:S07]  /*51e0*/  FADD.FTZ R12, R36, R15 ;  /* 0x0000000f240c7221 */ /* 0x002fce0000010000 */
[----:B------:R-:W1:Y:S08]  /*51f0*/  MUFU.EX2 R37, R37 ;  /* 0x0000002500257308 */ /* 0x000e700000000800 */
[----:B------:R-:W2:Y:S01]  /*5200*/  MUFU.EX2 R38, R38 ;  /* 0x0000002600267308 */ /* 0x000ea20000000800 */
[----:B0-----:R-:W-:Y:S01]  /*5210*/  F2FP.SATFINITE.E4M3.F32.PACK_AB_MERGE_C R184, R57, R52, R26 ;  /* 0x0000003439b8723e */ /* 0x001fe2000480701a */
[----:B------:R-:W-:-:S04]  /*5220*/  FADD.FTZ R52, R52, R53 ;  /* 0x0000003534347221 */ /* 0x000fc80000010000 */
[----:B------:R-:W-:Y:S02]  /*5230*/  FADD.FTZ R57, R57, R52 ;  /* 0x0000003439397221 */ /* 0x000fe40000010000 */
[----:B------:R-:W0:Y:S01]  /*5240*/  MUFU.EX2 R41, R41 ;  /* 0x0000002900297308 */ /* 0x000e220000000800 */
[----:B-1----:R-:W-:-:S01]  /*5250*/  FADD.FTZ R13, R37, R12 ;  /* 0x0000000c250d7221 */ /* 0x002fc20000010000 */
[----:B------:R-:W-:-:S04]  /*5260*/  FADD.FTZ R66, R66, R57 ;  /* 0x0000003942427221 */ /* 0x000fc80000010000 */
[----:B------:R-:W-:Y:S02]  /*5270*/  FADD.FTZ R9, R9, R66 ;  /* 0x0000004209097221 */ /* 0x000fe40000010000 */
[----:B------:R-:W-:Y:S01]  /*5280*/  MUFU.EX2 R3, R3 ;  /* 0x0000000300037308 */ /* 0x000fe20000000800 */
[C---:B--2---:R-:W-:Y:S01]  /*5290*/  F2FP.SATFINITE.E4M3.F32.PACK_AB_MERGE_C R37, R38.reuse, R37, RZ ;  /* 0x000000252625723e */ /* 0x044fe200048070ff */
[----:B------:R-:W-:-:S03]  /*52a0*/  FADD.FTZ R38, R38, R13 ;  /* 0x0000000d26267221 */ /* 0x000fc60000010000 */
[----:B------:R-:W-:-:S03]  /*52b0*/  F2FP.SATFINITE.E4M3.F32.PACK_AB_MERGE_C R191, R36, R35, R37 ;  /* 0x0000002324bf723e */ /* 0x000fc60004807025 */
[----:B------:R-:W1:Y:S01]  /*52c0*/  MUFU.EX2 R4, R4 ;  /* 0x0000000400047308 */ /* 0x000e620000000800 */
[----:B0-----:R-:W-:-:S04]  /*52d0*/  FADD.FTZ R13, R41, R38 ;  /* 0x00000026290d7221 */ /* 0x001fc80000010000 */
[----:B------:R-:W-:-:S03]  /*52e0*/  FADD.FTZ R13, R2, R13 ;  /* 0x0000000d020d7221 */ /* 0x000fc60000010000 */
[----:B------:R-:W-:Y:S08]  /*52f0*/  MUFU.EX2 R8, R8 ;  /* 0x0000000800087308 */ /* 0x000ff00000000800 */
[----:B------:R-:W0:Y:S01]  /*5300*/  MUFU.EX2 R7, R7 ;  /* 0x0000000700077308 */ /* 0x000e220000000800 */
[----:B-1----:R-:W-:-:S07]  /*5310*/  F2FP.SATFINITE.E4M3.F32.PACK_AB_MERGE_C R10, R4, R3, RZ ;  /* 0x00000003040a723e */ /* 0x002fce00048070ff */
        /* <DEDUP_REMOVED lines=9> */
[----:B------:R-:W1:Y:S01]  /*53b0*/  MUFU.EX2 R47, R47 ;  /* 0x0000002f002f7308 */ /* 0x000e620000000800 */
[C---:B--2---:R-:W-:Y:S01]  /*53c0*/  F2FP.SATFINITE.E4M3.F32.PACK_AB_MERGE_C R40, R11.reuse, R40, RZ ;  /* 0x000000280b28723e */ /* 0x044fe200048070ff */
[----:B------:R-:W-:-:S03]  /*53d0*/  FADD.FTZ R11, R11, R8 ;  /* 0x000000080b0b7221 */ /* 0x000fc60000010000 */
[----:B------:R-:W-:-:S03]  /*53e0*/  F2FP.SATFINITE.E4M3.F32.PACK_AB_MERGE_C R185, R2, R41, R40 ;  /* 0x0000002902b9723e */ /* 0x000fc60004807028 */
[----:B------:R-:W-:Y:S01]  /*53f0*/  MUFU.EX2 R49, R49 ;  /* 0x0000003100317308 */ /* 0x000fe20000000800 */
[----:B0-----:R-:W-:-:S07]  /*5400*/  FADD.FTZ R2, R48, R11 ;  /* 0x0000000b30027221 */ /* 0x001fce0000010000 */
[----:B------:R-:W0:Y:S01]  /*5410*/  MUFU.EX2 R50, R50 ;  /* 0x0000003200327308 */ /* 0x000e220000000800 */
[----:B-1----:R-:W-:-:S01]  /*5420*/  FADD.FTZ R2, R47, R2 ;  /* 0x000000022f027221 */ /* 0x002fc20000010000 */
[----:B0-----:R-:W-:-:S03]  /*5430*/  F2FP.SATFINITE.E4M3.F32.PACK_AB_MERGE_C R7, R50, R49, RZ ;  /* 0x000000313207723e */ /* 0x001fc600048070ff */
[----:B------:R-:W-:Y:S01]  /*5440*/  FADD.FTZ R49, R49, R2 ;  /* 0x0000000231317221 */ /* 0x000fe20000010000 */
[----:B------:R-:W-:Y:S01]  /*5450*/  VIADD R2, R88, 0xfffffffe ;  /* 0xfffffffe58027836 */ /* 0x000fe20000000000 */
[----:B------:R-:W-:Y:S02]  /*5460*/  F2FP.SATFINITE.E4M3.F32.PACK_AB_MERGE_C R187, R47, R48, R7 ;  /* 0x000000302fbb723e */ /* 0x000fe40004807007 */
[----:B------:R-:W-:-:S01]  /*5470*/  FADD.FTZ R3, R50, R49 ;  /* 0x0000003132037221 */ /* 0x000fc20000010000 */
[----:B------:R-:W-:Y:S06]  /*5480*/  @P2 BRA `(.L_x_995) ;  /* 0x0000000000442947 */ /* 0x000fec0003800000 */
        /* <DEDUP_REMOVED lines=10> */
.L_x_996:
[----:B------:R-:W-:-:S11]  /*5530*/  UISETP.NE.AND UP2, UPT, UR7, 0x1, UPT ;  /* 0x000000010700788c */ /* 0x000fd6000bf45270 */
[----:B------:R-:W-:Y:S02]  /*5540*/  @UP2 ULDC.64 UR18, c[0x0][0x9e8] ;  /* 0x00027a0000122ab9 */ /* 0x000fe40000000a00 */
[----:B------:R-:W-:-:S04]  /*5550*/  UIMAD.WIDE.U32 UR10, UR14, UR18, URZ ;  /* 0x000000120e0a72a5 */ /* 0x000fc8000f8e003f */
[----:B------:R-:W-:-:S12]  /*5560*/  @UP2 USHF.R.U32.HI UR14, URZ, UR19, UR11 ;  /* 0x000000133f0e2299 */ /* 0x000fd8000801160b */
.L_x_997:
[----:B------:R-:W-:-:S04]  /*5570*/  UIMAD UR7, UR14, UR7, UR7 ;  /* 0x000000070e0772a4 */ /* 0x000fc8000f8e0207 */
[----:B------:R-:W-:-:S04]  /*5580*/  UISETP.LT.AND UP2, UPT, UR6, UR7, UPT ;  /* 0x000000070600728c */ /* 0x000fc8000bf41270 */
[----:B------:R-:W-:-:S12]  /*5590*/  USEL UR6, UR6, UR7, UP2 ;  /* 0x0000000706067287 */ /* 0x000fd80009000000 */
.L_x_995:
[----:B------:R-:W-:Y:S01]  /*55a0*/  USHF.R.S32.HI UR7, URZ, 0x1f, UR6 ;  /* 0x0000001f3f077899 */ /* 0x000fe20008011406 */
[----:B------:R-:W-:Y:S02]  /*55b0*/  CS2R R118, SRZ ;  /* 0x0000000000767805 */ /* 0x000fe4000001ff00 */
[----:B------:R-:W-:Y:S02]  /*55c0*/  CS2R R116, SRZ ;  /* 0x0000000000747805 */ /* 0x000fe4000001ff00 */
[----:B------:R-:W-:Y:S01]  /*55d0*/  CS2R R114, SRZ ;  /* 0x0000000000727805 */ /* 0x000fe2000001ff00 */
[----:B------:R-:W-:Y:S01]  /*55e0*/  ULEA.HI UR7, UR7, UR6, URZ, 0x7 ;  /* 0x0000000607077291 */ /* 0x000fe2000f8f383f */
[----:B------:R-:W-:Y:S02]  /*55f0*/  CS2R R112, SRZ ;  /* 0x0000000000707805 */ /* 0x000fe4000001ff00 */
[----:B------:R-:W-:Y:S02]  /*5600*/  CS2R R110, SRZ ;  /* 0x00000000006e7805 */ /* 0x000fe4000001ff00 */
[----:B------:R-:W-:Y:S01]  /*5610*/  CS2R R108, SRZ ;  /* 0x00000000006c7805 */ /* 0x000fe2000001ff00 */
[----:B------:R-:W-:Y:S01]  /*5620*/  USHF.R.S32.HI UR7, URZ, 0x7, UR7 ;  /* 0x000000073f077899 */ /* 0x000fe20008011407 */
[----:B------:R-:W-:-:S02]  /*5630*/  CS2R R106, SRZ ;  /* 0x00000000006a7805 */ /* 0x000fc4000001ff00 */
[----:B------:R-:W-:Y:S02]  /*5640*/  CS2R R104, SRZ ;  /* 0x0000000000687805 */ /* 0x000fe4000001ff00 */
[----:B------:R-:W-:Y:S01]  /*5650*/  CS2R R102, SRZ ;  /* 0x0000000000667805 */ /* 0x000fe2000001ff00 */
[----:B------:R-:W-:Y:S01]  /*5660*/  UISETP.LT.AND UP2, UPT, UR40, UR7, UPT ;  /* 0x000000072800728c */ /* 0x000fe2000bf41270 */
[----:B------:R-:W-:Y:S02]  /*5670*/  CS2R R100, SRZ ;  /* 0x0000000000647805 */ /* 0x000fe4000001ff00 */
[----:B------:R-:W-:Y:S02]  /*5680*/  CS2R R98, SRZ ;  /* 0x0000000000627805 */ /* 0x000fe4000001ff00 */
[----:B------:R-:W-:Y:S01]  /*5690*/  CS2R R96, SRZ ;  /* 0x0000000000607805 */ /* 0x000fe2000001ff00 */
[----:B------:R-:W-:Y:S01]  /*56a0*/  USEL UR35, UR40, UR7, !UP2 ;  /* 0x0000000728237287 */ /* 0x000fe2000d000000 */
[----:B------:R-:W-:-:S02]  /*56b0*/  CS2R R94, SRZ ;  /* 0x00000000005e7805 */ /* 0x000fc4000001ff00 */
[----:B------:R-:W-:Y:S02]  /*56c0*/  CS2R R92, SRZ ;  /* 0x00000000005c7805 */ /* 0x000fe4000001ff00 */
[----:B------:R-:W-:Y:S02]  /*56d0*/  CS2R R90, SRZ ;  /* 0x00000000005a7805 */ /* 0x000fe4000001ff00 */
[----:B------:R-:W-:Y:S02]  /*56e0*/  CS2R R88, SRZ ;  /* 0x0000000000587805 */ /* 0x000fe4000001ff00 */
[----:B------:R-:W-:Y:S02]  /*56f0*/  CS2R R86, SRZ ;  /* 0x0000000000567805 */ /* 0x000fe4000001ff00 */
[----:B------:R-:W-:Y:S02]  /*5700*/  ISETP.GE.AND P2, PT, R2, UR35, PT ;  /* 0x0000002302007c0c */ /* 0x000fe4000bf46270 */
        /* <DEDUP_REMOVED lines=31> */
[----:B------:R-:W-:Y:S06]  /*5900*/  @!P2 BRA `(.L_x_998) ;  /* 0x000000380060a947 */ /* 0x000fec0003800000 */
[----:B------:R-:W-:Y:S01]  /*5910*/  IMAD.MOV.U32 R119, RZ, RZ, RZ ;  /* 0x000000ffff777224 */ /* 0x000fe200078e00ff */
[----:B------:R-:W-:Y:S01]  /*5920*/  ULDC UR31, c[0x0][0x9e4] ;  /* 0x00027900001f7ab9 */ /* 0x000fe20000000800 */
[----:B------:R-:W-:Y:S01]  /*5930*/  ULDC UR30, c[0x0][0x988] ;  /* 0x00026200001e7ab9 */ /* 0x000fe20000000800 */
[----:B------:R-:W-:-:S05]  /*5940*/  ULDC UR32, c[0x0][0x9e0] ;  /* 0x0002780000207ab9 */ /* 0x000fca0000000800 */
.L_x_1016:
[----:B------:R-:W-:Y:S01]  /*5950*/  UIADD3 UR34, UR50, 0x1, URZ ;  /* 0x0000000132227890 */ /* 0x000fe2000fffe03f */
[----:B------:R-:W-:-:S03]  /*5960*/  ISETP.NE.AND P3, PT, RZ, UR37, PT ;  /* 0x00000025ff007c0c */ /* 0x000fc6000bf65270 */
[----:B------:R-:W-:-:S04]  /*5970*/  UISETP.NE.AND UP2, UPT, UR34, 0x2, UPT ;  /* 0x000000022200788c */ /* 0x000fc8000bf45270 */
[----:B------:R-:W-:Y:S02]  /*5980*/  USEL UR33, URZ, 0x1, UP2 ;  /* 0x000000013f217887 */ /* 0x000fe40009000000 */
[----:B------:R-:W-:Y:S02]  /*5990*/  USEL UR34, UR34, URZ, UP2 ;  /* 0x0000003f22227287 */ /* 0x000fe40009000000 */
[----:B------:R-:W-:Y:S02]  /*59a0*/  ULOP3.LUT UR33, UR45, UR33, URZ, 0x3c, !UPT ;  /* 0x000000212d217292 */ /* 0x000fe4000f8e3c3f */
[----:B------:R-:W-:Y:S10]  /*59b0*/  @P3 BRA `(.L_x_999) ;  /* 0x00000000002c3947 */ /* 0x000ff40003800000 */
[----:B------:R-:W-:Y:S05]  /*59c0*/  @!P0 BRA `(.L_x_1000) ;  /* 0x0000000000048947 */ /* 0x000fea0003800000 */
[----:B------:R-:W-:Y:S01]  /*59d0*/  BPT.TRAP 0x1 ;  /* 0x000000040000795c */ /* 0x000fe20000300000 */
.L_x_1000:
[----:B------:R-:W-:Y:S01]  /*59e0*/  ULEA UR6, UR34, UR36, 0x3 ;  /* 0x0000002422067291 */ /* 0x000fe2000f8e183f */
[----:B------:R-:W-:-:S05]  /*59f0*/  IMAD.U32 R7, RZ, RZ, UR33 ;  /* 0x00000021ff077e24 */ /* 0x000fca000f8e00ff */
[----:B------:R-:W-:-:S04]  /*5a00*/  SHF.L.U32 R7, R7, 0x1f, RZ ;  /* 0x0000001f07077819 */ /* 0x000fc800000006ff */
[----:B------:R0:W1:Y:S01]  /*5a10*/  SYNCS.PHASECHK.TRANS64.TRYWAIT P2, [UR6+0x2a830], R7 ;  /* 0x02a83007ff0075a7 */ /* 0x0000620008040146 */
[----:B------:R-:W-:Y:S05]  /*5a20*/  @!P0 BRA `(.L_x_1001) ;  /* 0x0000000000048947 */ /* 0x000fea0003800000 */
[----:B------:R-:W-:Y:S01]  /*5a30*/  BPT.TRAP 0x1 ;  /* 0x000000040000795c */ /* 0x000fe20000300000 */
.L_x_1001:
[----:B-1----:R-:W-:Y:S05]  /*5a40*/  @P2 BRA `(.L_x_999) ;  /* 0x0000000000082947 */ /* 0x002fea0003800000 */
[----:B------:R-:W1:Y:S02]  /*5a50*/  SYNCS.PHASECHK.TRANS64.TRYWAIT P2, [UR6+0x2a830], R7 ;  /* 0x02a83007ff0075a7 */ /* 0x000e640008040146 */
[----:B-1----:R-:W-:Y:S05]  /*5a60*/  @!P2 BRA `(.L_x_1002) ;  /* 0x0000011c0068a947 */ /* 0x002fea0003800000 */
.L_x_999:
[----:B-1----:R-:W1:Y:S01]  /*5a70*/  S2R R8, SR_TID.X ;  /* 0x0000000000087919 */ /* 0x002e620000002100 */
[----:B------:R-:W-:Y:S01]  /*5a80*/  UIMAD UR26, UR34, 0x600, UR28 ;  /* 0x00000600221a78a4 */ /* 0x000fe2000f8e021c */
[----:B------:R-:W-:Y:S01]  /*5a90*/  UMOV UR27, 0x80000020 ;  /* 0x80000020001b7882 */ /* 0x000fe20000000000 */
[----:B------:R-:W-:Y:S02]  /*5aa0*/  UMOV UR7, 0x80000020 ;  /* 0x8000002000077882 */ /* 0x000fe40000000000 */
[----:B------:R-:W-:Y:S02]  /*5ab0*/  UIADD3 UR6, UR26, 0x2, URZ ;  /* 0x000000021a067890 */ /* 0x000fe4000fffe03f */
[----:B------:R-:W-:Y:S01]  /*5ac0*/  UIADD3 UR10, UR26, 0x200, URZ ;  /* 0x000002001a0a7890 */ /* 0x000fe2000fffe03f */
[----:B------:R-:W-:Y:S01]  /*5ad0*/  UMOV UR11, 0x80000020 ;  /* 0x80000020000b7882 */ /* 0x000fe20000000000 */
[----:B------:R-:W-:Y:S01]  /*5ae0*/  UIADD3 UR14, UR26, 0x202, URZ ;  /* 0x000002021a0e7890 */ /* 0x000fe2000fffe03f */
[----:B------:R-:W-:Y:S01]  /*5af0*/  UMOV UR15, 0x80000020 ;  /* 0x80000020000f7882 */ /* 0x000fe20000000000 */
[----:B------:R-:W-:Y:S01]  /*5b00*/  UIADD3 UR18, UR26, 0x400, URZ ;  /* 0x000004001a127890 */ /* 0x000fe2000fffe03f */
[----:B------:R-:W-:Y:S01]  /*5b10*/  UMOV UR19, 0x80000020 ;  /* 0x8000002000137882 */ /* 0x000fe20000000000 */
[----:B------:R-:W-:Y:S01]  /*5b20*/  UIADD3 UR22, UR26, 0x402, URZ ;  /* 0x000004021a167890 */ /* 0x000fe2000fffe03f */
[----:B------:R-:W-:Y:S01]  /*5b30*/  UMOV UR23, 0x80000020 ;  /* 0x8000002000177882 */ /* 0x000fe20000000000 */
[----:B-1----:R-:W-:-:S05]  /*5b40*/  SHF.R.U32.HI R8, RZ, 0x7, R8 ;  /* 0x00000007ff087819 */ /* 0x002fca0000011608 */
[----:B0-----:R-:W-:-:S05]  /*5b50*/  VIADD R7, R8, 0x8 ;  /* 0x0000000808077836 */ /* 0x001fca0000000000 */
[----:B------:R0:W-:Y:S06]  /*5b60*/  BAR.SYNC.DEFER_BLOCKING R7, 0x100 ;  /* 0x000400070000751d */ /* 0x0001ec0000010000 */
[----:B------:R-:W-:-:S06]  /*5b70*/  WARPGROUP.ARRIVE ;  /* 0x00000000000079c5 */ /* 0x000fcc0000000000 */
[----:B------:R-:W-:Y:S03]  /*5b80*/  QGMMA.64x128x32.F32.E4M3.E4M3 R120, gdesc[UR24], RZ, !UPT, gsb0 ;  /* 0x01e00000187879f3 */ /* 0x000fe6000c0008ff */
        /* <DEDUP_REMOVED lines=16> */
[----:B0-----:R-:W-:Y:S05]  /*5c90*/  @P3 BRA `(.L_x_1003) ;  /* 0x00000000002c3947 */ /* 0x001fea0003800000 */
[----:B------:R-:W-:Y:S05]  /*5ca0*/  @!P0 BRA `(.L_x_1004) ;  /* 0x0000000000048947 */ /* 0x000fea0003800000 */
[----:B------:R-:W-:Y:S01]  /*5cb0*/  BPT.TRAP 0x1 ;  /* 0x000000040000795c */ /* 0x000fe20000300000 */
.L_x_1004:
[----:B------:R-:W-:Y:S01]  /*5cc0*/  ULEA UR6, UR50, UR36, 0x3 ;  /* 0x0000002432067291 */ /* 0x000fe2000f8e183f */
[----:B------:R-:W-:-:S05]  /*5cd0*/  IMAD.U32 R7, RZ, RZ, UR45 ;  /* 0x0000002dff077e24 */ /* 0x000fca000f8e00ff */
[----:B------:R-:W-:-:S04]  /*5ce0*/  SHF.L.U32 R7, R7, 0x1f, RZ ;  /* 0x0000001f07077819 */ /* 0x000fc800000006ff */
[----:B------:R0:W1:Y:S01]  /*5cf0*/  SYNCS.PHASECHK.TRANS64.TRYWAIT P2, [UR6+0x2a850], R7 ;  /* 0x02a85007ff0075a7 */ /* 0x0000620008040146 */
[----:B------:R-:W-:Y:S05]  /*5d00*/  @!P0 BRA `(.L_x_1005) ;  /* 0x0000000000048947 */ /* 0x000fea0003800000 */
[----:B------:R-:W-:Y:S01]  /*5d10*/  BPT.TRAP 0x1 ;  /* 0x000000040000795c */ /* 0x000fe20000300000 */
.L_x_1005:
[----:B-1----:R-:W-:Y:S05]  /*5d20*/  @P2 BRA `(.L_x_1003) ;  /* 0x0000000000082947 */ /* 0x002fea0003800000 */
[----:B------:R-:W1:Y:S02]  /*5d30*/  SYNCS.PHASECHK.TRANS64.TRYWAIT P2, [UR6+0x2a850], R7 ;  /* 0x02a85007ff0075a7 */ /* 0x000e640008040146 */
[----:B-1----:R-:W-:Y:S05]  /*5d40*/  @!P2 BRA `(.L_x_1006) ;  /* 0x0000011800c8a947 */ /* 0x002fea0003800000 */
.L_x_1003:
[----:B------:R-:W-:Y:S01]  /*5d50*/  UIADD3 UR6, UR36, 0x400, URZ ;  /* 0x0000040024067890 */ /* 0x000fe2000fffe03f */
[----:B------:R-:W-:Y:S01]  /*5d60*/  WARPGROUP.ARRIVE ;  /* 0x00000000000079c5 */ /* 0x000fe20000000000 */
[----:B------:R-:W-:Y:S01]  /*5d70*/  UMOV UR7, 0x40000040 ;  /* 0x4000004000077882 */ /* 0x000fe20000000000 */
[----:B------:R-:W-:Y:S01]  /*5d80*/  PLOP3.LUT P2, PT, PT, PT, UP0, 0x80, 0x0 ;  /* 0x000000000000781c */ /* 0x000fe20003f4f008 */
[----:B------:R-:W-:-:S03]  /*5d90*/  USHF.R.U32.HI UR6, URZ, 0x4, UR6 ;  /* 0x000000043f067899 */ /* 0x000fc60008011606 */
[----:B------:R-:W2:Y:S01]  /*5da0*/  S2R R209, SR_TID.X ;  /* 0x0000000000d17919 */ /* 0x000ea20000002100 */
[----:B------:R-:W-:Y:S01]  /*5db0*/  PLOP3.LUT P3, PT, PT, PT, UP0, 0x80, 0x0 ;  /* 0x000000000000781c */ /* 0x000fe20003f6f008 */
[C---:B01----:R-:W-:Y:S01]  /*5dc0*/  FMUL.FTZ R7, R0.reuse, R122 ;  /* 0x0000007a00077220 */ /* 0x043fe20000410000 */
[----:B------:R-:W-:Y:S01]  /*5dd0*/  ULOP3.LUT UR6, UR6, 0x3fff, URZ, 0xc0, !UPT ;  /* 0x00003fff06067892 */ /* 0x000fe2000f8ec03f */
[C---:B------:R-:W-:Y:S01]  /*5de0*/  FMUL.FTZ R11, R0.reuse, R127 ;  /* 0x0000007f000b7220 */ /* 0x040fe20000410000 */
[C---:B------:R-:W-:Y:S01]  /*5df0*/  FMUL.FTZ R127, R0.reuse, R147 ;  /* 0x00000093007f7220 */ /* 0x040fe20000410000 */
[C---:B------:R-:W-:Y:S01]  /*5e00*/  FMUL.FTZ R8, R0.reuse, R123 ;  /* 0x0000007b00087220 */ /* 0x040fe20000410000 */
[----:B------:R-:W-:Y:S01]  /*5e10*/  ULOP3.LUT UR6, UR6, 0x10000, URZ, 0xfc, !UPT ;  /* 0x0001000006067892 */ /* 0x000fe2000f8efc3f */
[C---:B------:R-:W-:Y:S01]  /*5e20*/  FMUL.FTZ R13, R0.reuse, R131 ;  /* 0x00000083000d7220 */ /* 0x040fe20000410000 */
[----:B------:R-:W-:Y:S02]  /*5e30*/  IMAD.U32 R123, RZ, RZ, UR34 ;  /* 0x00000022ff7b7e24 */ /* 0x000fe4000f8e00ff */
[C---:B------:R-:W-:Y:S01]  /*5e40*/  FMUL.FTZ R9, R0.reuse, R120 ;  /* 0x0000007800097220 */ /* 0x040fe20000410000 */
[----:B------:R-:W-:Y:S01]  /*5e50*/  UIMAD UR10, UR50, 0x600, UR6 ;  /* 0x00000600320a78a4 */ /* 0x000fe2000f8e0206 */
[C---:B------:R-:W-:Y:S01]  /*5e60*/  FMUL.FTZ R20, R0.reuse, R121 ;  /* 0x0000007900147220 */ /* 0x040fe20000410000 */
[C---:B------:R-:W-:Y:S01]  /*5e70*/  FMUL.FTZ R14, R0.reuse, R134 ;  /* 0x00000086000e7220 */ /* 0x040fe20000410000 */
[C---:B------:R-:W-:Y:S01]  /*5e80*/  FMUL.FTZ R131, R0.reuse, R155 ;  /* 0x0000009b00837220 */ /* 0x040fe20000410000 */
[C---:B------:R-:W-:Y:S01]  /*5e90*/  FMUL.FTZ R121, R0.reuse, R124 ;  /* 0x0000007c00797220 */ /* 0x040fe20000410000 */
[C---:B------:R-:W-:Y:S01]  /*5ea0*/  FMUL.FTZ R10, R0.reuse, R126 ;  /* 0x0000007e000a7220 */ /* 0x040fe20000410000 */
[C---:B------:R-:W-:Y:S01]  /*5eb0*/  FMUL.FTZ R12, R0.reuse, R130 ;  /* 0x00000082000c7220 */ /* 0x040fe20000410000 */
[----:B------:R-:W-:Y:S01]  /*5ec0*/  UMOV UR6, UR10 ;  /* 0x0000000a00067c82 */ /* 0x000fe20008000000 */
[C---:B------:R-:W-:Y:S01]  /*5ed0*/  FMUL.FTZ R15, R0.reuse, R135 ;  /* 0x00000087000f7220 */ /* 0x040fe20000410000 */
[----:B------:R-:W-:Y:S01]  /*5ee0*/  QGMMA.64x192x32.F32.E4M3.E4M3 R24, R196, gdesc[UR4], R24, gsb0 ;  /* 0x02e00004c4187df3 */ /* 0x000fe20008000818 */
[----:B------:R-:W-:Y:S01]  /*5ef0*/  UIADD3 UR6, UR10, 0x2, URZ ;  /* 0x000000020a067890 */ /* 0x000fe2000fffe03f */
[C---:B------:R-:W-:Y:S01]  /*5f00*/  FMUL.FTZ R21, R0.reuse, R138 ;  /* 0x0000008a00157220 */ /* 0x040fe20000410000 */
[----:B------:R-:W-:Y:S01]  /*5f10*/  UMOV UR7, 0x40000040 ;  /* 0x4000004000077882 */ /* 0x000fe20000000000 */
[C---:B------:R-:W-:Y:S01]  /*5f20*/  FMUL.FTZ R120, R0.reuse, R139 ;  /* 0x0000008b00787220 */ /* 0x040fe20000410000 */
        /* <DEDUP_REMOVED lines=17> */
[----:B------:R-:W-:Y:S01]  /*6040*/  FMUL.FTZ R146, R0, R182 ;  /* 0x000000b600927220 */ /* 0x000fe20000410000 */
[----:B------:R-:W-:Y:S01]  /*6050*/  @!P1 LEA R123, R123, UR36, 0x3 ;  /* 0x000000247b7b9c11 */ /* 0x000fe2000f8e18ff */
[----:B------:R-:W0:Y:S01]  /*6060*/  MUFU.TANH R9, R9 ;  /* 0x0000000900097308 */ /* 0x000e220000002400 */
[----:B--2---:R-:W-:-:S03]  /*6070*/  SHF.R.U32.HI R209, RZ, 0x7, R209 ;  /* 0x00000007ffd17819 */ /* 0x004fc600000116d1 */
[----:B------:R-:W-:-:S04]  /*6080*/  @!P1 VIADD R123, R123, 0x2a840 ;  /* 0x0002a8407b7b9836 */ /* 0x000fc80000000000 */
[----:B------:R-:W1:Y:S01]  /*6090*/  MUFU.TANH R20, R20 ;  /* 0x0000001400147308 */ /* 0x000e620000002400 */
[----:B------:R-:W-:-:S07]  /*60a0*/  @!P1 PRMT R123, RZ, 0x654, R123 ;  /* 0x00000654ff7b9816 */ /* 0x000fce000000007b */
[----:B------:R-:W2:Y:S08]  /*60b0*/  MUFU.TANH R7, R7 ;  /* 0x0000000700077308 */ /* 0x000eb00000002400 */
[----:B------:R-:W3:Y:S08]  /*60c0*/  MUFU.TANH R8, R8 ;  /* 0x0000000800087308 */ /* 0x000ef00000002400 */
[----:B------:R-:W4:Y:S08]  /*60d0*/  MUFU.TANH R121, R121 ;  /* 0x0000007900797308 */ /* 0x000f300000002400 */
        /* <DEDUP_REMOVED lines=17> */
[----:B------:R-:W0:Y:S01]  /*61f0*/  MUFU.TANH R160, R160 ;  /* 0x000000a000a07308 */ /* 0x000e220000002400 */
[----:B------:R-:W-:-:S02]  /*6200*/  WARPGROUP.DEPBAR.LE gsb0, 0x0 ;  /* 0x00008000000079c5 */ /* 0x000fc40000010000 */
[----:B------:R-:W-:Y:S01]  /*6210*/  WARPGROUP.ARRIVE ;  /* 0x00000000000079c5 */ /* 0x000fe20000000000 */
[C---:B------:R-:W-:Y:S01]  /*6220*/  FMUL.FTZ R198, R0.reuse, R136 ;  /* 0x0000008800c67220 */ /* 0x040fe20000410000 */
[C---:B------:R-:W-:Y:S01]  /*6230*/  FMUL.FTZ R199, R0.reuse, R148 ;  /* 0x0000009400c77220 */ /* 0x040fe20000410000 */
[----:B------:R-:W5:Y:S01]  /*6240*/  LDC R136, c[0x0][0x2f0] ;  /* 0x0000bc00ff887b82 */ /* 0x000f620000000800 */
[C---:B------:R-:W-:Y:S01]  /*6250*/  FMUL.FTZ R148, R0.reuse, R149 ;  /* 0x0000009500947220 */ /* 0x040fe20000410000 */
[C---:B------:R-:W-:Y:S01]  /*6260*/  FMUL.FTZ R197, R0.reuse, R137 ;  /* 0x0000008900c57220 */ /* 0x040fe20000410000 */
[----:B------:R-:W-:Y:S01]  /*6270*/  QGMMA.64x192x32.F32.E4M3.E4M3 R24, R192, gdesc[UR4], R24, gsb0 ;  /* 0x02e00004c0187df3 */ /* 0x000fe20008000818 */
[----:B------:R-:W-:Y:S01]  /*6280*/  UIADD3 UR6, UR10, 0x4, URZ ;  /* 0x000000040a067890 */ /* 0x000fe2000fffe03f */
[C---:B------:R-:W-:Y:S01]  /*6290*/  FMUL.FTZ R149, R0.reuse, R152 ;  /* 0x0000009800957220 */ /* 0x040fe20000410000 */
[----:B------:R-:W-:Y:S01]  /*62a0*/  UMOV UR7, 0x40000040 ;  /* 0x4000004000077882 */ /* 0x000fe20000000000 */
[C---:B------:R-:W-:Y:S01]  /*62b0*/  FMUL.FTZ R152, R0.reuse, R157 ;  /* 0x0000009d00987220 */ /* 0x040fe20000410000 */
[----:B------:R-:W1:Y:S01]  /*62c0*/  LDC R137, c[0x0][0x288] ;  /* 0x0000a200ff897b82 */ /* 0x000e620000000800 */
[C---:B------:R-:W-:Y:S01]  /*62d0*/  FMUL.FTZ R157, R0.reuse, R161 ;  /* 0x000000a1009d7220 */ /* 0x040fe20000410000 */
[----:B------:R-:W-:Y:S01]  /*62e0*/  FMUL.FTZ R161, R0, R168 ;  /* 0x000000a800a17220 */ /* 0x000fe20000410000 */
[----:B------:R-:W-:-:S02]  /*62f0*/  IMAD.SHL.U32 R168, R2, 0x80, RZ ;  /* 0x0000008002a87824 */ /* 0x000fc400078e00ff */
[C---:B------:R-:W-:Y:S01]  /*6300*/  FMUL.FTZ R196, R0.reuse, R132 ;  /* 0x0000008400c47220 */ /* 0x040fe20000410000 */
[----:B------:R-:W-:Y:S01]  /*6310*/  FMUL.FTZ R132, R0, R158 ;  /* 0x0000009e00847220 */ /* 0x000fe20000410000 */
[----:B------:R-:W0:Y:S01]  /*6320*/  MUFU.TANH R198, R198 ;  /* 0x000000c600c67308 */ /* 0x000e220000002400 */
[----:B------:R-:W-:-:S07]  /*6330*/  IADD3 R147, -R168, 0x1, RZ ;  /* 0x00000001a8937810 */ /* 0x000fce0007ffe1ff */
        /* <DEDUP_REMOVED lines=23> */
[----:B------:R-:W-:Y:S02]  /*64b0*/  VIADD R151, R17, UR43 ;  /* 0x0000002b11977c36 */ /* 0x000fe40008000000 */
[C---:B------:R-:W-:Y:S01]  /*64c0*/  FMUL.FTZ R193, R0.reuse, R128 ;  /* 0x0000008000c17220 */ /* 0x040fe20000410000 */
        /* <DEDUP_REMOVED lines=9> */
[----:B------:R-:W-:Y:S01]  /*6560*/  FMUL.FTZ R159, R0, R164 ;  /* 0x000000a4009f7220 */ /* 0x000fe20000410000 */
[----:B------:R-:W-:-:S02]  /*6570*/  IMAD R153, R16, -0x2, R147 ;  /* 0xfffffffe10997824 */ /* 0x000fc400078e0293 */
[C---:B------:R-:W-:Y:S01]  /*6580*/  FMUL.FTZ R164, R0.reuse, R173 ;  /* 0x000000ad00a47220 */ /* 0x040fe20000410000 */
[C---:B------:R-:W-:Y:S01]  /*6590*/  FMUL.FTZ R143, R0.reuse, R175 ;  /* 0x000000af008f7220 */ /* 0x040fe20000410000 */
[----:B------:R-:W-:Y:S01]  /*65a0*/  FMUL.FTZ R147, R0, R183 ;  /* 0x000000b700937220 */ /* 0x000fe20000410000 */
[----:B------:R-:W0:Y:S01]  /*65b0*/  MUFU.TANH R192, R192 ;  /* 0x000000c000c07308 */ /* 0x000e220000002400 */
[----:B-----5:R-:W-:-:S04]  /*65c0*/  IMAD R156, R136, UR42, R153 ;  /* 0x0000002a889c7c24 */ /* 0x020fc8000f8e0299 */
[----:B-1----:R-:W-:-:S03]  /*65d0*/  IMAD.IADD R156, R156, 0x1, -R137 ;  /* 0x000000019c9c7824 */ /* 0x002fc600078e0a89 */
[----:B------:R-:W1:Y:S01]  /*65e0*/  MUFU.TANH R193, R193 ;  /* 0x000000c100c17308 */ /* 0x000e620000002400 */
[C---:B------:R-:W-:Y:S02]  /*65f0*/  VIADD R174, R156.reuse, UR32 ;  /* 0x000000209cae7c36 */ /* 0x040fe40008000000 */
[----:B------:R-:W-:-:S05]  /*6600*/  VIADD R176, R156, UR29 ;  /* 0x0000001d9cb07c36 */ /* 0x000fca0008000000 */
        /* <DEDUP_REMOVED lines=15> */
[C---:B------:R-:W-:Y:S01]  /*6700*/  FMUL.FTZ R189, R0.reuse, R140 ;  /* 0x0000008c00bd7220 */ /* 0x040fe20000410000 */
[C---:B------:R-:W-:Y:S01]  /*6710*/  FMUL.FTZ R191, R0.reuse, R144 ;  /* 0x0000009000bf7220 */ /* 0x040fe20000410000 */
[C---:B------:R-:W-:Y:S01]  /*6720*/  FMUL.FTZ R190, R0.reuse, R145 ;  /* 0x0000009100be7220 */ /* 0x040fe20000410000 */
[----:B------:R-:W-:Y:S01]  /*6730*/  QGMMA.64x192x32.F32.E4M3.E4M3 R24, R184, gdesc[UR4], R24, gsb0 ;  /* 0x02e00004b8187df3 */ /* 0x000fe20008000818 */
[----:B------:R-:W-:Y:S01]  /*6740*/  @UP0 ULDC UR6, c[0x0][0x44c] ;  /* 0x0001130000060ab9 */ /* 0x000fe20000000800 */
[----:B------:R-:W-:Y:S01]  /*6750*/  FMUL.FTZ R140, R0, R170 ;  /* 0x000000aa008c7220 */ /* 0x000fe20000410000 */
[----:B------:R-:W-:Y:S01]  /*6760*/  @P2 IMAD.HI.U32 R122, R151, UR6, RZ ;  /* 0x00000006977a2c27 */ /* 0x000fe2000f8e00ff */
[----:B------:R-:W-:-:S03]  /*6770*/  @UP0 ULDC UR6, c[0x0][0x450] ;  /* 0x0001140000060ab9 */ /* 0x000fc60000000800 */
[C---:B------:R-:W-:Y:S01]  /*6780*/  FMUL.FTZ R144, R0.reuse, R178 ;  /* 0x000000b200907220 */ /* 0x040fe20000410000 */
[----:B------:R-:W-:Y:S01]  /*6790*/  FMUL.FTZ R145, R0, R179 ;  /* 0x000000b300917220 */ /* 0x000fe20000410000 */
[----:B------:R-:W-:Y:S01]  /*67a0*/  PLOP3.LUT P2, PT, PT, PT, UP1, 0x40, 0x0 ;  /* 0x000000000000781c */ /* 0x000fe20003f4e818 */
[----:B------:R-:W0:Y:S01]  /*67b0*/  MUFU.TANH R189, R189 ;  /* 0x000000bd00bd7308 */ /* 0x000e220000002400 */
[----:B------:R-:W-:Y:S02]  /*67c0*/  @P3 SHF.R.U32.HI R151, RZ, UR6, R122 ;  /* 0x00000006ff973c19 */ /* 0x000fe4000801167a */
[----:B------:R-:W-:-:S03]  /*67d0*/  IADD3 R122, -R209, 0xb, RZ ;  /* 0x0000000bd17a7810 */ /* 0x000fc60007ffe1ff */
[----:B------:R-:W5:Y:S02]  /*67e0*/  SHFL.IDX PT, R171, R151, RZ, 0x1c1f ;  /* 0x001c1fff97ab7589 */ /* 0x000f6400000e0000 */
[----:B------:R-:W0:Y:S08]  /*67f0*/  MUFU.TANH R188, R188 ;  /* 0x000000bc00bc7308 */ /* 0x000e300000002400 */
[----:B------:R-:W0:Y:S08]  /*6800*/  MUFU.TANH R191, R191 ;  /* 0x000000bf00bf7308 */ /* 0x000e300000002400 */
[----:B------:R-:W0:Y:S01]  /*6810*/  MUFU.TANH R190, R190 ;  /* 0x000000be00be7308 */ /* 0x000e220000002400 */
[----:B-----5:R-:W-:-:S07]  /*6820*/  IMAD.IADD R170, R174, 0x1, R171 ;  /* 0x00000001aeaa7824 */ /* 0x020fce00078e02ab */
[----:B------:R-:W0:Y:S01]  /*6830*/  MUFU.TANH R140, R140 ;  /* 0x0000008c008c7308 */ /* 0x000e220000002400 */
[----:B------:R-:W-:-:S07]  /*6840*/  IMAD.IADD R172, R176, 0x1, R171 ;  /* 0x00000001b0ac7824 */ /* 0x000fce00078e02ab */
[----:B------:R-:W0:Y:S08]  /*6850*/  MUFU.TANH R141, R141 ;  /* 0x0000008d008d7308 */ /* 0x000e300000002400 */
[----:B------:R-:W0:Y:S08]  /*6860*/  MUFU.TANH R144, R144 ;  /* 0x0000009000907308 */ /* 0x000e300000002400 */
[----:B------:R-:W0:Y:S01]  /*6870*/  MUFU.TANH R145, R145 ;  /* 0x0000009100917308 */ /* 0x000e220000002400 */
[----:B------:R-:W-:-:S02]  /*6880*/  WARPGROUP.DEPBAR.LE gsb0, 0x0 ;  /* 0x00008000000079c5 */ /* 0x000fc40000010000 */
[----:B------:R0:W-:Y:S06]  /*6890*/  BAR.ARV R122, 0x100 ;  /* 0x0004007a0000751d */ /* 0x0001ec0000002000 */
[----:B------:R0:W-:Y:S01]  /*68a0*/  @!P1 SYNCS.ARRIVE.TRANS64.RED.A1T0 RZ, [R123+URZ], RZ ;  /* 0x000000ff7bff99a7 */ /* 0x0001e2000810043f */
[----:B-1234-:R-:W-:Y:S05]  /*68b0*/  @P2 BRA `(.L_x_1007) ;  /* 0x00000000005c2947 */ /* 0x01efea0003800000 */
[----:B0-----:R-:W-:Y:S01]  /*68c0*/  IMAD R122, R136, UR42, R171 ;  /* 0x0000002a887a7c24 */ /* 0x001fe2000f8e02ab */
[----:B------:R-:W-:Y:S03]  /*68d0*/  BSSY B0, `(.L_x_1008) ;  /* 0x0000011000007945 */ /* 0x000fe60003800000 */
[----:B------:R-:W-:-:S05]  /*68e0*/  IMAD.IADD R153, R122, 0x1, -R137 ;  /* 0x000000017a997824 */ /* 0x000fca00078e0a89 */
[----:B------:R-:W-:-:S13]  /*68f0*/  ISETP.GT.AND P2, PT, R153, -0x1, PT ;  /* 0xffffffff9900780c */ /* 0x000fda0003f44270 */
[----:B------:R-:W-:Y:S05]  /*6900*/  @P2 BRA `(.L_x_1009) ;  /* 0x0000000000202947 */ /* 0x000fea0003800000 */
[----:B------:R-:W-:Y:S01]  /*6910*/  IMAD.U32 R156, RZ, RZ, UR31 ;  /* 0x0000001fff9c7e24 */ /* 0x000fe2000f8e00ff */
[----:B------:R-:W-:-:S04]  /*6920*/  LOP3.LUT R153, RZ, R153, RZ, 0x33, !PT ;  /* 0x00000099ff997212 */ /* 0x000fc800078e33ff */
[----:B------:R-:W-:-:S13]  /*6930*/  ISETP.NE.AND P2, PT, R156, 0x1, PT ;  /* 0x000000019c00780c */ /* 0x000fda0003f45270 */
[----:B------:R-:W0:Y:S02]  /*6940*/  @P2 LDC.64 R122, c[0x0][0x9e8] ;  /* 0x00027a00ff7a2b82 */ /* 0x000e240000000a00 */
[----:B0-----:R-:W-:-:S05]  /*6950*/  @P2 IMAD.HI.U32 R122, R153, R122, RZ ;  /* 0x0000007a997a2227 */ /* 0x001fca00078e00ff */
[----:B------:R-:W-:-:S04]  /*6960*/  @P2 SHF.R.U32.HI R153, RZ, R123, R122 ;  /* 0x0000007bff992219 */ /* 0x000fc8000001167a */
[----:B------:R-:W-:Y:S01]  /*6970*/  LOP3.LUT R153, RZ, R153, RZ, 0x33, !PT ;  /* 0x00000099ff997212 */ /* 0x000fe200078e33ff */
[----:B------:R-:W-:Y:S06]  /*6980*/  BRA `(.L_x_1010) ;  /* 0x0000000000147947 */ /* 0x000fec0003800000 */
.L_x_1009:
[----:B------:R-:W-:-:S05]  /*6990*/  IMAD.U32 R156, RZ, RZ, UR31 ;  /* 0x0000001fff9c7e24 */ /* 0x000fca000f8e00ff */
[----:B------:R-:W-:-:S13]  /*69a0*/  ISETP.NE.AND P2, PT, R156, 0x1, PT ;  /* 0x000000019c00780c */ /* 0x000fda0003f45270 */
[----:B------:R-:W0:Y:S02]  /*69b0*/  @P2 LDC.64 R122, c[0x0][0x9e8] ;  /* 0x00027a00ff7a2b82 */ /* 0x000e240000000a00 */
[----:B0-----:R-:W-:-:S05]  /*69c0*/  @P2 IMAD.HI.U32 R122, R153, R122, RZ ;  /* 0x0000007a997a2227 */ /* 0x001fca00078e00ff */
[----:B------:R-:W-:-:S07]  /*69d0*/  @P2 SHF.R.U32.HI R153, RZ, R123, R122 ;  /* 0x0000007bff992219 */ /* 0x000fce000001167a */
.L_x_1010:
[----:B------:R-:W-:Y:S05]  /*69e0*/  BSYNC B0 ;  /* 0x0000000000007941 */ /* 0x000fea0003800000 */
.L_x_1008:
[----:B------:R-:W-:-:S04]  /*69f0*/  IMAD R153, R153, R156, -R168 ;  /* 0x0000009c99997224 */ /* 0x000fc800078e0aa8 */
[----:B------:R-:W-:-:S05]  /*6a00*/  IMAD R153, R16, -0x2, R153 ;  /* 0xfffffffe10997824 */ /* 0x000fca00078e0299 */
[----:B------:R-:W-:Y:S02]  /*6a10*/  VIADDMNMX R170, R153, R156, R170, PT ;  /* 0x0000009c99aa7246 */ /* 0x000fe400038001aa */
[----:B------:R-:W-:-:S07]  /*6a20*/  VIMNMX R172, R172, R153, !PT ;  /* 0x00000099acac7248 */ /* 0x000fce0007fe0100 */
.L_x_1007:
[----:B------:R-:W-:Y:S01]  /*6a30*/  ISETP.GT.AND P2, PT, R2, -0x1, PT ;  /* 0xffffffff0200780c */ /* 0x000fe20003f44270 */
[----:B0-----:R0:W1:Y:S03]  /*6a40*/  SHFL.IDX PT, R123, R151, 0x1, 0x1c1f ;  /* 0x003c1f00977b7f89 */ /* 0x00106600000e0000 */
[C---:B------:R-:W-:Y:S02]  /*6a50*/  ISETP.GT.AND P5, PT, R172.reuse, RZ, P2 ;  /* 0x000000ffac00720c */ /* 0x040fe400017a4270 */
[----:B------:R-:W-:Y:S02]  /*6a60*/  ISETP.GT.AND P4, PT, R172, 0x1, P2 ;  /* 0x00000001ac00780c */ /* 0x000fe40001784270 */
[C---:B------:R-:W-:Y:S02]  /*6a70*/  ISETP.LT.OR P5, PT, R170.reuse, 0x1, P5 ;  /* 0x00000001aa00780c */ /* 0x040fe40002fa1670 */
[----:B------:R-:W-:-:S02]  /*6a80*/  ISETP.LT.OR P4, PT, R170, 0x2, P4 ;  /* 0x00000002aa00780c */ /* 0x000fc40002781670 */
[----:B------:R-:W-:Y:S02]  /*6a90*/  FSEL R179, R9, -INF , !P5 ;  /* 0xff80000009b37808 */ /* 0x000fe40006800000 */
[C---:B------:R-:W-:Y:S02]  /*6aa0*/  ISETP.GT.AND P5, PT, R172.reuse, 0x10, P2 ;  /* 0x00000010ac00780c */ /* 0x040fe400017a4270 */
[----:B------:R-:W-:Y:S02]  /*6ab0*/  ISETP.GT.AND P6, PT, R172, 0x8, P2 ;  /* 0x00000008ac00780c */ /* 0x000fe400017c4270 */
[----:B------:R-:W-:Y:S02]  /*6ac0*/  ISETP.LT.OR P5, PT, R170, 0x11, P5 ;  /* 0x00000011aa00780c */ /* 0x000fe40002fa1670 */
[----:B------:R-:W-:Y:S02]  /*6ad0*/  ISETP.GT.AND P3, PT, R172, 0x9, P2 ;  /* 0x00000009ac00780c */ /* 0x000fe40001764270 */
[----:B------:R-:W-:-:S02]  /*6ae0*/  FSEL R177, R20, -INF , !P4 ;  /* 0xff80000014b17808 */ /* 0x000fc40006000000 */
[C---:B------:R-:W-:Y:S02]  /*6af0*/  ISETP.GT.AND P4, PT, R172.reuse, 0x11, P2 ;  /* 0x00000011ac00780c */ /* 0x040fe40001784270 */
[----:B------:R-:W-:Y:S02]  /*6b00*/  FSEL R193, R193, -INF , !P5 ;  /* 0xff800000c1c17808 */ /* 0x000fe40006800000 */
[----:B------:R-:W-:Y:S02]  /*6b10*/  ISETP.GT.AND P5, PT, R172, 0x20, P2 ;  /* 0x00000020ac00780c */ /* 0x000fe400017a4270 */
[C---:B------:R-:W-:Y:S02]  /*6b20*/  ISETP.LT.OR P6, PT, R170.reuse, 0x9, P6 ;  /* 0x00000009aa00780c */ /* 0x040fe400037c1670 */
[C---:B------:R-:W-:Y:S02]  /*6b30*/  ISETP.LT.OR P3, PT, R170.reuse, 0xa, P3 ;  /* 0x0000000aaa00780c */ /* 0x040fe40001f61670 */
[----:B------:R-:W-:-:S02]  /*6b40*/  ISETP.LT.OR P4, PT, R170, 0x12, P4 ;  /* 0x00000012aa00780c */ /* 0x000fc40002781670 */
[----:B------:R-:W-:Y:S02]  /*6b50*/  ISETP.LT.OR P5, PT, R170, 0x21, P5 ;  /* 0x00000021aa00780c */ /* 0x000fe40002fa1670 */
[----:B------:R-:W-:Y:S02]  /*6b60*/  FSEL R175, R121, -INF , !P6 ;  /* 0xff80000079af7808 */ /* 0x000fe40007000000 */
[----:B------:R-:W-:Y:S02]  /*6b70*/  ISETP.GT.AND P6, PT, R172, 0x18, P2 ;  /* 0x00000018ac00780c */ /* 0x000fe400017c4270 */
[----:B------:R-:W-:Y:S02]  /*6b80*/  FSEL R171, R192, -INF , !P3 ;  /* 0xff800000c0ab7808 */ /* 0x000fe40005800000 */
[----:B------:R-:W-:Y:S02]  /*6b90*/  ISETP.GT.AND P3, PT, R172, 0x19, P2 ;  /* 0x00000019ac00780c */ /* 0x000fe40001764270 */
[----:B------:R-:W-:-:S02]  /*6ba0*/  FSEL R173, R194, -INF , !P4 ;  /* 0xff800000c2ad7808 */ /* 0x000fc40006000000 */
[----:B------:R-:W-:Y:S02]  /*6bb0*/  ISETP.GT.AND P4, PT, R172, 0x21, P2 ;  /* 0x00000021ac00780c */ /* 0x000fe40001784270 */
[----:B------:R-:W-:Y:S02]  /*6bc0*/  FSEL R198, R198, -INF , !P5 ;  /* 0xff800000c6c67808 */ /* 0x000fe40006800000 */
[----:B------:R-:W-:Y:S02]  /*6bd0*/  ISETP.GT.AND P5, PT, R172, 0x30, P2 ;  /* 0x00000030ac00780c */ /* 0x000fe400017a4270 */
[C---:B------:R-:W-:Y:S02]  /*6be0*/  ISETP.LT.OR P6, PT, R170.reuse, 0x19, P6 ;  /* 0x00000019aa00780c */ /* 0x040fe400037c1670 */
[C---:B------:R-:W-:Y:S02]  /*6bf0*/  ISETP.LT.OR P3, PT, R170.reuse, 0x1a, P3 ;  /* 0x0000001aaa00780c */ /* 0x040fe40001f61670 */
[----:B------:R-:W-:-:S02]  /*6c00*/  ISETP.LT.OR P4, PT, R170, 0x22, P4 ;  /* 0x00000022aa00780c */ /* 0x000fc40002781670 */
[----:B------:R-:W-:Y:S02]  /*6c10*/  ISETP.LT.OR P5, PT, R170, 0x31, P5 ;  /* 0x00000031aa00780c */ /* 0x000fe40002fa1670 */
[----:B------:R-:W-:Y:S02]  /*6c20*/  FSEL R196, R196, -INF , !P6 ;  /* 0xff800000c4c47808 */ /* 0x000fe40007000000 */
[C---:B------:R-:W-:Y:S02]  /*6c30*/  ISETP.GT.AND P6, PT, R172.reuse, 0x28, P2 ;  /* 0x00000028ac00780c */ /* 0x040fe400017c4270 */
[----:B------:R-:W-:Y:S02]  /*6c40*/  FSEL R195, R195, -INF , !P3 ;  /* 0xff800000c3c37808 */ /* 0x000fe40005800000 */
        /* <DEDUP_REMOVED lines=23> */
[----:B0-----:R-:W-:Y:S02]  /*6dc0*/  FSEL R151, R148, -INF , !P3 ;  /* 0xff80000094977808 */ /* 0x001fe40005800000 */
        /* <DEDUP_REMOVED lines=26> */
[----:B------:R-:W-:Y:S02]  /*6f70*/  FSEL R162, R166, -INF , !P5 ;  /* 0xff800000a6a27808 */ /* 0x000fe40006800000 */
[----:B------:R-:W-:Y:S02]  /*6f80*/  PLOP3.LUT P5, PT, PT, PT, UP1, 0x40, 0x0 ;  /* 0x000000000000781c */ /* 0x000fe40003fae818 */
[C---:B------:R-:W-:Y:S02]  /*6f90*/  ISETP.LT.OR P6, PT, R170.reuse, 0x69, P6 ;  /* 0x00000069aa00780c */ /* 0x040fe400037c1670 */
[----:B------:R-:W-:Y:S02]  /*6fa0*/  ISETP.LT.OR P3, PT, R170, 0x6a, P3 ;  /* 0x0000006aaa00780c */ /* 0x000fe40001f61670 */
[----:B------:R-:W-:Y:S01]  /*6fb0*/  FSEL R160, R163, -INF , !P6 ;  /* 0xff800000a3a07808 */ /* 0x000fe20007000000 */
[----:B-1----:R-:W-:Y:S01]  /*6fc0*/  IMAD.IADD R163, R174, 0x1, R123 ;  /* 0x00000001aea37824 */ /* 0x002fe200078e027b */
[----:B------:R-:W-:-:S02]  /*6fd0*/  ISETP.GT.AND P6, PT, R172, 0x78, P2 ;  /* 0x00000078ac00780c */ /* 0x000fc400017c4270 */
[----:B------:R-:W-:Y:S01]  /*6fe0*/  FSEL R161, R164, -INF , !P3 ;  /* 0xff800000a4a17808 */ /* 0x000fe20005800000 */
[----:B------:R-:W-:Y:S01]  /*6ff0*/  IMAD.IADD R164, R176, 0x1, R123 ;  /* 0x00000001b0a47824 */ /* 0x000fe200078e027b */
[C---:B------:R-:W-:Y:S02]  /*7000*/  ISETP.GT.AND P4, PT, R172.reuse, 0x71, P2 ;  /* 0x00000071ac00780c */ /* 0x040fe40001784270 */
[----:B------:R-:W-:Y:S02]  /*7010*/  ISETP.GT.AND P3, PT, R172, 0x79, P2 ;  /* 0x00000079ac00780c */ /* 0x000fe40001764270 */
[C---:B------:R-:W-:Y:S02]  /*7020*/  ISETP.LT.OR P6, PT, R170.reuse, 0x79, P6 ;  /* 0x00000079aa00780c */ /* 0x040fe400037c1670 */
[C---:B------:R-:W-:Y:S02]  /*7030*/  ISETP.LT.OR P4, PT, R170.reuse, 0x72, P4 ;  /* 0x00000072aa00780c */ /* 0x040fe40002781670 */
[----:B------:R-:W-:-:S02]  /*7040*/  ISETP.LT.OR P3, PT, R170, 0x7a, P3 ;  /* 0x0000007aaa00780c */ /* 0x000fc40001f61670 */
[----:B------:R-:W-:Y:S02]  /*7050*/  FSEL R166, R167, -INF , !P6 ;  /* 0xff800000a7a67808 */ /* 0x000fe40007000000 */
[----:B------:R-:W-:Y:S02]  /*7060*/  FSEL R165, R165, -INF , !P4 ;  /* 0xff800000a5a57808 */ /* 0x000fe40006000000 */
[----:B------:R-:W-:Y:S01]  /*7070*/  FSEL R167, R169, -INF , !P3 ;  /* 0xff800000a9a77808 */ /* 0x000fe20005800000 */
[----:B------:R-:W-:Y:S06]  /*7080*/  @P5 BRA `(.L_x_1011) ;  /* 0x00000000005c5947 */ /* 0x000fec0003800000 */
[----:B------:R-:W-:Y:S01]  /*7090*/  IMAD R122, R136, UR42, R123 ;  /* 0x0000002a887a7c24 */ /* 0x000fe2000f8e027b */
        /* <DEDUP_REMOVED lines=12> */
.L_x_1013:
[----:B------:R-:W-:-:S05]  /*7160*/  IMAD.U32 R170, RZ, RZ, UR31 ;  /* 0x0000001fffaa7e24 */ /* 0x000fca000f8e00ff */
[----:B------:R-:W-:-:S13]  /*7170*/  ISETP.NE.AND P3, PT, R170, 0x1, PT ;  /* 0x00000001aa00780c */ /* 0x000fda0003f65270 */
[----:B------:R-:W0:Y:S02]  /*7180*/  @P3 LDC.64 R122, c[0x0][0x9e8] ;  /* 0x00027a00ff7a3b82 */ /* 0x000e240000000a00 */
[----:B0-----:R-:W-:-:S05]  /*7190*/  @P3 IMAD.HI.U32 R122, R9, R122, RZ ;  /* 0x0000007a097a3227 */ /* 0x001fca00078e00ff */
[----:B------:R-:W-:-:S07]  /*71a0*/  @P3 SHF.R.U32.HI R9, RZ, R123, R122 ;  /* 0x0000007bff093219 */ /* 0x000fce000001167a */
.L_x_1014:
[----:B------:R-:W-:Y:S05]  /*71b0*/  BSYNC B0 ;  /* 0x0000000000007941 */ /* 0x000fea0003800000 */
.L_x_1012:
[----:B------:R-:W-:-:S04]  /*71c0*/  IMAD R9, R9, R170, -R168 ;  /* 0x000000aa09097224 */ /* 0x000fc800078e0aa8 */
[----:B------:R-:W-:-:S05]  /*71d0*/  IMAD R9, R16, -0x2, R9 ;  /* 0xfffffffe10097824 */ /* 0x000fca00078e0209 */
[----:B------:R-:W-:Y:S02]  /*71e0*/  VIADDMNMX R163, R9, R170, R163, PT ;  /* 0x000000aa09a37246 */ /* 0x000fe400038001a3 */
[----:B------:R-:W-:-:S07]  /*71f0*/  VIMNMX R164, R164, R9, !PT ;  /* 0x00000009a4a47248 */ /* 0x000fce0007fe0100 */
.L_x_1011:
[----:B------:R-:W-:Y:S01]  /*7200*/  FMNMX.FTZ R122, R179, R5, !PT ;  /* 0x00000005b37a7209 */ /* 0x000fe20007810000 */
[----:B------:R-:W-:Y:S01]  /*7210*/  IMAD.U32 R170, RZ, RZ, UR30 ;  /* 0x0000001effaa7e24 */ /* 0x000fe2000f8e00ff */
[----:B------:R-:W-:Y:S02]  /*7220*/  ISETP.GT.AND P5, PT, R164, 0x8, P2 ;  /* 0x00000008a400780c */ /* 0x000fe400017a4270 */
[----:B------:R-:W-:Y:S02]  /*7230*/  FMNMX.FTZ R122, R177, R122, !PT ;  /* 0x0000007ab17a7209 */ /* 0x000fe40007810000 */
[----:B------:R-:W-:Y:S02]  /*7240*/  ISETP.LT.OR P5, PT, R163, 0x9, P5 ;  /* 0x00000009a300780c */ /* 0x000fe40002fa1670 */
[----:B------:R-:W-:Y:S02]  /*7250*/  FMNMX.FTZ R122, R175, R122, !PT ;  /* 0x0000007aaf7a7209 */ /* 0x000fe40007810000 */
[----:B------:R-:W-:-:S02]  /*7260*/  FSEL R10, R10, -INF , !P5 ;  /* 0xff8000000a0a7808 */ /* 0x000fc40006800000 */
[----:B------:R-:W-:Y:S02]  /*7270*/  FMNMX.FTZ R122, R171, R122, !PT ;  /* 0x0000007aab7a7209 */ /* 0x000fe40007810000 */
[C---:B------:R-:W-:Y:S02]  /*7280*/  ISETP.GT.AND P5, PT, R164.reuse, 0x11, P2 ;  /* 0x00000011a400780c */ /* 0x040fe400017a4270 */
[----:B------:R-:W-:Y:S02]  /*7290*/  FMNMX.FTZ R122, R193, R122, !PT ;  /* 0x0000007ac17a7209 */ /* 0x000fe40007810000 */
[----:B------:R-:W-:Y:S02]  /*72a0*/  ISETP.GT.AND P4, PT, R164, 0x1, P2 ;  /* 0x00000001a400780c */ /* 0x000fe40001784270 */
[----:B------:R-:W-:Y:S02]  /*72b0*/  FMNMX.FTZ R9, R173, R122, !PT ;  /* 0x0000007aad097209 */ /* 0x000fe40007810000 */
[----:B------:R-:W-:-:S02]  /*72c0*/  ISETP.LT.OR P5, PT, R163, 0x12, P5 ;  /* 0x00000012a300780c */ /* 0x000fc40002fa1670 */
[----:B------:R-:W-:Y:S02]  /*72d0*/  FMNMX.FTZ R122, R196, R9, !PT ;  /* 0x00000009c47a7209 */ /* 0x000fe40007810000 */
[----:B------:R-:W-:Y:S02]  /*72e0*/  ISETP.LT.OR P4, PT, R163, 0x2, P4 ;  /* 0x00000002a300780c */ /* 0x000fe40002781670 */
[----:B------:R-:W-:Y:S02]  /*72f0*/  FMNMX.FTZ R9, R195, R122, !PT ;  /* 0x0000007ac3097209 */ /* 0x000fe40007810000 */
[----:B------:R-:W-:Y:S02]  /*7300*/  FSEL R13, R13, -INF , !P5 ;  /* 0xff8000000d0d7808 */ /* 0x000fe40006800000 */
[----:B------:R-:W-:Y:S02]  /*7310*/  FMNMX.FTZ R122, R198, R9, !PT ;  /* 0x00000009c67a7209 */ /* 0x000fe40007810000 */
[----:B------:R-:W-:-:S02]  /*7320*/  ISETP.GT.AND P5, PT, R164, 0x20, P2 ;  /* 0x00000020a400780c */ /* 0x000fc400017a4270 */
[----:B------:R-:W-:Y:S02]  /*7330*/  FMNMX.FTZ R122, R197, R122, !PT ;  /* 0x0000007ac57a7209 */ /* 0x000fe40007810000 */
[----:B------:R-:W-:Y:S02]  /*7340*/  ISETP.LT.OR P5, PT, R163, 0x21, P5 ;  /* 0x00000021a300780c */ /* 0x000fe40002fa1670 */
[----:B------:R-:W-:Y:S02]  /*7350*/  FMNMX.FTZ R9, R189, R122, !PT ;  /* 0x0000007abd097209 */ /* 0x000fe40007810000 */
[----:B------:R-:W-:Y:S02]  /*7360*/  FSEL R21, R21, -INF , !P5 ;  /* 0xff80000015157808 */ /* 0x000fe40006800000 */
[----:B------:R-:W-:Y:S02]  /*7370*/  FMNMX.FTZ R9, R188, R9, !PT ;  /* 0x00000009bc097209 */ /* 0x000fe40007810000 */
[----:B------:R-:W-:-:S02]  /*7380*/  ISETP.GT.AND P5, PT, R164, RZ, P2 ;  /* 0x000000ffa400720c */ /* 0x000fc400017a4270 */
[----:B------:R-:W-:Y:S02]  /*7390*/  FMNMX.FTZ R9, R158, R9, !PT ;  /* 0x000000099e097209 */ /* 0x000fe40007810000 */
[----:B------:R-:W-:Y:S02]  /*73a0*/  ISETP.LT.OR P5, PT, R163, 0x1, P5 ;  /* 0x00000001a300780c */ /* 0x000fe40002fa1670 */
[----:B------:R-:W-:Y:S02]  /*73b0*/  FMNMX.FTZ R122, R156, R9, !PT ;  /* 0x000000099c7a7209 */ /* 0x000fe40007810000 */
[----:B------:R-:W-:Y:S02]  /*73c0*/  ISETP.GT.AND P3, PT, R164, 0x9, P2 ;  /* 0x00000009a400780c */ /* 0x000fe40001764270 */
[----:B------:R-:W-:Y:S02]  /*73d0*/  FMNMX.FTZ R122, R153, R122, !PT ;  /* 0x0000007a997a7209 */ /* 0x000fe40007810000 */
[----:B------:R-:W-:-:S02]  /*73e0*/  ISETP.LT.OR P3, PT, R163, 0xa, P3 ;  /* 0x0000000aa300780c */ /* 0x000fc40001f61670 */
[----:B------:R-:W-:-:S04]  /*73f0*/  FMNMX.FTZ R122, R151, R122, !PT ;  /* 0x0000007a977a7209 */ /* 0x000fc80007810000 */
        /* <DEDUP_REMOVED lines=15> */
[----:B------:R-:W-:-:S05]  /*74f0*/  FMNMX.FTZ R122, R167, R122, !PT ;  /* 0x0000007aa77a7209 */ /* 0x000fca0007810000 */
[----:B------:R-:W0:Y:S02]  /*7500*/  SHFL.BFLY PT, R9, R122, 0x2, 0x1f ;  /* 0x0c401f007a097f89 */ /* 0x000e2400000e0000 */
[----:B0-----:R-:W-:Y:S02]  /*7510*/  FMNMX.FTZ R123, R122, R9, !PT ;  /* 0x000000097a7b7209 */ /* 0x001fe40007810000 */
[----:B------:R-:W-:Y:S02]  /*7520*/  FSEL R122, R8, -INF , !P4 ;  /* 0xff800000087a7808 */ /* 0x000fe40006000000 */
[----:B------:R-:W-:Y:S01]  /*7530*/  ISETP.GT.AND P4, PT, R164, 0x10, P2 ;  /* 0x00000010a400780c */ /* 0x000fe20001784270 */
[----:B------:R-:W0:Y:S03]  /*7540*/  SHFL.BFLY PT, R168, R123, 0x1, 0x1f ;  /* 0x0c201f007ba87f89 */ /* 0x000e2600000e0000 */
[----:B------:R-:W-:-:S04]  /*7550*/  ISETP.LT.OR P4, PT, R163, 0x11, P4 ;  /* 0x00000011a300780c */ /* 0x000fc80002781670 */
[----:B------:R-:W-:Y:S02]  /*7560*/  FSEL R12, R12, -INF , !P4 ;  /* 0xff8000000c0c7808 */ /* 0x000fe40006000000 */
[----:B------:R-:W-:-:S04]  /*7570*/  ISETP.GT.AND P4, PT, R164, 0x19, P2 ;  /* 0x00000019a400780c */ /* 0x000fc80001784270 */
[----:B------:R-:W-:-:S04]  /*7580*/  ISETP.LT.OR P4, PT, R163, 0x1a, P4 ;  /* 0x0000001aa300780c */ /* 0x000fc80002781670 */
[----:B------:R-:W-:Y:S02]  /*7590*/  FSEL R169, R15, -INF , !P4 ;  /* 0xff8000000fa97808 */ /* 0x000fe40006000000 */
[----:B------:R-:W-:-:S04]  /*75a0*/  ISETP.GT.AND P4, PT, R164, 0x28, P2 ;  /* 0x00000028a400780c */ /* 0x000fc80001784270 */
[----:B------:R-:W-:Y:S02]  /*75b0*/  ISETP.LT.OR P4, PT, R163, 0x29, P4 ;  /* 0x00000029a300780c */ /* 0x000fe40002781670 */
[----:B0-----:R-:W-:Y:S02]  /*75c0*/  FMNMX.FTZ R9, R123, R168, !PT ;  /* 0x000000a87b097209 */ /* 0x001fe40007810000 */
[----:B------:R-:W-:Y:S02]  /*75d0*/  FSEL R123, R11, -INF , !P3 ;  /* 0xff8000000b7b7808 */ /* 0x000fe40005800000 */
[C---:B------:R-:W-:Y:S01]  /*75e0*/  FSETP.NEU.FTZ.AND P6, PT, R9.reuse, -INF , PT ;  /* 0xff8000000900780b */ /* 0x040fe20003fdd000 */
[----:B------:R-:W-:-:S01]  /*75f0*/  FFMA.FTZ R168, R9, R170, -8 ;  /* 0xc100000009a87423 */ /* 0x000fc200000100aa */
[----:B------:R-:W-:Y:S02]  /*7600*/  ISETP.GT.AND P3, PT, R164, 0x18, P2 ;  /* 0x00000018a400780c */ /* 0x000fe40001764270 */
[----:B------:R-:W-:-:S02]  /*7610*/  FSEL R124, R124, -INF , !P4 ;  /* 0xff8000007c7c7808 */ /* 0x000fc40006000000 */
[----:B------:R-:W-:Y:S02]  /*7620*/  FSEL R8, R168, RZ, P6 ;  /* 0x000000ffa8087208 */ /* 0x000fe40003000000 */
[----:B------:R-:W-:Y:S02]  /*7630*/  ISETP.LT.OR P3, PT, R163, 0x19, P3 ;  /* 0x00000019a300780c */ /* 0x000fe40001f61670 */
[----:B------:R-:W-:Y:S01]  /*7640*/  ISETP.GT.AND P4, PT, R164, 0x30, P2 ;  /* 0x00000030a400780c */ /* 0x000fe20001784270 */
[----:B------:R-:W-:-:S01]  /*7650*/  FFMA.FTZ R175, R175, UR30, -R8 ;  /* 0x0000001eafaf7c23 */ /* 0x000fc20008010808 */
[--C-:B------:R-:W-:Y:S01]  /*7660*/  FFMA.FTZ R172, R171, UR30, -R8.reuse ;  /* 0x0000001eabac7c23 */ /* 0x100fe20008010808 */
[----:B------:R-:W-:Y:S01]  /*7670*/  FSEL R171, R7, -INF , !P5 ;  /* 0xff80000007ab7808 */ /* 0x000fe20006800000 */
[--C-:B------:R-:W-:Y:S01]  /*7680*/  FFMA.FTZ R168, R177, UR30, -R8.reuse ;  /* 0x0000001eb1a87c23 */ /* 0x100fe20008010808 */
[----:B------:R0:W-:Y:S01]  /*7690*/  MUFU.EX2 R15, R175 ;  /* 0x000000af000f7308 */ /* 0x0001e20000000800 */
[----:B------:R-:W-:Y:S01]  /*76a0*/  FSEL R14, R14, -INF , !P3 ;  /* 0xff8000000e0e7808 */ /* 0x000fe20005800000 */
[--C-:B------:R-:W-:Y:S01]  /*76b0*/  FFMA.FTZ R179, R179, UR30, -R8.reuse ;  /* 0x0000001eb3b37c23 */ /* 0x100fe20008010808 */
[----:B------:R-:W-:Y:S01]  /*76c0*/  ISETP.GT.AND P3, PT, R164, 0x21, P2 ;  /* 0x00000021a400780c */ /* 0x000fe20001764270 */
[--C-:B------:R-:W-:Y:S01]  /*76d0*/  FFMA.FTZ R180, R158, UR30, -R8.reuse ;  /* 0x0000001e9eb47c23 */ /* 0x100fe20008010808 */
[C---:B------:R-:W-:Y:S01]  /*76e0*/  ISETP.LT.OR P4, PT, R163.reuse, 0x31, P4 ;  /* 0x00000031a300780c */ /* 0x040fe20002781670 */
[--C-:B------:R-:W-:Y:S01]  /*76f0*/  FFMA.FTZ R182, R156, UR30, -R8.reuse ;  /* 0x0000001e9cb67c23 */ /* 0x100fe20008010808 */
[----:B------:R-:W-:Y:S01]  /*7700*/  ISETP.LT.OR P3, PT, R163, 0x22, P3 ;  /* 0x00000022a300780c */ /* 0x000fe20001f61670 */
[----:B------:R-:W-:Y:S01]  /*7710*/  MUFU.EX2 R11, R179 ;  /* 0x000000b3000b7308 */ /* 0x000fe20000000800 */
[----:B0-----:R-:W-:Y:S01]  /*7720*/  FMNMX.FTZ R175, R171, R6, !PT ;  /* 0x00000006abaf7209 */ /* 0x001fe20007810000 */
[--C-:B------:R-:W-:Y:S01]  /*7730*/  FFMA.FTZ R193, R193, UR30, -R8.reuse ;  /* 0x0000001ec1c17c23 */ /* 0x100fe20008010808 */
[----:B------:R-:W-:Y:S01]  /*7740*/  FSEL R170, R120, -INF , !P3 ;  /* 0xff80000078aa7808 */ /* 0x000fe20005800000 */
[--C-:B------:R-:W-:Y:S01]  /*7750*/  FFMA.FTZ R196, R196, UR30, -R8.reuse ;  /* 0x0000001ec4c47c23 */ /* 0x100fe20008010808 */
[----:B------:R-:W-:Y:S01]  /*7760*/  FMNMX.FTZ R175, R122, R175, !PT ;  /* 0x000000af7aaf7209 */ /* 0x000fe20007810000 */
[--C-:B------:R-:W-:Y:S01]  /*7770*/  FFMA.FTZ R195, R195, UR30, -R8.reuse ;  /* 0x0000001ec3c37c23 */ /* 0x100fe20008010808 */
[----:B------:R-:W-:Y:S01]  /*7780*/  ISETP.GT.AND P3, PT, R164, 0x29, P2 ;  /* 0x00000029a400780c */ /* 0x000fe20001764270 */
[----:B------:R0:W-:Y:S01]  /*7790*/  MUFU.EX2 R120, R172 ;  /* 0x000000ac00787308 */ /* 0x0001e20000000800 */
[----:B------:R-:W-:Y:S01]  /*77a0*/  FMNMX.FTZ R174, R10, R175, !PT ;  /* 0x000000af0aae7209 */ /* 0x000fe20007810000 */
[--C-:B------:R-:W-:Y:S01]  /*77b0*/  FFMA.FTZ R189, R189, UR30, -R8.reuse ;  /* 0x0000001ebdbd7c23 */ /* 0x100fe20008010808 */
[----:B------:R-:W-:Y:S01]  /*77c0*/  ISETP.LT.OR P5, PT, R163, 0x2a, P3 ;  /* 0x0000002aa300780c */ /* 0x000fe20001fa1670 */
[--C-:B------:R-:W-:Y:S01]  /*77d0*/  FFMA.FTZ R153, R153, UR30, -R8.reuse ;  /* 0x0000001e99997c23 */ /* 0x100fe20008010808 */
[----:B------:R-:W-:Y:S01]  /*77e0*/  FMNMX.FTZ R175, R123, R174, !PT ;  /* 0x000000ae7baf7209 */ /* 0x000fe20007810000 */
[--C-:B------:R-:W-:Y:S01]  /*77f0*/  FFMA.FTZ R155, R155, UR30, -R8.reuse ;  /* 0x0000001e9b9b7c23 */ /* 0x100fe20008010808 */
[----:B------:R-:W-:Y:S01]  /*7800*/  ISETP.GT.AND P3, PT, R164, 0x31, P2 ;  /* 0x00000031a400780c */ /* 0x000fe20001764270 */
[--C-:B------:R-:W-:Y:S01]  /*7810*/  FFMA.FTZ R167, R167, UR30, -R8.reuse ;  /* 0x0000001ea7a77c23 */ /* 0x100fe20008010808 */
[----:B------:R-:W-:Y:S01]  /*7820*/  FMNMX.FTZ R174, R12, R175, !PT ;  /* 0x000000af0cae7209 */ /* 0x000fe20007810000 */
[----:B0-----:R-:W-:Y:S01]  /*7830*/  FFMA.FTZ R172, R173, UR30, -R8 ;  /* 0x0000001eadac7c23 */ /* 0x001fe20008010808 */
[----:B------:R-:W-:Y:S01]  /*7840*/  FSEL R125, R125, -INF , !P5 ;  /* 0xff8000007d7d7808 */ /* 0x000fe20006800000 */
[----:B------:R-:W-:Y:S01]  /*7850*/  MUFU.EX2 R168, R168 ;  /* 0x000000a800a87308 */ /* 0x000fe20000000800 */
[----:B------:R-:W-:-:S02]  /*7860*/  FMNMX.FTZ R175, R13, R174, !PT ;  /* 0x000000ae0daf7209 */ /* 0x000fc40007810000 */
[----:B------:R-:W-:Y:S02]  /*7870*/  ISETP.GT.AND P5, PT, R164, 0x38, P2 ;  /* 0x00000038a400780c */ /* 0x000fe400017a4270 */
[----:B------:R-:W-:Y:S01]  /*7880*/  FMNMX.FTZ R176, R14, R175, !PT ;  /* 0x000000af0eb07209 */ /* 0x000fe20007810000 */
[--C-:B------:R-:W-:Y:S01]  /*7890*/  FFMA.FTZ R175, R198, UR30, -R8.reuse ;  /* 0x0000001ec6af7c23 */ /* 0x100fe20008010808 */
[----:B------:R-:W-:Y:S01]  /*78a0*/  ISETP.LT.OR P3, PT, R163, 0x32, P3 ;  /* 0x00000032a300780c */ /* 0x000fe20001f61670 */
[----:B------:R-:W-:Y:S01]  /*78b0*/  MUFU.EX2 R7, R193 ;  /* 0x000000c100077308 */ /* 0x000fe20000000800 */
[----:B------:R-:W-:Y:S02]  /*78c0*/  FMNMX.FTZ R176, R169, R176, !PT ;  /* 0x000000b0a9b07209 */ /* 0x000fe40007810000 */
[----:B------:R-:W-:Y:S02]  /*78d0*/  FSEL R126, R126, -INF , !P4 ;  /* 0xff8000007e7e7808 */ /* 0x000fe40006000000 */
[----:B------:R-:W-:Y:S01]  /*78e0*/  FMNMX.FTZ R177, R21, R176, !PT ;  /* 0x000000b015b17209 */ /* 0x000fe20007810000 */
[----:B------:R-:W-:Y:S01]  /*78f0*/  FFMA.FTZ R176, R197, UR30, -R8 ;  /* 0x0000001ec5b07c23 */ /* 0x000fe20008010808 */
[----:B------:R-:W-:Y:S01]  /*7900*/  ISETP.GT.AND P4, PT, R164, 0x39, P2 ;  /* 0x00000039a400780c */ /* 0x000fe20001784270 */
[----:B------:R-:W-:Y:S01]  /*7910*/  MUFU.EX2 R172, R172 ;  /* 0x000000ac00ac7308 */ /* 0x000fe20000000800 */
[----:B------:R-:W-:-:S02]  /*7920*/  FMNMX.FTZ R177, R170, R177, !PT ;  /* 0x000000b1aab17209 */ /* 0x000fc40007810000 */
[----:B------:R-:W-:Y:S02]  /*7930*/  FSEL R173, R127, -INF , !P3 ;  /* 0xff8000007fad7808 */ /* 0x000fe40005800000 */
[----:B------:R-:W-:Y:S02]  /*7940*/  FMNMX.FTZ R178, R124, R177, !PT ;  /* 0x000000b17cb27209 */ /* 0x000fe40007810000 */
[----:B------:R-:W-:Y:S01]  /*7950*/  ISETP.LT.OR P5, PT, R163, 0x39, P5 ;  /* 0x00000039a300780c */ /* 0x000fe20002fa1670 */
[----:B------:R-:W-:Y:S01]  /*7960*/  MUFU.EX2 R127, R196 ;  /* 0x000000c4007f7308 */ /* 0x000fe20000000800 */
[----:B------:R-:W-:Y:S02]  /*7970*/  FMNMX.FTZ R179, R125, R178, !PT ;  /* 0x000000b27db37209 */ /* 0x000fe40007810000 */
[----:B------:R-:W-:Y:S02]  /*7980*/  ISETP.GT.AND P3, PT, R164, 0x40, P2 ;  /* 0x00000040a400780c */ /* 0x000fe40001764270 */
[----:B------:R-:W-:Y:S01]  /*7990*/  FMNMX.FTZ R178, R126, R179, !PT ;  /* 0x000000b37eb27209 */ /* 0x000fe20007810000 */
[----:B------:R-:W-:Y:S01]  /*79a0*/  FFMA.FTZ R179, R188, UR30, -R8 ;  /* 0x0000001ebcb37c23 */ /* 0x000fe20008010808 */
[----:B------:R-:W-:Y:S01]  /*79b0*/  ISETP.LT.OR P4, PT, R163, 0x3a, P4 ;  /* 0x0000003aa300780c */ /* 0x000fe20002781670 */
[----:B------:R-:W-:Y:S01]  /*79c0*/  MUFU.EX2 R175, R175 ;  /* 0x000000af00af7308 */ /* 0x000fe20000000800 */
[----:B------:R-:W-:-:S02]  /*79d0*/  FSEL R174, R128, -INF , !P5 ;  /* 0xff80000080ae7808 */ /* 0x000fc40006800000 */
[----:B------:R-:W-:Y:S02]  /*79e0*/  FMNMX.FTZ R181, R173, R178, !PT ;  /* 0x000000b2adb57209 */ /* 0x000fe40007810000 */
[----:B------:R-:W-:Y:S02]  /*79f0*/  ISETP.GT.AND P5, PT, R164, 0x41, P2 ;  /* 0x00000041a400780c */ /* 0x000fe400017a4270 */
[----:B------:R-:W-:Y:S01]  /*7a00*/  FSEL R129, R129, -INF , !P4 ;  /* 0xff80000081817808 */ /* 0x000fe20006000000 */
[----:B------:R-:W-:Y:S01]  /*7a10*/  MUFU.EX2 R128, R195 ;  /* 0x000000c300807308 */ /* 0x000fe20000000800 */
[----:B------:R-:W-:Y:S02]  /*7a20*/  ISETP.LT.OR P3, PT, R163, 0x41, P3 ;  /* 0x00000041a300780c */ /* 0x000fe40001f61670 */
[----:B------:R-:W-:Y:S02]  /*7a30*/  FMNMX.FTZ R178, R174, R181, !PT ;  /* 0x000000b5aeb27209 */ /* 0x000fe40007810000 */
[----:B------:R-:W-:-:S02]  /*7a40*/  ISETP.GT.AND P4, PT, R164, 0x48, P2 ;  /* 0x00000048a400780c */ /* 0x000fc40001784270 */
[----:B------:R-:W-:Y:S01]  /*7a50*/  ISETP.LT.OR P5, PT, R163, 0x42, P5 ;  /* 0x00000042a300780c */ /* 0x000fe20002fa1670 */
[----:B------:R-:W-:Y:S01]  /*7a60*/  MUFU.EX2 R176, R176 ;  /* 0x000000b000b07308 */ /* 0x000fe20000000800 */
[----:B------:R-:W-:Y:S02]  /*7a70*/  FSEL R130, R130, -INF , !P3 ;  /* 0xff80000082827808 */ /* 0x000fe40005800000 */
[----:B------:R-:W-:Y:S02]  /*7a80*/  FMNMX.FTZ R181, R129, R178, !PT ;  /* 0x000000b281b57209 */ /* 0x000fe40007810000 */
[----:B------:R-:W-:Y:S02]  /*7a90*/  ISETP.GT.AND P3, PT, R164, 0x49, P2 ;  /* 0x00000049a400780c */ /* 0x000fe40001764270 */
[----:B------:R-:W-:Y:S01]  /*7aa0*/  FSEL R131, R131, -INF , !P5 ;  /* 0xff80000083837808 */ /* 0x000fe20006800000 */
[----:B------:R-:W-:Y:S01]  /*7ab0*/  MUFU.EX2 R179, R179 ;  /* 0x000000b300b37308 */ /* 0x000fe20000000800 */
[----:B------:R-:W-:-:S02]  /*7ac0*/  ISETP.LT.OR P4, PT, R163, 0x49, P4 ;  /* 0x00000049a300780c */ /* 0x000fc40002781670 */
[----:B------:R-:W-:Y:S02]  /*7ad0*/  FMNMX.FTZ R178, R130, R181, !PT ;  /* 0x000000b582b27209 */ /* 0x000fe40007810000 */
[----:B------:R-:W-:Y:S02]  /*7ae0*/  ISETP.GT.AND P5, PT, R164, 0x50, P2 ;  /* 0x00000050a400780c */ /* 0x000fe400017a4270 */
[----:B------:R-:W-:Y:S01]  /*7af0*/  ISETP.LT.OR P3, PT, R163, 0x4a, P3 ;  /* 0x0000004aa300780c */ /* 0x000fe20001f61670 */
[----:B------:R-:W-:Y:S01]  /*7b00*/  MUFU.EX2 R153, R153 ;  /* 0x0000009900997308 */ /* 0x000fe20000000800 */
[----:B------:R-:W-:Y:S02]  /*7b10*/  FSEL R177, R132, -INF , !P4 ;  /* 0xff80000084b17808 */ /* 0x000fe40006000000 */
[----:B------:R-:W-:Y:S02]  /*7b20*/  FMNMX.FTZ R178, R131, R178, !PT ;  /* 0x000000b283b27209 */ /* 0x000fe40007810000 */
[----:B------:R-:W-:-:S02]  /*7b30*/  ISETP.GT.AND P4, PT, R164, 0x51, P2 ;  /* 0x00000051a400780c */ /* 0x000fc40001784270 */
[----:B------:R-:W-:Y:S01]  /*7b40*/  FSEL R133, R133, -INF , !P3 ;  /* 0xff80000085857808 */ /* 0x000fe20005800000 */
[----:B------:R-:W-:Y:S01]  /*7b50*/  MUFU.EX2 R132, R189 ;  /* 0x000000bd00847308 */ /* 0x000fe20000000800 */
[----:B------:R-:W-:Y:S02]  /*7b60*/  ISETP.LT.OR P5, PT, R163, 0x51, P5 ;  /* 0x00000051a300780c */ /* 0x000fe40002fa1670 */
[----:B------:R-:W-:Y:S02]  /*7b70*/  FMNMX.FTZ R178, R177, R178, !PT ;  /* 0x000000b2b1b27209 */ /* 0x000fe40007810000 */
[----:B------:R-:W-:Y:S02]  /*7b80*/  ISETP.GT.AND P3, PT, R164, 0x58, P2 ;  /* 0x00000058a400780c */ /* 0x000fe40001764270 */
[----:B------:R-:W-:Y:S01]  /*7b90*/  ISETP.LT.OR P4, PT, R163, 0x52, P4 ;  /* 0x00000052a300780c */ /* 0x000fe20002781670 */
[----:B------:R-:W-:Y:S01]  /*7ba0*/  MUFU.EX2 R155, R155 ;  /* 0x0000009b009b7308 */ /* 0x000fe20000000800 */
[----:B------:R-:W-:-:S02]  /*7bb0*/  FSEL R134, R134, -INF , !P5 ;  /* 0xff80000086867808 */ /* 0x000fc40006800000 */
[----:B------:R-:W-:Y:S01]  /*7bc0*/  FMNMX.FTZ R181, R133, R178, !PT ;  /* 0x000000b285b57209 */ /* 0x000fe20007810000 */
[----:B------:R-:W-:-:S01]  /*7bd0*/  FFMA.FTZ R178, R151, UR30, -R8 ;  /* 0x0000001e97b27c23 */ /* 0x000fc20008010808 */
[----:B------:R-:W-:Y:S02]  /*7be0*/  ISETP.GT.AND P5, PT, R164, 0x59, P2 ;  /* 0x00000059a400780c */ /* 0x000fe400017a4270 */
[----:B------:R-:W-:Y:S02]  /*7bf0*/  FSEL R158, R135, -INF , !P4 ;  /* 0xff800000879e7808 */ /* 0x000fe40006000000 */
[----:B------:R-:W-:Y:S01]  /*7c00*/  ISETP.LT.OR P3, PT, R163, 0x59, P3 ;  /* 0x00000059a300780c */ /* 0x000fe20001f61670 */
[----:B------:R0:W-:Y:S01]  /*7c10*/  MUFU.EX2 R135, R180 ;  /* 0x000000b400877308 */ /* 0x0001e20000000800 */
[----:B------:R-:W-:Y:S02]  /*7c20*/  FMNMX.FTZ R181, R134, R181, !PT ;  /* 0x000000b586b57209 */ /* 0x000fe40007810000 */
[----:B------:R-:W-:-:S02]  /*7c30*/  ISETP.GT.AND P4, PT, R164, 0x60, P2 ;  /* 0x00000060a400780c */ /* 0x000fc40001784270 */
[----:B------:R-:W-:Y:S02]  /*7c40*/  ISETP.LT.OR P5, PT, R163, 0x5a, P5 ;  /* 0x0000005aa300780c */ /* 0x000fe40002fa1670 */
[----:B------:R-:W-:Y:S01]  /*7c50*/  FSEL R156, R138, -INF , !P3 ;  /* 0xff8000008a9c7808 */ /* 0x000fe20005800000 */
[----:B------:R-:W-:Y:S01]  /*7c60*/  MUFU.EX2 R178, R178 ;  /* 0x000000b200b27308 */ /* 0x000fe20000000800 */
[----:B------:R-:W-:Y:S02]  /*7c70*/  FMNMX.FTZ R181, R158, R181, !PT ;  /* 0x000000b59eb57209 */ /* 0x000fe40007810000 */
[----:B------:R-:W-:Y:S02]  /*7c80*/  ISETP.GT.AND P3, PT, R164, 0x61, P2 ;  /* 0x00000061a400780c */ /* 0x000fe40001764270 */
[----:B------:R-:W-:Y:S02]  /*7c90*/  FSEL R139, R139, -INF , !P5 ;  /* 0xff8000008b8b7808 */ /* 0x000fe40006800000 */
[----:B------:R-:W-:Y:S01]  /*7ca0*/  ISETP.LT.OR P4, PT, R163, 0x61, P4 ;  /* 0x00000061a300780c */ /* 0x000fe20002781670 */
[----:B------:R-:W-:Y:S01]  /*7cb0*/  MUFU.EX2 R138, R182 ;  /* 0x000000b6008a7308 */ /* 0x000fe20000000800 */
[----:B0-----:R-:W-:Y:S01]  /*7cc0*/  FMNMX.FTZ R180, R156, R181, !PT ;  /* 0x000000b59cb47209 */ /* 0x001fe20007810000 */
[----:B------:R-:W-:Y:S01]  /*7cd0*/  FFMA.FTZ R181, R149, UR30, -R8 ;  /* 0x0000001e95b57c23 */ /* 0x000fe20008010808 */
[----:B------:R-:W-:-:S02]  /*7ce0*/  ISETP.GT.AND P5, PT, R164, 0x68, P2 ;  /* 0x00000068a400780c */ /* 0x000fc400017a4270 */
[----:B------:R-:W-:Y:S02]  /*7cf0*/  ISETP.LT.OR P3, PT, R163, 0x62, P3 ;  /* 0x00000062a300780c */ /* 0x000fe40001f61670 */
[----:B------:R-:W-:Y:S02]  /*7d00*/  FSEL R140, R140, -INF , !P4 ;  /* 0xff8000008c8c7808 */ /* 0x000fe40006000000 */
[----:B------:R-:W-:Y:S02]  /*7d10*/  FMNMX.FTZ R151, R139, R180, !PT ;  /* 0x000000b48b977209 */ /* 0x000fe40007810000 */
[----:B------:R-:W-:Y:S02]  /*7d20*/  ISETP.GT.AND P4, PT, R164, 0x69, P2 ;  /* 0x00000069a400780c */ /* 0x000fe40001784270 */
[----:B------:R-:W-:Y:S02]  /*7d30*/  FSEL R141, R141, -INF , !P3 ;  /* 0xff8000008d8d7808 */ /* 0x000fe40005800000 */
[----:B------:R-:W-:-:S02]  /*7d40*/  ISETP.LT.OR P5, PT, R163, 0x69, P5 ;  /* 0x00000069a300780c */ /* 0x000fc40002fa1670 */
[----:B------:R-:W-:Y:S01]  /*7d50*/  FMNMX.FTZ R180, R140, R151, !PT ;  /* 0x000000978cb47209 */ /* 0x000fe20007810000 */
[----:B------:R-:W-:-:S01]  /*7d60*/  FFMA.FTZ R151, R20, UR30, -R8 ;  /* 0x0000001e14977c23 */ /* 0x000fc20008010808 */
[----:B------:R-:W-:Y:S01]  /*7d70*/  ISETP.GT.AND P3, PT, R164, 0x70, P2 ;  /* 0x00000070a400780c */ /* 0x000fe20001764270 */
[----:B------:R-:W-:-:S01]  /*7d80*/  FFMA.FTZ R20, R121, UR30, -R8 ;  /* 0x0000001e79147c23 */ /* 0x000fc20008010808 */
[----:B------:R-:W-:Y:S02]  /*7d90*/  ISETP.LT.OR P4, PT, R163, 0x6a, P4 ;  /* 0x0000006aa300780c */ /* 0x000fe40002781670 */
[----:B------:R-:W-:Y:S01]  /*7da0*/  FSEL R149, R142, -INF , !P5 ;  /* 0xff8000008e957808 */ /* 0x000fe20006800000 */
[----:B------:R-:W-:Y:S01]  /*7db0*/  MUFU.EX2 R151, R151 ;  /* 0x0000009700977308 */ /* 0x000fe20000000800 */
[----:B------:R-:W-:Y:S02]  /*7dc0*/  FMNMX.FTZ R180, R141, R180, !PT ;  /* 0x000000b48db47209 */ /* 0x000fe40007810000 */
[----:B------:R-:W-:-:S02]  /*7dd0*/  ISETP.GT.AND P5, PT, R164, 0x71, P2 ;  /* 0x00000071a400780c */ /* 0x000fc400017a4270 */
[----:B------:R-:W-:Y:S02]  /*7de0*/  FSEL R143, R143, -INF , !P4 ;  /* 0xff8000008f8f7808 */ /* 0x000fe40006000000 */
[----:B------:R-:W-:Y:S01]  /*7df0*/  ISETP.LT.OR P3, PT, R163, 0x71, P3 ;  /* 0x00000071a300780c */ /* 0x000fe20001f61670 */
[----:B------:R0:W-:Y:S01]  /*7e00*/  MUFU.EX2 R142, R181 ;  /* 0x000000b5008e7308 */ /* 0x0001e20000000800 */
[----:B------:R-:W-:Y:S02]  /*7e10*/  FMNMX.FTZ R180, R149, R180, !PT ;  /* 0x000000b495b47209 */ /* 0x000fe40007810000 */
[----:B------:R-:W-:Y:S02]  /*7e20*/  ISETP.GT.AND P4, PT, R164, 0x78, P2 ;  /* 0x00000078a400780c */ /* 0x000fe40001784270 */
[----:B------:R-:W-:Y:S02]  /*7e30*/  ISETP.LT.OR P5, PT, R163, 0x72, P5 ;  /* 0x00000072a300780c */ /* 0x000fe40002fa1670 */
[----:B------:R-:W-:Y:S01]  /*7e40*/  FSEL R144, R144, -INF , !P3 ;  /* 0xff80000090907808 */ /* 0x000fe20005800000 */
[----:B------:R-:W-:Y:S01]  /*7e50*/  MUFU.EX2 R20, R20 ;  /* 0x0000001400147308 */ /* 0x000fe20000000800 */
[----:B------:R-:W-:Y:S01]  /*7e60*/  FMNMX.FTZ R121, R143, R180, !PT ;  /* 0x000000b48f797209 */ /* 0x000fe20007810000 */
[--C-:B------:R-:W-:Y:S01]  /*7e70*/  FFMA.FTZ R180, R150, UR30, -R8.reuse ;  /* 0x0000001e96b47c23 */ /* 0x100fe20008010808 */
[----:B------:R-:W-:Y:S01]  /*7e80*/  ISETP.GT.AND P2, PT, R164, 0x79, P2 ;  /* 0x00000079a400780c */ /* 0x000fe20001744270 */
[--C-:B------:R-:W-:Y:S01]  /*7e90*/  FFMA.FTZ R150, R154, UR30, -R8.reuse ;  /* 0x0000001e9a967c23 */ /* 0x100fe20008010808 */
[----:B------:R-:W-:Y:S01]  /*7ea0*/  ISETP.LT.OR P4, PT, R163, 0x79, P4 ;  /* 0x00000079a300780c */ /* 0x000fe20002781670 */
[--C-:B------:R-:W-:Y:S01]  /*7eb0*/  FFMA.FTZ R154, R160, UR30, -R8.reuse ;  /* 0x0000001ea09a7c23 */ /* 0x100fe20008010808 */
[----:B------:R-:W-:Y:S01]  /*7ec0*/  FSEL R145, R145, -INF , !P5 ;  /* 0xff80000091917808 */ /* 0x000fe20006800000 */
[--C-:B------:R-:W-:Y:S01]  /*7ed0*/  FFMA.FTZ R160, R162, UR30, -R8.reuse ;  /* 0x0000001ea2a07c23 */ /* 0x100fe20008010808 */
[----:B------:R-:W-:Y:S01]  /*7ee0*/  FMNMX.FTZ R164, R144, R121, !PT ;  /* 0x0000007990a47209 */ /* 0x000fe20007810000 */
[--C-:B------:R-:W-:Y:S01]  /*7ef0*/  FFMA.FTZ R121, R148, UR30, -R8.reuse ;  /* 0x0000001e94797c23 */ /* 0x100fe20008010808 */
[----:B------:R-:W-:Y:S01]  /*7f00*/  ISETP.LT.OR P2, PT, R163, 0x7a, P2 ;  /* 0x0000007aa300780c */ /* 0x000fe20001741670 */
[----:B------:R-:W-:Y:S01]  /*7f10*/  FFMA.FTZ R162, R166, UR30, -R8 ;  /* 0x0000001ea6a27c23 */ /* 0x000fe20008010808 */
[----:B------:R-:W-:Y:S01]  /*7f20*/  FSEL R146, R146, -INF , !P4 ;  /* 0xff80000092927808 */ /* 0x000fe20006000000 */
[----:B------:R-:W-:Y:S01]  /*7f30*/  MUFU.EX2 R150, R150 ;  /* 0x0000009600967308 */ /* 0x000fe20000000800 */
[----:B------:R-:W-:-:S02]  /*7f40*/  FMNMX.FTZ R163, R145, R164, !PT ;  /* 0x000000a491a37209 */ /* 0x000fc40007810000 */
[----:B------:R-:W-:Y:S02]  /*7f50*/  FSEL R147, R147, -INF , !P2 ;  /* 0xff80000093937808 */ /* 0x000fe40005000000 */
[----:B------:R-:W-:Y:S01]  /*7f60*/  FMNMX.FTZ R148, R146, R163, !PT ;  /* 0x000000a392947209 */ /* 0x000fe20007810000 */
[--C-:B------:R-:W-:Y:S01]  /*7f70*/  FFMA.FTZ R163, R152, UR30, -R8.reuse ;  /* 0x0000001e98a37c23 */ /* 0x100fe20008010808 */
[----:B------:R-:W-:-:S01]  /*7f80*/  FFMA.FTZ R152, R157, UR30, -R8 ;  /* 0x0000001e9d987c23 */ /* 0x000fc20008010808 */
[--C-:B------:R-:W-:Y:S01]  /*7f90*/  FFMA.FTZ R157, R159, UR30, -R8.reuse ;  /* 0x0000001e9f9d7c23 */ /* 0x100fe20008010808 */
[----:B------:R-:W-:Y:S01]  /*7fa0*/  FMNMX.FTZ R164, R147, R148, !PT ;  /* 0x0000009493a47209 */ /* 0x000fe20007810000 */
[--C-:B------:R-:W-:Y:S01]  /*7fb0*/  FFMA.FTZ R159, R161, UR30, -R8.reuse ;  /* 0x0000001ea19f7c23 */ /* 0x100fe20008010808 */
[----:B------:R-:W-:-:S01]  /*7fc0*/  FFMA.FTZ R161, R165, UR30, -R8 ;  /* 0x0000001ea5a17c23 */ /* 0x000fc20008010808 */
[----:B------:R-:W-:Y:S01]  /*7fd0*/  IMAD.U32 R165, RZ, RZ, UR30 ;  /* 0x0000001effa57e24 */ /* 0x000fe2000f8e00ff */
[----:B------:R1:W-:Y:S01]  /*7fe0*/  MUFU.EX2 R148, R180 ;  /* 0x000000b400947308 */ /* 0x0003e20000000800 */
[----:B0-----:R-:W0:Y:S01]  /*7ff0*/  SHFL.BFLY PT, R181, R164, 0x2, 0x1f ;  /* 0x0c401f00a4b57f89 */ /* 0x001e2200000e0000 */
[----:B------:R-:W-:-:S05]  /*8000*/  FSEL R166, R9, RZ, P6 ;  /* 0x000000ff09a67208 */ /* 0x000fca0003000000 */
[----:B------:R-:W-:Y:S01]  /*8010*/  FADD.FTZ R166, -R166, R5 ;  /* 0x00000005a6a67221 */ /* 0x000fe20000010100 */
[----:B------:R-:W-:Y:S03]  /*8020*/  MUFU.EX2 R121, R121 ;  /* 0x0000007900797308 */ /* 0x000fe60000000800 */
[----:B------:R-:W-:-:S05]  /*8030*/  FMUL.FTZ R166, R166, UR30 ;  /* 0x0000001ea6a67c20 */ /* 0x000fca0008410000 */
[----:B------:R2:W-:Y:S08]  /*8040*/  MUFU.EX2 R5, R167 ;  /* 0x000000a700057308 */ /* 0x0005f00000000800 */
[----:B------:R-:W3:Y:S01]  /*8050*/  MUFU.EX2 R166, R166 ;  /* 0x000000a600a67308 */ /* 0x000ee20000000800 */
[----:B0-----:R-:W-:-:S05]  /*8060*/  FMNMX.FTZ R181, R164, R181, !PT ;  /* 0x000000b5a4b57209 */ /* 0x001fca0007810000 */
[----:B------:R-:W0:Y:S02]  /*8070*/  SHFL.BFLY PT, R164, R181, 0x1, 0x1f ;  /* 0x0c201f00b5a47f89 */ /* 0x000e2400000e0000 */
[----:B------:R-:W-:Y:S08]  /*8080*/  MUFU.EX2 R163, R163 ;  /* 0x000000a300a37308 */ /* 0x000ff00000000800 */
[----:B------:R-:W-:Y:S08]  /*8090*/  MUFU.EX2 R152, R152 ;  /* 0x0000009800987308 */ /* 0x000ff00000000800 */
[----:B------:R-:W-:Y:S01]  /*80a0*/  MUFU.EX2 R157, R157 ;  /* 0x0000009d009d7308 */ /* 0x000fe20000000800 */
[----:B0-----:R-:W-:-:S07]  /*80b0*/  FMNMX.FTZ R8, R181, R164, !PT ;  /* 0x000000a4b5087209 */ /* 0x001fce0007810000 */
[----:B------:R-:W-:Y:S01]  /*80c0*/  MUFU.EX2 R154, R154 ;  /* 0x0000009a009a7308 */ /* 0x000fe20000000800 */
[C---:B------:R-:W-:Y:S01]  /*80d0*/  FSETP.NEU.FTZ.AND P2, PT, R8.reuse, -INF , PT ;  /* 0xff8000000800780b */ /* 0x040fe20003f5d000 */
[----:B------:R-:W-:-:S05]  /*80e0*/  FFMA.FTZ R164, R8, R165, -8 ;  /* 0xc100000008a47423 */ /* 0x000fca00000100a5 */
[----:B------:R-:W-:Y:S01]  /*80f0*/  FSEL R164, R164, RZ, P2 ;  /* 0x000000ffa4a47208 */ /* 0x000fe20001000000 */
[----:B------:R-:W-:Y:S04]  /*8100*/  MUFU.EX2 R159, R159 ;  /* 0x0000009f009f7308 */ /* 0x000fe80000000800 */
[----:B-1----:R-:W-:-:S01]  /*8110*/  FFMA.FTZ R180, R171, UR30, -R164 ;  /* 0x0000001eabb47c23 */ /* 0x002fc200080108a4 */
[----:B------:R-:W-:Y:S01]  /*8120*/  FSEL R171, R8, RZ, P2 ;  /* 0x000000ff08ab7208 */ /* 0x000fe20001000000 */
[----:B------:R-:W-:-:S01]  /*8130*/  FFMA.FTZ R165, R122, UR30, -R164 ;  /* 0x0000001e7aa57c23 */ /* 0x000fc200080108a4 */
[--C-:B------:R-:W-:Y:S01]  /*8140*/  FFMA.FTZ R10, R10, UR30, -R164.reuse ;  /* 0x0000001e0a0a7c23 */ /* 0x100fe200080108a4 */
[----:B------:R-:W-:-:S01]  /*8150*/  FFMA.FTZ R123, R123, UR30, -R164 ;  /* 0x0000001e7b7b7c23 */ /* 0x000fc200080108a4 */
[----:B------:R-:W-:Y:S01]  /*8160*/  FFMA.FTZ R12, R12, UR30, -R164 ;  /* 0x0000001e0c0c7c23 */ /* 0x000fe200080108a4 */
[----:B------:R-:W-:-:S01]  /*8170*/  FADD.FTZ R171, -R171, R6 ;  /* 0x00000006abab7221 */ /* 0x000fc20000010100 */
[----:B------:R-:W-:Y:S01]  /*8180*/  MUFU.EX2 R180, R180 ;  /* 0x000000b400b47308 */ /* 0x000fe20000000800 */
[----:B------:R-:W-:-:S01]  /*8190*/  FFMA.FTZ R13, R13, UR30, -R164 ;  /* 0x0000001e0d0d7c23 */ /* 0x000fc200080108a4 */
[--C-:B--2---:R-:W-:Y:S01]  /*81a0*/  FFMA.FTZ R167, R169, UR30, -R164.reuse ;  /* 0x0000001ea9a77c23 */ /* 0x104fe200080108a4 */
[----:B------:R-:W-:Y:S01]  /*81b0*/  FMUL.FTZ R171, R171, UR30 ;  /* 0x0000001eabab7c20 */ /* 0x000fe20008410000 */
[--C-:B------:R-:W-:Y:S01]  /*81c0*/  FFMA.FTZ R169, R173, UR30, -R164.reuse ;  /* 0x0000001eada97c23 */ /* 0x100fe200080108a4 */
[----:B------:R-:W-:-:S01]  /*81d0*/  FFMA.FTZ R174, R174, UR30, -R164 ;  /* 0x0000001eaeae7c23 */ /* 0x000fc200080108a4 */
[----:B---3--:R-:W-:Y:S01]  /*81e0*/  FFMA.FTZ R173, R166, R4, R11 ;  /* 0x00000004a6ad7223 */ /* 0x008fe2000001000b */
        /* <DEDUP_REMOVED lines=21> */
[----:B------:R-:W-:-:S04]  /*8340*/  FFMA.FTZ R147, R147, UR30, -R164 ;  /* 0x0000001e93937c23 */ /* 0x000fc800080108a4 */
[----:B------:R-:W2:Y:S01]  /*8350*/  MUFU.EX2 R123, R123 ;  /* 0x0000007b007b7308 */ /* 0x000ea20000000800 */
[----:B0-----:R-:W-:-:S04]  /*8360*/  FFMA.FTZ R4, R171, R3, R180 ;  /* 0x00000003ab047223 */ /* 0x001fc800000100b4 */
[----:B------:R-:W-:-:S03]  /*8370*/  FADD.FTZ R3, R165, R4 ;  /* 0x00000004a5037221 */ /* 0x000fc60000010000 */
[----:B------:R-:W0:Y:S01]  /*8380*/  MUFU.EX2 R12, R12 ;  /* 0x0000000c000c7308 */ /* 0x000e220000000800 */
[----:B-1----:R-:W-:-:S07]  /*8390*/  FADD.FTZ R4, R10, R3 ;  /* 0x000000030a047221 */ /* 0x002fce0000010000 */
[----:B------:R1:W-:Y:S01]  /*83a0*/  MUFU.EX2 R6, R174 ;  /* 0x000000ae00067308 */ /* 0x0003e20000000800 */
[----:B--2---:R-:W-:-:S07]  /*83b0*/  FADD.FTZ R3, R123, R4 ;  /* 0x000000047b037221 */ /* 0x004fce0000010000 */
[----:B------:R-:W2:Y:S01]  /*83c0*/  MUFU.EX2 R13, R13 ;  /* 0x0000000d000d7308 */ /* 0x000ea20000000800 */
[----:B-1----:R-:W-:-:S01]  /*83d0*/  FADD.FTZ R174, R168, R173 ;  /* 0x000000ada8ae7221 */ /* 0x002fc20000010000 */
[----:B0-----:R-:W-:-:S03]  /*83e0*/  FADD.FTZ R4, R12, R3 ;  /* 0x000000030c047221 */ /* 0x001fc60000010000 */
[----:B------:R-:W-:-:S03]  /*83f0*/  FADD.FTZ R173, R15, R174 ;  /* 0x000000ae0fad7221 */ /* 0x000fc60000010000 */
[----:B------:R-:W0:Y:S01]  /*8400*/  MUFU.EX2 R14, R14 ;  /* 0x0000000e000e7308 */ /* 0x000e220000000800 */
[----:B------:R-:W-:-:S04]  /*8410*/  FADD.FTZ R174, R120, R173 ;  /* 0x000000ad78ae7221 */ /* 0x000fc80000010000 */
[----:B------:R-:W-:-:S03]  /*8420*/  FADD.FTZ R173, R7, R174 ;  /* 0x000000ae07ad7221 */ /* 0x000fc60000010000 */
[----:B------:R-:W1:Y:S01]  /*8430*/  MUFU.EX2 R167, R167 ;  /* 0x000000a700a77308 */ /* 0x000e620000000800 */
[----:B------:R-:W-:-:S01]  /*8440*/  FADD.FTZ R174, R172, R173 ;  /* 0x000000adacae7221 */ /* 0x000fc20000010000 */
[----:B--2---:R-:W-:Y:S01]  /*8450*/  FADD.FTZ R3, R13, R4 ;  /* 0x000000040d037221 */ /* 0x004fe20000010000 */
[----:B------:R-:W-:-:S02]  /*8460*/  FFMA.FTZ R173, R158, UR30, -R164 ;  /* 0x0000001e9ead7c23 */ /* 0x000fc400080108a4 */
[----:B------:R-:W-:-:S03]  /*8470*/  FADD.FTZ R177, R127, R174 ;  /* 0x000000ae7fb17221 */ /* 0x000fc60000010000 */
[----:B------:R-:W2:Y:S01]  /*8480*/  MUFU.EX2 R21, R21 ;  /* 0x0000001500157308 */ /* 0x000ea20000000800 */
[----:B0-----:R-:W-:-:S01]  /*8490*/  FADD.FTZ R4, R14, R3 ;  /* 0x000000030e047221 */ /* 0x001fc20000010000 */
[----:B------:R-:W-:-:S04]  /*84a0*/  FADD.FTZ R158, R128, R177 ;  /* 0x000000b1809e7221 */ /* 0x000fc80000010000 */
[----:B------:R-:W-:Y:S02]  /*84b0*/  FADD.FTZ R3, R175, R158 ;  /* 0x0000009eaf037221 */ /* 0x000fe40000010000 */
[----:B------:R-:W0:Y:S01]  /*84c0*/  MUFU.EX2 R122, R122 ;  /* 0x0000007a007a7308 */ /* 0x000e220000000800 */
[----:B-1----:R-:W-:-:S01]  /*84d0*/  FADD.FTZ R4, R167, R4 ;  /* 0x00000004a7047221 */ /* 0x002fc20000010000 */
[----:B------:R-:W-:-:S06]  /*84e0*/  FADD.FTZ R3, R176, R3 ;  /* 0x00000003b0037221 */ /* 0x000fcc0000010000 */
[----:B------:R-:W1:Y:S01]  /*84f0*/  MUFU.EX2 R124, R124 ;  /* 0x0000007c007c7308 */ /* 0x000e620000000800 */
[----:B--2---:R-:W-:-:S01]  /*8500*/  FADD.FTZ R177, R21, R4 ;  /* 0x0000000415b17221 */ /* 0x004fc20000010000 */
[----:B------:R-:W-:-:S04]  /*8510*/  FADD.FTZ R4, R132, R3 ;  /* 0x0000000384047221 */ /* 0x000fc80000010000 */
[----:B------:R-:W-:Y:S02]  /*8520*/  FADD.FTZ R4, R179, R4 ;  /* 0x00000004b3047221 */ /* 0x000fe40000010000 */
[----:B------:R-:W2:Y:S01]  /*8530*/  MUFU.EX2 R125, R125 ;  /* 0x0000007d007d7308 */ /* 0x000ea20000000800 */
[----:B0-----:R-:W-:-:S07]  /*8540*/  FADD.FTZ R177, R122, R177 ;  /* 0x000000b17ab17221 */ /* 0x001fce0000010000 */
        /* <DEDUP_REMOVED lines=8> */
[----:B0-----:R-:W-:-:S01]  /*85d0*/  FADD.FTZ R4, R126, R3 ;  /* 0x000000037e047221 */ /* 0x001fc20000010000 */
[----:B------:R-:W-:-:S06]  /*85e0*/  FADD.FTZ R177, R178, R177 ;  /* 0x000000b1b2b17221 */ /* 0x000fcc0000010000 */
[----:B------:R-:W0:Y:S01]  /*85f0*/  MUFU.EX2 R130, R130 ;  /* 0x0000008200827308 */ /* 0x000e220000000800 */
[----:B-1----:R-:W-:-:S04]  /*8600*/  FADD.FTZ R3, R169, R4 ;  /* 0x00000004a9037221 */ /* 0x002fc80000010000 */
[----:B------:R-:W-:-:S03]  /*8610*/  FADD.FTZ R4, R6, R3 ;  /* 0x0000000306047221 */ /* 0x000fc60000010000 */
[----:B------:R-:W1:Y:S01]  /*8620*/  MUFU.EX2 R131, R131 ;  /* 0x0000008300837308 */ /* 0x000e620000000800 */
[----:B--2---:R-:W-:-:S01]  /*8630*/  FADD.FTZ R3, R129, R4 ;  /* 0x0000000481037221 */ /* 0x004fc20000010000 */
[----:B------:R-:W-:-:S04]  /*8640*/  FADD.FTZ R4, R142, R177 ;  /* 0x000000b18e047221 */ /* 0x000fc80000010000 */
[----:B------:R-:W-:Y:S02]  /*8650*/  FADD.FTZ R177, R151, R4 ;  /* 0x0000000497b17221 */ /* 0x000fe40000010000 */
[----:B------:R-:W2:Y:S01]  /*8660*/  MUFU.EX2 R170, R170 ;  /* 0x000000aa00aa7308 */ /* 0x000ea20000000800 */
[----:B0-----:R-:W-:-:S01]  /*8670*/  FADD.FTZ R158, R130, R3 ;  /* 0x00000003829e7221 */ /* 0x001fc20000010000 */
[----:B------:R-:W-:Y:S01]  /*8680*/  FADD.FTZ R4, R20, R177 ;  /* 0x000000b114047221 */ /* 0x000fe20000010000 */
[----:B------:R-:W-:-:S01]  /*8690*/  FFMA.FTZ R3, R143, UR30, -R164 ;  /* 0x0000001e8f037c23 */ /* 0x000fc200080108a4 */
[----:B------:R-:W-:Y:S02]  /*86a0*/  FFMA.FTZ R143, R144, UR30, -R164 ;  /* 0x0000001e908f7c23 */ /* 0x000fe400080108a4 */
[----:B------:R-:W-:-:S02]  /*86b0*/  FADD.FTZ R177, R121, R4 ;  /* 0x0000000479b17221 */ /* 0x000fc40000010000 */
[----:B------:R-:W0:Y:S01]  /*86c0*/  MUFU.EX2 R133, R133 ;  /* 0x0000008500857308 */ /* 0x000e220000000800 */
[----:B-1----:R-:W-:-:S01]  /*86d0*/  FADD.FTZ R181, R131, R158 ;  /* 0x0000009e83b57221 */ /* 0x002fc20000010000 */
[----:B------:R-:W-:-:S04]  /*86e0*/  FADD.FTZ R4, R148, R177 ;  /* 0x000000b194047221 */ /* 0x000fc80000010000 */
[----:B------:R-:W-:Y:S02]  /*86f0*/  FADD.FTZ R177, R163, R4 ;  /* 0x00000004a3b17221 */ /* 0x000fe40000010000 */
[----:B------:R-:W1:Y:S01]  /*8700*/  MUFU.EX2 R134, R134 ;  /* 0x0000008600867308 */ /* 0x000e620000000800 */
[----:B--2---:R-:W-:-:S01]  /*8710*/  FADD.FTZ R158, R170, R181 ;  /* 0x000000b5aa9e7221 */ /* 0x004fc20000010000 */
[----:B------:R-:W-:-:S06]  /*8720*/  FADD.FTZ R4, R150, R177 ;  /* 0x000000b196047221 */ /* 0x000fcc0000010000 */
[----:B------:R-:W2:Y:S01]  /*8730*/  MUFU.EX2 R173, R173 ;  /* 0x000000ad00ad7308 */ /* 0x000ea20000000800 */
[----:B0-----:R-:W-:-:S07]  /*8740*/  FADD.FTZ R181, R133, R158 ;  /* 0x0000009e85b57221 */ /* 0x001fce0000010000 */
[----:B------:R-:W0:Y:S01]  /*8750*/  MUFU.EX2 R156, R156 ;  /* 0x0000009c009c7308 */ /* 0x000e220000000800 */
[----:B-1----:R-:W-:-:S07]  /*8760*/  FADD.FTZ R144, R134, R181 ;  /* 0x000000b586907221 */ /* 0x002fce0000010000 */
        /* <DEDUP_REMOVED lines=9> */
[----:B------:R2:W3:Y:S01]  /*8800*/  MUFU.EX2 R174, R3 ;  /* 0x0000000300ae7308 */ /* 0x0004e20000000800 */
[----:B0-----:R-:W-:-:S07]  /*8810*/  FADD.FTZ R158, R141, R158 ;  /* 0x0000009e8d9e7221 */ /* 0x001fce0000010000 */
[----:B------:R-:W0:Y:S01]  /*8820*/  MUFU.EX2 R160, R160 ;  /* 0x000000a000a07308 */ /* 0x000e220000000800 */
[----:B--2---:R-:W-:-:S01]  /*8830*/  FADD.FTZ R3, R155, R4 ;  /* 0x000000049b037221 */ /* 0x004fc20000010000 */
[----:B-1----:R-:W-:-:S03]  /*8840*/  FADD.FTZ R158, R149, R158 ;  /* 0x0000009e959e7221 */ /* 0x002fc60000010000 */
[----:B------:R-:W-:-:S03]  /*8850*/  FADD.FTZ R4, R152, R3 ;  /* 0x0000000398047221 */ /* 0x000fc60000010000 */
[----:B------:R-:W1:Y:S01]  /*8860*/  MUFU.EX2 R143, R143 ;  /* 0x0000008f008f7308 */ /* 0x000e620000000800 */
[----:B------:R-:W-:-:S01]  /*8870*/  FADD.FTZ R3, R157, R4 ;  /* 0x000000049d037221 */ /* 0x000fc20000010000 */
[----:B---3--:R-:W-:-:S03]  /*8880*/  FADD.FTZ R158, R174, R158 ;  /* 0x0000009eae9e7221 */ /* 0x008fc60000010000 */
[----:B------:R-:W-:-:S03]  /*8890*/  FADD.FTZ R4, R154, R3 ;  /* 0x000000039a047221 */ /* 0x000fc60000010000 */
[----:B------:R-:W2:Y:S01]  /*88a0*/  MUFU.EX2 R161, R161 ;  /* 0x000000a100a17308 */ /* 0x000ea20000000800 */
[----:B------:R-:W-:-:S04]  /*88b0*/  FADD.FTZ R3, R159, R4 ;  /* 0x000000049f037221 */ /* 0x000fc80000010000 */
[----:B0-----:R-:W-:-:S03]  /*88c0*/  FADD.FTZ R4, R160, R3 ;  /* 0x00000003a0047221 */ /* 0x001fc60000010000 */
[----:B------:R-:W0:Y:S01]  /*88d0*/  MUFU.EX2 R144, R144 ;  /* 0x0000009000907308 */ /* 0x000e220000000800 */
[----:B-1----:R-:W-:-:S07]  /*88e0*/  FADD.FTZ R3, R143, R158 ;  /* 0x0000009e8f037221 */ /* 0x002fce0000010000 */
[----:B------:R-:W1:Y:S01]  /*88f0*/  MUFU.EX2 R162, R162 ;  /* 0x000000a200a27308 */ /* 0x000e620000000800 */
[----:B--2---:R-:W-:-:S07]  /*8900*/  FADD.FTZ R145, R161, R4 ;  /* 0x00000004a1917221 */ /* 0x004fce0000010000 */
[----:B------:R-:W2:Y:S01]  /*8910*/  MUFU.EX2 R146, R146 ;  /* 0x0000009200927308 */ /* 0x000ea20000000800 */
[----:B0-----:R-:W-:-:S07]  /*8920*/  FADD.FTZ R3, R144, R3 ;  /* 0x0000000390037221 */ /* 0x001fce0000010000 */
[----:B------:R-:W0:Y:S01]  /*8930*/  MUFU.EX2 R147, R147 ;  /* 0x0000009300937308 */ /* 0x000e220000000800 */
[----:B-1----:R-:W-:-:S04]  /*8940*/  FADD.FTZ R4, R162, R145 ;  /* 0x00000091a2047221 */ /* 0x002fc80000010000 */
[----:B------:R-:W-:Y:S01]  /*8950*/  FADD.FTZ R4, R5, R4 ;  /* 0x0000000405047221 */ /* 0x000fe20000010000 */
[----:B--2---:R-:W-:-:S04]  /*8960*/  FADD.FTZ R3, R146, R3 ;  /* 0x0000000392037221 */ /* 0x004fc80000010000 */
[----:B0-----:R-:W-:Y:S01]  /*8970*/  FADD.FTZ R3, R147, R3 ;  /* 0x0000000393037221 */ /* 0x001fe20000010000 */
[----:B------:R-:W-:Y:S06]  /*8980*/  @!P0 BRA `(.L_x_1015) ;  /* 0x0000000000048947 */ /* 0x000fec0003800000 */
[----:B------:R-:W-:Y:S01]  /*8990*/  BPT.TRAP 0x1 ;  /* 0x000000040000795c */ /* 0x000fe20000300000 */
.L_x_1015:
[----:B------:R-:W-:Y:S01]  /*89a0*/  ULEA UR6, UR50, UR36, 0x3 ;  /* 0x0000002432067291 */ /* 0x000fe2000f8e183f */
[----:B------:R-:W-:Y:S01]  /*89b0*/  ISETP.GT.AND P2, PT, R2, UR35, PT ;  /* 0x0000002302007c0c */ /* 0x000fe2000bf44270 */
[----:B------:R-:W-:Y:S01]  /*89c0*/  UMOV UR45, UR33 ;  /* 0x00000021002d7c82 */ /* 0x000fe20008000000 */
[----:B------:R-:W-:Y:S01]  /*89d0*/  F2FP.SATFINITE.E4M3.F32.PACK_AB_MERGE_C R15, R120, R15, RZ ;  /* 0x0000000f780f723e */ /* 0x000fe200048070ff */
[----:B------:R-:W-:Y:S01]  /*89e0*/  UIADD3 UR6, UR6, 0x2a860, URZ ;  /* 0x0002a86006067890 */ /* 0x000fe2000fffe03f */
[----:B------:R-:W-:Y:S01]  /*89f0*/  F2FP.SATFINITE.E4M3.F32.PACK_AB_MERGE_C R6, R129, R6, RZ ;  /* 0x000000068106723e */ /* 0x000fe200048070ff */
[----:B------:R-:W-:Y:S01]  /*8a00*/  UMOV UR50, UR34 ;  /* 0x0000002200327c82 */ /* 0x000fe20008000000 */
[----:B------:R-:W-:Y:S01]  /*8a10*/  F2FP.SATFINITE.E4M3.F32.PACK_AB_MERGE_C R5, R5, R162, RZ ;  /* 0x000000a20505723e */ /* 0x000fe200048070ff */
[----:B------:R-:W-:Y:S01]  /*8a20*/  UPRMT UR6, UR39, 0x654, UR6 ;  /* 0x0000065427067896 */ /* 0x000fe20008000006 */
[----:B------:R-:W-:Y:S01]  /*8a30*/  F2FP.SATFINITE.E4M3.F32.PACK_AB_MERGE_C R10, R123, R10, RZ ;  /* 0x0000000a7b0a723e */ /* 0x000fe200048070ff */
[-C--:B------:R-:W-:Y:S01]  /*8a40*/  FMUL.FTZ R24, R24, R166.reuse ;  /* 0x000000a618187220 */ /* 0x080fe20000410000 */
[----:B------:R-:W-:Y:S01]  /*8a50*/  F2FP.SATFINITE.E4M3.F32.PACK_AB_MERGE_C R127, R128, R127, RZ ;  /* 0x0000007f807f723e */ /* 0x000fe200048070ff */
[----:B------:R-:W-:Y:S01]  /*8a60*/  FMUL.FTZ R25, R25, R166 ;  /* 0x000000a619197220 */ /* 0x000fe20000410000 */
        /* <DEDUP_REMOVED lines=18> */
[----:B------:R-:W-:Y:S01]  /*8b90*/  F2FP.SATFINITE.E4M3.F32.PACK_AB_MERGE_C R149, R174, R149, RZ ;  /* 0x00000095ae95723e */ /* 0x000fe200048070ff */
[----:B------:R-:W-:Y:S01]  /*8ba0*/  FMUL.FTZ R44, R44, R166 ;  /* 0x000000a62c2c7220 */ /* 0x000fe20000410000 */
[----:B------:R-:W-:Y:S01]  /*8bb0*/  F2FP.SATFINITE.E4M3.F32.PACK_AB_MERGE_C R120, R147, R146, RZ ;  /* 0x000000929378723e */ /* 0x000fe200048070ff */
[----:B------:R-:W-:Y:S01]  /*8bc0*/  FMUL.FTZ R45, R45, R166 ;  /* 0x000000a62d2d7220 */ /* 0x000fe20000410000 */
[----:B------:R-:W-:Y:S01]  /*8bd0*/  F2FP.SATFINITE.E4M3.F32.PACK_AB_MERGE_C R195, R169, R126, R6 ;  /* 0x0000007ea9c3723e */ /* 0x000fe20004807006 */
[----:B------:R-:W-:Y:S01]  /*8be0*/  FMUL.FTZ R48, R48, R166 ;  /* 0x000000a630307220 */ /* 0x000fe20000410000 */
[----:B------:R-:W-:Y:S01]  /*8bf0*/  F2FP.SATFINITE.E4M3.F32.PACK_AB_MERGE_C R186, R161, R160, R5 ;  /* 0x000000a0a1ba723e */ /* 0x000fe20004807005 */
[-C--:B------:R-:W-:Y:S01]  /*8c00*/  FMUL.FTZ R49, R49, R166.reuse ;  /* 0x000000a631317220 */ /* 0x080fe20000410000 */
        /* <DEDUP_REMOVED lines=9> */
[-C--:B------:R-:W-:Y:S01]  /*8ca0*/  FMUL.FTZ R60, R60, R166.reuse ;  /* 0x000000a63c3c7220 */ /* 0x080fe20000410000 */
[----:B------:R-:W-:Y:S01]  /*8cb0*/  F2FP.SATFINITE.E4M3.F32.PACK_AB_MERGE_C R193, R122, R21, R124 ;  /* 0x000000157ac1723e */ /* 0x000fe2000480707c */
[-C--:B------:R-:W-:Y:S01]  /*8cc0*/  FMUL.FTZ R61, R61, R166.reuse ;  /* 0x000000a63d3d7220 */ /* 0x080fe20000410000 */
[----:B------:R-:W-:Y:S01]  /*8cd0*/  F2FP.SATFINITE.E4M3.F32.PACK_AB_MERGE_C R194, R138, R135, R153 ;  /* 0x000000878ac2723e */ /* 0x000fe20004807099 */
[----:B------:R-:W-:Y:S01]  /*8ce0*/  FMUL.FTZ R64, R64, R166 ;  /* 0x000000a640407220 */ /* 0x000fe20000410000 */
        /* <DEDUP_REMOVED lines=82> */
[----:B------:R-:W-:-:S02]  /*9210*/  VIADD R2, R2, 0xffffffff ;  /* 0xffffffff02027836 */ /* 0x000fc40000000000 */
[----:B------:R-:W-:Y:S02]  /*9220*/  IMAD.MOV.U32 R6, RZ, RZ, R8 ;  /* 0x000000ffff067224 */ /* 0x000fe400078e0008 */
[----:B------:R-:W-:Y:S01]  /*9230*/  IMAD.MOV.U32 R5, RZ, RZ, R9 ;  /* 0x000000ffff057224 */ /* 0x000fe200078e0009 */
[----:B------:R-:W-:Y:S06]  /*9240*/  @P2 BRA `(.L_x_1016) ;  /* 0xffffffc400c02947 */ /* 0x000fec000383ffff */
[----:B------:R-:W-:Y:S01]  /*9250*/  IMAD.MOV.U32 R6, RZ, RZ, R8 ;  /* 0x000000ffff067224 */ /* 0x000fe200078e0008 */
[----:B------:R-:W-:Y:S01]  /*9260*/  UMOV UR50, UR34 ;  /* 0x0000002200327c82 */ /* 0x000fe20008000000 */
[----:B------:R-:W-:Y:S01]  /*9270*/  IMAD.MOV.U32 R5, RZ, RZ, R9 ;  /* 0x000000ffff057224 */ /* 0x000fe200078e0009 */
[----:B------:R-:W-:-:S06]  /*9280*/  UMOV UR45, UR33 ;  /* 0x00000021002d7c82 */ /* 0x000fcc0008000000 */
.L_x_998:
[----:B------:R-:W0:Y:S01]  /*9290*/  LDC R7, c[0x0][0x448] ;  /* 0x00011200ff077b82 */ /* 0x000e220000000800 */
[----:B------:R-:W-:Y:S01]  /*92a0*/  UIADD3 UR6, UR43, 0x7f, URZ ;  /* 0x0000007f2b067890 */ /* 0x000fe2000fffe03f */
[----:B------:R-:W-:-:S05]  /*92b0*/  IADD3 R137, -R137, 0x1, RZ ;  /* 0x0000000189897810 */ /* 0x000fca0007ffe1ff */
[----:B------:R-:W-:Y:S01]  /*92c0*/  IMAD R136, R136, UR42, R137 ;  /* 0x0000002a88887c24 */ /* 0x000fe2000f8e0289 */
[----:B------:R-:W1:Y:S01]  /*92d0*/  LDC R12, c[0x0][0x9e4] ;  /* 0x00027900ff0c7b82 */ /* 0x000e620000000800 */
[----:B0-----:R-:W-:Y:S02]  /*92e0*/  ISETP.NE.AND P5, PT, R7, 0x1, PT ;  /* 0x000000010700780c */ /* 0x001fe40003fa5270 */
[----:B-1----:R-:W-:-:S11]  /*92f0*/  ISETP.GE.AND P6, PT, R12, 0x1, PT ;  /* 0x000000010c00780c */ /* 0x002fd60003fc6270 */
[----:B------:R-:W0:Y:S08]  /*9300*/  @P5 LDC R7, c[0x0][0x44c] ;  /* 0x00011300ff075b82 */ /* 0x000e300000000800 */
[----:B------:R-:W1:Y:S01]  /*9310*/  @P5 LDC R9, c[0x0][0x450] ;  /* 0x00011400ff095b82 */ /* 0x000e620000000800 */
[----:B0-----:R-:W-:-:S04]  /*9320*/  @P5 IMAD.HI.U32 R8, R7, UR6, RZ ;  /* 0x0000000607085c27 */ /* 0x001fc8000f8e00ff */
[----:B------:R-:W-:Y:S01]  /*9330*/  IMAD.U32 R7, RZ, RZ, UR6 ;  /* 0x00000006ff077e24 */ /* 0x000fe2000f8e00ff */
[----:B------:R-:W-:Y:S01]  /*9340*/  ULDC UR6, c[0x0][0x9dc] ;  /* 0x0002770000067ab9 */ /* 0x000fe20000000800 */
[----:B-1----:R-:W-:-:S05]  /*9350*/  @P5 SHF.R.U32.HI R7, RZ, R9, R8 ;  /* 0x00000009ff075219 */ /* 0x002fca0000011608 */
[----:B------:R-:W-:-:S04]  /*9360*/  IMAD.IADD R7, R136, 0x1, R7 ;  /* 0x0000000188077824 */ /* 0x000fc800078e0207 */
[----:B------:R-:W-:Y:S01]  /*9370*/  VIADD R8, R7, -UR6 ;  /* 0x8000000607087c36 */ /* 0x000fe20008000000 */
[----:B------:R-:W-:Y:S06]  /*9380*/  @!P6 BRA `(.L_x_1017) ;  /* 0x00000000003ce947 */ /* 0x000fec0003800000 */
[----:B------:R-:W-:-:S13]  /*9390*/  ISETP.GT.AND P2, PT, R7, -0x1, PT ;  /* 0xffffffff0700780c */ /* 0x000fda0003f44270 */
[----:B------:R-:W-:Y:S05]  /*93a0*/  @P2 BRA `(.L_x_1018) ;  /* 0x00000000001c2947 */ /* 0x000fea0003800000 */
[----:B------:R-:W-:Y:S02]  /*93b0*/  ISETP.NE.AND P2, PT, R12, 0x1, PT ;  /* 0x000000010c00780c */ /* 0x000fe40003f45270 */
[----:B------:R-:W-:-:S11]  /*93c0*/  LOP3.LUT R7, RZ, R7, RZ, 0x33, !PT ;  /* 0x00000007ff077212 */ /* 0x000fd600078e33ff */
[----:B------:R-:W0:Y:S02]  /*93d0*/  @P2 LDC.64 R10, c[0x0][0x9e8] ;  /* 0x00027a00ff0a2b82 */ /* 0x000e240000000a00 */
[----:B0-----:R-:W-:-:S05]  /*93e0*/  @P2 IMAD.HI.U32 R10, R7, R10, RZ ;  /* 0x0000000a070a2227 */ /* 0x001fca00078e00ff */
[----:B------:R-:W-:-:S04]  /*93f0*/  @P2 SHF.R.U32.HI R7, RZ, R11, R10 ;  /* 0x0000000bff072219 */ /* 0x000fc8000001160a */
[----:B------:R-:W-:Y:S01]  /*9400*/  LOP3.LUT R7, RZ, R7, RZ, 0x33, !PT ;  /* 0x00000007ff077212 */ /* 0x000fe200078e33ff */
[----:B------:R-:W-:Y:S06]  /*9410*/  BRA `(.L_x_1019) ;  /* 0x0000000000107947 */ /* 0x000fec0003800000 */
.L_x_1018:
[----:B------:R-:W-:-:S13]  /*9420*/  ISETP.NE.AND P2, PT, R12, 0x1, PT ;  /* 0x000000010c00780c */ /* 0x000fda0003f45270 */
[----:B------:R-:W0:Y:S02]  /*9430*/  @P2 LDC.64 R10, c[0x0][0x9e8] ;  /* 0x00027a00ff0a2b82 */ /* 0x000e240000000a00 */
[----:B0-----:R-:W-:-:S05]  /*9440*/  @P2 IMAD.HI.U32 R10, R7, R10, RZ ;  /* 0x0000000a070a2227 */ /* 0x001fca00078e00ff */
[----:B------:R-:W-:-:S07]  /*9450*/  @P2 SHF.R.U32.HI R7, RZ, R11, R10 ;  /* 0x0000000bff072219 */ /* 0x000fce000001160a */
.L_x_1019:
[----:B------:R-:W-:-:S05]  /*9460*/  IMAD R7, R7, R12, RZ ;  /* 0x0000000c07077224 */ /* 0x000fca00078e02ff */
[----:B------:R-:W-:-:S07]  /*9470*/  VIMNMX R8, R8, R7, !PT ;  /* 0x0000000708087248 */ /* 0x000fce0007fe0100 */
.L_x_1017:
[----:B------:R-:W-:-:S05]  /*9480*/  VIADD R8, R8, 0x7f ;  /* 0x0000007f08087836 */ /* 0x000fca0000000000 */
[----:B------:R-:W-:-:S04]  /*9490*/  SHF.R.S32.HI R7, RZ, 0x1f, R8 ;  /* 0x0000001fff077819 */ /* 0x000fc80000011408 */
[----:B------:R-:W-:-:S04]  /*94a0*/  LEA.HI R7, R7, R8, RZ, 0x7 ;  /* 0x0000000807077211 */ /* 0x000fc800078f38ff */
[----:B------:R-:W-:-:S04]  /*94b0*/  SHF.R.S32.HI R7, RZ, 0x7, R7 ;  /* 0x00000007ff077819 */ /* 0x000fc80000011407 */
[----:B------:R-:W-:-:S04]  /*94c0*/  VIMNMX R7, R7, UR40, !PT ;  /* 0x0000002807077c48 */ /* 0x000fc8000ffe0100 */
[----:B------:R-:W-:-:S13]  /*94d0*/  ISETP.GE.AND P2, PT, R2, R7, PT ;  /* 0x000000070200720c */ /* 0x000fda0003f46270 */
[----:B------:R-:W-:Y:S05]  /*94e0*/  @!P2 BRA `(.L_x_1020) ;  /* 0x000000280028a947 */ /* 0x000fea0003800000 */
[----:B------:R-:W-:Y:S01]  /*94f0*/  IMAD.MOV.U32 R9, RZ, RZ, R6 ;  /* 0x000000ffff097224 */ /* 0x000fe200078e0006 */
[----:B------:R-:W-:Y:S01]  /*9500*/  UMOV UR32, UR45 ;  /* 0x0000002d00207c82 */ /* 0x000fe20008000000 */
[----:B------:R-:W-:Y:S01]  /*9510*/  IMAD.MOV.U32 R8, RZ, RZ, R5 ;  /* 0x000000ffff087224 */ /* 0x000fe200078e0005 */
[----:B------:R-:W-:Y:S01]  /*9520*/  UMOV UR31, UR50 ;  /* 0x00000032001f7c82 */ /* 0x000fe20008000000 */
[----:B------:R-:W-:-:S05]  /*9530*/  ULDC UR30, c[0x0][0x988] ;  /* 0x00026200001e7ab9 */ /* 0x000fca0000000800 */
.L_x_1030:
[----:B------:R-:W-:Y:S01]  /*9540*/  ISETP.NE.AND P2, PT, RZ, UR37, PT ;  /* 0x00000025ff007c0c */ /* 0x000fe2000bf45270 */
[----:B------:R-:W-:-:S04]  /*9550*/  UISETP.NE.AND UP0, UPT, UR31, 0x1, UPT ;  /* 0x000000011f00788c */ /* 0x000fc8000bf05270 */
[----:B------:R-:W-:-:S04]  /*9560*/  USEL UR45, URZ, 0x1, UP0 ;  /* 0x000000013f2d7887 */ /* 0x000fc80008000000 */
[----:B------:R-:W-:-:S04]  /*9570*/  ULOP3.LUT UR45, UR32, UR45, URZ, 0x3c, !UPT ;  /* 0x0000002d202d7292 */ /* 0x000fc8000f8e3c3f */
[----:B------:R-:W-:Y:S08]  /*9580*/  @P2 BRA `(.L_x_1021) ;  /* 0x0000000000382947 */ /* 0x000ff00003800000 */
[----:B------:R-:W-:Y:S05]  /*9590*/  @!P0 BRA `(.L_x_1022) ;  /* 0x0000000000048947 */ /* 0x000fea0003800000 */
[----:B------:R-:W-:Y:S01]  /*95a0*/  BPT.TRAP 0x1 ;  /* 0x000000040000795c */ /* 0x000fe20000300000 */
.L_x_1022:
        /* <DEDUP_REMOVED lines=9> */
.L_x_1023:
[----:B-1----:R-:W-:Y:S05]  /*9640*/  @P3 BRA `(.L_x_1021) ;  /* 0x0000000000083947 */ /* 0x002fea0003800000 */
[----:B------:R-:W1:Y:S02]  /*9650*/  SYNCS.PHASECHK.TRANS64.TRYWAIT P3, [UR6+0x2a830], R5 ;  /* 0x02a83005ff0075a7 */ /* 0x000e640008060146 */
[----:B-1----:R-:W-:Y:S05]  /*9660*/  @!P3 BRA `(.L_x_1024) ;  /* 0x000000e00098b947 */ /* 0x002fea0003800000 */
.L_x_1021:
[----:B-1----:R-:W1:Y:S01]  /*9670*/  S2R R6, SR_TID.X ;  /* 0x0000000000067919 */ /* 0x002e620000002100 */
[----:B------:R-:W-:Y:S01]  /*9680*/  UIADD3 UR50, UR31, 0x1, URZ ;  /* 0x000000011f327890 */ /* 0x000fe2000fffe03f */
[----:B------:R-:W-:Y:S01]  /*9690*/  UMOV UR27, 0x80000020 ;  /* 0x80000020001b7882 */ /* 0x000fe20000000000 */
[----:B------:R-:W-:Y:S02]  /*96a0*/  UMOV UR7, 0x80000020 ;  /* 0x8000002000077882 */ /* 0x000fe40000000000 */
[----:B------:R-:W-:Y:S01]  /*96b0*/  UISETP.NE.AND UP0, UPT, UR50, 0x2, UPT ;  /* 0x000000023200788c */ /* 0x000fe2000bf05270 */
[----:B------:R-:W-:Y:S01]  /*96c0*/  UMOV UR11, 0x80000020 ;  /* 0x80000020000b7882 */ /* 0x000fe20000000000 */
[----:B------:R-:W-:Y:S02]  /*96d0*/  UMOV UR15, 0x80000020 ;  /* 0x80000020000f7882 */ /* 0x000fe40000000000 */
[----:B------:R-:W-:Y:S01]  /*96e0*/  USEL UR50, UR50, URZ, UP0 ;  /* 0x0000003f32327287 */ /* 0x000fe20008000000 */
[----:B------:R-:W-:Y:S01]  /*96f0*/  UMOV UR19, 0x80000020 ;  /* 0x8000002000137882 */ /* 0x000fe20000000000 */
[----:B------:R-:W-:-:S02]  /*9700*/  UMOV UR23, 0x80000020 ;  /* 0x8000002000177882 */ /* 0x000fc40000000000 */
[----:B------:R-:W-:-:S04]  /*9710*/  UIMAD UR26, UR50, 0x600, UR28 ;  /* 0x00000600321a78a4 */ /* 0x000fc8000f8e021c */
[----:B------:R-:W-:Y:S02]  /*9720*/  UIADD3 UR6, UR26, 0x2, URZ ;  /* 0x000000021a067890 */ /* 0x000fe4000fffe03f */
[----:B------:R-:W-:Y:S02]  /*9730*/  UIADD3 UR10, UR26, 0x200, URZ ;  /* 0x000002001a0a7890 */ /* 0x000fe4000fffe03f */
[----:B------:R-:W-:Y:S02]  /*9740*/  UIADD3 UR14, UR26, 0x202, URZ ;  /* 0x000002021a0e7890 */ /* 0x000fe4000fffe03f */
[----:B------:R-:W-:Y:S02]  /*9750*/  UIADD3 UR18, UR26, 0x400, URZ ;  /* 0x000004001a127890 */ /* 0x000fe4000fffe03f */
[----:B------:R-:W-:Y:S01]  /*9760*/  UIADD3 UR22, UR26, 0x402, URZ ;  /* 0x000004021a167890 */ /* 0x000fe2000fffe03f */
        /* <DEDUP_REMOVED lines=24> */
.L_x_1026:
[----:B------:R-:W-:Y:S01]  /*98f0*/  ULEA UR6, UR31, UR36, 0x3 ;  /* 0x000000241f067291 */ /* 0x000fe2000f8e183f */
[----:B------:R-:W-:-:S05]  /*9900*/  IMAD.U32 R5, RZ, RZ, UR32 ;  /* 0x00000020ff057e24 */ /* 0x000fca000f8e00ff */
[----:B------:R-:W-:-:S04]  /*9910*/  SHF.L.U32 R5, R5, 0x1f, RZ ;  /* 0x0000001f05057819 */ /* 0x000fc800000006ff */
[----:B------:R0:W1:Y:S01]  /*9920*/  SYNCS.PHASECHK.TRANS64.TRYWAIT P2, [UR6+0x2a850], R5 ;  /* 0x02a85005ff0075a7 */ /* 0x0000620008040146 */
[----:B------:R-:W-:Y:S05]  /*9930*/  @!P0 BRA `(.L_x_1027) ;  /* 0x0000000000048947 */ /* 0x000fea0003800000 */
[----:B------:R-:W-:Y:S01]  /*9940*/  BPT.TRAP 0x1 ;  /* 0x000000040000795c */ /* 0x000fe20000300000 */
.L_x_1027:
[----:B-1----:R-:W-:Y:S05]  /*9950*/  @P2 BRA `(.L_x_1025) ;  /* 0x0000000000082947 */ /* 0x002fea0003800000 */
[----:B------:R-:W1:Y:S02]  /*9960*/  SYNCS.PHASECHK.TRANS64.TRYWAIT P2, [UR6+0x2a850], R5 ;  /* 0x02a85005ff0075a7 */ /* 0x000e640008040146 */
[----:B-1----:R-:W-:Y:S05]  /*9970*/  @!P2 BRA `(.L_x_1028) ;  /* 0x000000dc00eca947 */ /* 0x002fea0003800000 */
.L_x_1025:
[----:B------:R-:W-:Y:S01]  /*9980*/  UIADD3 UR6, UR36, 0x400, URZ ;  /* 0x0000040024067890 */ /* 0x000fe2000fffe03f */
[----:B------:R-:W-:Y:S01]  /*9990*/  WARPGROUP.ARRIVE ;  /* 0x00000000000079c5 */ /* 0x000fe20000000000 */
[----:B------:R-:W-:Y:S01]  /*99a0*/  UMOV UR7, 0x40000040 ;  /* 0x4000004000077882 */ /* 0x000fe20000000000 */
[C---:B------:R-:W-:Y:S01]  /*99b0*/  FMUL.FTZ R11, R0.reuse, R120 ;  /* 0x00000078000b7220 */ /* 0x040fe20000410000 */
[----:B------:R-:W-:Y:S01]  /*99c0*/  USHF.R.U32.HI UR6, URZ, 0x4, UR6 ;  /* 0x000000043f067899 */ /* 0x000fe20008011606 */
[C---:B------:R-:W-:Y:S01]  /*99d0*/  FMUL.FTZ R10, R0.reuse, R121 ;  /* 0x00000079000a7220 */ /* 0x040fe20000410000 */
[C---:B------:R-:W-:Y:S01]  /*99e0*/  FMUL.FTZ R14, R0.reuse, R124 ;  /* 0x0000007c000e7220 */ /* 0x040fe20000410000 */
        /* <DEDUP_REMOVED lines=10> */
[----:B------:R-:W2:Y:S01]  /*9a90*/  MUFU.TANH R10, R10 ;  /* 0x0000000a000a7308 */ /* 0x000ea20000002400 */
        /* <DEDUP_REMOVED lines=9> */
[----:B------:R-:W3:Y:S01]  /*9b30*/  MUFU.TANH R14, R14 ;  /* 0x0000000e000e7308 */ /* 0x000ee20000002400 */
[----:B------:R-:W-:Y:S01]  /*9b40*/  UMOV UR7, 0x40000040 ;  /* 0x4000004000077882 */ /* 0x000fe20000000000 */
[----:B01----:R-:W-:Y:S01]  /*9b50*/  FMNMX.FTZ R5, R11, R8, !PT ;  /* 0x000000080b057209 */ /* 0x003fe20007810000 */
[C---:B------:R-:W-:Y:S01]  /*9b60*/  FMUL.FTZ R128, R0.reuse, R136 ;  /* 0x0000008800807220 */ /* 0x040fe20000410000 */
[C---:B------:R-:W-:Y:S01]  /*9b70*/  FMUL.FTZ R141, R0.reuse, R149 ;  /* 0x00000095008d7220 */ /* 0x040fe20000410000 */
[C---:B------:R-:W-:Y:S01]  /*9b80*/  FMUL.FTZ R20, R0.reuse, R126 ;  /* 0x0000007e00147220 */ /* 0x040fe20000410000 */
[----:B------:R-:W-:Y:S01]  /*9b90*/  FMUL.FTZ R149, R0, R157 ;  /* 0x0000009d00957220 */ /* 0x000fe20000410000 */
[----:B--2---:R-:W-:Y:S01]  /*9ba0*/  FMNMX.FTZ R5, R10, R5, !PT ;  /* 0x000000050a057209 */ /* 0x004fe20007810000 */
[----:B------:R-:W0:Y:S01]  /*9bb0*/  MUFU.TANH R15, R15 ;  /* 0x0000000f000f7308 */ /* 0x000e220000002400 */
[C---:B------:R-:W-:Y:S01]  /*9bc0*/  FMUL.FTZ R157, R0.reuse, R165 ;  /* 0x000000a5009d7220 */ /* 0x040fe20000410000 */
[C---:B------:R-:W-:Y:S01]  /*9bd0*/  FMUL.FTZ R129, R0.reuse, R137 ;  /* 0x0000008900817220 */ /* 0x040fe20000410000 */
[C---:B------:R-:W-:Y:S01]  /*9be0*/  FMUL.FTZ R21, R0.reuse, R127 ;  /* 0x0000007f00157220 */ /* 0x040fe20000410000 */
[C---:B------:R-:W-:Y:S01]  /*9bf0*/  FMUL.FTZ R122, R0.reuse, R130 ;  /* 0x00000082007a7220 */ /* 0x040fe20000410000 */
[C---:B------:R-:W-:Y:S01]  /*9c00*/  FMUL.FTZ R126, R0.reuse, R134 ;  /* 0x00000086007e7220 */ /* 0x040fe20000410000 */
[C---:B------:R-:W-:Y:S01]  /*9c10*/  FMUL.FTZ R134, R0.reuse, R142 ;  /* 0x0000008e00867220 */ /* 0x040fe20000410000 */
[----:B------:R-:W-:Y:S01]  /*9c20*/  FMUL.FTZ R142, R0, R150 ;  /* 0x00000096008e7220 */ /* 0x000fe20000410000 */
[----:B------:R-:W1:Y:S01]  /*9c30*/  MUFU.TANH R120, R120 ;  /* 0x0000007800787308 */ /* 0x000e620000002400 */
[----:B---3--:R-:W-:Y:S01]  /*9c40*/  FMNMX.FTZ R164, R14, R5, !PT ;  /* 0x000000050ea47209 */ /* 0x008fe20007810000 */
        /* <DEDUP_REMOVED lines=35> */
[----:B------:R-:W-:Y:S01]  /*9e80*/  FMUL.FTZ R165, R0, R173 ;  /* 0x000000ad00a57220 */ /* 0x000fe20000410000 */
        /* <DEDUP_REMOVED lines=9> */
[----:B0-----:R-:W-:-:S05]  /*9f20*/  SHF.R.U32.HI R209, RZ, 0x7, R209 ;  /* 0x00000007ffd17819 */ /* 0x001fca00000116d1 */
[----:B------:R-:W0:Y:S01]  /*9f30*/  MUFU.TANH R21, R21 ;  /* 0x0000001500157308 */ /* 0x000e220000002400 */
[----:B--2---:R-:W-:-:S07]  /*9f40*/  FMNMX.FTZ R6, R20, R5, !PT ;  /* 0x0000000514067209 */ /* 0x004fce0007810000 */
[----:B------:R-:W1:Y:S01]  /*9f50*/  MUFU.TANH R132, R132 ;  /* 0x0000008400847308 */ /* 0x000e620000002400 */
[----:B---3--:R-:W-:Y:S01]  /*9f60*/  FMNMX.FTZ R167, R129, R166, !PT ;  /* 0x000000a681a77209 */ /* 0x008fe20007810000 */
[----:B------:R-:W-:-:S06]  /*9f70*/  FMUL.FTZ R166, R0, R174 ;  /* 0x000000ae00a67220 */ /* 0x000fcc0000410000 */
[----:B------:R-:W2:Y:S01]  /*9f80*/  MUFU.TANH R122, R122 ;  /* 0x0000007a007a7308 */ /* 0x000ea20000002400 */
[----:B0-----:R-:W-:-:S07]  /*9f90*/  FMNMX.FTZ R5, R21, R6, !PT ;  /* 0x0000000615057209 */ /* 0x001fce0007810000 */
[----:B------:R-:W0:Y:S01]  /*9fa0*/  MUFU.TANH R133, R133 ;  /* 0x0000008500857308 */ /* 0x000e220000002400 */
[----:B-1----:R-:W-:Y:S01]  /*9fb0*/  FMNMX.FTZ R168, R132, R167, !PT ;  /* 0x000000a784a87209 */ /* 0x002fe20007810000 */
[C---:B------:R-:W-:Y:S01]  /*9fc0*/  FMUL.FTZ R167, R0.reuse, R175 ;  /* 0x000000af00a77220 */ /* 0x040fe20000410000 */
[----:B------:R-:W-:-:S05]  /*9fd0*/  FMUL.FTZ R175, R0, R180 ;  /* 0x000000b400af7220 */ /* 0x000fca0000410000 */
        /* <DEDUP_REMOVED lines=17> */
[----:B0-----:R-:W-:Y:S01]  /*a0f0*/  FMNMX.FTZ R170, R140, R169, !PT ;  /* 0x000000a98caa7209 */ /* 0x001fe20007810000 */
[----:B------:R-:W-:-:S06]  /*a100*/  FMUL.FTZ R169, R0, R177 ;  /* 0x000000b100a97220 */ /* 0x000fcc0000410000 */
[----:B------:R-:W0:Y:S01]  /*a110*/  MUFU.TANH R131, R131 ;  /* 0x0000008300837308 */ /* 0x000e220000002400 */
[----:B-1----:R-:W-:-:S07]  /*a120*/  FMNMX.FTZ R6, R130, R5, !PT ;  /* 0x0000000582067209 */ /* 0x002fce0007810000 */
[----:B------:R-:W1:Y:S01]  /*a130*/  MUFU.TANH R144, R144 ;  /* 0x0000009000907308 */ /* 0x000e620000002400 */
[----:B--2---:R-:W-:-:S07]  /*a140*/  FMNMX.FTZ R171, R141, R170, !PT ;  /* 0x000000aa8dab7209 */ /* 0x004fce0007810000 */
        /* <DEDUP_REMOVED lines=8> */
[----:B------:R-:W-:-:S04]  /*a1d0*/  UMOV UR7, 0x40000040 ;  /* 0x4000004000077882 */ /* 0x000fc80000000000 */
        /* <DEDUP_REMOVED lines=8> */
[----:B--2---:R-:W-:Y:S01]  /*a260*/  FMNMX.FTZ R172, R148, R171, !PT ;  /* 0x000000ab94ac7209 */ /* 0x004fe20007810000 */
[----:B------:R-:W-:-:S06]  /*a270*/  FMUL.FTZ R171, R0, R179 ;  /* 0x000000b300ab7220 */ /* 0x000fcc0000410000 */
        /* <DEDUP_REMOVED lines=28> */
[----:B------:R-:W-:-:S06]  /*a440*/  FMUL.FTZ R172, R0, R182 ;  /* 0x000000b600ac7220 */ /* 0x000fcc0000410000 */
        /* <DEDUP_REMOVED lines=27> */
[----:B0-----:R-:W-:-:S07]  /*a600*/  FMNMX.FTZ R6, R162, R5, !PT ;  /* 0x00000005a2067209 */ /* 0x001fce0007810000 */
[----:B------:R-:W0:Y:S01]  /*a610*/  MUFU.TANH R166, R166 ;  /* 0x000000a600a67308 */ /* 0x000e220000002400 */
[----:B-1----:R-:W-:-:S05]  /*a620*/  FMNMX.FTZ R177, R176, R177, !PT ;  /* 0x000000b1b0b17209 */ /* 0x002fca0007810000 */
[----:B------:R-:W1:Y:S02]  /*a630*/  SHFL.BFLY PT, R178, R177, 0x2, 0x1f ;  /* 0x0c401f00b1b27f89 */ /* 0x000e6400000e0000 */
[----:B------:R-:W3:Y:S01]  /*a640*/  MUFU.TANH R167, R167 ;  /* 0x000000a700a77308 */ /* 0x000ee20000002400 */
[----:B--2---:R-:W-:-:S07]  /*a650*/  FMNMX.FTZ R5, R163, R6, !PT ;  /* 0x00000006a3057209 */ /* 0x004fce0007810000 */
[----:B------:R-:W2:Y:S01]  /*a660*/  MUFU.TANH R170, R170 ;  /* 0x000000aa00aa7308 */ /* 0x000ea20000002400 */
[----:B0-----:R-:W-:-:S07]  /*a670*/  FMNMX.FTZ R6, R166, R5, !PT ;  /* 0x00000005a6067209 */ /* 0x001fce0007810000 */
[----:B------:R-:W0:Y:S01]  /*a680*/  MUFU.TANH R171, R171 ;  /* 0x000000ab00ab7308 */ /* 0x000e220000002400 */
[----:B---3--:R-:W-:Y:S02]  /*a690*/  FMNMX.FTZ R5, R167, R6, !PT ;  /* 0x00000006a7057209 */ /* 0x008fe40007810000 */
[----:B-1----:R-:W-:-:S05]  /*a6a0*/  FMNMX.FTZ R178, R177, R178, !PT ;  /* 0x000000b2b1b27209 */ /* 0x002fca0007810000 */
[----:B------:R-:W1:Y:S01]  /*a6b0*/  MUFU.TANH R172, R172 ;  /* 0x000000ac00ac7308 */ /* 0x000e620000002400 */
[----:B--2---:R-:W-:-:S07]  /*a6c0*/  FMNMX.FTZ R6, R170, R5, !PT ;  /* 0x00000005aa067209 */ /* 0x004fce0007810000 */
[----:B------:R-:W2:Y:S01]  /*a6d0*/  MUFU.TANH R173, R173 ;  /* 0x000000ad00ad7308 */ /* 0x000ea20000002400 */
[----:B0-----:R-:W-:-:S04]  /*a6e0*/  FMNMX.FTZ R5, R171, R6, !PT ;  /* 0x00000006ab057209 */ /* 0x001fc80007810000 */
[----:B-1----:R-:W-:Y:S02]  /*a6f0*/  FMNMX.FTZ R6, R172, R5, !PT ;  /* 0x00000005ac067209 */ /* 0x002fe40007810000 */
[----:B------:R-:W0:Y:S02]  /*a700*/  SHFL.BFLY PT, R5, R178, 0x1, 0x1f ;  /* 0x0c201f00b2057f89 */ /* 0x000e2400000e0000 */
[----:B--2---:R-:W-:-:S05]  /*a710*/  FMNMX.FTZ R174, R173, R6, !PT ;  /* 0x00000006adae7209 */ /* 0x004fca0007810000 */
[----:B------:R-:W1:Y:S01]  /*a720*/  SHFL.BFLY PT, R179, R174, 0x2, 0x1f ;  /* 0x0c401f00aeb37f89 */ /* 0x000e6200000e0000 */
[----:B0-----:R-:W-:Y:S02]  /*a730*/  FMNMX.FTZ R5, R178, R5, !PT ;  /* 0x00000005b2057209 */ /* 0x001fe40007810000 */
[----:B------:R-:W-:-:S03]  /*a740*/  IADD3 R178, -R209, 0xb, RZ ;  /* 0x0000000bd1b27810 */ /* 0x000fc60007ffe1ff */
[----:B------:R-:W-:-:S04]  /*a750*/  FADD.FTZ R8, -R5, R8 ;  /* 0x0000000805087221 */ /* 0x000fc80000010100 */
[----:B------:R-:W-:Y:S01]  /*a760*/  FMUL.FTZ R180, R8, UR30 ;  /* 0x0000001e08b47c20 */ /* 0x000fe20008410000 */
[----:B-1----:R-:W-:Y:S01]  /*a770*/  FMNMX.FTZ R179, R174, R179, !PT ;  /* 0x000000b3aeb37209 */ /* 0x002fe20007810000 */
[----:B------:R-:W-:-:S04]  /*a780*/  IMAD.U32 R174, RZ, RZ, UR30 ;  /* 0x0000001effae7e24 */ /* 0x000fc8000f8e00ff */
[----:B------:R-:W0:Y:S01]  /*a790*/  SHFL.BFLY PT, R6, R179, 0x1, 0x1f ;  /* 0x0c201f00b3067f89 */ /* 0x000e2200000e0000 */
[----:B------:R-:W-:-:S04]  /*a7a0*/  FFMA.FTZ R177, R5, R174, -8 ;  /* 0xc100000005b17423 */ /* 0x000fc800000100ae */
        /* <DEDUP_REMOVED lines=17> */
[----:B------:R-:W-:Y:S01]  /*a8c0*/  IMAD.U32 R175, RZ, RZ, UR30 ;  /* 0x0000001effaf7e24 */ /* 0x000fe2000f8e00ff */
[----:B------:R-:W-:Y:S01]  /*a8d0*/  MUFU.EX2 R174, R174 ;  /* 0x000000ae00ae7308 */ /* 0x000fe20000000800 */
[----:B0-----:R-:W-:Y:S01]  /*a8e0*/  FMNMX.FTZ R6, R179, R6, !PT ;  /* 0x00000006b3067209 */ /* 0x001fe20007810000 */
[--C-:B------:R-:W-:Y:S01]  /*a8f0*/  FFMA.FTZ R15, R15, UR30, -R177.reuse ;  /* 0x0000001e0f0f7c23 */ /* 0x100fe200080108b1 */
[----:B------:R-:W-:-:S01]  /*a900*/  FFMA.FTZ R121, R121, UR30, -R177 ;  /* 0x0000001e79797c23 */ /* 0x000fc200080108b1 */
[--C-:B------:R-:W-:Y:S01]  /*a910*/  FFMA.FTZ R125, R125, UR30, -R177.reuse ;  /* 0x0000001e7d7d7c23 */ /* 0x100fe200080108b1 */
[----:B------:R-:W-:-:S01]  /*a920*/  FFMA.FTZ R129, R129, UR30, -R177 ;  /* 0x0000001e81817c23 */ /* 0x000fc200080108b1 */
[C---:B------:R-:W-:Y:S01]  /*a930*/  FADD.FTZ R8, -R6.reuse, R9 ;  /* 0x0000000906087221 */ /* 0x040fe20000010100 */
[----:B------:R-:W-:-:S01]  /*a940*/  FFMA.FTZ R175, R6, R175, -8 ;  /* 0xc100000006af7423 */ /* 0x000fc200000100af */
[----:B------:R-:W0:Y:S01]  /*a950*/  MUFU.EX2 R9, R180 ;  /* 0x000000b400097308 */ /* 0x000e220000000800 */
[----:B------:R-:W-:-:S01]  /*a960*/  FFMA.FTZ R133, R133, UR30, -R177 ;  /* 0x0000001e85857c23 */ /* 0x000fc200080108b1 */
[----:B------:R-:W-:Y:S01]  /*a970*/  FMUL.FTZ R8, R8, UR30 ;  /* 0x0000001e08087c20 */ /* 0x000fe20008410000 */
        /* <DEDUP_REMOVED lines=12> */
[----:B------:R-:W-:-:S01]  /*aa40*/  FFMA.FTZ R137, R137, UR30, -R177 ;  /* 0x0000001e89897c23 */ /* 0x000fc200080108b1 */
[----:B------:R-:W1:Y:S01]  /*aa50*/  MUFU.EX2 R179, R179 ;  /* 0x000000b300b37308 */ /* 0x000e620000000800 */
        /* <DEDUP_REMOVED lines=9> */
[----:B------:R-:W-:Y:S01]  /*aaf0*/  FFMA.FTZ R169, R169, UR30, -R177 ;  /* 0x0000001ea9a97c23 */ /* 0x000fe200080108b1 */
[----:B------:R-:W-:-:S01]  /*ab00*/  FFMA.FTZ R134, R135, UR30, -R175 ;  /* 0x0000001e87867c23 */ /* 0x000fc200080108af */
[----:B------:R-:W-:Y:S01]  /*ab10*/  FFMA.FTZ R177, R176, UR30, -R177 ;  /* 0x0000001eb0b17c23 */ /* 0x000fe200080108b1 */
[----:B------:R-:W-:-:S01]  /*ab20*/  FFMA.FTZ R135, R138, UR30, -R175 ;  /* 0x0000001e8a877c23 */ /* 0x000fc200080108af */
[--C-:B------:R-:W-:Y:S01]  /*ab30*/  FFMA.FTZ R138, R139, UR30, -R175.reuse ;  /* 0x0000001e8b8a7c23 */ /* 0x100fe200080108af */
[----:B------:R-:W-:-:S01]  /*ab40*/  FFMA.FTZ R139, R142, UR30, -R175 ;  /* 0x0000001e8e8b7c23 */ /* 0x000fc200080108af */
[----:B------:R-:W2:Y:S01]  /*ab50*/  MUFU.EX2 R12, R12 ;  /* 0x0000000c000c7308 */ /* 0x000ea20000000800 */
        /* <DEDUP_REMOVED lines=8> */
[----:B0-----:R-:W-:-:S01]  /*abe0*/  FADD.FTZ R181, R11, R4 ;  /* 0x000000040bb57221 */ /* 0x001fc20000010000 */
[----:B------:R-:W-:-:S02]  /*abf0*/  IMAD.U32 R180, RZ, RZ, UR50 ;  /* 0x00000032ffb47e24 */ /* 0x000fc4000f8e00ff */
[----:B------:R-:W-:-:S01]  /*ac00*/  FFMA.FTZ R172, R172, UR30, -R175 ;  /* 0x0000001eacac7c23 */ /* 0x000fc200080108af */
[----:B------:R-:W-:-:S03]  /*ac10*/  FFMA.FTZ R173, R173, UR30, -R175 ;  /* 0x0000001eadad7c23 */ /* 0x000fc600080108af */
[----:B------:R-:W0:Y:S01]  /*ac20*/  MUFU.EX2 R13, R13 ;  /* 0x0000000d000d7308 */ /* 0x000e220000000800 */
[----:B--2---:R-:W-:-:S07]  /*ac30*/  FADD.FTZ R4, R12, R3 ;  /* 0x000000030c047221 */ /* 0x004fce0000010000 */
[----:B------:R-:W2:Y:S01]  /*ac40*/  MUFU.EX2 R15, R15 ;  /* 0x0000000f000f7308 */ /* 0x000ea20000000800 */
[----:B-1----:R-:W-:-:S01]  /*ac50*/  FADD.FTZ R176, R10, R181 ;  /* 0x000000b50ab07221 */ /* 0x002fc20000010000 */
[----:B------:R-:W-:Y:S02]  /*ac60*/  WARPGROUP.DEPBAR.LE gsb0, 0x0 ;  /* 0x00008000000079c5 */ /* 0x000fe40000010000 */
[----:B------:R-:W-:-:S04]  /*ac70*/  WARPGROUP.ARRIVE ;  /* 0x00000000000079c5 */ /* 0x000fc80000000000 */
[----:B------:R-:W1:Y:S01]  /*ac80*/  MUFU.EX2 R20, R20 ;  /* 0x0000001400147308 */ /* 0x000e620000000800 */
[----:B0-----:R-:W-:-:S01]  /*ac90*/  FADD.FTZ R3, R13, R4 ;  /* 0x000000040d037221 */ /* 0x001fc20000010000 */
[----:B------:R-:W-:Y:S06]  /*aca0*/  QGMMA.64x192x32.F32.E4M3.E4M3 R24, R184, gdesc[UR4], R24, gsb0 ;  /* 0x02e00004b8187df3 */ /* 0x000fec0008000818 */
        /* <DEDUP_REMOVED lines=10> */
[--C-:B------:R-:W-:Y:S01]  /*ad50*/  FFMA.FTZ R154, R155, UR30, -R175.reuse ;  /* 0x0000001e9b9a7c23 */ /* 0x100fe200080108af */
[----:B------:R-:W-:-:S05]  /*ad60*/  FFMA.FTZ R155, R158, UR30, -R175 ;  /* 0x0000001e9e9b7c23 */ /* 0x000fca00080108af */
        /* <DEDUP_REMOVED lines=15> */
[----:B--2---:R-:W-:-:S01]  /*ae60*/  FADD.FTZ R181, R129, R158 ;  /* 0x0000009e81b57221 */ /* 0x004fc20000010000 */
[--C-:B------:R-:W-:Y:S01]  /*ae70*/  FFMA.FTZ R158, R159, UR30, -R175.reuse ;  /* 0x0000001e9f9e7c23 */ /* 0x100fe200080108af */
[----:B------:R-:W-:-:S05]  /*ae80*/  FFMA.FTZ R159, R162, UR30, -R175 ;  /* 0x0000001ea29f7c23 */ /* 0x000fca00080108af */
        /* <DEDUP_REMOVED lines=15> */
[----:B0-----:R-:W-:-:S01]  /*af80*/  FADD.FTZ R181, R137, R162 ;  /* 0x000000a289b57221 */ /* 0x001fc20000010000 */
[--C-:B------:R-:W-:Y:S01]  /*af90*/  FFMA.FTZ R162, R163, UR30, -R175.reuse ;  /* 0x0000001ea3a27c23 */ /* 0x100fe200080108af */
[----:B------:R-:W-:-:S05]  /*afa0*/  FFMA.FTZ R163, R166, UR30, -R175 ;  /* 0x0000001ea6a37c23 */ /* 0x000fca00080108af */
        /* <DEDUP_REMOVED lines=8> */
[----:B------:R-:W-:-:S06]  /*b030*/  FFMA.FTZ R176, R167, UR30, -R175 ;  /* 0x0000001ea7b07c23 */ /* 0x000fcc00080108af */
[----:B------:R-:W2:Y:S01]  /*b040*/  MUFU.EX2 R143, R143 ;  /* 0x0000008f008f7308 */ /* 0x000ea20000000800 */
[----:B-1----:R-:W-:-:S01]  /*b050*/  FADD.FTZ R4, R142, R3 ;  /* 0x000000038e047221 */ /* 0x002fc20000010000 */
[----:B------:R-:W-:-:S06]  /*b060*/  WARPGROUP.DEPBAR.LE gsb0, 0x0 ;  /* 0x00008000000079c5 */ /* 0x000fcc0000010000 */
        /* <DEDUP_REMOVED lines=14> */
[----:B------:R-:W-:-:S06]  /*b150*/  FFMA.FTZ R166, R170, UR30, -R175 ;  /* 0x0000001eaaa67c23 */ /* 0x000fcc00080108af */
[----:B------:R-:W0:Y:S01]  /*b160*/  MUFU.EX2 R151, R151 ;  /* 0x0000009700977308 */ /* 0x000e220000000800 */
[----:B--2---:R-:W-:-:S07]  /*b170*/  FADD.FTZ R4, R150, R3 ;  /* 0x0000000396047221 */ /* 0x004fce0000010000 */
[----:B------:R-:W2:Y:S01]  /*b180*/  MUFU.EX2 R153, R153 ;  /* 0x0000009900997308 */ /* 0x000ea20000000800 */
[----:B-1----:R-:W-:-:S01]  /*b190*/  FADD.FTZ R170, R148, R167 ;  /* 0x000000a794aa7221 */ /* 0x002fc20000010000 */
[----:B------:R-:W-:-:S06]  /*b1a0*/  FFMA.FTZ R167, R171, UR30, -R175 ;  /* 0x0000001eaba77c23 */ /* 0x000fcc00080108af */
        /* <DEDUP_REMOVED lines=14> */
[----:B------:R-:W-:-:S05]  /*b290*/  @!P1 LEA R3, R180, UR36, 0x3 ;  /* 0x00000024b4039c11 */ /* 0x000fca000f8e18ff */
[----:B------:R-:W-:Y:S01]  /*b2a0*/  @!P1 VIADD R3, R3, 0x2a840 ;  /* 0x0002a84003039836 */ /* 0x000fe20000000000 */
[----:B------:R-:W0:Y:S01]  /*b2b0*/  MUFU.EX2 R161, R161 ;  /* 0x000000a100a17308 */ /* 0x000e220000000800 */
[----:B--2---:R-:W-:-:S03]  /*b2c0*/  FADD.FTZ R170, R156, R171 ;  /* 0x000000ab9caa7221 */ /* 0x004fc60000010000 */
[----:B------:R-:W-:Y:S01]  /*b2d0*/  @!P1 PRMT R3, RZ, 0x654, R3 ;  /* 0x00000654ff039816 */ /* 0x000fe20000000003 */
[----:B------:R2:W-:Y:S06]  /*b2e0*/  BAR.ARV R178, 0x100 ;  /* 0x000400b20000751d */ /* 0x0005ec0000002000 */
[----:B------:R-:W3:Y:S01]  /*b2f0*/  MUFU.EX2 R162, R162 ;  /* 0x000000a200a27308 */ /* 0x000ee20000000800 */
[----:B-1----:R-:W-:-:S01]  /*b300*/  FADD.FTZ R171, R159, R4 ;  /* 0x000000049fab7221 */ /* 0x002fc20000010000 */
[----:B------:R1:W-:Y:S01]  /*b310*/  @!P1 SYNCS.ARRIVE.TRANS64.RED.A1T0 RZ, [R3+URZ], RZ ;  /* 0x000000ff03ff99a7 */ /* 0x0003e2000810043f */
[----:B0-----:R-:W-:-:S05]  /*b320*/  FADD.FTZ R181, R161, R170 ;  /* 0x000000aaa1b57221 */ /* 0x001fca0000010000 */
[----:B------:R-:W0:Y:S08]  /*b330*/  MUFU.EX2 R160, R160 ;  /* 0x000000a000a07308 */ /* 0x000e300000000800 */
[----:B------:R-:W4:Y:S01]  /*b340*/  MUFU.EX2 R163, R163 ;  /* 0x000000a300a37308 */ /* 0x000f220000000800 */
[----:B---3--:R-:W-:-:S07]  /*b350*/  FADD.FTZ R4, R162, R171 ;  /* 0x000000aba2047221 */ /* 0x008fce0000010000 */
[----:B------:R-:W1:Y:S01]  /*b360*/  MUFU.EX2 R165, R165 ;  /* 0x000000a500a57308 */ /* 0x000e620000000800 */
[----:B0-----:R-:W-:-:S07]  /*b370*/  FADD.FTZ R170, R160, R181 ;  /* 0x000000b5a0aa7221 */ /* 0x001fce0000010000 */
[----:B------:R-:W0:Y:S01]  /*b380*/  MUFU.EX2 R176, R176 ;  /* 0x000000b000b07308 */ /* 0x000e220000000800 */
[----:B----4-:R-:W-:-:S07]  /*b390*/  FADD.FTZ R171, R163, R4 ;  /* 0x00000004a3ab7221 */ /* 0x010fce0000010000 */
[----:B------:R-:W3:Y:S01]  /*b3a0*/  MUFU.EX2 R164, R164 ;  /* 0x000000a400a47308 */ /* 0x000ee20000000800 */
[----:B-1----:R-:W-:-:S07]  /*b3b0*/  FADD.FTZ R3, R165, R170 ;  /* 0x000000aaa5037221 */ /* 0x002fce0000010000 */
[----:B------:R-:W1:Y:S01]  /*b3c0*/  MUFU.EX2 R166, R166 ;  /* 0x000000a600a67308 */ /* 0x000e620000000800 */
[----:B0-----:R-:W-:-:S07]  /*b3d0*/  FADD.FTZ R171, R176, R171 ;  /* 0x000000abb0ab7221 */ /* 0x001fce0000010000 */
[----:B------:R-:W0:Y:S01]  /*b3e0*/  MUFU.EX2 R169, R169 ;  /* 0x000000a900a97308 */ /* 0x000e220000000800 */
[----:B---3--:R-:W-:-:S07]  /*b3f0*/  FADD.FTZ R4, R164, R3 ;  /* 0x00000003a4047221 */ /* 0x008fce0000010000 */
        /* <DEDUP_REMOVED lines=9> */
[----:B0-----:R-:W-:-:S01]  /*b490*/  FADD.FTZ R170, R183, R170 ;  /* 0x000000aab7aa7221 */ /* 0x001fc20000010000 */
[----:B---3--:R-:W-:-:S03]  /*b4a0*/  FADD.FTZ R4, R177, R4 ;  /* 0x00000004b1047221 */ /* 0x008fc60000010000 */
[----:B-1----:R-:W-:Y:S01]  /*b4b0*/  FADD.FTZ R3, R173, R170 ;  /* 0x000000aaad037221 */ /* 0x002fe20000010000 */
[----:B--2---:R-:W-:Y:S06]  /*b4c0*/  @!P0 BRA `(.L_x_1029) ;  /* 0x0000000000048947 */ /* 0x004fec0003800000 */
[----:B------:R-:W-:Y:S01]  /*b4d0*/  BPT.TRAP 0x1 ;  /* 0x000000040000795c */ /* 0x000fe20000300000 */
.L_x_1029:
[----:B------:R-:W-:Y:S01]  /*b4e0*/  ULEA UR6, UR31, UR36, 0x3 ;  /* 0x000000241f067291 */ /* 0x000fe2000f8e183f */
[----:B------:R-:W-:Y:S01]  /*b4f0*/  ISETP.GT.AND P2, PT, R2, R7, PT ;  /* 0x000000070200720c */ /* 0x000fe20003f44270 */
        /* <DEDUP_REMOVED lines=16> */
[----:B------:R-:W-:Y:S01]  /*b600*/  SYNCS.ARRIVE.TRANS64.RED.A1T0 RZ, [UR6], RZ ;  /* 0x000000ffffff79a7 */ /* 0x000fe20008100406 */
        /* <DEDUP_REMOVED lines=118> */
[----:B------:R-:W-:Y:S01]  /*bd70*/  F2FP.SATFINITE.E4M3.F32.PACK_AB_MERGE_C R187, R167, R166, R15 ;  /* 0x000000a6a7bb723e */ /* 0x000fe2000480700f */
[----:B------:R-:W-:Y:S06]  /*bd80*/  @P2 BRA `(.L_x_1030) ;  /* 0xffffffd400ec2947 */ /* 0x000fec000383ffff */
.L_x_1020:
[----:B------:R-:W-:-:S13]  /*bd90*/  ISETP.GE.AND P2, PT, R2, UR40, PT ;  /* 0x0000002802007c0c */ /* 0x000fda000bf46270 */
[----:B------:R-:W-:Y:S05]  /*bda0*/  @!P2 BRA `(.L_x_1031) ;  /* 0x00000038005ca947 */ /* 0x000fea0003800000 */
[----:B------:R-:W-:Y:S01]  /*bdb0*/  IMAD.MOV.U32 R8, RZ, RZ, R6 ;  /* 0x000000ffff087224 */ /* 0x000fe200078e0006 */
[----:B------:R-:W-:Y:S01]  /*bdc0*/  UMOV UR35, UR45 ;  /* 0x0000002d00237c82 */ /* 0x000fe20008000000 */
[----:B------:R-:W-:Y:S01]  /*bdd0*/  IMAD.MOV.U32 R7, RZ, RZ, R5 ;  /* 0x000000ffff077224 */ /* 0x000fe200078e0005 */
[----:B------:R-:W-:Y:S01]  /*bde0*/  UMOV UR34, UR50 ;  /* 0x0000003200227c82 */ /* 0x000fe20008000000 */
[----:B------:R-:W-:Y:S01]  /*bdf0*/  ULDC UR31, c[0x0][0x9e4] ;  /* 0x00027900001f7ab9 */ /* 0x000fe20000000800 */
[----:B------:R-:W-:Y:S01]  /*be00*/  ULDC UR33, c[0x0][0x288] ;  /* 0x0000a20000217ab9 */ /* 0x000fe20000000800 */
[----:B------:R-:W-:Y:S01]  /*be10*/  ULDC UR30, c[0x0][0x988] ;  /* 0x00026200001e7ab9 */ /* 0x000fe20000000800 */
[----:B------:R-:W-:-:S05]  /*be20*/  ULDC UR32, c[0x0][0x9e0] ;  /* 0x0002780000207ab9 */ /* 0x000fca0000000800 */
.L_x_1049:
[----:B------:R-:W-:Y:S01]  /*be30*/  ISETP.NE.AND P2, PT, RZ, UR37, PT ;  /* 0x00000025ff007c0c */ /* 0x000fe2000bf45270 */
[----:B------:R-:W-:-:S04]  /*be40*/  UISETP.NE.AND UP0, UPT, UR34, 0x1, UPT ;  /* 0x000000012200788c */ /* 0x000fc8000bf05270 */
[----:B------:R-:W-:-:S04]  /*be50*/  USEL UR45, URZ, 0x1, UP0 ;  /* 0x000000013f2d7887 */ /* 0x000fc80008000000 */
[----:B------:R-:W-:-:S04]  /*be60*/  ULOP3.LUT UR45, UR35, UR45, URZ, 0x3c, !UPT ;  /* 0x0000002d232d7292 */ /* 0x000fc8000f8e3c3f */
[----:B------:R-:W-:Y:S08]  /*be70*/  @P2 BRA `(.L_x_1032) ;  /* 0x0000000000382947 */ /* 0x000ff00003800000 */
[----:B------:R-:W-:Y:S05]  /*be80*/  @!P0 BRA `(.L_x_1033) ;  /* 0x0000000000048947 */ /* 0x000fea0003800000 */
[----:B------:R-:W-:Y:S01]  /*be90*/  BPT.TRAP 0x1 ;  /* 0x000000040000795c */ /* 0x000fe20000300000 */
.L_x_1033:
        /* <DEDUP_REMOVED lines=9> */
.L_x_1034:
[----:B-1----:R-:W-:Y:S05]  /*bf30*/  @P3 BRA `(.L_x_1032) ;  /* 0x0000000000083947 */ /* 0x002fea0003800000 */
[----:B------:R-:W1:Y:S02]  /*bf40*/  SYNCS.PHASECHK.TRANS64.TRYWAIT P3, [UR6+0x2a830], R5 ;  /* 0x02a83005ff0075a7 */ /* 0x000e640008060146 */
[----:B-1----:R-:W-:Y:S05]  /*bf50*/  @!P3 BRA `(.L_x_1035) ;  /* 0x000000b8008cb947 */ /* 0x002fea0003800000 */
.L_x_1032:
        /* <DEDUP_REMOVED lines=40> */
.L_x_1037:
[----:B------:R-:W-:Y:S01]  /*c1e0*/  ULEA UR6, UR34, UR36, 0x3 ;  /* 0x0000002422067291 */ /* 0x000fe2000f8e183f */
[----:B------:R-:W-:-:S05]  /*c1f0*/  IMAD.U32 R5, RZ, RZ, UR35 ;  /* 0x00000023ff057e24 */ /* 0x000fca000f8e00ff */
[----:B------:R-:W-:-:S04]  /*c200*/  SHF.L.U32 R5, R5, 0x1f, RZ ;  /* 0x0000001f05057819 */ /* 0x000fc800000006ff */
[----:B------:R0:W1:Y:S01]  /*c210*/  SYNCS.PHASECHK.TRANS64.TRYWAIT P2, [UR6+0x2a850], R5 ;  /* 0x02a85005ff0075a7 */ /* 0x0000620008040146 */
[----:B------:R-:W-:Y:S05]  /*c220*/  @!P0 BRA `(.L_x_1038) ;  /* 0x0000000000048947 */ /* 0x000fea0003800000 */
[----:B------:R-:W-:Y:S01]  /*c230*/  BPT.TRAP 0x1 ;  /* 0x000000040000795c */ /* 0x000fe20000300000 */
.L_x_1038:
[----:B-1----:R-:W-:Y:S05]  /*c240*/  @P2 BRA `(.L_x_1036) ;  /* 0x0000000000082947 */ /* 0x002fea0003800000 */
[----:B------:R-:W1:Y:S02]  /*c250*/  SYNCS.PHASECHK.TRANS64.TRYWAIT P2, [UR6+0x2a850], R5 ;  /* 0x02a85005ff0075a7 */ /* 0x000e640008040146 */
[----:B-1----:R-:W-:Y:S05]  /*c260*/  @!P2 BRA `(.L_x_1039) ;  /* 0x000000b400e0a947 */ /* 0x002fea0003800000 */
.L_x_1036:
[----:B------:R-:W-:Y:S01]  /*c270*/  UIADD3 UR6, UR36, 0x400, URZ ;  /* 0x0000040024067890 */ /* 0x000fe2000fffe03f */
[----:B------:R-:W-:Y:S01]  /*c280*/  WARPGROUP.ARRIVE ;  /* 0x00000000000079c5 */ /* 0x000fe20000000000 */
[----:B------:R-:W-:Y:S01]  /*c290*/  UMOV UR7, 0x40000040 ;  /* 0x4000004000077882 */ /* 0x000fe20000000000 */
[C---:B-1----:R-:W-:Y:S01]  /*c2a0*/  FMUL.FTZ R6, R0.reuse, R122 ;  /* 0x0000007a00067220 */ /* 0x042fe20000410000 */
[----:B------:R-:W-:Y:S01]  /*c2b0*/  USHF.R.U32.HI UR6, URZ, 0x4, UR6 ;  /* 0x000000043f067899 */ /* 0x000fe20008011606 */
[----:B------:R-:W1:Y:S01]  /*c2c0*/  @P5 LDC R122, c[0x0][0x44c] ;  /* 0x00011300ff7a5b82 */ /* 0x000e620000000800 */
[C---:B0-----:R-:W-:Y:S01]  /*c2d0*/  FMUL.FTZ R5, R0.reuse, R123 ;  /* 0x0000007b00057220 */ /* 0x041fe20000410000 */
[----:B------:R-:W0:Y:S01]  /*c2e0*/  S2R R209, SR_TID.X ;  /* 0x0000000000d17919 */ /* 0x000e220000002100 */
[----:B------:R-:W-:Y:S01]  /*c2f0*/  ULOP3.LUT UR6, UR6, 0x3fff, URZ, 0xc0, !UPT ;  /* 0x00003fff06067892 */ /* 0x000fe2000f8ec03f */
[C---:B------:R-:W-:Y:S01]  /*c300*/  FMUL.FTZ R13, R0.reuse, R120 ;  /* 0x00000078000d7220 */ /* 0x040fe20000410000 */
[C---:B------:R-:W-:Y:S01]  /*c310*/  FMUL.FTZ R120, R0.reuse, R121 ;  /* 0x0000007900787220 */ /* 0x040fe20000410000 */
[C---:B------:R-:W-:Y:S01]  /*c320*/  FMUL.FTZ R121, R0.reuse, R124 ;  /* 0x0000007c00797220 */ /* 0x040fe20000410000 */
[----:B------:R-:W-:Y:S01]  /*c330*/  ULOP3.LUT UR6, UR6, 0x10000, URZ, 0xfc, !UPT ;  /* 0x0001000006067892 */ /* 0x000fe2000f8efc3f */
[----:B------:R-:W2:Y:S01]  /*c340*/  @P5 LDC R123, c[0x0][0x450] ;  /* 0x00011400ff7b5b82 */ /* 0x000ea20000000800 */
[C---:B------:R-:W-:Y:S01]  /*c350*/  FMUL.FTZ R124, R0.reuse, R142 ;  /* 0x0000008e007c7220 */ /* 0x040fe20000410000 */
[C---:B------:R-:W-:Y:S01]  /*c360*/  FMUL.FTZ R142, R0.reuse, R171 ;  /* 0x000000ab008e7220 */ /* 0x040fe20000410000 */
[----:B------:R-:W-:Y:S01]  /*c370*/  UIMAD UR10, UR34, 0x600, UR6 ;  /* 0x00000600220a78a4 */ /* 0x000fe2000f8e0206 */
[----:B------:R-:W-:Y:S01]  /*c380*/  FMUL.FTZ R10, R0, R127 ;  /* 0x0000007f000a7220 */ /* 0x000fe20000410000 */
[----:B------:R-:W-:-:S02]  /*c390*/  IMAD.SHL.U32 R171, R2, 0x80, RZ ;  /* 0x0000008002ab7824 */ /* 0x000fc400078e00ff */
[C---:B------:R-:W-:Y:S01]  /*c3a0*/  FMUL.FTZ R127, R0.reuse, R147 ;  /* 0x00000093007f7220 */ /* 0x040fe20000410000 */
[----:B------:R-:W-:Y:S02]  /*c3b0*/  IMAD.U32 R147, RZ, RZ, UR50 ;  /* 0x00000032ff937e24 */ /* 0x000fe4000f8e00ff */
        /* <DEDUP_REMOVED lines=29> */
[----:B0-----:R-:W-:Y:S01]  /*c590*/  SHF.R.U32.HI R209, RZ, 0x7, R209 ;  /* 0x00000007ffd17819 */ /* 0x001fe200000116d1 */
[----:B------:R-:W0:Y:S08]  /*c5a0*/  MUFU.TANH R13, R13 ;  /* 0x0000000d000d7308 */ /* 0x000e300000002400 */
        /* <DEDUP_REMOVED lines=25> */
[----:B------:R-:W-:-:S03]  /*c740*/  FMUL.FTZ R148, R0, R183 ;  /* 0x000000b700947220 */ /* 0x000fc60000410000 */
[----:B------:R-:W0:Y:S01]  /*c750*/  MUFU.TANH R135, R135 ;  /* 0x0000008700877308 */ /* 0x000e220000002400 */
[----:B------:R-:W-:Y:S01]  /*c760*/  QGMMA.64x192x32.F32.E4M3.E4M3 R24, R192, gdesc[UR4], R24, gsb0 ;  /* 0x02e00004c0187df3 */ /* 0x000fe20008000818 */
[----:B------:R-:W-:Y:S01]  /*c770*/  UIADD3 UR6, UR10, 0x4, URZ ;  /* 0x000000040a067890 */ /* 0x000fe2000fffe03f */
[----:B------:R-:W-:-:S05]  /*c780*/  UMOV UR7, 0x40000040 ;  /* 0x4000004000077882 */ /* 0x000fca0000000000 */
        /* <DEDUP_REMOVED lines=58> */
[----:B------:R-:W-:Y:S01]  /*cb30*/  VIADD R175, R17, UR43 ;  /* 0x0000002b11af7c36 */ /* 0x000fe20008000000 */
[----:B------:R-:W-:Y:S01]  /*cb40*/  QGMMA.64x192x32.F32.E4M3.E4M3 R24, R184, gdesc[UR4], R24, gsb0 ;  /* 0x02e00004b8187df3 */ /* 0x000fe20008000818 */
[C---:B------:R-:W-:Y:S01]  /*cb50*/  FMUL.FTZ R167, R0.reuse, R172 ;  /* 0x000000ac00a77220 */ /* 0x040fe20000410000 */
[----:B------:R-:W-:Y:S01]  /*cb60*/  FMUL.FTZ R188, R0, R141 ;  /* 0x0000008d00bc7220 */ /* 0x000fe20000410000 */
[----:B------:R-:W5:Y:S01]  /*cb70*/  LDC R172, c[0x0][0x2f0] ;  /* 0x0000bc00ffac7b82 */ /* 0x000f620000000800 */
[----:B-1----:R-:W-:-:S04]  /*cb80*/  @P5 IMAD.HI.U32 R122, R175, R122, RZ ;  /* 0x0000007aaf7a5227 */ /* 0x002fc800078e00ff */
[C---:B------:R-:W-:Y:S01]  /*cb90*/  FMUL.FTZ R190, R0.reuse, R145 ;  /* 0x0000009100be7220 */ /* 0x040fe20000410000 */
[C---:B------:R-:W-:Y:S01]  /*cba0*/  FMUL.FTZ R141, R0.reuse, R170 ;  /* 0x000000aa008d7220 */ /* 0x040fe20000410000 */
[C---:B------:R-:W-:Y:S01]  /*cbb0*/  FMUL.FTZ R170, R0.reuse, R177 ;  /* 0x000000b100aa7220 */ /* 0x040fe20000410000 */
[C---:B------:R-:W-:Y:S01]  /*cbc0*/  FMUL.FTZ R145, R0.reuse, R178 ;  /* 0x000000b200917220 */ /* 0x040fe20000410000 */
[----:B--2---:R-:W-:Y:S01]  /*cbd0*/  @P5 SHF.R.U32.HI R175, RZ, R123, R122 ;  /* 0x0000007bffaf5219 */ /* 0x004fe2000001167a */
[----:B------:R-:W1:Y:S01]  /*cbe0*/  MUFU.TANH R189, R189 ;  /* 0x000000bd00bd7308 */ /* 0x000e620000002400 */
[----:B------:R-:W-:Y:S02]  /*cbf0*/  IADD3 R123, -R171, 0x1, RZ ;  /* 0x00000001ab7b7810 */ /* 0x000fe40007ffe1ff */
[----:B------:R-:W-:Y:S01]  /*cc00*/  @!P1 LEA R122, R147, UR36, 0x3 ;  /* 0x00000024937a9c11 */ /* 0x000fe2000f8e18ff */
[----:B------:R-:W2:Y:S01]  /*cc10*/  SHFL.IDX PT, R153, R175, RZ, 0x1c1f ;  /* 0x001c1fffaf997589 */ /* 0x000ea200000e0000 */
[----:B------:R-:W-:Y:S01]  /*cc20*/  FMUL.FTZ R147, R0, R182 ;  /* 0x000000b600937220 */ /* 0x000fe20000410000 */
[----:B------:R-:W-:-:S02]  /*cc30*/  IMAD R123, R16, -0x2, R123 ;  /* 0xfffffffe107b7824 */ /* 0x000fc400078e027b */
[----:B------:R-:W0:Y:S01]  /*cc40*/  MUFU.TANH R188, R188 ;  /* 0x000000bc00bc7308 */ /* 0x000e220000002400 */
[----:B------:R-:W-:-:S05]  /*cc50*/  @!P1 VIADD R122, R122, 0x2a840 ;  /* 0x0002a8407a7a9836 */ /* 0x000fca0000000000 */
[----:B------:R-:W-:Y:S02]  /*cc60*/  @!P1 PRMT R122, RZ, 0x654, R122 ;  /* 0x00000654ff7a9816 */ /* 0x000fe4000000007a */
[----:B------:R-:W0:Y:S01]  /*cc70*/  MUFU.TANH R191, R191 ;  /* 0x000000bf00bf7308 */ /* 0x000e220000002400 */
[----:B-----5:R-:W-:-:S04]  /*cc80*/  IMAD R123, R172, UR42, R123 ;  /* 0x0000002aac7b7c24 */ /* 0x020fc8000f8e027b */
[----:B------:R-:W-:-:S03]  /*cc90*/  VIADD R123, R123, -UR33 ;  /* 0x800000217b7b7c36 */ /* 0x000fc60008000000 */
[----:B------:R-:W0:Y:S01]  /*cca0*/  MUFU.TANH R190, R190 ;  /* 0x000000be00be7308 */ /* 0x000e220000002400 */
[C---:B------:R-:W-:Y:S02]  /*ccb0*/  VIADD R178, R123.reuse, UR32 ;  /* 0x000000207bb27c36 */ /* 0x040fe40008000000 */
[----:B------:R-:W-:Y:S02]  /*ccc0*/  VIADD R179, R123, UR29 ;  /* 0x0000001d7bb37c36 */ /* 0x000fe40008000000 */
[--C-:B--2---:R-:W-:Y:S02]  /*ccd0*/  IMAD.IADD R176, R178, 0x1, R153.reuse ;  /* 0x00000001b2b07824 */ /* 0x104fe400078e0299 */
[----:B------:R-:W-:Y:S01]  /*cce0*/  IMAD.IADD R177, R179, 0x1, R153 ;  /* 0x00000001b3b17824 */ /* 0x000fe200078e0299 */
[----:B------:R-:W2:Y:S08]  /*ccf0*/  MUFU.TANH R140, R140 ;  /* 0x0000008c008c7308 */ /* 0x000eb00000002400 */
[----:B------:R-:W0:Y:S08]  /*cd00*/  MUFU.TANH R141, R141 ;  /* 0x0000008d008d7308 */ /* 0x000e300000002400 */
[----:B------:R-:W0:Y:S08]  /*cd10*/  MUFU.TANH R167, R167 ;  /* 0x000000a700a77308 */ /* 0x000e300000002400 */
[----:B------:R-:W0:Y:S08]  /*cd20*/  MUFU.TANH R144, R144 ;  /* 0x0000009000907308 */ /* 0x000e300000002400 */
[----:B------:R-:W0:Y:S08]  /*cd30*/  MUFU.TANH R170, R170 ;  /* 0x000000aa00aa7308 */ /* 0x000e300000002400 */
[----:B------:R-:W0:Y:S08]  /*cd40*/  MUFU.TANH R145, R145 ;  /* 0x0000009100917308 */ /* 0x000e300000002400 */
[----:B------:R-:W0:Y:S01]  /*cd50*/  MUFU.TANH R147, R147 ;  /* 0x0000009300937308 */ /* 0x000e220000002400 */
[----:B------:R-:W-:-:S02]  /*cd60*/  WARPGROUP.DEPBAR.LE gsb0, 0x0 ;  /* 0x00008000000079c5 */ /* 0x000fc40000010000 */
[----:B------:R0:W-:Y:S06]  /*cd70*/  BAR.ARV R150, 0x100 ;  /* 0x000400960000751d */ /* 0x0001ec0000002000 */
[----:B------:R0:W-:Y:S01]  /*cd80*/  @!P1 SYNCS.ARRIVE.TRANS64.RED.A1T0 RZ, [R122+URZ], RZ ;  /* 0x000000ff7aff99a7 */ /* 0x0001e2000810043f */
[----:B-1234-:R-:W-:Y:S05]  /*cd90*/  @!P6 BRA `(.L_x_1040) ;  /* 0x00000000005ce947 */ /* 0x01efea0003800000 */
[----:B0-----:R-:W-:Y:S01]  /*cda0*/  IMAD R122, R172, UR42, R153 ;  /* 0x0000002aac7a7c24 */ /* 0x001fe2000f8e0299 */
[----:B------:R-:W-:Y:S03]  /*cdb0*/  BSSY B0, `(.L_x_1041) ;  /* 0x0000011000007945 */ /* 0x000fe60003800000 */
[----:B------:R-:W-:-:S05]  /*cdc0*/  VIADD R150, R122, -UR33 ;  /* 0x800000217a967c36 */ /* 0x000fca0008000000 */
        /* <DEDUP_REMOVED lines=10> */
.L_x_1042:
[----:B------:R-:W-:-:S05]  /*ce70*/  IMAD.U32 R155, RZ, RZ, UR31 ;  /* 0x0000001fff9b7e24 */ /* 0x000fca000f8e00ff */
[----:B------:R-:W-:-:S13]  /*ce80*/  ISETP.NE.AND P2, PT, R155, 0x1, PT ;  /* 0x000000019b00780c */ /* 0x000fda0003f45270 */
[----:B------:R-:W0:Y:S02]  /*ce90*/  @P2 LDC.64 R122, c[0x0][0x9e8] ;  /* 0x00027a00ff7a2b82 */ /* 0x000e240000000a00 */
[----:B0-----:R-:W-:-:S05]  /*cea0*/  @P2 IMAD.HI.U32 R122, R150, R122, RZ ;  /* 0x0000007a967a2227 */ /* 0x001fca00078e00ff */
[----:B------:R-:W-:-:S07]  /*ceb0*/  @P2 SHF.R.U32.HI R150, RZ, R123, R122 ;  /* 0x0000007bff962219 */ /* 0x000fce000001167a */
.L_x_1043:
[----:B------:R-:W-:Y:S05]  /*cec0*/  BSYNC B0 ;  /* 0x0000000000007941 */ /* 0x000fea0003800000 */
.L_x_1041:
[----:B------:R-:W-:-:S04]  /*ced0*/  IMAD R123, R150, R155, -R171 ;  /* 0x0000009b967b7224 */ /* 0x000fc800078e0aab */
[----:B------:R-:W-:-:S05]  /*cee0*/  IMAD R123, R16, -0x2, R123 ;  /* 0xfffffffe107b7824 */ /* 0x000fca00078e027b */
[----:B------:R-:W-:Y:S02]  /*cef0*/  VIADDMNMX R176, R123, R155, R176, PT ;  /* 0x0000009b7bb07246 */ /* 0x000fe400038001b0 */
[----:B------:R-:W-:-:S07]  /*cf00*/  VIMNMX R177, R177, R123, !PT ;  /* 0x0000007bb1b17248 */ /* 0x000fce0007fe0100 */
.L_x_1040:
[----:B------:R-:W-:Y:S01]  /*cf10*/  ISETP.GT.AND P2, PT, R2, -0x1, PT ;  /* 0xffffffff0200780c */ /* 0x000fe20003f44270 */
[----:B------:R-:W1:Y:S03]  /*cf20*/  SHFL.IDX PT, R175, R175, 0x1, 0x1c1f ;  /* 0x003c1f00afaf7f89 */ /* 0x000e6600000e0000 */
[C---:B------:R-:W-:Y:S02]  /*cf30*/  ISETP.GT.AND P4, PT, R177.reuse, RZ, P2 ;  /* 0x000000ffb100720c */ /* 0x040fe40001784270 */
[----:B------:R-:W-:Y:S02]  /*cf40*/  ISETP.GT.AND P3, PT, R177, 0x1, P2 ;  /* 0x00000001b100780c */ /* 0x000fe40001764270 */
[C---:B------:R-:W-:Y:S02]  /*cf50*/  ISETP.LT.OR P4, PT, R176.reuse, 0x1, P4 ;  /* 0x00000001b000780c */ /* 0x040fe40002781670 */
[----:B------:R-:W-:-:S02]  /*cf60*/  ISETP.LT.OR P3, PT, R176, 0x2, P3 ;  /* 0x00000002b000780c */ /* 0x000fc40001f61670 */
[----:B0-----:R-:W-:Y:S02]  /*cf70*/  FSEL R164, R13, -INF , !P4 ;  /* 0xff8000000da47808 */ /* 0x001fe40006000000 */
[----:B------:R-:W-:Y:S02]  /*cf80*/  FSEL R163, R120, -INF , !P3 ;  /* 0xff80000078a37808 */ /* 0x000fe40005800000 */
[C---:B------:R-:W-:Y:S02]  /*cf90*/  ISETP.GT.AND P4, PT, R177.reuse, 0x8, P2 ;  /* 0x00000008b100780c */ /* 0x040fe40001784270 */
[----:B------:R-:W-:Y:S02]  /*cfa0*/  ISETP.GT.AND P3, PT, R177, 0x9, P2 ;  /* 0x00000009b100780c */ /* 0x000fe40001764270 */
[C---:B------:R-:W-:Y:S02]  /*cfb0*/  ISETP.LT.OR P4, PT, R176.reuse, 0x9, P4 ;  /* 0x00000009b000780c */ /* 0x040fe40002781670 */
[----:B------:R-:W-:-:S02]  /*cfc0*/  ISETP.LT.OR P3, PT, R176, 0xa, P3 ;  /* 0x0000000ab000780c */ /* 0x000fc40001f61670 */
[----:B------:R-:W-:Y:S02]  /*cfd0*/  FSEL R161, R121, -INF , !P4 ;  /* 0xff80000079a17808 */ /* 0x000fe40006000000 */
        /* <DEDUP_REMOVED lines=71> */
[----:B------:R-:W-:Y:S01]  /*d450*/  FSEL R160, R167, -INF , !P4 ;  /* 0xff800000a7a07808 */ /* 0x000fe20006000000 */
[--C-:B-1----:R-:W-:Y:S01]  /*d460*/  IMAD.IADD R167, R178, 0x1, R175.reuse ;  /* 0x00000001b2a77824 */ /* 0x102fe200078e02af */
[----:B------:R-:W-:Y:S01]  /*d470*/  FSEL R162, R168, -INF , !P3 ;  /* 0xff800000a8a27808 */ /* 0x000fe20005800000 */
[----:B------:R-:W-:Y:S01]  /*d480*/  IMAD.IADD R168, R179, 0x1, R175 ;  /* 0x00000001b3a87824 */ /* 0x000fe200078e02af */
        /* <DEDUP_REMOVED lines=11> */
[----:B------:R-:W-:Y:S01]  /*d540*/  FSEL R170, R174, -INF , !P3 ;  /* 0xff800000aeaa7808 */ /* 0x000fe20005800000 */
[----:B------:R-:W-:Y:S08]  /*d550*/  @!P6 BRA `(.L_x_1044) ;  /* 0x00000000005ce947 */ /* 0x000ff00003800000 */
[----:B------:R-:W-:Y:S01]  /*d560*/  IMAD R172, R172, UR42, R175 ;  /* 0x0000002aacac7c24 */ /* 0x000fe2000f8e02af */
        /* <DEDUP_REMOVED lines=12> */
.L_x_1046:
[----:B------:R-:W-:-:S05]  /*d630*/  IMAD.U32 R174, RZ, RZ, UR31 ;  /* 0x0000001fffae7e24 */ /* 0x000fca000f8e00ff */
[----:B------:R-:W-:-:S13]  /*d640*/  ISETP.NE.AND P3, PT, R174, 0x1, PT ;  /* 0x00000001ae00780c */ /* 0x000fda0003f65270 */
[----:B------:R-:W0:Y:S02]  /*d650*/  @P3 LDC.64 R120, c[0x0][0x9e8] ;  /* 0x00027a00ff783b82 */ /* 0x000e240000000a00 */
[----:B0-----:R-:W-:-:S05]  /*d660*/  @P3 IMAD.HI.U32 R120, R172, R120, RZ ;  /* 0x00000078ac783227 */ /* 0x001fca00078e00ff */
[----:B------:R-:W-:-:S07]  /*d670*/  @P3 SHF.R.U32.HI R172, RZ, R121, R120 ;  /* 0x00000079ffac3219 */ /* 0x000fce0000011678 */
.L_x_1047:
[----:B------:R-:W-:Y:S05]  /*d680*/  BSYNC B0 ;  /* 0x0000000000007941 */ /* 0x000fea0003800000 */
.L_x_1045:
[----:B------:R-:W-:-:S04]  /*d690*/  IMAD R171, R172, R174, -R171 ;  /* 0x000000aeacab7224 */ /* 0x000fc800078e0aab */
[----:B------:R-:W-:-:S05]  /*d6a0*/  IMAD R171, R16, -0x2, R171 ;  /* 0xfffffffe10ab7824 */ /* 0x000fca00078e02ab */
[----:B------:R-:W-:Y:S02]  /*d6b0*/  VIADDMNMX R167, R171, R174, R167, PT ;  /* 0x000000aeaba77246 */ /* 0x000fe400038001a7 */
[----:B------:R-:W-:-:S07]  /*d6c0*/  VIMNMX R168, R168, R171, !PT ;  /* 0x000000aba8a87248 */ /* 0x000fce0007fe0100 */
.L_x_1044:
[----:B------:R-:W-:Y:S02]  /*d6d0*/  FMNMX.FTZ R120, R164, R7, !PT ;  /* 0x00000007a4787209 */ /* 0x000fe40007810000 */
[----:B------:R-:W-:Y:S02]  /*d6e0*/  ISETP.GT.AND P4, PT, R168, 0x8, P2 ;  /* 0x00000008a800780c */ /* 0x000fe40001784270 */
[----:B------:R-:W-:Y:S02]  /*d6f0*/  FMNMX.FTZ R120, R163, R120, !PT ;  /* 0x00000078a3787209 */ /* 0x000fe40007810000 */
[----:B------:R-:W-:Y:S02]  /*d700*/  ISETP.LT.OR P4, PT, R167, 0x9, P4 ;  /* 0x00000009a700780c */ /* 0x000fe40002781670 */
[----:B------:R-:W-:Y:S02]  /*d710*/  FMNMX.FTZ R121, R161, R120, !PT ;  /* 0x00000078a1797209 */ /* 0x000fe40007810000 */
[----:B------:R-:W-:-:S02]  /*d720*/  FSEL R9, R9, -INF , !P4 ;  /* 0xff80000009097808 */ /* 0x000fc40006000000 */
        /* <DEDUP_REMOVED lines=55> */
[----:B------:R-:W-:Y:S02]  /*daa0*/  FSEL R120, R5, -INF , !P3 ;  /* 0xff80000005787808 */ /* 0x000fe40005800000 */
[----:B------:R-:W-:Y:S02]  /*dab0*/  FMNMX.FTZ R121, R170, R121, !PT ;  /* 0x00000079aa797209 */ /* 0x000fe40007810000 */
[----:B------:R-:W-:Y:S02]  /*dac0*/  ISETP.GT.AND P3, PT, R168, 0x9, P2 ;  /* 0x00000009a800780c */ /* 0x000fe40001764270 */
[C---:B------:R-:W-:Y:S01]  /*dad0*/  ISETP.LT.OR P4, PT, R167.reuse, 0x49, P4 ;  /* 0x00000049a700780c */ /* 0x040fe20002781670 */
[----:B------:R-:W0:Y:S01]  /*dae0*/  SHFL.BFLY PT, R172, R121, 0x2, 0x1f ;  /* 0x0c401f0079ac7f89 */ /* 0x000e2200000e0000 */
[----:B------:R-:W-:-:S02]  /*daf0*/  ISETP.LT.OR P3, PT, R167, 0xa, P3 ;  /* 0x0000000aa700780c */ /* 0x000fc40001f61670 */
[----:B------:R-:W-:Y:S02]  /*db00*/  FSEL R135, R135, -INF , !P4 ;  /* 0xff80000087877808 */ /* 0x000fe40006000000 */
[----:B------:R-:W-:Y:S02]  /*db10*/  FSEL R10, R10, -INF , !P3 ;  /* 0xff8000000a0a7808 */ /* 0x000fe40005800000 */
[C---:B------:R-:W-:Y:S02]  /*db20*/  ISETP.GT.AND P3, PT, R168.reuse, 0x11, P2 ;  /* 0x00000011a800780c */ /* 0x040fe40001764270 */
[----:B------:R-:W-:Y:S02]  /*db30*/  ISETP.GT.AND P4, PT, R168, RZ, P2 ;  /* 0x000000ffa800720c */ /* 0x000fe40001784270 */
[C---:B------:R-:W-:Y:S02]  /*db40*/  ISETP.LT.OR P3, PT, R167.reuse, 0x12, P3 ;  /* 0x00000012a700780c */ /* 0x040fe40001f61670 */
[----:B------:R-:W-:-:S02]  /*db50*/  ISETP.LT.OR P4, PT, R167, 0x1, P4 ;  /* 0x00000001a700780c */ /* 0x000fc40002781670 */
[----:B------:R-:W-:Y:S02]  /*db60*/  FSEL R12, R12, -INF , !P3 ;  /* 0xff8000000c0c7808 */ /* 0x000fe40005800000 */
[----:B------:R-:W-:Y:S02]  /*db70*/  ISETP.GT.AND P3, PT, R168, 0x19, P2 ;  /* 0x00000019a800780c */ /* 0x000fe40001764270 */
[----:B------:R-:W-:Y:S02]  /*db80*/  FSEL R179, R6, -INF , !P4 ;  /* 0xff80000006b37808 */ /* 0x000fe40006000000 */
[----:B------:R-:W-:Y:S02]  /*db90*/  ISETP.LT.OR P3, PT, R167, 0x1a, P3 ;  /* 0x0000001aa700780c */ /* 0x000fe40001f61670 */
[----:B------:R-:W-:Y:S02]  /*dba0*/  FMNMX.FTZ R171, R179, R8, !PT ;  /* 0x00000008b3ab7209 */ /* 0x000fe40007810000 */
[----:B------:R-:W-:-:S02]  /*dbb0*/  FSEL R15, R15, -INF , !P3 ;  /* 0xff8000000f0f7808 */ /* 0x000fc40005800000 */
[----:B------:R-:W-:Y:S02]  /*dbc0*/  ISETP.GT.AND P3, PT, R168, 0x21, P2 ;  /* 0x00000021a800780c */ /* 0x000fe40001764270 */
[----:B0-----:R-:W-:Y:S02]  /*dbd0*/  FMNMX.FTZ R172, R121, R172, !PT ;  /* 0x000000ac79ac7209 */ /* 0x001fe40007810000 */
[----:B------:R-:W-:Y:S02]  /*dbe0*/  ISETP.LT.OR P3, PT, R167, 0x22, P3 ;  /* 0x00000022a700780c */ /* 0x000fe40001f61670 */
[----:B------:R-:W-:Y:S01]  /*dbf0*/  FMNMX.FTZ R6, R120, R171, !PT ;  /* 0x000000ab78067209 */ /* 0x000fe20007810000 */
[----:B------:R-:W0:Y:S01]  /*dc00*/  SHFL.BFLY PT, R5, R172, 0x1, 0x1f ;  /* 0x0c201f00ac057f89 */ /* 0x000e2200000e0000 */
[----:B------:R-:W-:Y:S02]  /*dc10*/  FSEL R21, R21, -INF , !P3 ;  /* 0xff80000015157808 */ /* 0x000fe40005800000 */
[----:B------:R-:W-:-:S02]  /*dc20*/  ISETP.GT.AND P3, PT, R168, 0x29, P2 ;  /* 0x00000029a800780c */ /* 0x000fc40001764270 */
[----:B------:R-:W-:Y:S02]  /*dc30*/  FMNMX.FTZ R173, R9, R6, !PT ;  /* 0x0000000609ad7209 */ /* 0x000fe40007810000 */
[----:B------:R-:W-:Y:S02]  /*dc40*/  ISETP.LT.OR P3, PT, R167, 0x2a, P3 ;  /* 0x0000002aa700780c */ /* 0x000fe40001f61670 */
[C---:B------:R-:W-:Y:S02]  /*dc50*/  ISETP.GT.AND P4, PT, R168.reuse, 0x49, P2 ;  /* 0x00000049a800780c */ /* 0x040fe40001784270 */
[----:B------:R-:W-:Y:S02]  /*dc60*/  FSEL R125, R125, -INF , !P3 ;  /* 0xff8000007d7d7808 */ /* 0x000fe40005800000 */
[----:B------:R-:W-:Y:S02]  /*dc70*/  ISETP.GT.AND P3, PT, R168, 0x31, P2 ;  /* 0x00000031a800780c */ /* 0x000fe40001764270 */
[----:B------:R-:W-:-:S02]  /*dc80*/  FMNMX.FTZ R6, R10, R173, !PT ;  /* 0x000000ad0a067209 */ /* 0x000fc40007810000 */
[C---:B------:R-:W-:Y:S02]  /*dc90*/  ISETP.LT.OR P3, PT, R167.reuse, 0x32, P3 ;  /* 0x00000032a700780c */ /* 0x040fe40001f61670 */
[----:B------:R-:W-:Y:S02]  /*dca0*/  ISETP.LT.OR P4, PT, R167, 0x4a, P4 ;  /* 0x0000004aa700780c */ /* 0x000fe40002781670 */
[----:B------:R-:W-:Y:S02]  /*dcb0*/  FSEL R127, R127, -INF , !P3 ;  /* 0xff8000007f7f7808 */ /* 0x000fe40005800000 */
[----:B------:R-:W-:Y:S02]  /*dcc0*/  ISETP.GT.AND P3, PT, R168, 0x39, P2 ;  /* 0x00000039a800780c */ /* 0x000fe40001764270 */
[----:B0-----:R-:W-:Y:S01]  /*dcd0*/  FMNMX.FTZ R5, R172, R5, !PT ;  /* 0x00000005ac057209 */ /* 0x001fe20007810000 */
[----:B------:R-:W-:Y:S01]  /*dce0*/  IMAD.U32 R172, RZ, RZ, UR30 ;  /* 0x0000001effac7e24 */ /* 0x000fe2000f8e00ff */
[----:B------:R-:W-:-:S02]  /*dcf0*/  ISETP.LT.OR P3, PT, R167, 0x3a, P3 ;  /* 0x0000003aa700780c */ /* 0x000fc40001f61670 */
[----:B------:R-:W-:Y:S01]  /*dd00*/  FMNMX.FTZ R175, R11, R6, !PT ;  /* 0x000000060baf7209 */ /* 0x000fe20007810000 */
[----:B------:R-:W-:-:S01]  /*dd10*/  FFMA.FTZ R177, R5, R172, -8 ;  /* 0xc100000005b17423 */ /* 0x000fc200000100ac */
[----:B------:R-:W-:Y:S02]  /*dd20*/  FSEL R129, R129, -INF , !P3 ;  /* 0xff80000081817808 */ /* 0x000fe40005800000 */
[----:B------:R-:W-:Y:S02]  /*dd30*/  FSEL R171, R136, -INF , !P4 ;  /* 0xff80000088ab7808 */ /* 0x000fe40006000000 */
[----:B------:R-:W-:Y:S02]  /*dd40*/  FSETP.NEU.FTZ.AND P3, PT, R5, -INF , PT ;  /* 0xff8000000500780b */ /* 0x000fe40003f7d000 */
[----:B------:R-:W-:Y:S02]  /*dd50*/  ISETP.GT.AND P4, PT, R168, 0x50, P2 ;  /* 0x00000050a800780c */ /* 0x000fe40001784270 */
[----:B------:R-:W-:-:S02]  /*dd60*/  FMNMX.FTZ R175, R12, R175, !PT ;  /* 0x000000af0caf7209 */ /* 0x000fc40007810000 */
[----:B------:R-:W-:Y:S02]  /*dd70*/  FSEL R177, R177, RZ, P3 ;  /* 0x000000ffb1b17208 */ /* 0x000fe40001800000 */
[----:B------:R-:W-:Y:S02]  /*dd80*/  ISETP.LT.OR P4, PT, R167, 0x51, P4 ;  /* 0x00000051a700780c */ /* 0x000fe40002781670 */
[----:B------:R-:W-:Y:S01]  /*dd90*/  FMNMX.FTZ R6, R14, R175, !PT ;  /* 0x000000af0e067209 */ /* 0x000fe20007810000 */
[--C-:B------:R-:W-:Y:S01]  /*dda0*/  FFMA.FTZ R174, R157, UR30, -R177.reuse ;  /* 0x0000001e9dae7c23 */ /* 0x100fe200080108b1 */
[----:B------:R-:W-:Y:S01]  /*ddb0*/  FSEL R173, R137, -INF , !P4 ;  /* 0xff80000089ad7808 */ /* 0x000fe20006000000 */
[--C-:B------:R-:W-:Y:S01]  /*ddc0*/  FFMA.FTZ R176, R153, UR30, -R177.reuse ;  /* 0x0000001e99b07c23 */ /* 0x100fe200080108b1 */
[----:B------:R-:W-:Y:S01]  /*ddd0*/  ISETP.GT.AND P4, PT, R168, 0x51, P2 ;  /* 0x00000051a800780c */ /* 0x000fe20001784270 */
[--C-:B------:R-:W-:Y:S01]  /*dde0*/  FFMA.FTZ R121, R164, UR30, -R177.reuse ;  /* 0x0000001ea4797c23 */ /* 0x100fe200080108b1 */
[----:B------:R-:W-:Y:S01]  /*ddf0*/  FMNMX.FTZ R157, R15, R6, !PT ;  /* 0x000000060f9d7209 */ /* 0x000fe20007810000 */
[--C-:B------:R-:W-:Y:S01]  /*de00*/  FFMA.FTZ R164, R163, UR30, -R177.reuse ;  /* 0x0000001ea3a47c23 */ /* 0x100fe200080108b1 */
[----:B------:R-:W-:Y:S01]  /*de10*/  ISETP.LT.OR P4, PT, R167, 0x52, P4 ;  /* 0x00000052a700780c */ /* 0x000fe20002781670 */
[--C-:B------:R-:W-:Y:S01]  /*de20*/  FFMA.FTZ R161, R161, UR30, -R177.reuse ;  /* 0x0000001ea1a17c23 */ /* 0x100fe200080108b1 */
        /* <DEDUP_REMOVED lines=14> */
[----:B------:R-:W-:Y:S01]  /*df10*/  FMNMX.FTZ R157, R125, R6, !PT ;  /* 0x000000067d9d7209 */ /* 0x000fe20007810000 */
        /* <DEDUP_REMOVED lines=14> */
[----:B------:R-:W-:Y:S01]  /*e000*/  FFMA.FTZ R159, R159, UR30, -R177 ;  /* 0x0000001e9f9f7c23 */ /* 0x000fe200080108b1 */
[----:B------:R-:W-:Y:S01]  /*e010*/  ISETP.LT.OR P4, PT, R167, 0x61, P4 ;  /* 0x00000061a700780c */ /* 0x000fe20002781670 */
[----:B------:R-:W-:Y:S01]  /*e020*/  MUFU.EX2 R121, R121 ;  /* 0x0000007900797308 */ /* 0x000fe20000000800 */
[----:B------:R-:W-:-:S02]  /*e030*/  FMNMX.FTZ R175, R129, R6, !PT ;  /* 0x0000000681af7209 */ /* 0x000fc40007810000 */
[----:B------:R-:W-:Y:S02]  /*e040*/  FSEL R157, R141, -INF , !P4 ;  /* 0xff8000008d9d7808 */ /* 0x000fe40006000000 */
[----:B------:R-:W-:Y:S02]  /*e050*/  ISETP.GT.AND P4, PT, R168, 0x61, P2 ;  /* 0x00000061a800780c */ /* 0x000fe40001784270 */
[----:B------:R-:W-:Y:S01]  /*e060*/  FMNMX.FTZ R6, R130, R175, !PT ;  /* 0x000000af82067209 */ /* 0x000fe20007810000 */
[----:B------:R-:W-:-:S01]  /*e070*/  FFMA.FTZ R175, R134, UR30, -R177 ;  /* 0x0000001e86af7c23 */ /* 0x000fc200080108b1 */
[----:B------:R-:W-:Y:S01]  /*e080*/  ISETP.LT.OR P4, PT, R167, 0x62, P4 ;  /* 0x00000062a700780c */ /* 0x000fe20002781670 */
[----:B------:R-:W-:-:S01]  /*e090*/  FFMA.FTZ R134, R149, UR30, -R177 ;  /* 0x0000001e95867c23 */ /* 0x000fc200080108b1 */
[----:B------:R-:W-:Y:S01]  /*e0a0*/  FMNMX.FTZ R6, R131, R6, !PT ;  /* 0x0000000683067209 */ /* 0x000fe20007810000 */
[----:B------:R-:W-:Y:S01]  /*e0b0*/  MUFU.EX2 R164, R164 ;  /* 0x000000a400a47308 */ /* 0x000fe20000000800 */
[----:B------:R-:W-:-:S02]  /*e0c0*/  FSEL R142, R142, -INF , !P4 ;  /* 0xff8000008e8e7808 */ /* 0x000fc40006000000 */
[----:B------:R-:W-:Y:S02]  /*e0d0*/  ISETP.GT.AND P4, PT, R168, 0x68, P2 ;  /* 0x00000068a800780c */ /* 0x000fe40001784270 */
[----:B------:R-:W-:Y:S02]  /*e0e0*/  FMNMX.FTZ R6, R135, R6, !PT ;  /* 0x0000000687067209 */ /* 0x000fe40007810000 */
[----:B------:R-:W-:Y:S01]  /*e0f0*/  ISETP.LT.OR P4, PT, R167, 0x69, P4 ;  /* 0x00000069a700780c */ /* 0x000fe20002781670 */
[----:B------:R-:W-:Y:S01]  /*e100*/  MUFU.EX2 R161, R161 ;  /* 0x000000a100a17308 */ /* 0x000fe20000000800 */
[----:B------:R-:W-:Y:S02]  /*e110*/  FMNMX.FTZ R6, R171, R6, !PT ;  /* 0x00000006ab067209 */ /* 0x000fe40007810000 */
[----:B------:R-:W-:Y:S02]  /*e120*/  FSEL R143, R143, -INF , !P4 ;  /* 0xff8000008f8f7808 */ /* 0x000fe40006000000 */
[----:B------:R-:W-:-:S02]  /*e130*/  FMNMX.FTZ R181, R173, R6, !PT ;  /* 0x00000006adb57209 */ /* 0x000fc40007810000 */
[----:B------:R-:W-:Y:S01]  /*e140*/  ISETP.GT.AND P4, PT, R168, 0x69, P2 ;  /* 0x00000069a800780c */ /* 0x000fe20001784270 */
[----:B------:R-:W-:Y:S01]  /*e150*/  MUFU.EX2 R172, R172 ;  /* 0x000000ac00ac7308 */ /* 0x000fe20000000800 */
[----:B------:R-:W-:Y:S02]  /*e160*/  FMNMX.FTZ R6, R138, R181, !PT ;  /* 0x000000b58a067209 */ /* 0x000fe40007810000 */
[----:B------:R-:W-:Y:S02]  /*e170*/  ISETP.LT.OR P4, PT, R167, 0x6a, P4 ;  /* 0x0000006aa700780c */ /* 0x000fe40002781670 */
[----:B------:R-:W-:Y:S02]  /*e180*/  FMNMX.FTZ R6, R139, R6, !PT ;  /* 0x000000068b067209 */ /* 0x000fe40007810000 */
[----:B------:R-:W-:Y:S01]  /*e190*/  FSEL R144, R144, -INF , !P4 ;  /* 0xff80000090907808 */ /* 0x000fe20006000000 */
[----:B------:R-:W-:Y:S01]  /*e1a0*/  MUFU.EX2 R163, R163 ;  /* 0x000000a300a37308 */ /* 0x000fe20000000800 */
[----:B------:R-:W-:-:S02]  /*e1b0*/  ISETP.GT.AND P4, PT, R168, 0x70, P2 ;  /* 0x00000070a800780c */ /* 0x000fc40001784270 */
[----:B------:R-:W-:Y:S02]  /*e1c0*/  FMNMX.FTZ R6, R153, R6, !PT ;  /* 0x0000000699067209 */ /* 0x000fe40007810000 */
[----:B------:R-:W-:Y:S02]  /*e1d0*/  ISETP.LT.OR P4, PT, R167, 0x71, P4 ;  /* 0x00000071a700780c */ /* 0x000fe40002781670 */
[----:B------:R-:W-:Y:S01]  /*e1e0*/  FMNMX.FTZ R181, R157, R6, !PT ;  /* 0x000000069db57209 */ /* 0x000fe20007810000 */
[----:B------:R-:W-:Y:S01]  /*e1f0*/  MUFU.EX2 R136, R193 ;  /* 0x000000c100887308 */ /* 0x000fe20000000800 */
[----:B------:R-:W-:Y:S02]  /*e200*/  FSEL R145, R145, -INF , !P4 ;  /* 0xff80000091917808 */ /* 0x000fe40006000000 */
[----:B------:R-:W-:Y:S02]  /*e210*/  ISETP.GT.AND P4, PT, R168, 0x71, P2 ;  /* 0x00000071a800780c */ /* 0x000fe40001784270 */
[----:B------:R-:W-:-:S02]  /*e220*/  FMNMX.FTZ R6, R142, R181, !PT ;  /* 0x000000b58e067209 */ /* 0x000fc40007810000 */
[----:B------:R-:W-:Y:S01]  /*e230*/  ISETP.LT.OR P4, PT, R167, 0x72, P4 ;  /* 0x00000072a700780c */ /* 0x000fe20002781670 */
[----:B------:R-:W-:Y:S01]  /*e240*/  MUFU.EX2 R137, R195 ;  /* 0x000000c300897308 */ /* 0x000fe20000000800 */
[----:B------:R-:W-:Y:S02]  /*e250*/  FMNMX.FTZ R181, R143, R6, !PT ;  /* 0x000000068fb57209 */ /* 0x000fe40007810000 */
[----:B------:R-:W-:Y:S02]  /*e260*/  FSEL R146, R146, -INF , !P4 ;  /* 0xff80000092927808 */ /* 0x000fe40006000000 */
[----:B------:R-:W-:Y:S02]  /*e270*/  ISETP.GT.AND P4, PT, R168, 0x78, P2 ;  /* 0x00000078a800780c */ /* 0x000fe40001784270 */
[----:B------:R-:W-:Y:S01]  /*e280*/  FMNMX.FTZ R6, R144, R181, !PT ;  /* 0x000000b590067209 */ /* 0x000fe20007810000 */
[----:B------:R-:W-:Y:S01]  /*e290*/  MUFU.EX2 R174, R174 ;  /* 0x000000ae00ae7308 */ /* 0x000fe20000000800 */
[----:B------:R-:W-:Y:S01]  /*e2a0*/  ISETP.GT.AND P2, PT, R168, 0x79, P2 ;  /* 0x00000079a800780c */ /* 0x000fe20001744270 */
[--C-:B------:R-:W-:Y:S01]  /*e2b0*/  FFMA.FTZ R168, R151, UR30, -R177.reuse ;  /* 0x0000001e97a87c23 */ /* 0x100fe200080108b1 */
[----:B------:R-:W-:Y:S01]  /*e2c0*/  ISETP.LT.OR P4, PT, R167, 0x79, P4 ;  /* 0x00000079a700780c */ /* 0x000fe20002781670 */
[--C-:B------:R-:W-:Y:S01]  /*e2d0*/  FFMA.FTZ R151, R154, UR30, -R177.reuse ;  /* 0x0000001e9a977c23 */ /* 0x100fe200080108b1 */
[----:B------:R-:W-:Y:S01]  /*e2e0*/  FMNMX.FTZ R181, R145, R6, !PT ;  /* 0x0000000691b57209 */ /* 0x000fe20007810000 */
[--C-:B------:R-:W-:Y:S01]  /*e2f0*/  FFMA.FTZ R154, R156, UR30, -R177.reuse ;  /* 0x0000001e9c9a7c23 */ /* 0x100fe200080108b1 */
[----:B------:R-:W-:Y:S01]  /*e300*/  ISETP.LT.OR P2, PT, R167, 0x7a, P2 ;  /* 0x0000007aa700780c */ /* 0x000fe20001741670 */
[--C-:B------:R-:W-:Y:S01]  /*e310*/  FFMA.FTZ R156, R158, UR30, -R177.reuse ;  /* 0x0000001e9e9c7c23 */ /* 0x100fe200080108b1 */
[----:B------:R-:W-:Y:S01]  /*e320*/  FSEL R147, R147, -INF , !P4 ;  /* 0xff80000093937808 */ /* 0x000fe20006000000 */
[--C-:B------:R-:W-:Y:S01]  /*e330*/  FFMA.FTZ R158, R160, UR30, -R177.reuse ;  /* 0x0000001ea09e7c23 */ /* 0x100fe200080108b1 */
[----:B------:R-:W-:Y:S01]  /*e340*/  FMNMX.FTZ R6, R146, R181, !PT ;  /* 0x000000b592067209 */ /* 0x000fe20007810000 */
[--C-:B------:R-:W-:Y:S01]  /*e350*/  FFMA.FTZ R160, R165, UR30, -R177.reuse ;  /* 0x0000001ea5a07c23 */ /* 0x100fe200080108b1 */
[----:B------:R-:W-:Y:S01]  /*e360*/  FSEL R148, R148, -INF , !P2 ;  /* 0xff80000094947808 */ /* 0x000fe20005000000 */
[----:B------:R-:W-:Y:S01]  /*e370*/  FFMA.FTZ R165, R166, UR30, -R177 ;  /* 0x0000001ea6a57c23 */ /* 0x000fe200080108b1 */
[----:B------:R-:W-:Y:S01]  /*e380*/  FMNMX.FTZ R149, R147, R6, !PT ;  /* 0x0000000693957209 */ /* 0x000fe20007810000 */
[----:B------:R-:W-:Y:S01]  /*e390*/  MUFU.EX2 R155, R155 ;  /* 0x0000009b009b7308 */ /* 0x000fe20000000800 */
[----:B------:R-:W-:-:S02]  /*e3a0*/  FSEL R166, R5, RZ, P3 ;  /* 0x000000ff05a67208 */ /* 0x000fc40001800000 */
[----:B------:R-:W-:-:S03]  /*e3b0*/  FMNMX.FTZ R6, R148, R149, !PT ;  /* 0x0000009594067209 */ /* 0x000fc60007810000 */
[----:B------:R-:W-:Y:S02]  /*e3c0*/  FADD.FTZ R166, -R166, R7 ;  /* 0x00000007a6a67221 */ /* 0x000fe40000010100 */
[----:B------:R-:W0:Y:S01]  /*e3d0*/  SHFL.BFLY PT, R167, R6, 0x2, 0x1f ;  /* 0x0c401f0006a77f89 */ /* 0x000e2200000e0000 */
[----:B------:R0:W-:Y:S08]  /*e3e0*/  MUFU.EX2 R149, R168 ;  /* 0x000000a800957308 */ /* 0x0001f00000000800 */
[----:B------:R-:W-:Y:S08]  /*e3f0*/  MUFU.EX2 R176, R176 ;  /* 0x000000b000b07308 */ /* 0x000ff00000000800 */
[----:B------:R-:W-:Y:S01]  /*e400*/  MUFU.EX2 R140, R189 ;  /* 0x000000bd008c7308 */ /* 0x000fe20000000800 */
[----:B0-----:R-:W-:Y:S01]  /*e410*/  FMNMX.FTZ R168, R6, R167, !PT ;  /* 0x000000a706a87209 */ /* 0x001fe20007810000 */
[--C-:B------:R-:W-:Y:S01]  /*e420*/  FFMA.FTZ R167, R162, UR30, -R177.reuse ;  /* 0x0000001ea2a77c23 */ /* 0x100fe200080108b1 */
[----:B------:R-:W-:-:S01]  /*e430*/  FFMA.FTZ R162, R169, UR30, -R177 ;  /* 0x0000001ea9a27c23 */ /* 0x000fc200080108b1 */
[----:B------:R-:W-:Y:S01]  /*e440*/  FFMA.FTZ R177, R170, UR30, -R177 ;  /* 0x0000001eaab17c23 */ /* 0x000fe200080108b1 */
[----:B------:R-:W-:Y:S01]  /*e450*/  IMAD.U32 R169, RZ, RZ, UR30 ;  /* 0x0000001effa97e24 */ /* 0x000fe2000f8e00ff */
[----:B------:R-:W0:Y:S02]  /*e460*/  SHFL.BFLY PT, R181, R168, 0x1, 0x1f ;  /* 0x0c201f00a8b57f89 */ /* 0x000e2400000e0000 */
[----:B------:R-:W-:Y:S08]  /*e470*/  MUFU.EX2 R141, R188 ;  /* 0x000000bc008d7308 */ /* 0x000ff00000000800 */
[----:B------:R1:W-:Y:S08]  /*e480*/  MUFU.EX2 R7, R177 ;  /* 0x000000b100077308 */ /* 0x0003f00000000800 */
[----:B------:R-:W-:Y:S01]  /*e490*/  MUFU.EX2 R150, R150 ;  /* 0x0000009600967308 */ /* 0x000fe20000000800 */
[----:B0-----:R-:W-:Y:S01]  /*e4a0*/  FMNMX.FTZ R6, R168, R181, !PT ;  /* 0x000000b5a8067209 */ /* 0x001fe20007810000 */
[----:B------:R-:W-:-:S06]  /*e4b0*/  FMUL.FTZ R168, R166, UR30 ;  /* 0x0000001ea6a87c20 */ /* 0x000fcc0008410000 */
[----:B------:R-:W-:Y:S01]  /*e4c0*/  MUFU.EX2 R175, R175 ;  /* 0x000000af00af7308 */ /* 0x000fe20000000800 */
[C---:B------:R-:W-:Y:S01]  /*e4d0*/  FSETP.NEU.FTZ.AND P2, PT, R6.reuse, -INF , PT ;  /* 0xff8000000600780b */ /* 0x040fe20003f5d000 */
[----:B------:R-:W-:-:S03]  /*e4e0*/  FFMA.FTZ R169, R6, R169, -8 ;  /* 0xc100000006a97423 */ /* 0x000fc600000100a9 */
[----:B-1----:R-:W-:Y:S02]  /*e4f0*/  FSEL R177, R6, RZ, P2 ;  /* 0x000000ff06b17208 */ /* 0x002fe40001000000 */
[----:B------:R-:W-:Y:S01]  /*e500*/  FSEL R166, R169, RZ, P2 ;  /* 0x000000ffa9a67208 */ /* 0x000fe20001000000 */
[----:B------:R-:W0:Y:S02]  /*e510*/  MUFU.EX2 R168, R168 ;  /* 0x000000a800a87308 */ /* 0x000e240000000800 */
[----:B------:R-:W-:-:S02]  /*e520*/  FADD.FTZ R177, -R177, R8 ;  /* 0x00000008b1b17221 */ /* 0x000fc40000010100 */
[--C-:B------:R-:W-:Y:S01]  /*e530*/  FFMA.FTZ R170, R179, UR30, -R166.reuse ;  /* 0x0000001eb3aa7c23 */ /* 0x100fe200080108a6 */
[----:B------:R-:W-:-:S01]  /*e540*/  FFMA.FTZ R169, R120, UR30, -R166 ;  /* 0x0000001e78a97c23 */ /* 0x000fc200080108a6 */
[----:B------:R-:W-:Y:S01]  /*e550*/  FMUL.FTZ R177, R177, UR30 ;  /* 0x0000001eb1b17c20 */ /* 0x000fe20008410000 */
        /* <DEDUP_REMOVED lines=10> */
[----:B0-----:R-:W-:-:S01]  /*e600*/  FFMA.FTZ R135, R168, R4, R121 ;  /* 0x00000004a8877223 */ /* 0x001fc20000010079 */
[----:B------:R-:W0:Y:S01]  /*e610*/  MUFU.EX2 R177, R177 ;  /* 0x000000b100b17308 */ /* 0x000e220000000800 */
[----:B------:R-:W-:-:S01]  /*e620*/  FFMA.FTZ R15, R15, UR30, -R166 ;  /* 0x0000001e0f0f7c23 */ /* 0x000fc200080108a6 */
[----:B------:R-:W-:Y:S01]  /*e630*/  FFMA.FTZ R20, R20, UR30, -R166 ;  /* 0x0000001e14147c23 */ /* 0x000fe200080108a6 */
[----:B------:R-:W-:-:S01]  /*e640*/  FADD.FTZ R178, R164, R135 ;  /* 0x00000087a4b27221 */ /* 0x000fc20000010000 */
        /* <DEDUP_REMOVED lines=14> */
[----:B------:R-:W-:Y:S01]  /*e730*/  FADD.FTZ R3, R161, R178 ;  /* 0x000000b2a1037221 */ /* 0x000fe20000010000 */
[----:B------:R-:W-:-:S01]  /*e740*/  FFMA.FTZ R147, R147, UR30, -R166 ;  /* 0x0000001e93937c23 */ /* 0x000fc200080108a6 */
[----:B------:R-:W-:-:S04]  /*e750*/  FFMA.FTZ R148, R148, UR30, -R166 ;  /* 0x0000001e94947c23 */ /* 0x000fc800080108a6 */
[----:B------:R-:W0:Y:S01]  /*e760*/  MUFU.EX2 R10, R10 ;  /* 0x0000000a000a7308 */ /* 0x000e220000000800 */
[----:B-1----:R-:W-:-:S07]  /*e770*/  FADD.FTZ R4, R169, R4 ;  /* 0x00000004a9047221 */ /* 0x002fce0000010000 */
[----:B------:R-:W1:Y:S01]  /*e780*/  MUFU.EX2 R11, R11 ;  /* 0x0000000b000b7308 */ /* 0x000e620000000800 */
[----:B--2---:R-:W-:-:S01]  /*e790*/  FADD.FTZ R171, R9, R4 ;  /* 0x0000000409ab7221 */ /* 0x004fc20000010000 */
[----:B------:R-:W-:-:S04]  /*e7a0*/  FADD.FTZ R4, R172, R3 ;  /* 0x00000003ac047221 */ /* 0x000fc80000010000 */
[----:B------:R-:W-:Y:S02]  /*e7b0*/  FADD.FTZ R3, R163, R4 ;  /* 0x00000004a3037221 */ /* 0x000fe40000010000 */
        /* <DEDUP_REMOVED lines=9> */
[--C-:B------:R-:W-:Y:S01]  /*e850*/  FFMA.FTZ R171, R138, UR30, -R166.reuse ;  /* 0x0000001e8aab7c23 */ /* 0x100fe200080108a6 */
[----:B------:R-:W-:-:S01]  /*e860*/  FFMA.FTZ R138, R139, UR30, -R166 ;  /* 0x0000001e8b8a7c23 */ /* 0x000fc200080108a6 */
[----:B------:R-:W-:-:S04]  /*e870*/  FADD.FTZ R139, R155, R178 ;  /* 0x000000b29b8b7221 */ /* 0x000fc80000010000 */
[----:B------:R-:W2:Y:S01]  /*e880*/  MUFU.EX2 R20, R20 ;  /* 0x0000001400147308 */ /* 0x000ea20000000800 */
[----:B0-----:R-:W-:-:S07]  /*e890*/  FADD.FTZ R4, R14, R3 ;  /* 0x000000030e047221 */ /* 0x001fce0000010000 */
[----:B------:R-:W0:Y:S01]  /*e8a0*/  MUFU.EX2 R21, R21 ;  /* 0x0000001500157308 */ /* 0x000e220000000800 */
[----:B-1----:R-:W-:-:S07]  /*e8b0*/  FADD.FTZ R3, R15, R4 ;  /* 0x000000040f037221 */ /* 0x002fce0000010000 */
[----:B------:R-:W1:Y:S01]  /*e8c0*/  MUFU.EX2 R120, R120 ;  /* 0x0000007800787308 */ /* 0x000e620000000800 */
[----:B--2---:R-:W-:-:S01]  /*e8d0*/  FADD.FTZ R4, R20, R3 ;  /* 0x0000000314047221 */ /* 0x004fc20000010000 */
[----:B------:R-:W-:Y:S01]  /*e8e0*/  FADD.FTZ R3, R176, R139 ;  /* 0x0000008bb0037221 */ /* 0x000fe20000010000 */
[----:B------:R-:W-:-:S01]  /*e8f0*/  FFMA.FTZ R139, R153, UR30, -R166 ;  /* 0x0000001e998b7c23 */ /* 0x000fc200080108a6 */
[----:B------:R-:W-:-:S04]  /*e900*/  FFMA.FTZ R153, R157, UR30, -R166 ;  /* 0x0000001e9d997c23 */ /* 0x000fc800080108a6 */
[----:B------:R-:W2:Y:S08]  /*e910*/  MUFU.EX2 R125, R125 ;  /* 0x0000007d007d7308 */ /* 0x000eb00000000800 */
[----:B------:R-:W3:Y:S08]  /*e920*/  MUFU.EX2 R124, R124 ;  /* 0x0000007c007c7308 */ /* 0x000ef00000000800 */
[----:B------:R-:W-:Y:S08]  /*e930*/  MUFU.EX2 R8, R128 ;  /* 0x0000008000087308 */ /* 0x000ff00000000800 */
[----:B------:R-:W-:Y:S08]  /*e940*/  MUFU.EX2 R128, R130 ;  /* 0x0000008200807308 */ /* 0x000ff00000000800 */
[----:B------:R-:W4:Y:S08]  /*e950*/  MUFU.EX2 R127, R127 ;  /* 0x0000007f007f7308 */ /* 0x000f300000000800 */
[----:B------:R0:W-:Y:S08]  /*e960*/  MUFU.EX2 R130, R173 ;  /* 0x000000ad00827308 */ /* 0x0001f00000000800 */
[----:B------:R-:W5:Y:S01]  /*e970*/  MUFU.EX2 R123, R123 ;  /* 0x0000007b007b7308 */ /* 0x000f620000000800 */
[----:B0-----:R-:W-:-:S01]  /*e980*/  FADD.FTZ R173, R21, R4 ;  /* 0x0000000415ad7221 */ /* 0x001fc20000010000 */
[----:B------:R-:W-:-:S03]  /*e990*/  FADD.FTZ R4, R140, R3 ;  /* 0x000000038c047221 */ /* 0x000fc60000010000 */
[----:B-1----:R-:W-:Y:S01]  /*e9a0*/  FADD.FTZ R178, R120, R173 ;  /* 0x000000ad78b27221 */ /* 0x002fe20000010000 */
[----:B------:R-:W-:-:S02]  /*e9b0*/  FADD.FTZ R3, R141, R4 ;  /* 0x000000048d037221 */ /* 0x000fc40000010000 */
[----:B------:R-:W0:Y:S01]  /*e9c0*/  MUFU.EX2 R132, R132 ;  /* 0x0000008400847308 */ /* 0x000e220000000800 */
[----:B--2---:R-:W-:-:S01]  /*e9d0*/  FADD.FTZ R173, R125, R178 ;  /* 0x000000b27dad7221 */ /* 0x004fc20000010000 */
[----:B------:R-:W-:-:S03]  /*e9e0*/  FADD.FTZ R4, R150, R3 ;  /* 0x0000000396047221 */ /* 0x000fc60000010000 */
[----:B---3--:R-:W-:Y:S01]  /*e9f0*/  FADD.FTZ R178, R124, R173 ;  /* 0x000000ad7cb27221 */ /* 0x008fe20000010000 */
[----:B------:R-:W-:-:S02]  /*ea00*/  FADD.FTZ R4, R175, R4 ;  /* 0x00000004af047221 */ /* 0x000fc40000010000 */
[----:B------:R-:W1:Y:S01]  /*ea10*/  MUFU.EX2 R129, R129 ;  /* 0x0000008100817308 */ /* 0x000e620000000800 */
[----:B----4-:R-:W-:-:S01]  /*ea20*/  FADD.FTZ R3, R127, R178 ;  /* 0x000000b27f037221 */ /* 0x010fc20000010000 */
[----:B-----5:R-:W-:-:S03]  /*ea30*/  FADD.FTZ R157, R123, R4 ;  /* 0x000000047b9d7221 */ /* 0x020fc60000010000 */
[----:B------:R-:W-:-:S03]  /*ea40*/  FADD.FTZ R4, R8, R3 ;  /* 0x0000000308047221 */ /* 0x000fc60000010000 */
[----:B------:R-:W2:Y:S01]  /*ea50*/  MUFU.EX2 R13, R13 ;  /* 0x0000000d000d7308 */ /* 0x000ea20000000800 */
[----:B0-----:R-:W-:-:S01]  /*ea60*/  FADD.FTZ R178, R132, R157 ;  /* 0x0000009d84b27221 */ /* 0x001fc20000010000 */
[----:B------:R-:W-:-:S06]  /*ea70*/  FFMA.FTZ R157, R143, UR30, -R166 ;  /* 0x0000001e8f9d7c23 */ /* 0x000fcc00080108a6 */
        /* <DEDUP_REMOVED lines=9> */
[----:B--2---:R-:W-:-:S04]  /*eb10*/  FADD.FTZ R3, R131, R4 ;  /* 0x0000000483037221 */ /* 0x004fc80000010000 */
[----:B------:R-:W-:-:S03]  /*eb20*/  FADD.FTZ R4, R128, R3 ;  /* 0x0000000380047221 */ /* 0x000fc60000010000 */
[----:B------:R-:W2:Y:S01]  /*eb30*/  MUFU.EX2 R135, R135 ;  /* 0x0000008700877308 */ /* 0x000ea20000000800 */
[----:B0-----:R-:W-:-:S07]  /*eb40*/  FADD.FTZ R143, R133, R178 ;  /* 0x000000b2858f7221 */ /* 0x001fce0000010000 */
[----:B------:R-:W0:Y:S01]  /*eb50*/  MUFU.EX2 R152, R152 ;  /* 0x0000009800987308 */ /* 0x000e220000000800 */
[----:B-1----:R-:W-:-:S01]  /*eb60*/  FADD.FTZ R178, R134, R143 ;  /* 0x0000008f86b27221 */ /* 0x002fc20000010000 */
[----:B------:R-:W-:-:S03]  /*eb70*/  FFMA.FTZ R143, R145, UR30, -R166 ;  /* 0x0000001e918f7c23 */ /* 0x000fc600080108a6 */
[----:B------:R-:W-:-:S03]  /*eb80*/  FADD.FTZ R145, R149, R178 ;  /* 0x000000b295917221 */ /* 0x000fc60000010000 */
[----:B------:R-:W1:Y:S01]  /*eb90*/  MUFU.EX2 R171, R171 ;  /* 0x000000ab00ab7308 */ /* 0x000e620000000800 */
[----:B--2---:R-:W-:-:S04]  /*eba0*/  FADD.FTZ R3, R135, R4 ;  /* 0x0000000487037221 */ /* 0x004fc80000010000 */
[----:B------:R-:W-:-:S03]  /*ebb0*/  FADD.FTZ R4, R130, R3 ;  /* 0x0000000382047221 */ /* 0x000fc60000010000 */
        /* <DEDUP_REMOVED lines=28> */
[----:B------:R-:W1:Y:S08]  /*ed80*/  MUFU.EX2 R165, R165 ;  /* 0x000000a500a57308 */ /* 0x000e700000000800 */
[----:B------:R2:W3:Y:S08]  /*ed90*/  MUFU.EX2 R144, R146 ;  /* 0x0000009200907308 */ /* 0x0004f00000000800 */
[----:B------:R-:W4:Y:S01]  /*eda0*/  MUFU.EX2 R162, R162 ;  /* 0x000000a200a27308 */ /* 0x000f220000000800 */
[----:B--2---:R-:W-:-:S01]  /*edb0*/  FADD.FTZ R146, R160, R3 ;  /* 0x00000003a0927221 */ /* 0x004fc20000010000 */
[----:B0-----:R-:W-:-:S03]  /*edc0*/  FADD.FTZ R3, R143, R4 ;  /* 0x000000048f037221 */ /* 0x001fc60000010000 */
[----:B-1----:R-:W-:-:S03]  /*edd0*/  FADD.FTZ R145, R165, R146 ;  /* 0x00000092a5917221 */ /* 0x002fc60000010000 */
[----:B------:R-:W0:Y:S01]  /*ede0*/  MUFU.EX2 R180, R147 ;  /* 0x0000009300b47308 */ /* 0x000e220000000800 */
[----:B---3--:R-:W-:-:S07]  /*edf0*/  FADD.FTZ R3, R144, R3 ;  /* 0x0000000390037221 */ /* 0x008fce0000010000 */
[----:B------:R-:W1:Y:S01]  /*ee00*/  MUFU.EX2 R148, R148 ;  /* 0x0000009400947308 */ /* 0x000e620000000800 */
[----:B----4-:R-:W-:-:S04]  /*ee10*/  FADD.FTZ R4, R162, R145 ;  /* 0x00000091a2047221 */ /* 0x010fc80000010000 */
[----:B------:R-:W-:Y:S01]  /*ee20*/  FADD.FTZ R4, R7, R4 ;  /* 0x0000000407047221 */ /* 0x000fe20000010000 */
[----:B0-----:R-:W-:-:S04]  /*ee30*/  FADD.FTZ R3, R180, R3 ;  /* 0x00000003b4037221 */ /* 0x001fc80000010000 */
[----:B-1----:R-:W-:Y:S01]  /*ee40*/  FADD.FTZ R3, R148, R3 ;  /* 0x0000000394037221 */ /* 0x002fe20000010000 */
[----:B------:R-:W-:Y:S06]  /*ee50*/  @!P0 BRA `(.L_x_1048) ;  /* 0x0000000000048947 */ /* 0x000fec0003800000 */
[----:B------:R-:W-:Y:S01]  /*ee60*/  BPT.TRAP 0x1 ;  /* 0x000000040000795c */ /* 0x000fe20000300000 */
.L_x_1048:
        /* <DEDUP_REMOVED lines=139> */
.L_x_1031:
[----:B------:R-:W-:Y:S06]  /*f720*/  BAR.ARV 0x8, 0x180 ;  /* 0x0206000000007b1d */ /* 0x000fec0000002000 */
[----:B------:R-:W-:Y:S05]  /*f730*/  @!P0 BRA `(.L_x_1050) ;  /* 0x0000000000048947 */ /* 0x000fea0003800000 */
[----:B------:R-:W-:Y:S01]  /*f740*/  BPT.TRAP 0x1 ;  /* 0x000000040000795c */ /* 0x000fe20000300000 */
.L_x_1050:
[----:B------:R-:W-:Y:S01]  /*f750*/  ULEA UR9, UR50, UR36, 0x3 ;  /* 0x0000002432097291 */ /* 0x000fe2000f8e183f */
[----:B------:R-:W-:-:S05]  /*f760*/  IMAD.U32 R0, RZ, RZ, UR45 ;  /* 0x0000002dff007e24 */ /* 0x000fca000f8e00ff */
[----:B------:R-:W-:-:S04]  /*f770*/  SHF.L.U32 R0, R0, 0x1f, RZ ;  /* 0x0000001f00007819 */ /* 0x000fc800000006ff */
[----:B------:R0:W1:Y:S01]  /*f780*/  SYNCS.PHASECHK.TRANS64.TRYWAIT P1, [UR9+0x2a850], R0 ;  /* 0x02a85000ff0075a7 */ /* 0x0000620008020149 */
[----:B------:R-:W-:Y:S05]  /*f790*/  @!P0 BRA `(.L_x_1051) ;  /* 0x0000000000048947 */ /* 0x000fea0003800000 */
[----:B------:R-:W-:Y:S01]  /*f7a0*/  BPT.TRAP 0x1 ;  /* 0x000000040000795c */ /* 0x000fe20000300000 */
.L_x_1051:
[----:B-1----:R-:W-:Y:S05]  /*f7b0*/  @P1 BRA `(.L_x_1052) ;  /* 0x0000000000081947 */ /* 0x002fea0003800000 */
[----:B------:R-:W1:Y:S02]  /*f7c0*/  SYNCS.PHASECHK.TRANS64.TRYWAIT P1, [UR9+0x2a850], R0 ;  /* 0x02a85000ff0075a7 */ /* 0x000e640008020149 */
[----:B-1----:R-:W-:Y:S05]  /*f7d0*/  @!P1 BRA `(.L_x_1053) ;  /* 0x00000080009c9947 */ /* 0x002fea0003800000 */
.L_x_1052:
[----:B------:R-:W-:Y:S01]  /*f7e0*/  UIADD3 UR36, UR36, 0x400, URZ ;  /* 0x0000040024247890 */ /* 0x000fe2000fffe03f */
[----:B------:R-:W-:Y:S01]  /*f7f0*/  WARPGROUP.ARRIVE ;  /* 0x00000000000079c5 */ /* 0x000fe20000000000 */
[----:B------:R-:W-:Y:S01]  /*f800*/  UMOV UR7, 0x40000040 ;  /* 0x4000004000077882 */ /* 0x000fe20000000000 */
[----:B------:R-:W-:Y:S01]  /*f810*/  ULDC.64 UR10, c[0x0][0x9a0] ;  /* 0x00026800000a7ab9 */ /* 0x000fe20000000a00 */
[----:B------:R-:W-:Y:S01]  /*f820*/  USHF.R.U32.HI UR36, URZ, 0x4, UR36 ;  /* 0x000000043f247899 */ /* 0x000fe20008011624 */
[----:B-1----:R-:W-:Y:S01]  /*f830*/  IMAD.MOV.U32 R7, RZ, RZ, 0x3f800000 ;  /* 0x3f800000ff077424 */ /* 0x002fe200078e00ff */
[----:B------:R-:W-:Y:S02]  /*f840*/  UISETP.NE.U32.AND UP0, UPT, UR10, URZ, UPT ;  /* 0x0000003f0a00728c */ /* 0x000fe4000bf05070 */
[----:B------:R-:W-:Y:S02]  /*f850*/  ULOP3.LUT UR36, UR36, 0x3fff, URZ, 0xc0, !UPT ;  /* 0x00003fff24247892 */ /* 0x000fe4000f8ec03f */
[----:B------:R-:W-:-:S02]  /*f860*/  UISETP.NE.AND.EX UP0, UPT, UR11, URZ, UPT, UP0 ;  /* 0x0000003f0b00728c */ /* 0x000fc4000bf05300 */
[----:B------:R-:W-:-:S04]  /*f870*/  ULOP3.LUT UR8, UR36, 0x10000, URZ, 0xfc, !UPT ;  /* 0x0001000024087892 */ /* 0x000fc8000f8efc3f */
[----:B------:R-:W-:Y:S01]  /*f880*/  UIMAD UR8, UR50, 0x600, UR8 ;  /* 0x00000600320878a4 */ /* 0x000fe2000f8e0208 */
[----:B------:R-:W-:-:S03]  /*f890*/  PLOP3.LUT P1, PT, PT, PT, UP0, 0x80, 0x0 ;  /* 0x000000000000781c */ /* 0x000fc60003f2f008 */
[----:B------:R-:W-:Y:S01]  /*f8a0*/  UIADD3 UR4, UR8, 0x2, URZ ;  /* 0x0000000208047890 */ /* 0x000fe2000fffe03f */
[----:B------:R-:W-:Y:S02]  /*f8b0*/  @UP0 ULDC.64 UR12, c[0x0][0x9c8] ;  /* 0x00027200000c0ab9 */ /* 0x000fe40000000a00 */
[----:B------:R-:W-:-:S06]  /*f8c0*/  UMOV UR6, UR8 ;  /* 0x0000000800067c82 */ /* 0x000fcc0008000000 */
[----:B------:R-:W-:Y:S01]  /*f8d0*/  QGMMA.64x192x32.F32.E4M3.E4M3 R24, R196, gdesc[UR4], R24, gsb0 ;  /* 0x02e00004c4187df3 */ /* 0x000fe20008000818 */
[----:B------:R-:W-:Y:S01]  /*f8e0*/  UMOV UR7, 0x40000040 ;  /* 0x4000004000077882 */ /* 0x000fe20000000000 */
[----:B------:R-:W-:Y:S01]  /*f8f0*/  UMOV UR6, UR4 ;  /* 0x0000000400067c82 */ /* 0x000fe20008000000 */
[----:B------:R-:W-:Y:S01]  /*f900*/  @UP0 UIMAD.WIDE.U32 UR4, UR44, UR12, URZ ;  /* 0x0000000c2c0402a5 */ /* 0x000fe2000f8e003f */
[----:B------:R-:W-:Y:S02]  /*f910*/  WARPGROUP.DEPBAR.LE gsb0, 0x0 ;  /* 0x00008000000079c5 */ /* 0x000fe40000010000 */
[----:B------:R-:W-:-:S14]  /*f920*/  WARPGROUP.ARRIVE ;  /* 0x00000000000079c5 */ /* 0x000fdc0000000000 */
[----:B------:R-:W-:Y:S01]  /*f930*/  QGMMA.64x192x32.F32.E4M3.E4M3 R24, R192, gdesc[UR4], R24, gsb0 ;  /* 0x02e00004c0187df3 */ /* 0x000fe20008000818 */
[----:B------:R-:W-:Y:S02]  /*f940*/  @UP0 USHF.R.S32.HI UR6, URZ, 0x1f, UR44 ;  /* 0x0000001f3f060899 */ /* 0x000fe4000801142c */
[----:B------:R-:W-:Y:S02]  /*f950*/  @UP0 USHF.R.S32.HI UR7, URZ, 0x1f, UR41 ;  /* 0x0000001f3f070899 */ /* 0x000fe40008011429 */
[----:B------:R-:W-:-:S04]  /*f960*/  @UP0 UIMAD UR6, UR6, UR12, URZ ;  /* 0x0000000c060602a4 */ /* 0x000fc8000f8e023f */
        /* <DEDUP_REMOVED lines=8> */
[----:B------:R-:W-:Y:S02]  /*f9f0*/  @UP0 ULEA.HI.X UR7, UR4, UR11, UR5, 0x2, UP1 ;  /* 0x0000000b04070291 */ /* 0x000fe400088f1405 */
[----:B------:R-:W-:-:S04]  /*fa00*/  IMAD.U32 R8, RZ, RZ, UR6 ;  /* 0x00000006ff087e24 */ /* 0x000fc8000f8e00ff */
[----:B------:R-:W-:-:S05]  /*fa10*/  IMAD.U32 R9, RZ, RZ, UR7 ;  /* 0x00000007ff097e24 */ /* 0x000fca000f8e00ff */
[----:B------:R1:W2:Y:S01]  /*fa20*/  @P1 LDG.E R7, desc[UR48][R8.64] ;  /* 0x0000003008071981 */ /* 0x0002a2000c1e1900 */
[----:B------:R-:W-:Y:S01]  /*fa30*/  UIADD3 UR4, UR8, 0x4, URZ ;  /* 0x0000000408047890 */ /* 0x000fe2000fffe03f */
[----:B------:R-:W-:-:S06]  /*fa40*/  UMOV UR7, 0x40000040 ;  /* 0x4000004000077882 */ /* 0x000fcc0000000000 */
[----:B------:R-:W-:Y:S01]  /*fa50*/  UMOV UR6, UR4 ;  /* 0x0000000400067c82 */ /* 0x000fe20008000000 */
[----:B------:R-:W-:Y:S01]  /*fa60*/  UIADD3 UR8, UR8, 0x6, URZ ;  /* 0x0000000608087890 */ /* 0x000fe2000fffe03f */
[----:B------:R-:W-:Y:S02]  /*fa70*/  WARPGROUP.DEPBAR.LE gsb0, 0x0 ;  /* 0x00008000000079c5 */ /* 0x000fe40000010000 */
[----:B------:R-:W-:-:S06]  /*fa80*/  WARPGROUP.ARRIVE ;  /* 0x00000000000079c5 */ /* 0x000fcc0000000000 */
[----:B------:R-:W-:Y:S01]  /*fa90*/  QGMMA.64x192x32.F32.E4M3.E4M3 R24, R188, gdesc[UR4], R24, gsb0 ;  /* 0x02e00004bc187df3 */ /* 0x000fe20008000818 */
[----:B------:R-:W-:Y:S01]  /*faa0*/  UMOV UR6, UR8 ;  /* 0x0000000800067c82 */ /* 0x000fe20008000000 */
[----:B------:R-:W-:Y:S01]  /*fab0*/  UMOV UR7, 0x40000040 ;  /* 0x4000004000077882 */ /* 0x000fe20000000000 */
[----:B------:R-:W3:Y:S04]  /*fac0*/  SHFL.BFLY PT, R11, R4, 0x2, 0x1f ;  /* 0x0c401f00040b7f89 */ /* 0x000ee800000e0000 */
[----:B------:R-:W4:Y:S01]  /*fad0*/  SHFL.BFLY PT, R2, R3, 0x2, 0x1f ;  /* 0x0c401f0003027f89 */ /* 0x000f2200000e0000 */
[----:B---3--:R-:W-:-:S01]  /*fae0*/  FADD.FTZ R11, R11, R4 ;  /* 0x000000040b0b7221 */ /* 0x008fc20000010000 */
[----:B----4-:R-:W-:-:S04]  /*faf0*/  FADD.FTZ R2, R2, R3 ;  /* 0x0000000302027221 */ /* 0x010fc80000010000 */
[----:B0-----:R-:W0:Y:S04]  /*fb00*/  SHFL.BFLY PT, R0, R11, 0x1, 0x1f ;  /* 0x0c201f000b007f89 */ /* 0x001e2800000e0000 */
[----:B-1----:R-:W1:Y:S01]  /*fb10*/  SHFL.BFLY PT, R9, R2, 0x1, 0x1f ;  /* 0x0c201f0002097f89 */ /* 0x002e6200000e0000 */
        /* <DEDUP_REMOVED lines=32> */
.L_x_1054:
[----:B------:R-:W-:Y:S01]  /*fd20*/  UIADD3 UR4, UR9, 0x2a860, URZ ;  /* 0x0002a86009047890 */ /* 0x000fe2000fffe03f */
[-C--:B------:R-:W-:Y:S01]  /*fd30*/  FMUL.FTZ R130, R28, R4.reuse ;  /* 0x000000041c827220 */ /* 0x080fe20000410000 */
[----:B------:R-:W-:Y:S01]  /*fd40*/  UIADD3 UR50, UR50, 0x1, URZ ;  /* 0x0000000132327890 */ /* 0x000fe2000fffe03f */
[-C--:B------:R-:W-:Y:S01]  /*fd50*/  FMUL.FTZ R128, R29, R4.reuse ;  /* 0x000000041d807220 */ /* 0x080fe20000410000 */
[----:B------:R-:W-:Y:S01]  /*fd60*/  UPRMT UR4, UR39, 0x654, UR4 ;  /* 0x0000065427047896 */ /* 0x000fe20008000004 */
[-C--:B------:R-:W-:Y:S01]  /*fd70*/  FMUL.FTZ R126, R36, R4.reuse ;  /* 0x00000004247e7220 */ /* 0x080fe20000410000 */
[----:B------:R-:W-:Y:S01]  /*fd80*/  UISETP.NE.AND UP0, UPT, UR50, 0x2, UPT ;  /* 0x000000023200788c */ /* 0x000fe2000bf05270 */
        /* <DEDUP_REMOVED lines=18> */
[----:B------:R-:W-:Y:S01]  /*feb0*/  SYNCS.ARRIVE.TRANS64.RED.A1T0 RZ, [UR4], RZ ;  /* 0x000000ffffff79a7 */ /* 0x000fe20008100404 */
        /* <DEDUP_REMOVED lines=37> */
[----:B------:R-:W-:Y:S01]  /*10110*/  USEL UR4, URZ, 0x1, UP0 ;  /* 0x000000013f047887 */ /* 0x000fe20008000000 */
        /* <DEDUP_REMOVED lines=41> */
[----:B------:R-:W-:-:S12]  /*103b0*/  ULOP3.LUT UR45, UR45, UR4, URZ, 0x3c, !UPT ;  /* 0x000000042d2d7292 */ /* 0x000fd8000f8e3c3f */
.L_x_980:
[----:B------:R-:W0:Y:S01]  /*103c0*/  S2R R32, SR_CgaCtaId ;  /* 0x0000000000207919 */ /* 0x000e220000008800 */
[----:B------:R-:W-:Y:S01]  /*103d0*/  MOV R3, 0x400 ;  /* 0x0000040000037802 */ /* 0x000fe20000000f00 */
[----:B------:R-:W-:Y:S01]  /*103e0*/  BSSY B0, `(.L_x_1055) ;  /* 0x00002c3000007945 */ /* 0x000fe20003800000 */
[----:B------:R-:W-:Y:S02]  /*103f0*/  BAR.SYNC.DEFER_BLOCKING 0x5, 0x180 ;  /* 0x0146000000007b1d */ /* 0x000fe40000010000 */
[----:B0-----:R-:W-:-:S05]  /*10400*/  LEA R3, R32, R3, 0x18 ;  /* 0x0000000320037211 */ /* 0x001fca00078ec0ff */
[----:B------:R-:W0:Y:S02]  /*10410*/  LDS R32, [R3+0x2a8d0] ;  /* 0x02a8d00003207984 */ /* 0x000e240000000800 */
[----:B0-----:R-:W-:Y:S01]  /*10420*/  R2UR UR4, R32 ;  /* 0x00000000200472ca */ /* 0x001fe200000e0000 */
[----:B------:R-:W-:Y:S06]  /*10430*/  BAR.ARV 0x4, 0x180 ;  /* 0x0106000000007b1d */ /* 0x000fec0000002000 */
[----:B------:R-:W-:Y:S08]  /*10440*/  @P0 BRA `(.L_x_1056) ;  /* 0x00000020005c0947 */ /* 0x000ff00003800000 */
[----:B------:R-:W0:Y:S01]  /*10450*/  S2R R50, SR_TID.X ;  /* 0x0000000000327919 */ /* 0x000e220000002100 */
[----:B------:R-:W-:Y:S01]  /*10460*/  ULDC.64 UR6, c[0x4][0x38] ;  /* 0x01000e0000067ab9 */ /* 0x000fe20000000a00 */
        /* <DEDUP_REMOVED lines=15> */
[----:B------:R-:W-:Y:S01]  /*10560*/  F2FP.BF16.F32.PACK_AB R5, R118, R5 ;  /* 0x000000057605723e */ /* 0x000fe200000010ff */
[----:B0-----:R-:W-:Y:S01]  /*10570*/  IMAD.SHL.U32 R32, R50, 0x4, RZ ;  /* 0x0000000432207824 */ /* 0x001fe200078e00ff */
        /* <DEDUP_REMOVED lines=27> */
[----:B------:R-:W-:Y:S01]  /*10730*/  F2FP.BF16.F32.PACK_AB R131, R128, R131 ;  /* 0x000000838083723e */ /* 0x000fe200000010ff */
[----:B------:R-:W-:Y:S01]  /*10740*/  USHF.R.S32.HI UR10, URZ, 0x1f, UR41 ;  /* 0x0000001f3f0a7899 */ /* 0x000fe20008011429 */
[----:B------:R-:W-:Y:S01]  /*10750*/  LOP3.LUT R32, R32, 0xc, RZ, 0xc0, !PT ;  /* 0x0000000c20207812 */ /* 0x000fe200078ec0ff */
[----:B------:R-:W-:Y:S01]  /*10760*/  ULDC.64 UR8, c[0x0][0xb90] ;  /* 0x0002e40000087ab9 */ /* 0x000fe20000000a00 */
[----:B------:R-:W-:Y:S02]  /*10770*/  BAR.SYNC.DEFER_BLOCKING 0x1, 0x100 ;  /* 0x0044000000007b1d */ /* 0x000fe40000010000 */
[----:B------:R-:W-:-:S05]  /*10780*/  IADD3 R32, P0, R32, UR6, RZ ;  /* 0x0000000620207c10 */ /* 0x000fca000ff1e0ff */
[----:B------:R-:W-:-:S05]  /*10790*/  IMAD.X R33, RZ, RZ, UR7, P0 ;  /* 0x00000007ff217e24 */ /* 0x000fca00080e06ff */
[----:B------:R0:W2:Y:S01]  /*107a0*/  LDG.E.CONSTANT R32, desc[UR48][R32.64] ;  /* 0x0000003020207981 */ /* 0x0000a2000c1e9900 */
[----:B------:R-:W-:Y:S01]  /*107b0*/  F2FP.BF16.F32.PACK_AB R48, R71, R34 ;  /* 0x000000224730723e */ /* 0x000fe200000010ff */
[----:B------:R-:W-:Y:S01]  /*107c0*/  UIMAD UR5, UR10, UR8, URZ ;  /* 0x000000080a0572a4 */ /* 0x000fe2000f8e023f */
[----:B------:R-:W-:Y:S01]  /*107d0*/  LOP3.LUT P0, R34, R50, 0x3, RZ, 0xc0, !PT ;  /* 0x0000000332227812 */ /* 0x000fe2000780c0ff */
[----:B------:R-:W-:Y:S01]  /*107e0*/  UIMAD.WIDE.U32 UR6, UR41, UR8, URZ ;  /* 0x00000008290672a5 */ /* 0x000fe2000f8e003f */
[----:B------:R-:W1:Y:S01]  /*107f0*/  S2R R50, SR_SWINHI ;  /* 0x0000000000327919 */ /* 0x000e620000002f00 */
[----:B------:R-:W-:Y:S01]  /*10800*/  F2FP.BF16.F32.PACK_AB R31, R78, R31 ;  /* 0x0000001f4e1f723e */ /* 0x000fe200000010ff */
[----:B------:R-:W-:Y:S01]  /*10810*/  UIMAD UR5, UR41, UR9, UR5 ;  /* 0x00000009290572a4 */ /* 0x000fe2000f8e0205 */
[----:B------:R-:W-:Y:S01]  /*10820*/  ISETP.EQ.OR P0, PT, R34, 0x3, !P0 ;  /* 0x000000032200780c */ /* 0x000fe20004702670 */
[----:B------:R-:W-:Y:S01]  /*10830*/  USHF.R.S32.HI UR12, URZ, 0x1f, UR44 ;  /* 0x0000001f3f0c7899 */ /* 0x000fe2000801142c */
[----:B0-----:R-:W-:Y:S01]  /*10840*/  F2FP.BF16.F32.PACK_AB R33, R70, R35 ;  /* 0x000000234621723e */ /* 0x001fe200000010ff */
[----:B------:R-:W-:Y:S01]  /*10850*/  ULDC.64 UR8, c[0x0][0xb98] ;  /* 0x0002e60000087ab9 */ /* 0x000fe20000000a00 */
[----:B------:R-:W-:Y:S01]  /*10860*/  SEL R109, R72, R57, P0 ;  /* 0x00000039486d7207 */ /* 0x000fe20000000000 */
[----:B------:R-:W-:Y:S01]  /*10870*/  UIADD3 UR7, UR7, UR5, URZ ;  /* 0x0000000507077290 */ /* 0x000fe2000fffe03f */
[----:B------:R-:W-:Y:S01]  /*10880*/  SEL R72, R57, R72, P0 ;  /* 0x0000004839487207 */ /* 0x000fe20000000000 */
[----:B------:R-:W-:Y:S01]  /*10890*/  UIMAD UR5, UR12, UR8, URZ ;  /* 0x000000080c0572a4 */ /* 0x000fe2000f8e023f */
[----:B------:R-:W-:Y:S01]  /*108a0*/  SEL R99, R25, R24, P0 ;  /* 0x0000001819637207 */ /* 0x000fe20000000000 */
[----:B------:R-:W-:Y:S01]  /*108b0*/  UIMAD.WIDE.U32 UR6, UR44, UR8, UR6 ;  /* 0x000000082c0672a5 */ /* 0x000fe2000f8e0006 */
[----:B------:R-:W-:Y:S01]  /*108c0*/  SEL R68, R24, R25, P0 ;  /* 0x0000001918447207 */ /* 0x000fe20000000000 */
[----:B------:R-:W-:Y:S01]  /*108d0*/  UIMAD UR5, UR44, UR9, UR5 ;  /* 0x000000092c0572a4 */ /* 0x000fe2000f8e0205 */
[----:B------:R-:W-:-:S02]  /*108e0*/  SEL R101, R15, R14, P0 ;  /* 0x0000000e0f657207 */ /* 0x000fc40000000000 */
[----:B------:R-:W-:Y:S01]  /*108f0*/  SEL R69, R14, R15, P0 ;  /* 0x0000000f0e457207 */ /* 0x000fe20000000000 */
[----:B------:R-:W-:Y:S01]  /*10900*/  ULDC.64 UR8, c[0x0][0xae8] ;  /* 0x0002ba0000087ab9 */ /* 0x000fe20000000a00 */
[----:B------:R-:W-:Y:S02]  /*10910*/  SEL R87, R122, R123, P0 ;  /* 0x0000007b7a577207 */ /* 0x000fe40000000000 */
[----:B------:R-:W-:Y:S02]  /*10920*/  SEL R62, R123, R122, P0 ;  /* 0x0000007a7b3e7207 */ /* 0x000fe40000000000 */
[----:B------:R-:W-:Y:S02]  /*10930*/  SEL R105, R7, R6, P0 ;  /* 0x0000000607697207 */ /* 0x000fe40000000000 */
[----:B------:R-:W-:Y:S01]  /*10940*/  SEL R71, R6, R7, P0 ;  /* 0x0000000706477207 */ /* 0x000fe20000000000 */
[----:B------:R-:W-:Y:S01]  /*10950*/  IMAD R7, R200, 0x40, R18 ;  /* 0x00000040c8077824 */ /* 0x000fe200078e0212 */
[----:B------:R-:W-:-:S02]  /*10960*/  SEL R129, R5, R4, P0 ;  /* 0x0000000405817207 */ /* 0x000fc40000000000 */
[----:B------:R-:W-:Y:S02]  /*10970*/  SEL R84, R4, R5, P0 ;  /* 0x0000000504547207 */ /* 0x000fe40000000000 */
[----:B------:R-:W-:Y:S02]  /*10980*/  SEL R103, R11, R10, P0 ;  /* 0x0000000a0b677207 */ /* 0x000fe40000000000 */
[----:B------:R-:W-:Y:S02]  /*10990*/  MOV R34, R3 ;  /* 0x0000000300227202 */ /* 0x000fe40000000f00 */
[----:B-1----:R-:W-:Y:S02]  /*109a0*/  MOV R35, R50 ;  /* 0x0000003200237202 */ /* 0x002fe40000000f00 */
[----:B------:R-:W-:Y:S02]  /*109b0*/  SEL R70, R10, R11, P0 ;  /* 0x0000000b0a467207 */ /* 0x000fe40000000000 */
[----:B------:R-:W-:Y:S01]  /*109c0*/  SEL R123, R21, R20, P0 ;  /* 0x00000014157b7207 */ /* 0x000fe20000000000 */
[----:B------:R-:W-:Y:S01]  /*109d0*/  IMAD.WIDE R56, R204, 0x2, R34 ;  /* 0x00000002cc387825 */ /* 0x000fe200078e0222 */
[----:B------:R-:W-:-:S02]  /*109e0*/  SEL R79, R20, R21, P0 ;  /* 0x00000015144f7207 */ /* 0x000fc40000000000 */
[----:B------:R-:W-:Y:S01]  /*109f0*/  SEL R85, R126, R127, P0 ;  /* 0x0000007f7e557207 */ /* 0x000fe20000000000 */
[----:B------:R-:W-:Y:S01]  /*10a00*/  IMAD.WIDE R34, R7, 0x2, R34 ;  /* 0x0000000207227825 */ /* 0x000fe200078e0222 */
[C---:B------:R-:W-:Y:S02]  /*10a10*/  IADD3 R61, P4, R56.reuse, 0x8060, RZ ;  /* 0x00008060383d7810 */ /* 0x040fe40007f9e0ff */
[C---:B------:R-:W-:Y:S02]  /*10a20*/  IADD3 R25, P3, R56.reuse, 0x8040, RZ ;  /* 0x0000804038197810 */ /* 0x040fe40007f7e0ff */
[----:B------:R-:W-:Y:S02]  /*10a30*/  LOP3.LUT R60, R61, 0x380, RZ, 0xc0, !PT ;  /* 0x000003803d3c7812 */ /* 0x000fe400078ec0ff */
[C---:B------:R-:W-:Y:S01]  /*10a40*/  IADD3 R15, P2, R56.reuse, 0x4060, RZ ;  /* 0x00004060380f7810 */ /* 0x040fe20007f5e0ff */
[----:B------:R-:W-:Y:S01]  /*10a50*/  IMAD.X R55, RZ, RZ, R57, P3 ;  /* 0x000000ffff377224 */ /* 0x000fe200018e0639 */
[----:B------:R-:W-:-:S02]  /*10a60*/  LOP3.LUT R5, R56, 0x380, RZ, 0xc0, !PT ;  /* 0x0000038038057812 */ /* 0x000fc400078ec0ff */
[----:B------:R-:W-:Y:S01]  /*10a70*/  LOP3.LUT R14, R25, 0x380, RZ, 0xc0, !PT ;  /* 0x00000380190e7812 */ /* 0x000fe200078ec0ff */
[----:B------:R-:W-:Y:S01]  /*10a80*/  IMAD.X R49, RZ, RZ, R57, P2 ;  /* 0x000000ffff317224 */ /* 0x000fe200010e0639 */
[----:B------:R-:W-:Y:S02]  /*10a90*/  SEL R59, R127, R126, P0 ;  /* 0x0000007e7f3b7207 */ /* 0x000fe40000000000 */
[----:B------:R-:W-:Y:S02]  /*10aa0*/  SHF.R.U64 R60, R60, 0x3, RZ ;  /* 0x000000033c3c7819 */ /* 0x000fe400000012ff */
[C---:B------:R-:W-:Y:S02]  /*10ab0*/  IADD3 R21, P6, R56.reuse, 0x8020, RZ ;  /* 0x0000802038157810 */ /* 0x040fe40007fde0ff */
[----:B------:R-:W-:Y:S02]  /*10ac0*/  IADD3 R10, P5, R56, 0x8000, RZ ;  /* 0x00008000380a7810 */ /* 0x000fe40007fbe0ff */
[----:B------:R-:W-:-:S02]  /*10ad0*/  SEL R127, R9, R8, P0 ;  /* 0x00000008097f7207 */ /* 0x000fc40000000000 */
[----:B------:R-:W-:Y:S01]  /*10ae0*/  SEL R82, R8, R9, P0 ;  /* 0x0000000908527207 */ /* 0x000fe20000000000 */
[----:B------:R-:W-:Y:S01]  /*10af0*/  IMAD.X R51, RZ, RZ, R57, P5 ;  /* 0x000000ffff337224 */ /* 0x000fe200028e0639 */
[----:B------:R-:W-:Y:S02]  /*10b00*/  IADD3 R9, P2, R56, 0x40, RZ ;  /* 0x0000004038097810 */ /* 0x000fe40007f5e0ff */
[----:B------:R-:W-:Y:S02]  /*10b10*/  SEL R107, R81, R80, P0 ;  /* 0x00000050516b7207 */ /* 0x000fe40000000000 */
[----:B------:R-:W-:Y:S02]  /*10b20*/  SHF.R.U64 R5, R5, 0x3, RZ ;  /* 0x0000000305057819 */ /* 0x000fe400000012ff */
[----:B------:R-:W-:Y:S02]  /*10b30*/  SHF.R.U64 R14, R14, 0x3, RZ ;  /* 0x000000030e0e7819 */ /* 0x000fe400000012ff */
[----:B------:R-:W-:-:S02]  /*10b40*/  SEL R89, R52, R53, P0 ;  /* 0x0000003534597207 */ /* 0x000fc40000000000 */
[----:B------:R-:W-:Y:S01]  /*10b50*/  SEL R63, R53, R52, P0 ;  /* 0x00000034353f7207 */ /* 0x000fe20000000000 */
[--C-:B------:R-:W-:Y:S01]  /*10b60*/  IMAD.X R53, RZ, RZ, R57.reuse, P6 ;  /* 0x000000ffff357224 */ /* 0x100fe200030e0639 */
[----:B------:R-:W-:Y:S02]  /*10b70*/  SEL R80, R80, R81, P0 ;  /* 0x0000005150507207 */ /* 0x000fe40000000000 */
[----:B------:R-:W-:Y:S01]  /*10b80*/  LOP3.LUT R60, R60, R61, RZ, 0x3c, !PT ;  /* 0x0000003d3c3c7212 */ /* 0x000fe200078e3cff */
[----:B------:R-:W-:Y:S01]  /*10b90*/  IMAD.X R61, RZ, RZ, R57, P4 ;  /* 0x000000ffff3d7224 */ /* 0x000fe200020e0639 */
[----:B------:R-:W-:Y:S02]  /*10ba0*/  SEL R125, R13, R12, P0 ;  /* 0x0000000c0d7d7207 */ /* 0x000fe40000000000 */
[----:B------:R-:W-:Y:S02]  /*10bb0*/  SEL R81, R12, R13, P0 ;  /* 0x0000000d0c517207 */ /* 0x000fe40000000000 */
[----:B------:R-:W-:-:S02]  /*10bc0*/  SEL R95, R37, R36, P0 ;  /* 0x00000024255f7207 */ /* 0x000fc40000000000 */
[----:B------:R-:W-:Y:S01]  /*10bd0*/  SEL R66, R36, R37, P0 ;  /* 0x0000002524427207 */ /* 0x000fe20000000000 */
[----:B------:R-:W-:Y:S01]  /*10be0*/  IMAD.X R37, RZ, RZ, R57, P2 ;  /* 0x000000ffff257224 */ /* 0x000fe200010e0639 */
[C---:B------:R-:W-:Y:S02]  /*10bf0*/  IADD3 R7, P1, R56.reuse, 0x20, RZ ;  /* 0x0000002038077810 */ /* 0x040fe40007f3e0ff */
[C---:B------:R-:W-:Y:S02]  /*10c00*/  IADD3 R13, P4, R56.reuse, 0x4040, RZ ;  /* 0x00004040380d7810 */ /* 0x040fe40007f9e0ff */
[C---:B------:R-:W-:Y:S02]  /*10c10*/  IADD3 R11, P3, R56.reuse, 0x4020, RZ ;  /* 0x00004020380b7810 */ /* 0x040fe40007f7e0ff */
[C---:B------:R-:W-:Y:S02]  /*10c20*/  IADD3 R8, P6, R56.reuse, 0x4000, RZ ;  /* 0x0000400038087810 */ /* 0x040fe40007fde0ff */
[----:B------:R-:W-:-:S02]  /*10c30*/  IADD3 R6, P5, R56, 0x60, RZ ;  /* 0x0000006038067810 */ /* 0x000fc40007fbe0ff */
[----:B------:R-:W-:Y:S02]  /*10c40*/  LOP3.LUT R56, R5, R56, RZ, 0x3c, !PT ;  /* 0x0000003805387212 */ /* 0x000fe400078e3cff */
[----:B------:R-:W-:Y:S02]  /*10c50*/  LOP3.LUT R54, R14, R25, RZ, 0x3c, !PT ;  /* 0x000000190e367212 */ /* 0x000fe400078e3cff */
[----:B------:R-:W-:Y:S02]  /*10c60*/  LOP3.LUT R5, R10, 0x380, RZ, 0xc0, !PT ;  /* 0x000003800a057812 */ /* 0x000fe400078ec0ff */
[----:B------:R-:W-:Y:S02]  /*10c70*/  IADD3 R25, P2, R34, 0x5000, RZ ;  /* 0x0000500022197810 */ /* 0x000fe40007f5e0ff */
[----:B------:R-:W-:Y:S02]  /*10c80*/  SHF.R.U64 R5, R5, 0x3, RZ ;  /* 0x0000000305057819 */ /* 0x000fe400000012ff */
[----:B------:R-:W-:-:S02]  /*10c90*/  LOP3.LUT R24, R25, 0x380, RZ, 0xc0, !PT ;  /* 0x0000038019187812 */ /* 0x000fc400078ec0ff */
[----:B------:R-:W-:Y:S02]  /*10ca0*/  LOP3.LUT R50, R5, R10, RZ, 0x3c, !PT ;  /* 0x0000000a05327212 */ /* 0x000fe400078e3cff */
[----:B------:R-:W-:Y:S02]  /*10cb0*/  SHF.R.U64 R24, R24, 0x3, RZ ;  /* 0x0000000318187819 */ /* 0x000fe400000012ff */
[----:B------:R-:W-:Y:S02]  /*10cc0*/  LOP3.LUT R10, R11, 0x380, RZ, 0xc0, !PT ;  /* 0x000003800b0a7812 */ /* 0x000fe400078ec0ff */
[----:B------:R-:W-:Y:S01]  /*10cd0*/  LOP3.LUT R24, R24, R25, RZ, 0x3c, !PT ;  /* 0x0000001918187212 */ /* 0x000fe200078e3cff */
[----:B------:R-:W-:Y:S01]  /*10ce0*/  IMAD.X R25, RZ, RZ, R35, P2 ;  /* 0x000000ffff197224 */ /* 0x000fe200010e0623 */
[----:B------:R-:W-:Y:S02]  /*10cf0*/  SEL R117, R33, R48, P0 ;  /* 0x0000003021757207 */ /* 0x000fe40000000000 */
[----:B------:R-:W-:-:S02]  /*10d00*/  SEL R76, R48, R33, P0 ;  /* 0x00000021304c7207 */ /* 0x000fc40000000000 */
[----:B------:R-:W-:Y:S02]  /*10d10*/  SHF.R.U64 R10, R10, 0x3, RZ ;  /* 0x000000030a0a7819 */ /* 0x000fe400000012ff */
[----:B------:R-:W-:Y:S02]  /*10d20*/  LOP3.LUT R4, R15, 0x380, RZ, 0xc0, !PT ;  /* 0x000003800f047812 */ /* 0x000fe400078ec0ff */
[----:B------:R-:W-:Y:S02]  /*10d30*/  IADD3 R33, P2, R34, 0xb000, RZ ;  /* 0x0000b00022217810 */ /* 0x000fe40007f5e0ff */
[----:B------:R-:W-:Y:S02]  /*10d40*/  SEL R113, R43, R42, P0 ;  /* 0x0000002a2b717207 */ /* 0x000fe40000000000 */
[----:B------:R-:W-:Y:S01]  /*10d50*/  SEL R74, R42, R43, P0 ;  /* 0x0000002b2a4a7207 */ /* 0x000fe20000000000 */
[----:B------:R-:W-:Y:S01]  /*10d60*/  IMAD.X R43, RZ, RZ, R57, P3 ;  /* 0x000000ffff2b7224 */ /* 0x000fe200018e0639 */
[----:B------:R-:W-:Y:S01]  /*10d70*/  LOP3.LUT R42, R10, R11, RZ, 0x3c, !PT ;  /* 0x0000000b0a2a7212 */ /* 0x000fe200078e3cff */
[----:B------:R-:W-:Y:S01]  /*10d80*/  IMAD.X R11, RZ, RZ, R35, P2 ;  /* 0x000000ffff0b7224 */ /* 0x000fe200010e0623 */
[----:B------:R-:W-:-:S02]  /*10d90*/  SHF.R.U64 R4, R4, 0x3, RZ ;  /* 0x0000000304047819 */ /* 0x000fc400000012ff */
[----:B------:R-:W-:Y:S02]  /*10da0*/  LOP3.LUT R10, R33, 0x380, RZ, 0xc0, !PT ;  /* 0x00000380210a7812 */ /* 0x000fe400078ec0ff */
[----:B------:R-:W-:Y:S02]  /*10db0*/  LOP3.LUT R5, R8, 0x380, RZ, 0xc0, !PT ;  /* 0x0000038008057812 */ /* 0x000fe400078ec0ff */
[----:B------:R-:W-:Y:S02]  /*10dc0*/  SEL R97, R29, R28, P0 ;  /* 0x0000001c1d617207 */ /* 0x000fe40000000000 */
[----:B------:R-:W-:Y:S02]  /*10dd0*/  SEL R67, R28, R29, P0 ;  /* 0x0000001d1c437207 */ /* 0x000fe40000000000 */
[----:B------:R-:W-:Y:S02]  /*10de0*/  LOP3.LUT R48, R4, R15, RZ, 0x3c, !PT ;  /* 0x0000000f04307212 */ /* 0x000fe400078e3cff */
[----:B------:R-:W-:-:S02]  /*10df0*/  SHF.R.U64 R10, R10, 0x3, RZ ;  /* 0x000000030a0a7819 */ /* 0x000fc400000012ff */
[----:B------:R-:W-:Y:S02]  /*10e00*/  LOP3.LUT R4, R7, 0x380, RZ, 0xc0, !PT ;  /* 0x0000038007047812 */ /* 0x000fe400078ec0ff */
[----:B------:R-:W-:Y:S02]  /*10e10*/  SHF.R.U64 R5, R5, 0x3, RZ ;  /* 0x0000000305057819 */ /* 0x000fe400000012ff */
[----:B------:R-:W-:Y:S02]  /*10e20*/  IADD3 R29, P3, R34, 0x2000, RZ ;  /* 0x00002000221d7810 */ /* 0x000fe40007f7e0ff */
[----:B------:R-:W-:Y:S02]  /*10e30*/  SEL R93, R41, R40, P0 ;  /* 0x00000028295d7207 */ /* 0x000fe40000000000 */
[----:B------:R-:W-:Y:S01]  /*10e40*/  SEL R65, R40, R41, P0 ;  /* 0x0000002928417207 */ /* 0x000fe20000000000 */
[----:B------:R-:W-:Y:S01]  /*10e50*/  IMAD.X R41, RZ, RZ, R57, P6 ;  /* 0x000000ffff297224 */ /* 0x000fe200030e0639 */
[----:B------:R-:W-:-:S02]  /*10e60*/  LOP3.LUT R10, R10, R33, RZ, 0x3c, !PT ;  /* 0x000000210a0a7212 */ /* 0x000fc400078e3cff */
[----:B------:R-:W-:Y:S01]  /*10e70*/  SHF.R.U64 R4, R4, 0x3, RZ ;  /* 0x0000000304047819 */ /* 0x000fe200000012ff */
[----:B------:R-:W0:Y:S01]  /*10e80*/  LDC R33, c[0x0][0xbe8] ;  /* 0x0002fa00ff217b82 */ /* 0x000e220000000800 */
[----:B------:R-:W-:Y:S02]  /*10e90*/  LOP3.LUT R40, R5, R8, RZ, 0x3c, !PT ;  /* 0x0000000805287212 */ /* 0x000fe400078e3cff */
[----:B------:R-:W-:Y:S02]  /*10ea0*/  LOP3.LUT R28, R29, 0x380, RZ, 0xc0, !PT ;  /* 0x000003801d1c7812 */ /* 0x000fe400078ec0ff */
[----:B------:R-:W-:Y:S02]  /*10eb0*/  LOP3.LUT R5, R6, 0x380, RZ, 0xc0, !PT ;  /* 0x0000038006057812 */ /* 0x000fe400078ec0ff */
[----:B------:R-:W-:Y:S02]  /*10ec0*/  SEL R111, R46, R47, P0 ;  /* 0x0000002f2e6f7207 */ /* 0x000fe40000000000 */
[----:B------:R-:W-:Y:S01]  /*10ed0*/  SEL R73, R47, R46, P0 ;  /* 0x0000002e2f497207 */ /* 0x000fe20000000000 */
[----:B------:R-:W-:Y:S01]  /*10ee0*/  IMAD.X R47, RZ, RZ, R57, P1 ;  /* 0x000000ffff2f7224 */ /* 0x000fe200008e0639 */
[----:B------:R-:W-:-:S02]  /*10ef0*/  LOP3.LUT R46, R4, R7, RZ, 0x3c, !PT ;  /* 0x00000007042e7212 */ /* 0x000fc400078e3cff */
[----:B------:R-:W-:Y:S02]  /*10f00*/  SHF.R.U64 R28, R28, 0x3, RZ ;  /* 0x000000031c1c7819 */ /* 0x000fe400000012ff */
[----:B------:R-:W-:Y:S02]  /*10f10*/  LOP3.LUT R4, R9, 0x380, RZ, 0xc0, !PT ;  /* 0x0000038009047812 */ /* 0x000fe400078ec0ff */
[----:B------:R-:W-:Y:S02]  /*10f20*/  SHF.R.U64 R5, R5, 0x3, RZ ;  /* 0x0000000305057819 */ /* 0x000fe400000012ff */
[----:B------:R-:W-:Y:S02]  /*10f30*/  SEL R115, R39, R38, P0 ;  /* 0x0000002627737207 */ /* 0x000fe40000000000 */
[----:B------:R-:W-:Y:S01]  /*10f40*/  SEL R75, R38, R39, P0 ;  /* 0x00000027264b7207 */ /* 0x000fe20000000000 */
[----:B------:R-:W-:Y:S01]  /*10f50*/  IMAD.X R39, RZ, RZ, R57, P5 ;  /* 0x000000ffff277224 */ /* 0x000fe200028e0639 */
[----:B------:R-:W-:Y:S01]  /*10f60*/  LOP3.LUT R28, R28, R29, RZ, 0x3c, !PT ;  /* 0x0000001d1c1c7212 */ /* 0x000fe200078e3cff */
[----:B------:R-:W-:Y:S01]  /*10f70*/  IMAD.X R29, RZ, RZ, R35, P3 ;  /* 0x000000ffff1d7224 */ /* 0x000fe200018e0623 */
[----:B------:R-:W-:-:S02]  /*10f80*/  SHF.R.U64 R4, R4, 0x3, RZ ;  /* 0x0000000304047819 */ /* 0x000fc400000012ff */
[----:B------:R-:W-:Y:S02]  /*10f90*/  LOP3.LUT R38, R5, R6, RZ, 0x3c, !PT ;  /* 0x0000000605267212 */ /* 0x000fe400078e3cff */
[----:B------:R-:W-:Y:S02]  /*10fa0*/  IADD3 R5, P3, R34, 0x8000, RZ ;  /* 0x0000800022057810 */ /* 0x000fe40007f7e0ff */
[----:B------:R-:W-:Y:S02]  /*10fb0*/  LOP3.LUT R36, R4, R9, RZ, 0x3c, !PT ;  /* 0x0000000904247212 */ /* 0x000fe400078e3cff */
[----:B------:R-:W-:Y:S02]  /*10fc0*/  LOP3.LUT R4, R5, 0x380, RZ, 0xc0, !PT ;  /* 0x0000038005047812 */ /* 0x000fe400078ec0ff */
[----:B------:R-:W-:Y:S02]  /*10fd0*/  SEL R83, R130, R131, P0 ;  /* 0x0000008382537207 */ /* 0x000fe40000000000 */
[----:B------:R-:W-:-:S02]  /*10fe0*/  SHF.R.U64 R4, R4, 0x3, RZ ;  /* 0x0000000304047819 */ /* 0x000fc400000012ff */
[----:B------:R-:W-:Y:S02]  /*10ff0*/  SEL R58, R131, R130, P0 ;  /* 0x00000082833a7207 */ /* 0x000fe40000000000 */
[----:B------:R-:W-:Y:S01]  /*11000*/  LOP3.LUT R4, R4, R5, RZ, 0x3c, !PT ;  /* 0x0000000504047212 */ /* 0x000fe200078e3cff */
[----:B------:R-:W-:Y:S01]  /*11010*/  IMAD.X R5, RZ, RZ, R35, P3 ;  /* 0x000000ffff057224 */ /* 0x000fe200018e0623 */
[----:B0-----:R-:W-:Y:S02]  /*11020*/  ISETP.NE.AND P3, PT, R33, 0x1, PT ;  /* 0x000000012100780c */ /* 0x001fe40003f65270 */
[----:B------:R-:W-:Y:S02]  /*11030*/  MOV R102, R40 ;  /* 0x0000002800667202 */ /* 0x000fe40000000f00 */
[----:B------:R-:W-:Y:S02]  /*11040*/  MOV R100, R42 ;  /* 0x0000002a00647202 */ /* 0x000fe40000000f00 */
[----:B------:R-:W-:Y:S01]  /*11050*/  MOV R90, R48 ;  /* 0x00000030005a7202 */ /* 0x000fe20000000f00 */
[----:B------:R-:W-:Y:S01]  /*11060*/  VIADD R49, R17, UR43 ;  /* 0x0000002b11317c36 */ /* 0x000fe20008000000 */
[----:B------:R-:W-:-:S02]  /*11070*/  MOV R88, R50 ;  /* 0x0000003200587202 */ /* 0x000fc40000000f00 */
[----:B------:R-:W-:Y:S02]  /*11080*/  LOP3.LUT R12, R21, 0x380, RZ, 0xc0, !PT ;  /* 0x00000380150c7812 */ /* 0x000fe400078ec0ff */
[----:B------:R-:W-:Y:S01]  /*11090*/  F2FP.BF16.F32.PACK_AB R27, R86, R27 ;  /* 0x0000001b561b723e */ /* 0x000fe200000010ff */
[----:B------:R-:W0:Y:S01]  /*110a0*/  @P3 LDC R40, c[0x0][0xbec] ;  /* 0x0002fb00ff283b82 */ /* 0x000e220000000800 */
[----:B------:R-:W-:Y:S02]  /*110b0*/  SHF.R.U64 R12, R12, 0x3, RZ ;  /* 0x000000030c0c7819 */ /* 0x000fe400000012ff */
[----:B------:R-:W-:Y:S02]  /*110c0*/  SEL R91, R45, R44, P0 ;  /* 0x0000002c2d5b7207 */ /* 0x000fe40000000000 */
[----:B------:R-:W-:Y:S02]  /*110d0*/  LOP3.LUT R52, R12, R21, RZ, 0x3c, !PT ;  /* 0x000000150c347212 */ /* 0x000fe400078e3cff */
[----:B------:R-:W-:Y:S01]  /*110e0*/  SEL R64, R44, R45, P0 ;  /* 0x0000002d2c407207 */ /* 0x000fe20000000000 */
[----:B------:R-:W1:Y:S01]  /*110f0*/  @P3 LDC R43, c[0x0][0xbf0] ;  /* 0x0002fc00ff2b3b82 */ /* 0x000e620000000800 */
[----:B------:R-:W-:Y:S01]  /*11100*/  LOP3.LUT R12, R13, 0x380, RZ, 0xc0, !PT ;  /* 0x000003800d0c7812 */ /* 0x000fe200078ec0ff */
[----:B------:R-:W-:Y:S01]  /*11110*/  IMAD.X R45, RZ, RZ, R57, P4 ;  /* 0x000000ffff2d7224 */ /* 0x000fe200020e0639 */
[----:B------:R-:W-:-:S02]  /*11120*/  SEL R119, R31, R30, P0 ;  /* 0x0000001e1f777207 */ /* 0x000fc40000000000 */
[----:B------:R-:W-:Y:S02]  /*11130*/  SEL R121, R27, R26, P0 ;  /* 0x0000001a1b797207 */ /* 0x000fe40000000000 */
[----:B------:R-:W-:Y:S02]  /*11140*/  SHF.R.U64 R12, R12, 0x3, RZ ;  /* 0x000000030c0c7819 */ /* 0x000fe400000012ff */
[----:B------:R-:W-:Y:S02]  /*11150*/  SEL R78, R26, R27, P0 ;  /* 0x0000001b1a4e7207 */ /* 0x000fe40000000000 */
[----:B------:R-:W-:Y:S02]  /*11160*/  MOV R104, R38 ;  /* 0x0000002600687202 */ /* 0x000fe40000000f00 */
[----:B------:R-:W-:Y:S02]  /*11170*/  MOV R106, R36 ;  /* 0x00000024006a7202 */ /* 0x000fe40000000f00 */
[----:B------:R-:W-:Y:S01]  /*11180*/  SEL R77, R30, R31, P0 ;  /* 0x0000001f1e4d7207 */ /* 0x000fe20000000000 */
[----:B0-----:R-:W-:Y:S01]  /*11190*/  @P3 IMAD.HI.U32 R40, R49, R40, RZ ;  /* 0x0000002831283227 */ /* 0x001fe200078e00ff */
[----:B------:R-:W-:-:S02]  /*111a0*/  IADD3 R15, P1, R34, 0x6000, RZ ;  /* 0x00006000220f7810 */ /* 0x000fc40007f3e0ff */
[----:B------:R-:W-:Y:S02]  /*111b0*/  MOV R108, R56 ;  /* 0x00000038006c7202 */ /* 0x000fe40000000f00 */
[----:B------:R-:W-:Y:S01]  /*111c0*/  MOV R86, R52 ;  /* 0x0000003400567202 */ /* 0x000fe20000000f00 */
[----:B------:R-:W-:Y:S01]  /*111d0*/  IMAD.MOV.U32 R53, RZ, RZ, R49 ;  /* 0x000000ffff357224 */ /* 0x000fe200078e0031 */
[----:B------:R-:W-:Y:S02]  /*111e0*/  LOP3.LUT R44, R12, R13, RZ, 0x3c, !PT ;  /* 0x0000000d0c2c7212 */ /* 0x000fe400078e3cff */
[----:B------:R-:W-:Y:S02]  /*111f0*/  IADD3 R31, P4, R34, 0x1000, RZ ;  /* 0x00001000221f7810 */ /* 0x000fe40007f9e0ff */
[----:B-1----:R-:W-:Y:S02]  /*11200*/  @P3 SHF.R.U32.HI R53, RZ, R43, R40 ;  /* 0x0000002bff353219 */ /* 0x002fe40000011628 */
[----:B------:R-:W-:-:S02]  /*11210*/  MOV R60, R60 ;  /* 0x0000003c003c7202 */ /* 0x000fc40000000f00 */
[----:B------:R-:W-:Y:S02]  /*11220*/  LOP3.LUT R14, R15, 0x380, RZ, 0xc0, !PT ;  /* 0x000003800f0e7812 */ /* 0x000fe400078ec0ff */
[----:B------:R-:W-:Y:S02]  /*11230*/  MOV R61, R54 ;  /* 0x00000036003d7202 */ /* 0x000fe40000000f00 */
[----:B------:R-:W-:Y:S02]  /*11240*/  LOP3.LUT R30, R31, 0x380, RZ, 0xc0, !PT ;  /* 0x000003801f1e7812 */ /* 0x000fe400078ec0ff */
[----:B------:R-:W-:Y:S02]  /*11250*/  MOV R51, R46 ;  /* 0x0000002e00337202 */ /* 0x000fe40000000f00 */
[----:B------:R-:W-:Y:S02]  /*11260*/  MOV R57, R44 ;  /* 0x0000002c00397202 */ /* 0x000fe40000000f00 */
[----:B------:R-:W-:-:S02]  /*11270*/  SHF.R.U64 R14, R14, 0x3, RZ ;  /* 0x000000030e0e7819 */ /* 0x000fc400000012ff */
[----:B------:R-:W-:Y:S02]  /*11280*/  SHF.R.U64 R30, R30, 0x3, RZ ;  /* 0x000000031e1e7819 */ /* 0x000fe400000012ff */
[----:B------:R-:W-:Y:S01]  /*11290*/  LOP3.LUT R14, R14, R15, RZ, 0x3c, !PT ;  /* 0x0000000f0e0e7212 */ /* 0x000fe200078e3cff */
[--C-:B------:R-:W-:Y:S01]  /*112a0*/  IMAD.X R15, RZ, RZ, R35.reuse, P1 ;  /* 0x000000ffff0f7224 */ /* 0x100fe200008e0623 */
[----:B------:R-:W-:Y:S01]  /*112b0*/  LOP3.LUT R30, R30, R31, RZ, 0x3c, !PT ;  /* 0x0000001f1e1e7212 */ /* 0x000fe200078e3cff */
[----:B------:R-:W-:Y:S01]  /*112c0*/  IMAD.X R31, RZ, RZ, R35, P4 ;  /* 0x000000ffff1f7224 */ /* 0x000fe200020e0623 */
[C---:B------:R-:W-:Y:S02]  /*112d0*/  IADD3 R13, P4, R34.reuse, 0x7000, RZ ;  /* 0x00007000220d7810 */ /* 0x040fe40007f9e0ff */
[----:B------:R-:W-:Y:S02]  /*112e0*/  IADD3 R27, P6, R34, 0x3000, RZ ;  /* 0x00003000221b7810 */ /* 0x000fe40007fde0ff */
[----:B------:R-:W-:-:S02]  /*112f0*/  LOP3.LUT R12, R13, 0x380, RZ, 0xc0, !PT ;  /* 0x000003800d0c7812 */ /* 0x000fc400078ec0ff */
[----:B------:R-:W-:Y:S02]  /*11300*/  LOP3.LUT R26, R27, 0x380, RZ, 0xc0, !PT ;  /* 0x000003801b1a7812 */ /* 0x000fe400078ec0ff */
[----:B------:R-:W-:Y:S02]  /*11310*/  SHF.R.U64 R12, R12, 0x3, RZ ;  /* 0x000000030c0c7819 */ /* 0x000fe400000012ff */
[----:B------:R-:W-:Y:S02]  /*11320*/  SHF.R.U64 R26, R26, 0x3, RZ ;  /* 0x000000031a1a7819 */ /* 0x000fe400000012ff */
[----:B------:R-:W-:Y:S01]  /*11330*/  LOP3.LUT R12, R12, R13, RZ, 0x3c, !PT ;  /* 0x0000000d0c0c7212 */ /* 0x000fe200078e3cff */
[--C-:B------:R-:W-:Y:S01]  /*11340*/  IMAD.X R13, RZ, RZ, R35.reuse, P4 ;  /* 0x000000ffff0d7224 */ /* 0x100fe200020e0623 */
[----:B------:R-:W-:Y:S01]  /*11350*/  LOP3.LUT R26, R26, R27, RZ, 0x3c, !PT ;  /* 0x0000001b1a1a7212 */ /* 0x000fe200078e3cff */
[----:B------:R-:W-:Y:S01]  /*11360*/  IMAD.X R27, RZ, RZ, R35, P6 ;  /* 0x000000ffff1b7224 */ /* 0x000fe200030e0623 */
[----:B------:R-:W-:-:S02]  /*11370*/  IADD3 R7, P6, R34, 0x9000, RZ ;  /* 0x0000900022077810 */ /* 0x000fc40007fde0ff */
[----:B--2---:R-:W-:Y:S01]  /*11380*/  LOP3.LUT R41, R32, 0x2, RZ, 0x3c, !PT ;  /* 0x0000000220297812 */ /* 0x004fe200078e3cff */
[----:B------:R-:W-:Y:S01]  /*11390*/  SHFL.IDX PT, R83, R83, R32, 0x1c1f ;  /* 0x001c1f2053537589 */ /* 0x000fe200000e0000 */
[----:B------:R-:W-:Y:S02]  /*113a0*/  LOP3.LUT R6, R7, 0x380, RZ, 0xc0, !PT ;  /* 0x0000038007067812 */ /* 0x000fe400078ec0ff */
[----:B------:R-:W-:Y:S01]  /*113b0*/  IADD3 R21, P5, R34, 0x4000, RZ ;  /* 0x0000400022157810 */ /* 0x000fe20007fbe0ff */
[----:B------:R-:W-:Y:S01]  /*113c0*/  SHFL.IDX PT, R107, R107, R32, 0x1c1f ;  /* 0x001c1f206b6b7589 */ /* 0x000fe200000e0000 */
[----:B------:R-:W-:Y:S02]  /*113d0*/  SHF.R.U64 R6, R6, 0x3, RZ ;  /* 0x0000000306067819 */ /* 0x000fe400000012ff */
[----:B------:R-:W-:Y:S01]  /*113e0*/  LOP3.LUT R20, R21, 0x380, RZ, 0xc0, !PT ;  /* 0x0000038015147812 */ /* 0x000fe200078ec0ff */
[----:B------:R-:W0:Y:S01]  /*113f0*/  SHFL.IDX PT, R58, R58, R41, 0x1c1f ;  /* 0x001c1f293a3a7589 */ /* 0x000e2200000e0000 */
[----:B------:R-:W-:-:S02]  /*11400*/  LOP3.LUT R6, R6, R7, RZ, 0x3c, !PT ;  /* 0x0000000706067212 */ /* 0x000fc400078e3cff */
[----:B------:R-:W-:Y:S01]  /*11410*/  LOP3.LUT R7, R34, 0x380, RZ, 0xc0, !PT ;  /* 0x0000038022077812 */ /* 0x000fe200078ec0ff */
[----:B------:R-:W1:Y:S01]  /*11420*/  SHFL.IDX PT, R80, R80, R41, 0x1c1f ;  /* 0x001c1f2950507589 */ /* 0x000e6200000e0000 */
[----:B------:R-:W-:Y:S02]  /*11430*/  SHF.R.U64 R20, R20, 0x3, RZ ;  /* 0x0000000314147819 */ /* 0x000fe400000012ff */
[----:B------:R-:W-:Y:S01]  /*11440*/  SHF.R.U64 R7, R7, 0x3, RZ ;  /* 0x0000000307077819 */ /* 0x000fe200000012ff */
[----:B------:R-:W-:Y:S01]  /*11450*/  SHFL.IDX PT, R85, R85, R32, 0x1c1f ;  /* 0x001c1f2055557589 */ /* 0x000fe200000e0000 */
[----:B------:R-:W-:Y:S01]  /*11460*/  LOP3.LUT R20, R20, R21, RZ, 0x3c, !PT ;  /* 0x0000001514147212 */ /* 0x000fe200078e3cff */
[--C-:B------:R-:W-:Y:S01]  /*11470*/  IMAD.X R21, RZ, RZ, R35.reuse, P5 ;  /* 0x000000ffff157224 */ /* 0x100fe200028e0623 */
[----:B------:R-:W-:Y:S01]  /*11480*/  IADD3 R9, P5, R34, 0xa000, RZ ;  /* 0x0000a00022097810 */ /* 0x000fe20007fbe0ff */
[----:B------:R-:W2:Y:S01]  /*11490*/  SHFL.IDX PT, R42, R59, R41, 0x1c1f ;  /* 0x001c1f293b2a7589 */ /* 0x000ea200000e0000 */
[----:B------:R-:W-:Y:S01]  /*114a0*/  LOP3.LUT R34, R7, R34, RZ, 0x3c, !PT ;  /* 0x0000002207227212 */ /* 0x000fe200078e3cff */
[--C-:B------:R-:W-:Y:S01]  /*114b0*/  IMAD.X R7, RZ, RZ, R35.reuse, P6 ;  /* 0x000000ffff077224 */ /* 0x100fe200030e0623 */
[----:B------:R-:W-:Y:S01]  /*114c0*/  LOP3.LUT R8, R9, 0x380, RZ, 0xc0, !PT ;  /* 0x0000038009087812 */ /* 0x000fe200078ec0ff */
[----:B------:R-:W-:Y:S03]  /*114d0*/  SHFL.IDX PT, R89, R89, R32, 0x1c1f ;  /* 0x001c1f2059597589 */ /* 0x000fe600000e0000 */
[----:B------:R-:W-:Y:S01]  /*114e0*/  SHF.R.U64 R8, R8, 0x3, RZ ;  /* 0x0000000308087819 */ /* 0x000fe200000012ff */
[----:B------:R-:W-:Y:S03]  /*114f0*/  SHFL.IDX PT, R109, R109, R32, 0x1c1f ;  /* 0x001c1f206d6d7589 */ /* 0x000fe600000e0000 */
[----:B------:R-:W-:Y:S01]  /*11500*/  LOP3.LUT R8, R8, R9, RZ, 0x3c, !PT ;  /* 0x0000000908087212 */ /* 0x000fe200078e3cff */
[----:B------:R-:W-:Y:S01]  /*11510*/  SHFL.IDX PT, R48, R63, R41, 0x1c1f ;  /* 0x001c1f293f307589 */ /* 0x000fe200000e0000 */
[----:B0-----:R-:W-:Y:S01]  /*11520*/  SEL R36, R83, R58, P0 ;  /* 0x0000003a53247207 */ /* 0x001fe20000000000 */
[----:B------:R-:W-:Y:S01]  /*11530*/  IMAD.X R9, RZ, RZ, R35, P5 ;  /* 0x000000ffff097224 */ /* 0x000fe200028e0623 */
[----:B------:R-:W-:Y:S01]  /*11540*/  SEL R38, R58, R83, P0 ;  /* 0x000000533a267207 */ /* 0x000fe20000000000 */
[----:B------:R-:W0:Y:S01]  /*11550*/  SHFL.IDX PT, R72, R72, R41, 0x1c1f ;  /* 0x001c1f2948487589 */ /* 0x000e2200000e0000 */
[----:B-1----:R-:W-:-:S02]  /*11560*/  SEL R37, R107, R80, P0 ;  /* 0x000000506b257207 */ /* 0x002fc40000000000 */
[----:B------:R-:W-:Y:S01]  /*11570*/  SEL R39, R80, R107, P0 ;  /* 0x0000006b50277207 */ /* 0x000fe20000000000 */
[----:B------:R-:W-:Y:S04]  /*11580*/  SHFL.IDX PT, R87, R87, R32, 0x1c1f ;  /* 0x001c1f2057577589 */ /* 0x000fe800000e0000 */
[----:B------:R-:W-:Y:S01]  /*11590*/  SHFL.IDX PT, R111, R111, R32, 0x1c1f ;  /* 0x001c1f206f6f7589 */ /* 0x000fe200000e0000 */
[----:B--2---:R-:W-:Y:S02]  /*115a0*/  SEL R40, R85, R42, P0 ;  /* 0x0000002a55287207 */ /* 0x004fe40000000000 */
[----:B------:R-:W-:Y:S01]  /*115b0*/  SEL R42, R42, R85, P0 ;  /* 0x000000552a2a7207 */ /* 0x000fe20000000000 */
[----:B------:R-:W1:Y:S04]  /*115c0*/  SHFL.IDX PT, R62, R62, R41, 0x1c1f ;  /* 0x001c1f293e3e7589 */ /* 0x000e6800000e0000 */
[----:B------:R-:W2:Y:S04]  /*115d0*/  SHFL.IDX PT, R50, R73, R41, 0x1c1f ;  /* 0x001c1f2949327589 */ /* 0x000ea800000e0000 */
[----:B------:R-:W-:Y:S04]  /*115e0*/  SHFL.IDX PT, R113, R113, R32, 0x1c1f ;  /* 0x001c1f2071717589 */ /* 0x000fe800000e0000 */
[----:B------:R-:W-:Y:S01]  /*115f0*/  SHFL.IDX PT, R74, R74, R41, 0x1c1f ;  /* 0x001c1f294a4a7589 */ /* 0x000fe200000e0000 */
[----:B0-----:R-:W-:-:S03]  /*11600*/  SEL R43, R72, R109, P0 ;  /* 0x0000006d482b7207 */ /* 0x001fc60000000000 */
[----:B------:R-:W-:Y:S04]  /*11610*/  SHFL.IDX PT, R91, R91, R32, 0x1c1f ;  /* 0x001c1f205b5b7589 */ /* 0x000fe800000e0000 */
[----:B------:R-:W-:Y:S04]  /*11620*/  SHFL.IDX PT, R115, R115, R32, 0x1c1f ;  /* 0x001c1f2073737589 */ /* 0x000fe800000e0000 */
[----:B------:R-:W0:Y:S01]  /*11630*/  SHFL.IDX PT, R64, R64, R41, 0x1c1f ;  /* 0x001c1f2940407589 */ /* 0x000e2200000e0000 */
[----:B-1----:R-:W-:Y:S02]  /*11640*/  SEL R44, R87, R62, P0 ;  /* 0x0000003e572c7207 */ /* 0x002fe40000000000 */
[----:B------:R-:W-:Y:S01]  /*11650*/  SEL R46, R62, R87, P0 ;  /* 0x000000573e2e7207 */ /* 0x000fe20000000000 */
[----:B------:R-:W-:Y:S01]  /*11660*/  SHFL.IDX PT, R92, R75, R41, 0x1c1f ;  /* 0x001c1f294b5c7589 */ /* 0x000fe200000e0000 */
[----:B--2---:R-:W-:-:S02]  /*11670*/  SEL R45, R111, R50, P0 ;  /* 0x000000326f2d7207 */ /* 0x004fc40000000000 */
[----:B------:R-:W-:Y:S01]  /*11680*/  SEL R47, R50, R111, P0 ;  /* 0x0000006f322f7207 */ /* 0x000fe20000000000 */
[----:B------:R-:W-:Y:S04]  /*11690*/  SHFL.IDX PT, R93, R93, R32, 0x1c1f ;  /* 0x001c1f205d5d7589 */ /* 0x000fe800000e0000 */
[----:B------:R-:W-:Y:S04]  /*116a0*/  SHFL.IDX PT, R95, R95, R32, 0x1c1f ;  /* 0x001c1f205f5f7589 */ /* 0x000fe800000e0000 */
[----:B------:R-:W-:Y:S04]  /*116b0*/  SHFL.IDX PT, R97, R97, R32, 0x1c1f ;  /* 0x001c1f2061617589 */ /* 0x000fe800000e0000 */
[----:B------:R-:W-:Y:S04]  /*116c0*/  SHFL.IDX PT, R99, R99, R32, 0x1c1f ;  /* 0x001c1f2063637589 */ /* 0x000fe800000e0000 */
[----:B------:R-:W-:Y:S01]  /*116d0*/  SHFL.IDX PT, R101, R101, R32, 0x1c1f ;  /* 0x001c1f2065657589 */ /* 0x000fe200000e0000 */
[----:B0-----:R-:W-:-:S03]  /*116e0*/  SEL R50, R64, R91, P0 ;  /* 0x0000005b40327207 */ /* 0x001fc60000000000 */
        /* <DEDUP_REMOVED lines=20> */
[----:B------:R-:W0:Y:S04]  /*11830*/  SHFL.IDX PT, R98, R81, R41, 0x1c1f ;  /* 0x001c1f2951627589 */ /* 0x000e2800000e0000 */
[----:B------:R-:W1:Y:S04]  /*11840*/  SHFL.IDX PT, R82, R82, R41, 0x1c1f ;  /* 0x001c1f2952527589 */ /* 0x000e6800000e0000 */
[----:B------:R2:W3:Y:S04]  /*11850*/  SHFL.IDX PT, R84, R84, R41, 0x1c1f ;  /* 0x001c1f2954547589 */ /* 0x0004e800000e0000 */
[----:B------:R4:W-:Y:S01]  /*11860*/  STSM.16.M88.4 [R108], R36 ;  /* 0x000000246c007844 */ /* 0x0009e20000000200 */
[----:B--2---:R-:W-:-:S05]  /*11870*/  SEL R41, R109, R72, P0 ;  /* 0x000000486d297207 */ /* 0x004fca0000000000 */
[----:B------:R2:W-:Y:S01]  /*11880*/  STSM.16.M88.4 [R51], R40 ;  /* 0x0000002833007844 */ /* 0x0005e20000000200 */
[----:B0-----:R-:W-:Y:S02]  /*11890*/  SEL R65, R125, R98, P0 ;  /* 0x000000627d417207 */ /* 0x001fe40000000000 */
[----:B------:R-:W-:Y:S01]  /*118a0*/  SEL R67, R98, R125, P0 ;  /* 0x0000007d62437207 */ /* 0x000fe20000000000 */
[----:B------:R0:W-:Y:S01]  /*118b0*/  STSM.16.M88.4 [R106], R44 ;  /* 0x0000002c6a007844 */ /* 0x0001e20000000200 */
[----:B----4-:R-:W-:Y:S02]  /*118c0*/  SEL R36, R89, R48, P0 ;  /* 0x0000003059247207 */ /* 0x010fe40000000000 */
[----:B------:R-:W-:Y:S01]  /*118d0*/  SEL R38, R48, R89, P0 ;  /* 0x0000005930267207 */ /* 0x000fe20000000000 */
[----:B------:R-:W-:Y:S01]  /*118e0*/  IMAD.MOV R48, RZ, RZ, -R53 ;  /* 0x000000ffff307224 */ /* 0x000fe200078e0a35 */
[----:B------:R-:W-:Y:S02]  /*118f0*/  SEL R37, R113, R74, P0 ;  /* 0x0000004a71257207 */ /* 0x000fe40000000000 */
[----:B------:R-:W-:Y:S01]  /*11900*/  SEL R39, R74, R113, P0 ;  /* 0x000000714a277207 */ /* 0x000fe20000000000 */
[----:B------:R-:W-:Y:S01]  /*11910*/  IMAD R55, R33, R48, R49 ;  /* 0x0000003021377224 */ /* 0x000fe200078e0231 */
[----:B------:R-:W-:-:S02]  /*11920*/  SEL R48, R91, R64, P0 ;  /* 0x000000405b307207 */ /* 0x000fc40000000000 */
[----:B------:R-:W-:Y:S01]  /*11930*/  SEL R49, R115, R92, P0 ;  /* 0x0000005c73317207 */ /* 0x000fe20000000000 */
[----:B------:R4:W-:Y:S01]  /*11940*/  STSM.16.M88.4 [R104], R36 ;  /* 0x0000002468007844 */ /* 0x0009e20000000200 */
[----:B--2---:R-:W-:Y:S02]  /*11950*/  SEL R51, R92, R115, P0 ;  /* 0x000000735c337207 */ /* 0x004fe40000000000 */
[----:B------:R-:W-:Y:S01]  /*11960*/  SEL R40, R93, R52, P0 ;  /* 0x000000345d287207 */ /* 0x000fe20000000000 */
[----:B0-----:R-:W-:Y:S01]  /*11970*/  IMAD.U32 R44, RZ, RZ, UR5 ;  /* 0x00000005ff2c7e24 */ /* 0x001fe2000f8e00ff */
[----:B------:R-:W-:Y:S01]  /*11980*/  SEL R42, R52, R93, P0 ;  /* 0x0000005d342a7207 */ /* 0x000fe20000000000 */
[----:B------:R-:W-:Y:S01]  /*11990*/  STSM.16.M88.4 [R102], R48 ;  /* 0x0000003066007844 */ /* 0x000fe20000000200 */
[----:B------:R-:W-:Y:S01]  /*119a0*/  SEL R41, R117, R76, P0 ;  /* 0x0000004c75297207 */ /* 0x000fe20000000000 */
[----:B------:R-:W-:Y:S01]  /*119b0*/  VIADD R52, R203, UR43 ;  /* 0x0000002bcb347c36 */ /* 0x000fe20008000000 */
[----:B------:R-:W-:Y:S01]  /*119c0*/  SEL R43, R76, R117, P0 ;  /* 0x000000754c2b7207 */ /* 0x000fe20000000000 */
[----:B------:R-:W-:Y:S01]  /*119d0*/  ULDC UR5, c[0x0][0xa88] ;  /* 0x0002a20000057ab9 */ /* 0x000fe20000000800 */
[----:B------:R-:W-:Y:S01]  /*119e0*/  SEL R46, R66, R95, P0 ;  /* 0x0000005f422e7207 */ /* 0x000fe20000000000 */
[----:B------:R-:W-:Y:S01]  /*119f0*/  IMAD R85, R33, UR5, RZ ;  /* 0x0000000521557c24 */ /* 0x000fe2000f8e02ff */
[----:B------:R-:W-:Y:S01]  /*11a00*/  SEL R45, R119, R94, P0 ;  /* 0x0000005e772d7207 */ /* 0x000fe20000000000 */
[----:B------:R0:W-:Y:S01]  /*11a10*/  STSM.16.M88.4 [R100], R40 ;  /* 0x0000002864007844 */ /* 0x0001e20000000200 */
[----:B------:R-:W-:-:S02]  /*11a20*/  SEL R47, R94, R119, P0 ;  /* 0x000000775e2f7207 */ /* 0x000fc40000000000 */
[----:B----4-:R-:W-:Y:S02]  /*11a30*/  SHF.R.S32.HI R37, RZ, 0x1f, R53 ;  /* 0x0000001fff257819 */ /* 0x010fe40000011435 */
[----:B------:R-:W-:Y:S02]  /*11a40*/  IADD3 R36, P1, R53, UR6, RZ ;  /* 0x0000000635247c10 */ /* 0x000fe4000ff3e0ff */
[----:B------:R-:W-:Y:S02]  /*11a50*/  SHF.R.S32.HI R38, RZ, 0x1f, R55 ;  /* 0x0000001fff267819 */ /* 0x000fe40000011437 */
[----:B------:R-:W-:Y:S01]  /*11a60*/  IADD3.X R37, R37, UR7, R44, P1, !PT ;  /* 0x0000000725257c10 */ /* 0x000fe20008ffe42c */
[----:B------:R-:W-:Y:S01]  /*11a70*/  ULDC.64 UR6, c[0x0][0xb88] ;  /* 0x0002e20000067ab9 */ /* 0x000fe20000000a00 */
[----:B------:R-:W-:Y:S01]  /*11a80*/  SEL R44, R95, R66, P0 ;  /* 0x000000425f2c7207 */ /* 0x000fe20000000000 */
[----:B------:R-:W-:Y:S01]  /*11a90*/  IMAD R38, R38, UR6, RZ ;  /* 0x0000000626267c24 */ /* 0x000fe2000f8e02ff */
[----:B------:R-:W-:Y:S01]  /*11aa0*/  LOP3.LUT P1, RZ, R201, 0x3, RZ, 0xc0, !PT ;  /* 0x00000003c9ff7812 */ /* 0x000fe2000782c0ff */
[----:B------:R-:W-:Y:S01]  /*11ab0*/  IMAD.WIDE.U32 R36, R55, UR6, R36 ;  /* 0x0000000637247c25 */ /* 0x000fe2000f8e0024 */
[----:B------:R-:W-:Y:S01]  /*11ac0*/  SEL R64, R101, R54, P0 ;  /* 0x0000003665407207 */ /* 0x000fe20000000000 */
[----:B------:R2:W-:Y:S01]  /*11ad0*/  STSM.16.M88.4 [R57], R44 ;  /* 0x0000002c39007844 */ /* 0x0005e20000000200 */
[----:B0-----:R-:W-:Y:S01]  /*11ae0*/  SEL R40, R97, R32, P0 ;  /* 0x0000002061287207 */ /* 0x001fe20000000000 */
[----:B------:R-:W-:Y:S01]  /*11af0*/  IMAD R55, R55, UR7, R38 ;  /* 0x0000000737377c24 */ /* 0x000fe2000f8e0226 */
[----:B------:R-:W-:Y:S01]  /*11b00*/  ULDC.64 UR6, c[0x0][0xb50] ;  /* 0x0002d40000067ab9 */ /* 0x000fe20000000a00 */
[----:B------:R-:W-:Y:S01]  /*11b10*/  VIADD R38, R52, 0x8 ;  /* 0x0000000834267836 */ /* 0x000fe20000000000 */
[----:B------:R-:W-:Y:S01]  /*11b20*/  LEA R48, P4, R36, UR6, 0x2 ;  /* 0x0000000624307c11 */ /* 0x000fe2000f8810ff */
[----:B------:R-:W-:Y:S01]  /*11b30*/  IMAD.IADD R37, R37, 0x1, R55 ;  /* 0x0000000125257824 */ /* 0x000fe200078e0237 */
[----:B------:R-:W-:-:S02]  /*11b40*/  SEL R42, R32, R97, P0 ;  /* 0x00000061202a7207 */ /* 0x000fc40000000000 */
[----:B------:R-:W-:Y:S01]  /*11b50*/  SEL R41, R121, R78, P0 ;  /* 0x0000004e79297207 */ /* 0x000fe20000000000 */
[----:B------:R-:W-:Y:S01]  /*11b60*/  SHFL.IDX PT, R62, R48, RZ, 0x1c1f ;  /* 0x001c1fff303e7589 */ /* 0x000fe200000e0000 */
[----:B------:R-:W-:Y:S02]  /*11b70*/  LEA.HI.X R36, R36, UR7, R37, 0x2, P4 ;  /* 0x0000000724247c11 */ /* 0x000fe4000a0f1425 */
[----:B------:R-:W-:Y:S01]  /*11b80*/  SEL R43, R78, R121, P0 ;  /* 0x000000794e2b7207 */ /* 0x000fe20000000000 */
[----:B------:R-:W-:Y:S01]  /*11b90*/  SHFL.IDX PT, R72, R48, 0x1, 0x1c1f ;  /* 0x003c1f0030487f89 */ /* 0x000fe200000e0000 */
[----:B------:R-:W-:Y:S02]  /*11ba0*/  ISETP.GE.OR P2, PT, R52, R85, P1 ;  /* 0x000000553400720c */ /* 0x000fe40000f46670 */
[----:B--2---:R-:W-:Y:S01]  /*11bb0*/  SEL R44, R99, R68, P0 ;  /* 0x00000044632c7207 */ /* 0x004fe20000000000 */
[----:B------:R-:W0:Y:S01]  /*11bc0*/  SHFL.IDX PT, R63, R36, RZ, 0x1c1f ;  /* 0x001c1fff243f7589 */ /* 0x000e2200000e0000 */
[----:B------:R-:W-:-:S02]  /*11bd0*/  SEL R46, R68, R99, P0 ;  /* 0x00000063442e7207 */ /* 0x000fc40000000000 */
[----:B------:R-:W-:Y:S01]  /*11be0*/  SEL R45, R123, R96, P0 ;  /* 0x000000607b2d7207 */ /* 0x000fe20000000000 */
[----:B------:R2:W4:Y:S01]  /*11bf0*/  SHFL.IDX PT, R73, R36, 0x1, 0x1c1f ;  /* 0x003c1f0024497f89 */ /* 0x00052200000e0000 */
[----:B------:R-:W-:Y:S02]  /*11c00*/  SEL R47, R96, R123, P0 ;  /* 0x0000007b602f7207 */ /* 0x000fe40000000000 */
[----:B------:R-:W-:Y:S01]  /*11c10*/  SEL R66, R54, R101, P0 ;  /* 0x0000006536427207 */ /* 0x000fe20000000000 */
[----:B------:R-:W-:Y:S01]  /*11c20*/  STSM.16.M88.4 [R90], R40 ;  /* 0x000000285a007844 */ /* 0x000fe20000000200 */
[----:B------:R-:W-:Y:S02]  /*11c30*/  ISETP.GE.OR P1, PT, R38, R85, P1 ;  /* 0x000000552600720c */ /* 0x000fe40000f26670 */
[----:B------:R-:W-:Y:S01]  /*11c40*/  SEL R76, R103, R70, P0 ;  /* 0x00000046674c7207 */ /* 0x000fe20000000000 */
[----:B------:R-:W-:Y:S01]  /*11c50*/  STSM.16.M88.4 [R88], R44 ;  /* 0x0000002c58007844 */ /* 0x000fe20000000200 */
[----:B------:R-:W-:-:S02]  /*11c60*/  SEL R78, R70, R103, P0 ;  /* 0x00000067464e7207 */ /* 0x000fc40000000000 */
[----:B-1----:R-:W-:Y:S01]  /*11c70*/  SEL R77, R127, R82, P0 ;  /* 0x000000527f4d7207 */ /* 0x002fe20000000000 */
[----:B------:R-:W-:Y:S01]  /*11c80*/  STSM.16.M88.4 [R86], R64 ;  /* 0x0000004056007844 */ /* 0x000fe20000000200 */
[----:B------:R-:W-:Y:S02]  /*11c90*/  SEL R79, R82, R127, P0 ;  /* 0x0000007f524f7207 */ /* 0x000fe40000000000 */
[----:B---3--:R-:W-:Y:S02]  /*11ca0*/  SEL R37, R129, R84, P0 ;  /* 0x0000005481257207 */ /* 0x008fe40000000000 */
[----:B------:R-:W-:Y:S01]  /*11cb0*/  SEL R39, R84, R129, P0 ;  /* 0x0000008154277207 */ /* 0x000fe20000000000 */
[----:B------:R-:W-:Y:S01]  /*11cc0*/  STSM.16.M88.4 [R61], R76 ;  /* 0x0000004c3d007844 */ /* 0x000fe20000000200 */
[----:B--2---:R-:W-:Y:S02]  /*11cd0*/  SEL R36, R105, R56, P0 ;  /* 0x0000003869247207 */ /* 0x004fe40000000000 */
[----:B------:R-:W-:-:S05]  /*11ce0*/  SEL R38, R56, R105, P0 ;  /* 0x0000006938267207 */ /* 0x000fca0000000000 */
[----:B------:R-:W-:Y:S01]  /*11cf0*/  STSM.16.M88.4 [R60], R36 ;  /* 0x000000243c007844 */ /* 0x000fe20000000200 */
[----:B------:R-:W-:Y:S01]  /*11d00*/  BAR.SYNC.DEFER_BLOCKING 0x1, 0x100 ;  /* 0x0044000000007b1d */ /* 0x000fe20000010000 */
[----:B------:R-:W-:-:S05]  /*11d10*/  UIMAD UR5, UR10, UR8, URZ ;  /* 0x000000080a0572a4 */ /* 0x000fca000f8e023f */
[----:B0-----:R-:W-:Y:S01]  /*11d20*/  @!P2 ST.E desc[UR48][R62.64], R2 ;  /* 0x000000023e00a985 */ /* 0x001fe2000c101930 */
[----:B------:R-:W-:Y:S01]  /*11d30*/  UIMAD.WIDE.U32 UR6, UR41, UR8, URZ ;  /* 0x00000008290672a5 */ /* 0x000fe2000f8e003f */
[----:B------:R-:W-:Y:S02]  /*11d40*/  ULDC.64 UR10, c[0x0][0xaf0] ;  /* 0x0002bc00000a7ab9 */ /* 0x000fe40000000a00 */
[----:B----4-:R0:W-:Y:S04]  /*11d50*/  @!P1 ST.E desc[UR48][R72.64], R0 ;  /* 0x0000000048009985 */ /* 0x0101e8000c101930 */
[----:B------:R1:W5:Y:S04]  /*11d60*/  LD.E.128 R52, desc[UR48][R30.64] ;  /* 0x000000301e347980 */ /* 0x000368000c101d00 */
[----:B------:R2:W5:Y:S01]  /*11d70*/  LD.E.128 R48, desc[UR48][R28.64] ;  /* 0x000000301c307980 */ /* 0x000562000c101d00 */
[----:B0-----:R-:W-:-:S03]  /*11d80*/  IMAD R0, R23, 0x20, R200 ;  /* 0x0000002017007824 */ /* 0x001fc600078e02c8 */
[----:B------:R0:W5:Y:S01]  /*11d90*/  LD.E.128 R76, desc[UR48][R6.64] ;  /* 0x00000030064c7980 */ /* 0x000162000c101d00 */
[----:B-1----:R-:W1:Y:S01]  /*11da0*/  @P3 LDC R31, c[0x0][0xbec] ;  /* 0x0002fb00ff1f3b82 */ /* 0x002e620000000800 */
[----:B------:R-:W-:Y:S02]  /*11db0*/  UIMAD UR5, UR41, UR9, UR5 ;  /* 0x00000009290572a4 */ /* 0x000fe4000f8e0205 */
[----:B------:R-:W-:Y:S01]  /*11dc0*/  UIMAD UR8, UR12, UR10, URZ ;  /* 0x0000000a0c0872a4 */ /* 0x000fe2000f8e023f */
[----:B------:R3:W5:Y:S04]  /*11dd0*/  LD.E.128 R80, desc[UR48][R4.64] ;  /* 0x0000003004507980 */ /* 0x000768000c101d00 */
[----:B--2---:R-:W2:Y:S01]  /*11de0*/  @P3 LDC R29, c[0x0][0xbf0] ;  /* 0x0002fc00ff1d3b82 */ /* 0x004ea20000000800 */
[----:B0-----:R-:W-:Y:S01]  /*11df0*/  VIADD R6, R0, UR43 ;  /* 0x0000002b00067c36 */ /* 0x001fe20008000000 */
[----:B------:R-:W-:Y:S01]  /*11e00*/  UIADD3 UR7, UR7, UR5, URZ ;  /* 0x0000000507077290 */ /* 0x000fe2000fffe03f */
[----:B------:R-:W5:Y:S02]  /*11e10*/  LD.E.128 R56, desc[UR48][R34.64] ;  /* 0x0000003022387980 */ /* 0x000f64000c101d00 */
[----:B------:R-:W-:Y:S01]  /*11e20*/  IMAD.MOV.U32 R7, RZ, RZ, R6 ;  /* 0x000000ffff077224 */ /* 0x000fe200078e0006 */
[----:B------:R-:W-:Y:S01]  /*11e30*/  UIMAD UR5, UR44, UR11, UR8 ;  /* 0x0000000b2c0572a4 */ /* 0x000fe2000f8e0208 */
[----:B------:R-:W5:Y:S01]  /*11e40*/  LD.E.128 R40, desc[UR48][R26.64] ;  /* 0x000000301a287980 */ /* 0x000f62000c101d00 */
[----:B------:R-:W-:Y:S01]  /*11e50*/  UIMAD.WIDE.U32 UR6, UR44, UR10, UR6 ;  /* 0x0000000a2c0672a5 */ /* 0x000fe2000f8e0006 */
[----:B------:R-:W-:-:S02]  /*11e60*/  ULDC.64 UR8, c[0x0][0xae0] ;  /* 0x0002b80000087ab9 */ /* 0x000fc40000000a00 */
[----:B------:R-:W5:Y:S04]  /*11e70*/  LD.E.128 R68, desc[UR48][R20.64] ;  /* 0x0000003014447980 */ /* 0x000f68000c101d00 */
[----:B------:R-:W5:Y:S01]  /*11e80*/  LD.E.128 R64, desc[UR48][R24.64] ;  /* 0x0000003018407980 */ /* 0x000f62000c101d00 */
[----:B-1----:R-:W-:Y:S01]  /*11e90*/  @P3 IMAD.HI.U32 R0, R6, R31, RZ ;  /* 0x0000001f06003227 */ /* 0x002fe200078e00ff */
[----:B------:R-:W-:Y:S02]  /*11ea0*/  UIADD3 UR5, UR7, UR5, URZ ;  /* 0x0000000507057290 */ /* 0x000fe4000fffe03f */
[----:B------:R-:W5:Y:S04]  /*11eb0*/  LD.E.128 R44, desc[UR48][R14.64] ;  /* 0x000000300e2c7980 */ /* 0x000f68000c101d00 */
[----:B------:R-:W5:Y:S01]  /*11ec0*/  LD.E.128 R36, desc[UR48][R12.64] ;  /* 0x000000300c247980 */ /* 0x000f62000c101d00 */
[----:B--2---:R-:W-:-:S03]  /*11ed0*/  @P3 SHF.R.U32.HI R7, RZ, R29, R0 ;  /* 0x0000001dff073219 */ /* 0x004fc60000011600 */
[----:B------:R0:W5:Y:S01]  /*11ee0*/  LD.E.128 R72, desc[UR48][R8.64] ;  /* 0x0000003008487980 */ /* 0x000162000c101d00 */
[--C-:B------:R-:W-:Y:S01]  /*11ef0*/  SHF.R.S32.HI R0, RZ, 0x1f, R7.reuse ;  /* 0x0000001fff007819 */ /* 0x100fe20000011407 */
[----:B------:R-:W-:Y:S02]  /*11f00*/  IMAD.MOV R2, RZ, RZ, -R7 ;  /* 0x000000ffff027224 */ /* 0x000fe400078e0a07 */
[----:B---3--:R-:W-:Y:S01]  /*11f10*/  IMAD.U32 R5, RZ, RZ, UR7 ;  /* 0x00000007ff057e24 */ /* 0x008fe2000f8e00ff */
[----:B------:R1:W5:Y:S01]  /*11f20*/  LD.E.128 R60, desc[UR48][R10.64] ;  /* 0x000000300a3c7980 */ /* 0x000362000c101d00 */
[----:B------:R-:W-:Y:S02]  /*11f30*/  IMAD R0, R0, UR8, RZ ;  /* 0x0000000800007c24 */ /* 0x000fe4000f8e02ff */
[----:B------:R-:W-:Y:S01]  /*11f40*/  IMAD R33, R33, R2, R6 ;  /* 0x0000000221217224 */ /* 0x000fe200078e0206 */
[----:B------:R-:W-:Y:S01]  /*11f50*/  @!PT LDS RZ, [RZ] ;  /* 0x00000000fffff984 */ /* 0x000fe20000000800 */
[----:B------:R-:W-:Y:S01]  /*11f60*/  @!PT LDS RZ, [RZ] ;  /* 0x00000000fffff984 */ /* 0x000fe20000000800 */
[----:B------:R-:W-:Y:S01]  /*11f70*/  @!PT LDS RZ, [RZ] ;  /* 0x00000000fffff984 */ /* 0x000fe20000000800 */
[----:B------:R-:W-:Y:S01]  /*11f80*/  @!PT LDS RZ, [RZ] ;  /* 0x00000000fffff984 */ /* 0x000fe20000000800 */
[----:B------:R2:W-:Y:S06]  /*11f90*/  MEMBAR.ALL.CTA ;  /* 0x0000000000007992 */ /* 0x0005ec0000008000 */
[----:B--2---:R-:W2:Y:S01]  /*11fa0*/  FENCE.VIEW.ASYNC.S ;  /* 0x00000000000073c6 */ /* 0x004ea20000000000 */
[----:B------:R-:W-:Y:S01]  /*11fb0*/  IMAD.U32 R4, RZ, RZ, UR6 ;  /* 0x00000006ff047e24 */ /* 0x000fe2000f8e00ff */
[----:B------:R-:W-:Y:S01]  /*11fc0*/  ULDC.64 UR6, c[0x0][0xad8] ;  /* 0x0002b60000067ab9 */ /* 0x000fe20000000a00 */
[----:B------:R-:W-:-:S02]  /*11fd0*/  IMAD.U32 R5, RZ, RZ, UR5 ;  /* 0x00000005ff057e24 */ /* 0x000fc4000f8e00ff */
[C---:B0-----:R-:W-:Y:S01]  /*11fe0*/  IMAD R9, R7.reuse, UR9, R0 ;  /* 0x0000000907097c24 */ /* 0x041fe2000f8e0200 */
[----:B------:R-:W-:Y:S01]  /*11ff0*/  SHF.R.S32.HI R0, RZ, 0x1f, R33 ;  /* 0x0000001fff007819 */ /* 0x000fe20000011421 */
[----:B------:R-:W-:-:S04]  /*12000*/  IMAD.WIDE.U32 R4, R7, UR8, R4 ;  /* 0x0000000807047c25 */ /* 0x000fc8000f8e0004 */
[----:B------:R-:W-:Y:S02]  /*12010*/  IMAD.IADD R5, R5, 0x1, R9 ;  /* 0x0000000105057824 */ /* 0x000fe400078e0209 */
[----:B------:R-:W-:Y:S02]  /*12020*/  IMAD R2, R0, UR6, RZ ;  /* 0x0000000600027c24 */ /* 0x000fe4000f8e02ff */
[----:B-1----:R-:W-:Y:S02]  /*12030*/  VIADD R10, R200, UR43 ;  /* 0x0000002bc80a7c36 */ /* 0x002fe40008000000 */
        /* <DEDUP_REMOVED lines=12> */
[----:B--2---:R0:W1:Y:S01]  /*12100*/  SHFL.IDX PT, R7, R8, RZ, 0x181f ;  /* 0x00181fff08077589 */ /* 0x00406200000e0000 */
        /* <DEDUP_REMOVED lines=9> */
[CC--:B-1----:R-:W-:Y:S02]  /*121a0*/  @!P4 LEA R2, P6, R18.reuse, R7.reuse, 0x1 ;  /* 0x000000071202c211 */ /* 0x0c2fe400078c08ff */
[CC--:B------:R-:W-:Y:S02]  /*121b0*/  @!P3 LEA R4, P5, R19.reuse, R7.reuse, 0x1 ;  /* 0x000000071304b211 */ /* 0x0c0fe400078a08ff */
[-C--:B0-2---:R-:W-:Y:S02]  /*121c0*/  @!P4 LEA.HI.X R3, R18, R0.reuse, R207, 0x1, P6 ;  /* 0x000000001203c211 */ /* 0x085fe400030f0ccf */
[C---:B------:R-:W-:Y:S02]  /*121d0*/  @!P2 LEA R6, P6, R22.reuse, R7, 0x1 ;  /* 0x000000071606a211 */ /* 0x040fe400078c08ff */
[-C--:B------:R-:W-:Y:S01]  /*121e0*/  @!P3 LEA.HI.X R5, R19, R0.reuse, R206, 0x1, P5 ;  /* 0x000000001305b211 */ /* 0x080fe200028f0cce */
[----:B-----5:R3:W-:Y:S01]  /*121f0*/  @!P4 ST.E.128 desc[UR48][R2.64], R56 ;  /* 0x000000380200c985 */ /* 0x0207e2000c101d30 */
[----:B------:R-:W-:-:S03]  /*12200*/  @!P2 LEA.HI.X R7, R22, R0, R205, 0x1, P6 ;  /* 0x000000001607a211 */ /* 0x000fc600030f0ccd */
[----:B------:R3:W-:Y:S04]  /*12210*/  @!P3 ST.E.128 desc[UR48][R4.64], R68 ;  /* 0x000000440400b985 */ /* 0x0007e8000c101d30 */
[----:B------:R3:W-:Y:S02]  /*12220*/  @!P2 ST.E.128 desc[UR48][R6.64], R80 ;  /* 0x000000500600a985 */ /* 0x0007e4000c101d30 */
.L_x_1058:
[----:B------:R-:W-:Y:S05]  /*12230*/  BSYNC B1 ;  /* 0x0000000000017941 */ /* 0x000fea0003800000 */
.L_x_1057:
        /* <DEDUP_REMOVED lines=9> */
[CC--:B------:R-:W-:Y:S02]  /*122d0*/  @!P5 LEA R4, P2, R19.reuse, R7.reuse, 0x1 ;  /* 0x000000071304d211 */ /* 0x0c0fe400078408ff */
[----:B------:R-:W-:Y:S02]  /*122e0*/  @!P6 LEA R6, P3, R22, R7, 0x1 ;  /* 0x000000071606e211 */ /* 0x000fe400078608ff */
[-C--:B0---4-:R-:W-:Y:S02]  /*122f0*/  @!P4 LEA.HI.X R3, R18, R0.reuse, R207, 0x1, P1 ;  /* 0x000000001203c211 */ /* 0x091fe400008f0ccf */
[-C--:B------:R-:W-:Y:S02]  /*12300*/  @!P5 LEA.HI.X R5, R19, R0.reuse, R206, 0x1, P2 ;  /* 0x000000001305d211 */ /* 0x080fe400010f0cce */
[----:B------:R-:W-:Y:S01]  /*12310*/  @!P6 LEA.HI.X R7, R22, R0, R205, 0x1, P3 ;  /* 0x000000001607e211 */ /* 0x000fe200018f0ccd */
[----:B-----5:R3:W-:Y:S04]  /*12320*/  @!P4 ST.E.128 desc[UR48][R2.64], R52 ;  /* 0x000000340200c985 */ /* 0x0207e8000c101d30 */
[----:B------:R3:W-:Y:S04]  /*12330*/  @!P5 ST.E.128 desc[UR48][R4.64], R64 ;  /* 0x000000400400d985 */ /* 0x0007e8000c101d30 */
[----:B------:R3:W-:Y:S02]  /*12340*/  @!P6 ST.E.128 desc[UR48][R6.64], R76 ;  /* 0x0000004c0600e985 */ /* 0x0007e4000c101d30 */
.L_x_1060:
[----:B------:R-:W-:Y:S05]  /*12350*/  BSYNC B1 ;  /* 0x0000000000017941 */ /* 0x000fea0003800000 */
.L_x_1059:
        /* <DEDUP_REMOVED lines=11> */
[-C--:B0-----:R-:W-:Y:S02]  /*12410*/  @!P3 LEA.HI.X R3, R18, R0.reuse, R207, 0x1, P0 ;  /* 0x000000001203b211 */ /* 0x081fe400000f0ccf */
[-C--:B------:R-:W-:Y:S02]  /*12420*/  @!P4 LEA.HI.X R5, R19, R0.reuse, R206, 0x1, P1 ;  /* 0x000000001305c211 */ /* 0x080fe400008f0cce */
[----:B------:R-:W-:Y:S01]  /*12430*/  @!P5 LEA.HI.X R7, R22, R0, R205, 0x1, P2 ;  /* 0x000000001607d211 */ /* 0x000fe200010f0ccd */
[----:B-----5:R3:W-:Y:S04]  /*12440*/  @!P3 ST.E.128 desc[UR48][R2.64], R48 ;  /* 0x000000300200b985 */ /* 0x0207e8000c101d30 */
[----:B------:R3:W-:Y:S04]  /*12450*/  @!P4 ST.E.128 desc[UR48][R4.64], R44 ;  /* 0x0000002c0400c985 */ /* 0x0007e8000c101d30 */
[----:B------:R3:W-:Y:S02]  /*12460*/  @!P5 ST.E.128 desc[UR48][R6.64], R72 ;  /* 0x000000480600d985 */ /* 0x0007e4000c101d30 */
.L_x_1062:
[----:B------:R-:W-:Y:S05]  /*12470*/  BSYNC B1 ;  /* 0x0000000000017941 */ /* 0x000fea0003800000 */
.L_x_1061:
[----:B0-----:R-:W-:Y:S01]  /*12480*/  VIADD R0, R10, 0x60 ;  /* 0x000000600a007836 */ /* 0x001fe20000000000 */
[----:B--2-4-:R-:W0:Y:S04]  /*12490*/  SHFL.IDX PT, R9, R9, 0x3, 0x181f ;  /* 0x00781f0009097f89 */ /* 0x014e2800000e0000 */
[----:B------:R-:W-:Y:S01]  /*124a0*/  ISETP.GE.AND P0, PT, R0, R85, PT ;  /* 0x000000550000720c */ /* 0x000fe20003f06270 */
[----:B-1-3--:R1:W2:-:S12]  /*124b0*/  SHFL.IDX PT, R7, R8, 0x3, 0x181f ;  /* 0x00781f0008077f89 */ /* 0x00a29800000e0000 */
[----:B-1----:R-:W-:Y:S05]  /*124c0*/  @P0 BRA `(.L_x_1063) ;  /* 0x0000000800d00947 */ /* 0x002fea0003800000 */
[----:B------:R-:W-:Y:S02]  /*124d0*/  ULDC UR5, c[0x0][0xac8] ;  /* 0x0002b20000057ab9 */ /* 0x000fe40000000800 */
[----:B------:R-:W-:Y:S02]  /*124e0*/  ISETP.GE.AND P2, PT, R18, UR5, PT ;  /* 0x0000000512007c0c */ /* 0x000fe4000bf46270 */
[----:B------:R-:W-:-:S11]  /*124f0*/  ISETP.GE.AND P3, PT, R19, UR5, PT ;  /* 0x0000000513007c0c */ /* 0x000fd6000bf66270 */
[CC--:B--2---:R-:W-:Y:S02]  /*12500*/  @!P2 LEA R2, P0, R18.reuse, R7.reuse, 0x1 ;  /* 0x000000071202a211 */ /* 0x0c4fe400078008ff */
[C---:B------:R-:W-:Y:S02]  /*12510*/  @!P3 LEA R4, P1, R19.reuse, R7, 0x1 ;  /* 0x000000071304b211 */ /* 0x040fe400078208ff */
[-C--:B0-----:R-:W-:Y:S02]  /*12520*/  @!P2 LEA.HI.X R3, R18, R9.reuse, R207, 0x1, P0 ;  /* 0x000000091203a211 */ /* 0x081fe400000f0ccf */
[----:B------:R-:W-:Y:S02]  /*12530*/  @!P3 LEA.HI.X R5, R19, R9, R206, 0x1, P1 ;  /* 0x000000091305b211 */ /* 0x000fe400008f0cce */
[----:B------:R-:W-:Y:S01]  /*12540*/  ISETP.GE.AND P0, PT, R22, UR5, PT ;  /* 0x0000000516007c0c */ /* 0x000fe2000bf06270 */
[----:B-----5:R0:W-:Y:S04]  /*12550*/  @!P2 ST.E.128 desc[UR48][R2.64], R40 ;  /* 0x000000280200a985 */ /* 0x0201e8000c101d30 */
[----:B------:R0:W-:Y:S08]  /*12560*/  @!P3 ST.E.128 desc[UR48][R4.64], R36 ;  /* 0x000000240400b985 */ /* 0x0001f0000c101d30 */
[----:B------:R-:W-:Y:S05]  /*12570*/  @P0 BRA `(.L_x_1063) ;  /* 0x0000000800a40947 */ /* 0x000fea0003800000 */
[----:B0-----:R-:W-:-:S04]  /*12580*/  LEA R2, P0, R22, R7, 0x1 ;  /* 0x0000000716027211 */ /* 0x001fc800078008ff */
[----:B------:R-:W-:-:S05]  /*12590*/  LEA.HI.X R3, R22, R9, R205, 0x1, P0 ;  /* 0x0000000916037211 */ /* 0x000fca00000f0ccd */
[----:B------:R0:W-:Y:S01]  /*125a0*/  ST.E.128 desc[UR48][R2.64], R60 ;  /* 0x0000003c02007985 */ /* 0x0001e2000c101d30 */
[----:B------:R-:W-:Y:S05]  /*125b0*/  BRA `(.L_x_1063) ;  /* 0x0000000800947947 */ /* 0x000fea0003800000 */
.L_x_1056:
[----:B------:R-:W0:Y:S01]  /*125c0*/  LDC R8, c[0x0][0xbe8] ;  /* 0x0002fa00ff087b82 */ /* 0x000e220000000800 */
[----:B------:R-:W-:Y:S01]  /*125d0*/  ISETP.GE.AND P0, PT, R208, 0x80, PT ;  /* 0x00000080d000780c */ /* 0x000fe20003f06270 */
[----:B------:R-:W-:Y:S01]  /*125e0*/  USHF.R.S32.HI UR8, URZ, 0x1f, UR41 ;  /* 0x0000001f3f087899 */ /* 0x000fe20008011429 */
[----:B------:R-:W-:Y:S01]  /*125f0*/  BSSY B1, `(.L_x_1064) ;  /* 0x000002f000017945 */ /* 0x000fe20003800000 */
[----:B------:R-:W-:Y:S01]  /*12600*/  USHF.R.S32.HI UR9, URZ, 0x1f, UR44 ;  /* 0x0000001f3f097899 */ /* 0x000fe2000801142c */
[----:B------:R-:W-:Y:S01]  /*12610*/  IMAD R6, R23, 0x20, R200 ;  /* 0x0000002017067824 */ /* 0x000fe200078e02c8 */
[----:B0-----:R-:W-:-:S13]  /*12620*/  ISETP.NE.AND P1, PT, R8, 0x1, PT ;  /* 0x000000010800780c */ /* 0x001fda0003f25270 */
[----:B------:R-:W0:Y:S08]  /*12630*/  @P1 LDC R9, c[0x0][0xbec] ;  /* 0x0002fb00ff091b82 */ /* 0x000e300000000800 */
[----:B------:R-:W1:Y:S01]  /*12640*/  @P1 LDC R11, c[0x0][0xbf0] ;  /* 0x0002fc00ff0b1b82 */ /* 0x000e620000000800 */
[----:B------:R-:W-:Y:S05]  /*12650*/  @P0 BRA `(.L_x_1065) ;  /* 0x0000000000a00947 */ /* 0x000fea0003800000 */
[----:B------:R-:W2:Y:S01]  /*12660*/  S2R R0, SR_TID.X ;  /* 0x0000000000007919 */ /* 0x000ea20000002100 */
[----:B------:R-:W3:Y:S01]  /*12670*/  LDC R3, c[0x0][0xbe8] ;  /* 0x0002fa00ff037b82 */ /* 0x000ee20000000800 */
[----:B------:R-:W-:Y:S01]  /*12680*/  IMAD.U32 R4, RZ, RZ, UR43 ;  /* 0x0000002bff047e24 */ /* 0x000fe2000f8e00ff */
[----:B------:R-:W-:Y:S02]  /*12690*/  ULDC UR5, c[0x0][0xa88] ;  /* 0x0002a20000057ab9 */ /* 0x000fe40000000800 */
[----:B---3--:R-:W-:Y:S02]  /*126a0*/  IMAD R5, R3, UR5, RZ ;  /* 0x0000000503057c24 */ /* 0x008fe4000f8e02ff */
[----:B--2---:R-:W-:-:S04]  /*126b0*/  IADD3 R4, R4, -0x80, R0 ;  /* 0xffffff8004047810 */ /* 0x004fc80007ffe000 */
[----:B------:R-:W-:-:S13]  /*126c0*/  ISETP.GE.AND P0, PT, R4, R5, PT ;  /* 0x000000050400720c */ /* 0x000fda0003f06270 */
[----:B------:R-:W-:Y:S05]  /*126d0*/  @P0 BRA `(.L_x_1065) ;  /* 0x0000000000800947 */ /* 0x000fea0003800000 */
[----:B------:R-:W-:Y:S01]  /*126e0*/  ISETP.NE.AND P0, PT, R3, 0x1, PT ;  /* 0x000000010300780c */ /* 0x000fe20003f05270 */
[----:B------:R-:W-:Y:S01]  /*126f0*/  ULDC.64 UR10, c[0x0][0xb90] ;  /* 0x0002e400000a7ab9 */ /* 0x000fe20000000a00 */
[----:B------:R-:W-:Y:S01]  /*12700*/  IMAD.MOV.U32 R2, RZ, RZ, R4 ;  /* 0x000000ffff027224 */ /* 0x000fe200078e0004 */
[----:B------:R-:W-:Y:S02]  /*12710*/  UIMAD UR5, UR8, UR10, URZ ;  /* 0x0000000a080572a4 */ /* 0x000fe4000f8e023f */
[----:B------:R-:W-:Y:S02]  /*12720*/  UIMAD.WIDE.U32 UR6, UR41, UR10, URZ ;  /* 0x0000000a290672a5 */ /* 0x000fe4000f8e003f */
[----:B------:R-:W-:-:S03]  /*12730*/  UIMAD UR5, UR41, UR11, UR5 ;  /* 0x0000000b290572a4 */ /* 0x000fc6000f8e0205 */
[----:B------:R-:W-:Y:S01]  /*12740*/  ULDC.64 UR10, c[0x0][0xb98] ;  /* 0x0002e600000a7ab9 */ /* 0x000fe20000000a00 */
[----:B------:R-:W-:Y:S02]  /*12750*/  UIADD3 UR7, UR7, UR5, URZ ;  /* 0x0000000507077290 */ /* 0x000fe4000fffe03f */
[----:B------:R-:W2:Y:S01]  /*12760*/  @P0 LDC R5, c[0x0][0xbec] ;  /* 0x0002fb00ff050b82 */ /* 0x000ea20000000800 */
[----:B------:R-:W-:Y:S02]  /*12770*/  UIMAD UR5, UR9, UR10, URZ ;  /* 0x0000000a090572a4 */ /* 0x000fe4000f8e023f */
[----:B------:R-:W-:Y:S02]  /*12780*/  UIMAD.WIDE.U32 UR6, UR44, UR10, UR6 ;  /* 0x0000000a2c0672a5 */ /* 0x000fe4000f8e0006 */
[----:B------:R-:W-:-:S03]  /*12790*/  UIMAD UR5, UR44, UR11, UR5 ;  /* 0x0000000b2c0572a4 */ /* 0x000fc6000f8e0205 */
[----:B------:R-:W3:Y:S01]  /*127a0*/  @P0 LDC R7, c[0x0][0xbf0] ;  /* 0x0002fc00ff070b82 */ /* 0x000ee20000000800 */
[----:B------:R-:W-:Y:S01]  /*127b0*/  ULDC.64 UR10, c[0x0][0xb88] ;  /* 0x0002e200000a7ab9 */ /* 0x000fe20000000a00 */
[----:B--2---:R-:W-:-:S05]  /*127c0*/  @P0 IMAD.HI.U32 R0, R4, R5, RZ ;  /* 0x0000000504000227 */ /* 0x004fca00078e00ff */
[----:B---3--:R-:W-:-:S05]  /*127d0*/  @P0 SHF.R.U32.HI R2, RZ, R7, R0 ;  /* 0x00000007ff020219 */ /* 0x008fca0000011600 */
[----:B------:R-:W-:-:S04]  /*127e0*/  IMAD.MOV R5, RZ, RZ, -R2 ;  /* 0x000000ffff057224 */ /* 0x000fc800078e0a02 */
[----:B------:R-:W-:Y:S01]  /*127f0*/  IMAD R5, R3, R5, R4 ;  /* 0x0000000503057224 */ /* 0x000fe200078e0204 */
[----:B------:R-:W-:Y:S01]  /*12800*/  SHF.R.S32.HI R3, RZ, 0x1f, R2 ;  /* 0x0000001fff037819 */ /* 0x000fe20000011402 */
[----:B------:R-:W-:Y:S01]  /*12810*/  IMAD.U32 R4, RZ, RZ, UR5 ;  /* 0x00000005ff047e24 */ /* 0x000fe2000f8e00ff */
        /* <DEDUP_REMOVED lines=12> */
.L_x_1065:
[----:B------:R-:W-:Y:S05]  /*128e0*/  BSYNC B1 ;  /* 0x0000000000017941 */ /* 0x000fea0003800000 */
.L_x_1064:
[----:B------:R-:W-:Y:S01]  /*128f0*/  ULDC.64 UR10, c[0x0][0xae8] ;  /* 0x0002ba00000a7ab9 */ /* 0x000fe20000000a00 */
[----:B------:R-:W-:Y:S01]  /*12900*/  VIADD R6, R6, UR43 ;  /* 0x0000002b06067c36 */ /* 0x000fe20008000000 */
[----:B------:R-:W-:Y:S01]  /*12910*/  UIMAD UR5, UR8, UR10, URZ ;  /* 0x0000000a080572a4 */ /* 0x000fe2000f8e023f */
[----:B------:R-:W-:Y:S01]  /*12920*/  BSSY B1, `(.L_x_1066) ;  /* 0x0000038000017945 */ /* 0x000fe20003800000 */
[----:B------:R-:W-:Y:S01]  /*12930*/  UIMAD.WIDE.U32 UR6, UR41, UR10, URZ ;  /* 0x0000000a290672a5 */ /* 0x000fe2000f8e003f */
[----:B0-----:R-:W-:Y:S01]  /*12940*/  @P1 IMAD.HI.U32 R0, R6, R9, RZ ;  /* 0x0000000906001227 */ /* 0x001fe200078e00ff */
[----:B------:R-:W-:-:S03]  /*12950*/  UIMAD UR5, UR41, UR11, UR5 ;  /* 0x0000000b290572a4 */ /* 0x000fc6000f8e0205 */
[----:B------:R-:W-:Y:S01]  /*12960*/  ULDC.64 UR10, c[0x0][0xaf0] ;  /* 0x0002bc00000a7ab9 */ /* 0x000fe20000000a00 */
[----:B------:R-:W-:Y:S01]  /*12970*/  UIADD3 UR7, UR7, UR5, URZ ;  /* 0x0000000507077290 */ /* 0x000fe2000fffe03f */
[----:B--2---:R-:W-:Y:S01]  /*12980*/  IMAD.MOV.U32 R5, RZ, RZ, R6 ;  /* 0x000000ffff057224 */ /* 0x004fe200078e0006 */
        /* <DEDUP_REMOVED lines=10> */
[----:B------:R-:W-:Y:S02]  /*12a30*/  IMAD R7, R8, R7, R6 ;  /* 0x0000000708077224 */ /* 0x000fe400078e0206 */
[----:B------:R-:W-:Y:S01]  /*12a40*/  IMAD.U32 R2, RZ, RZ, UR6 ;  /* 0x00000006ff027e24 */ /* 0x000fe2000f8e00ff */
[----:B------:R-:W-:Y:S01]  /*12a50*/  ULDC.64 UR6, c[0x0][0xad8] ;  /* 0x0002b60000067ab9 */ /* 0x000fe20000000a00 */
[----:B------:R-:W-:Y:S01]  /*12a60*/  IMAD.U32 R3, RZ, RZ, UR5 ;  /* 0x00000005ff037e24 */ /* 0x000fe2000f8e00ff */
[----:B------:R-:W-:Y:S01]  /*12a70*/  ULDC UR5, c[0x0][0xa88] ;  /* 0x0002a20000057ab9 */ /* 0x000fe20000000800 */
[C---:B------:R-:W-:Y:S01]  /*12a80*/  IMAD R9, R5.reuse, UR9, R0 ;  /* 0x0000000905097c24 */ /* 0x040fe2000f8e0200 */
[----:B------:R-:W-:Y:S01]  /*12a90*/  SHF.R.S32.HI R0, RZ, 0x1f, R7 ;  /* 0x0000001fff007819 */ /* 0x000fe20000011407 */
[----:B------:R-:W-:-:S04]  /*12aa0*/  IMAD.WIDE.U32 R2, R5, UR8, R2 ;  /* 0x0000000805027c25 */ /* 0x000fc8000f8e0002 */
[----:B------:R-:W-:Y:S02]  /*12ab0*/  IMAD.IADD R3, R3, 0x1, R9 ;  /* 0x0000000103037824 */ /* 0x000fe400078e0209 */
[----:B------:R-:W-:Y:S02]  /*12ac0*/  IMAD R4, R0, UR6, RZ ;  /* 0x0000000600047c24 */ /* 0x000fe4000f8e02ff */
[----:B------:R-:W-:Y:S02]  /*12ad0*/  VIADD R6, R200, UR43 ;  /* 0x0000002bc8067c36 */ /* 0x000fe40008000000 */
[----:B------:R-:W-:Y:S02]  /*12ae0*/  IMAD R9, R8, UR5, RZ ;  /* 0x0000000508097c24 */ /* 0x000fe4000f8e02ff */
[C---:B------:R-:W-:Y:S02]  /*12af0*/  IMAD R5, R7.reuse, UR7, R4 ;  /* 0x0000000707057c24 */ /* 0x040fe4000f8e0204 */
[----:B------:R-:W-:Y:S01]  /*12b00*/  IMAD.WIDE.U32 R2, R7, UR6, R2 ;  /* 0x0000000607027c25 */ /* 0x000fe2000f8e0002 */
[----:B------:R-:W-:Y:S01]  /*12b10*/  ISETP.GE.AND P2, PT, R6, R9, PT ;  /* 0x000000090600720c */ /* 0x000fe20003f46270 */
[----:B------:R-:W-:-:S02]  /*12b20*/  ULDC.64 UR6, c[0x0][0xa80] ;  /* 0x0002a00000067ab9 */ /* 0x000fc40000000a00 */
[----:B------:R-:W-:Y:S01]  /*12b30*/  VIADD R0, R6, 0x20 ;  /* 0x0000002006007836 */ /* 0x000fe20000000000 */
[----:B------:R-:W-:Y:S01]  /*12b40*/  LEA R4, P3, R2, UR6, 0x1 ;  /* 0x0000000602047c11 */ /* 0x000fe2000f8608ff */
[----:B------:R-:W-:-:S03]  /*12b50*/  IMAD.IADD R3, R3, 0x1, R5 ;  /* 0x0000000103037824 */ /* 0x000fc600078e0205 */
[-C--:B------:R-:W-:Y:S01]  /*12b60*/  ISETP.GE.AND P1, PT, R0, R9.reuse, PT ;  /* 0x000000090000720c */ /* 0x080fe20003f26270 */
[----:B------:R-:W-:Y:S01]  /*12b70*/  VIADD R0, R6, 0x40 ;  /* 0x0000004006007836 */ /* 0x000fe20000000000 */
[----:B------:R-:W-:Y:S02]  /*12b80*/  LEA.HI.X R5, R2, UR7, R3, 0x1, P3 ;  /* 0x0000000702057c11 */ /* 0x000fe400098f0c03 */
[----:B------:R0:W1:Y:S02]  /*12b90*/  SHFL.IDX PT, R3, R4, RZ, 0x181f ;  /* 0x00181fff04037589 */ /* 0x00006400000e0000 */
[----:B------:R-:W-:Y:S02]  /*12ba0*/  ISETP.GE.AND P0, PT, R0, R9, PT ;  /* 0x000000090000720c */ /* 0x000fe40003f06270 */
[----:B------:R0:W2:Y:S01]  /*12bb0*/  SHFL.IDX PT, R0, R5, RZ, 0x181f ;  /* 0x00181fff05007589 */ /* 0x0000a200000e0000 */
[----:B------:R-:W-:Y:S10]  /*12bc0*/  @P2 BRA `(.L_x_1067) ;  /* 0x0000000000342947 */ /* 0x000ff40003800000 */
[----:B------:R-:W-:Y:S02]  /*12bd0*/  ULDC UR5, c[0x0][0xac8] ;  /* 0x0002b20000057ab9 */ /* 0x000fe40000000800 */
[----:B------:R-:W-:Y:S02]  /*12be0*/  ISETP.GE.AND P4, PT, R18, UR5, PT ;  /* 0x0000000512007c0c */ /* 0x000fe4000bf86270 */
[----:B------:R-:W-:Y:S02]  /*12bf0*/  ISETP.GE.AND P3, PT, R19, UR5, PT ;  /* 0x0000000513007c0c */ /* 0x000fe4000bf66270 */
[----:B------:R-:W-:-:S09]  /*12c00*/  ISETP.GE.AND P2, PT, R22, UR5, PT ;  /* 0x0000000516007c0c */ /* 0x000fd2000bf46270 */
[CC--:B-1----:R-:W-:Y:S02]  /*12c10*/  @!P4 LEA R10, P6, R18.reuse, R3.reuse, 0x1 ;  /* 0x00000003120ac211 */ /* 0x0c2fe400078c08ff */
[CC--:B------:R-:W-:Y:S02]  /*12c20*/  @!P3 LEA R12, P5, R19.reuse, R3.reuse, 0x1 ;  /* 0x00000003130cb211 */ /* 0x0c0fe400078a08ff */
[-C--:B--2---:R-:W-:Y:S02]  /*12c30*/  @!P4 LEA.HI.X R11, R18, R0.reuse, R207, 0x1, P6 ;  /* 0x00000000120bc211 */ /* 0x084fe400030f0ccf */
[C---:B------:R-:W-:Y:S02]  /*12c40*/  @!P2 LEA R2, P6, R22.reuse, R3, 0x1 ;  /* 0x000000031602a211 */ /* 0x040fe400078c08ff */
[-C--:B------:R-:W-:Y:S01]  /*12c50*/  @!P3 LEA.HI.X R13, R19, R0.reuse, R206, 0x1, P5 ;  /* 0x00000000130db211 */ /* 0x080fe200028f0cce */
[----:B------:R3:W-:Y:S01]  /*12c60*/  @!P4 ST.E.128 desc[UR48][R10.64], RZ ;  /* 0x000000ff0a00c985 */ /* 0x0007e2000c101d30 */
[----:B------:R-:W-:-:S03]  /*12c70*/  @!P2 LEA.HI.X R3, R22, R0, R205, 0x1, P6 ;  /* 0x000000001603a211 */ /* 0x000fc600030f0ccd */
[----:B------:R3:W-:Y:S04]  /*12c80*/  @!P3 ST.E.128 desc[UR48][R12.64], RZ ;  /* 0x000000ff0c00b985 */ /* 0x0007e8000c101d30 */
[----:B------:R3:W-:Y:S02]  /*12c90*/  @!P2 ST.E.128 desc[UR48][R2.64], RZ ;  /* 0x000000ff0200a985 */ /* 0x0007e4000c101d30 */
.L_x_1067:
[----:B------:R-:W-:Y:S05]  /*12ca0*/  BSYNC B1 ;  /* 0x0000000000017941 */ /* 0x000fea0003800000 */
.L_x_1066:
        /* <DEDUP_REMOVED lines=11> */
[-C--:B----4-:R-:W-:Y:S02]  /*12d60*/  @!P4 LEA.HI.X R11, R18, R0.reuse, R207, 0x1, P1 ;  /* 0x00000000120bc211 */ /* 0x090fe400008f0ccf */
[-C--:B------:R-:W-:Y:S02]  /*12d70*/  @!P5 LEA.HI.X R13, R19, R0.reuse, R206, 0x1, P2 ;  /* 0x00000000130dd211 */ /* 0x080fe400010f0cce */
[----:B------:R-:W-:Y:S01]  /*12d80*/  @!P6 LEA.HI.X R3, R22, R0, R205, 0x1, P3 ;  /* 0x000000001603e211 */ /* 0x000fe200018f0ccd */
[----:B------:R3:W-:Y:S04]  /*12d90*/  @!P4 ST.E.128 desc[UR48][R10.64], RZ ;  /* 0x000000ff0a00c985 */ /* 0x0007e8000c101d30 */
[----:B------:R3:W-:Y:S04]  /*12da0*/  @!P5 ST.E.128 desc[UR48][R12.64], RZ ;  /* 0x000000ff0c00d985 */ /* 0x0007e8000c101d30 */
[----:B------:R3:W-:Y:S02]  /*12db0*/  @!P6 ST.E.128 desc[UR48][R2.64], RZ ;  /* 0x000000ff0200e985 */ /* 0x0007e4000c101d30 */
.L_x_1069:
[----:B------:R-:W-:Y:S05]  /*12dc0*/  BSYNC B1 ;  /* 0x0000000000017941 */ /* 0x000fea0003800000 */
.L_x_1068:
        /* <DEDUP_REMOVED lines=14> */
[----:B------:R3:W-:Y:S04]  /*12eb0*/  @!P3 ST.E.128 desc[UR48][R10.64], RZ ;  /* 0x000000ff0a00b985 */ /* 0x0007e8000c101d30 */
[----:B------:R3:W-:Y:S04]  /*12ec0*/  @!P4 ST.E.128 desc[UR48][R12.64], RZ ;  /* 0x000000ff0c00c985 */ /* 0x0007e8000c101d30 */
[----:B------:R3:W-:Y:S02]  /*12ed0*/  @!P5 ST.E.128 desc[UR48][R2.64], RZ ;  /* 0x000000ff0200d985 */ /* 0x0007e4000c101d30 */
.L_x_1071:
[----:B------:R-:W-:Y:S05]  /*12ee0*/  BSYNC B1 ;  /* 0x0000000000017941 */ /* 0x000fea0003800000 */
.L_x_1070:
[----:B---3--:R-:W-:Y:S01]  /*12ef0*/  VIADD R2, R6, 0x60 ;  /* 0x0000006006027836 */ /* 0x008fe20000000000 */
[----:B0-----:R0:W3:Y:S04]  /*12f00*/  SHFL.IDX PT, R0, R5, 0x3, 0x181f ;  /* 0x00781f0005007f89 */ /* 0x0010e800000e0000 */
[----:B------:R-:W-:Y:S01]  /*12f10*/  ISETP.GE.AND P0, PT, R2, R9, PT ;  /* 0x000000090200720c */ /* 0x000fe20003f06270 */
[----:B-1----:R0:W1:-:S12]  /*12f20*/  SHFL.IDX PT, R3, R4, 0x3, 0x181f ;  /* 0x00781f0004037f89 */ /* 0x00205800000e0000 */
[----:B0-----:R-:W-:Y:S05]  /*12f30*/  @P0 BRA `(.L_x_1063) ;  /* 0x0000000000340947 */ /* 0x001fea0003800000 */
[----:B------:R-:W-:Y:S02]  /*12f40*/  ULDC UR5, c[0x0][0xac8] ;  /* 0x0002b20000057ab9 */ /* 0x000fe40000000800 */
[----:B------:R-:W-:Y:S02]  /*12f50*/  ISETP.GE.AND P3, PT, R18, UR5, PT ;  /* 0x0000000512007c0c */ /* 0x000fe4000bf66270 */
[----:B------:R-:W-:Y:S02]  /*12f60*/  ISETP.GE.AND P4, PT, R19, UR5, PT ;  /* 0x0000000513007c0c */ /* 0x000fe4000bf86270 */
[----:B------:R-:W-:-:S09]  /*12f70*/  ISETP.GE.AND P5, PT, R22, UR5, PT ;  /* 0x0000000516007c0c */ /* 0x000fd2000bfa6270 */
[-C--:B-12-4-:R-:W-:Y:S02]  /*12f80*/  @!P3 LEA R4, P0, R18, R3.reuse, 0x1 ;  /* 0x000000031204b211 */ /* 0x096fe400078008ff */
[CC--:B------:R-:W-:Y:S02]  /*12f90*/  @!P4 LEA R6, P1, R19.reuse, R3.reuse, 0x1 ;  /* 0x000000031306c211 */ /* 0x0c0fe400078208ff */
[----:B------:R-:W-:Y:S02]  /*12fa0*/  @!P5 LEA R2, P2, R22, R3, 0x1 ;  /* 0x000000031602d211 */ /* 0x000fe400078408ff */
[-C--:B---3--:R-:W-:Y:S02]  /*12fb0*/  @!P3 LEA.HI.X R5, R18, R0.reuse, R207, 0x1, P0 ;  /* 0x000000001205b211 */ /* 0x088fe400000f0ccf */
[-C--:B------:R-:W-:Y:S02]  /*12fc0*/  @!P4 LEA.HI.X R7, R19, R0.reuse, R206, 0x1, P1 ;  /* 0x000000001307c211 */ /* 0x080fe400008f0cce */
[----:B------:R-:W-:Y:S01]  /*12fd0*/  @!P5 LEA.HI.X R3, R22, R0, R205, 0x1, P2 ;  /* 0x000000001603d211 */ /* 0x000fe200010f0ccd */
[----:B------:R0:W-:Y:S04]  /*12fe0*/  @!P3 ST.E.128 desc[UR48][R4.64], RZ ;  /* 0x000000ff0400b985 */ /* 0x0001e8000c101d30 */
[----:B------:R0:W-:Y:S04]  /*12ff0*/  @!P4 ST.E.128 desc[UR48][R6.64], RZ ;  /* 0x000000ff0600c985 */ /* 0x0001e8000c101d30 */
[----:B------:R0:W-:Y:S02]  /*13000*/  @!P5 ST.E.128 desc[UR48][R2.64], RZ ;  /* 0x000000ff0200d985 */ /* 0x0001e4000c101d30 */
.L_x_1063:
[----:B------:R-:W-:Y:S05]  /*13010*/  BSYNC B0 ;  /* 0x0000000000007941 */ /* 0x000fea0003800000 */
.L_x_1055:
[----:B------:R-:W-:Y:S02]  /*13020*/  ULDC UR5, c[0x0][0xc38] ;  /* 0x00030e0000057ab9 */ /* 0x000fe40000000800 */
[----:B------:R-:W-:-:S06]  /*13030*/  UISETP.GE.AND UP0, UPT, UR4, UR5, UPT ;  /* 0x000000050400728c */ /* 0x000fcc000bf06270 */
[----:B------:R-:W-:-:S13]  /*13040*/  PLOP3.LUT P0, PT, PT, PT, UP0, 0x80, 0x0 ;  /* 0x000000000000781c */ /* 0x000fda0003f0f008 */
[----:B------:R-:W-:Y:S05]  /*13050*/  @!P0 BRA `(.L_x_1072) ;  /* 0xfffffedc00588947 */ /* 0x000fea000383ffff */
[----:B------:R-:W-:Y:S05]  /*13060*/  EXIT ;  /* 0x000000000000794d */ /* 0x000fea0003800000 */
.L_x_970:
[----:B------:R-:W-:-:S08]  /*13070*/  NOP ;  /* 0x0000000000007918 */ /* 0x000fd00000000000 */
[----:B------:R-:W0:-:S00]  /*13080*/  USETMAXREG.DEALLOC.CTAPOOL 0x18 ;  /* 0x00000018000079c8 */ /* 0x000e0000080e0500 */
[----:B0-----:R-:W2:Y:S01]  /*13090*/  LDL.LU R2, [R1] ;  /* 0x0000000001027983 */ /* 0x001ea20000300800 */
[----:B------:R-:W-:-:S05]  /*130a0*/  LOP3.LUT R0, R0, 0x3, RZ, 0xc0, !PT ;  /* 0x0000000300007812 */ /* 0x000fca00078ec0ff */
[----:B------:R-:W0:Y:S01]  /*130b0*/  S2UR UR6, SR_CTAID.X ;  /* 0x00000000000679c3 */ /* 0x000e220000002500 */
[----:B------:R-:W-:Y:S02]  /*130c0*/  IMAD.MOV.U32 R18, RZ, RZ, RZ ;  /* 0x000000ffff127224 */ /* 0x000fe400078e00ff */
[----:B------:R-:W-:Y:S01]  /*130d0*/  IMAD.MOV.U32 R19, RZ, RZ, 0x1 ;  /* 0x00000001ff137424 */ /* 0x000fe200078e00ff */
[----:B------:R-:W1:Y:S02]  /*130e0*/  SHFL.IDX PT, R0, R0, RZ, 0x1f ;  /* 0x00001fff00007589 */ /* 0x000e6400000e0000 */
[----:B-1----:R-:W-:Y:S02]  /*130f0*/  ISETP.NE.AND P0, PT, R0, RZ, PT ;  /* 0x000000ff0000720c */ /* 0x002fe40003f05270 */
[----:B------:R-:W0:Y:S11]  /*13100*/  LDC R0, c[0x0][0xc38] ;  /* 0x00030e00ff007b82 */ /* 0x000e360000000800 */
[----:B------:R-:W-:Y:S06]  /*13110*/  @P0 BAR.ARV 0x4, 0x180 ;  /* 0x0106000000000b1d */ /* 0x000fec0000002000 */
[----:B--2---:R-:W-:-:S04]  /*13120*/  LOP3.LUT R2, R2, 0xfffffffb, RZ, 0xc0, !PT ;  /* 0xfffffffb02027812 */ /* 0x004fc800078ec0ff */
[----:B------:R-:W-:Y:S02]  /*13130*/  @P0 LOP3.LUT R2, R2, 0x4, RZ, 0xfc, !PT ;  /* 0x0000000402020812 */ /* 0x000fe400078efcff */
[----:B0-----:R-:W-:-:S03]  /*13140*/  ISETP.LE.AND P0, PT, R0, UR6, PT ;  /* 0x0000000600007c0c */ /* 0x001fc6000bf03270 */
[----:B------:R0:W-:Y:S04]  /*13150*/  STL [R1], R2 ;  /* 0x0000000201007387 */ /* 0x0001e80000100800 */
[----:B------:R0:W-:Y:S06]  /*13160*/  STL [R1+0x24], RZ ;  /* 0x000024ff01007387 */ /* 0x0001ec0000100800 */
[----:B------:R-:W-:Y:S05]  /*13170*/  @P0 BRA `(.L_x_1073) ;  /* 0x0000004000740947 */ /* 0x000fea0003800000 */
[----:B------:R-:W1:Y:S01]  /*13180*/  S2R R9, SR_TID.X ;  /* 0x0000000000097919 */ /* 0x000e620000002100 */
[----:B------:R-:W2:Y:S01]  /*13190*/  S2UR UR5, SR_CgaCtaId ;  /* 0x00000000000579c3 */ /* 0x000ea20000008800 */
[----:B------:R-:W-:Y:S01]  /*131a0*/  UMOV UR4, 0x400 ;  /* 0x0000040000047882 */ /* 0x000fe20000000000 */
[----:B------:R-:W-:Y:S01]  /*131b0*/  IMAD.MOV.U32 R19, RZ, RZ, 0x1 ;  /* 0x00000001ff137424 */ /* 0x000fe200078e00ff */
[----:B------:R-:W-:Y:S01]  /*131c0*/  ULDC UR43, c[0x0][0xc] ;  /* 0x00000300002b7ab9 */ /* 0x000fe20000000800 */
[----:B------:R-:W-:Y:S01]  /*131d0*/  IMAD.MOV.U32 R18, RZ, RZ, RZ ;  /* 0x000000ffff127224 */ /* 0x000fe200078e00ff */
[----:B------:R-:W-:Y:S02]  /*131e0*/  ULOP3.LUT UR39, UR38, 0x1, URZ, 0xfc, !UPT ;  /* 0x0000000126277892 */ /* 0x000fe4000f8efc3f */
[----:B------:R-:W-:Y:S01]  /*131f0*/  ULOP3.LUT UR45, UR38, 0x2, URZ, 0xfc, !UPT ;  /* 0x00000002262d7892 */ /* 0x000fe2000f8efc3f */
[----:B------:R-:W-:Y:S01]  /*13200*/  ULDC.64 UR46, c[0x0][0x198] ;  /* 0x00006600002e7ab9 */ /* 0x000fe20000000a00 */
[----:B--2---:R-:W-:-:S06]  /*13210*/  ULEA UR4, UR5, UR4, 0x18 ;  /* 0x0000000405047291 */ /* 0x004fcc000f8ec03f */
[----:B------:R-:W-:Y:S01]  /*13220*/  IMAD.U32 R17, RZ, RZ, UR4 ;  /* 0x00000004ff117e24 */ /* 0x000fe2000f8e00ff */
[----:B-1----:R-:W-:Y:S01]  /*13230*/  SHF.R.U32.HI R3, RZ, 0x1, R9 ;  /* 0x00000001ff037819 */ /* 0x002fe20000011609 */
[C---:B0-----:R-:W-:Y:S01]  /*13240*/  IMAD.SHL.U32 R2, R9.reuse, 0x40, RZ ;  /* 0x0000004009027824 */ /* 0x041fe200078e00ff */
[C---:B------:R-:W-:Y:S02]  /*13250*/  LOP3.LUT R8, R9.reuse, 0x7f, RZ, 0xc0, !PT ;  /* 0x0000007f09087812 */ /* 0x040fe400078ec0ff */
[C---:B------:R-:W-:Y:S02]  /*13260*/  R2P PR, R9.reuse, 0x6 ;  /* 0x0000000609007804 */ /* 0x040fe40000000000 */
[----:B------:R-:W-:Y:S02]  /*13270*/  LOP3.LUT R0, R2, 0x180, RZ, 0xc0, !PT ;  /* 0x0000018002007812 */ /* 0x000fe400078ec0ff */
[----:B------:R-:W-:Y:S02]  /*13280*/  SHF.R.U32.HI R7, RZ, 0x5, R8 ;  /* 0x00000005ff077819 */ /* 0x000fe40000011608 */
[----:B------:R-:W-:Y:S01]  /*13290*/  LOP3.LUT R0, R0, 0x30, R3, 0xf8, !PT ;  /* 0x0000003000007812 */ /* 0x000fe200078ef803 */
[----:B------:R-:W-:-:S05]  /*132a0*/  IMAD.SHL.U32 R3, R9, 0x8, RZ ;  /* 0x0000000809037824 */ /* 0x000fca00078e00ff */
[----:B------:R-:W-:Y:S01]  /*132b0*/  LOP3.LUT R3, R0, 0x30, R3, 0x78, !PT ;  /* 0x0000003000037812 */ /* 0x000fe200078e7803 */
[----:B------:R-:W-:-:S05]  /*132c0*/  IMAD.SHL.U32 R0, R9, 0x80, RZ ;  /* 0x0000008009007824 */ /* 0x000fca00078e00ff */
[C---:B------:R-:W-:Y:S02]  /*132d0*/  LOP3.LUT R4, R0.reuse, 0x380, RZ, 0xc0, !PT ;  /* 0x0000038000047812 */ /* 0x040fe400078ec0ff */
[----:B------:R-:W-:Y:S01]  /*132e0*/  LOP3.LUT R6, R0, 0x400, RZ, 0xc0, !PT ;  /* 0x0000040000067812 */ /* 0x000fe200078ec0ff */
[----:B------:R-:W-:Y:S01]  /*132f0*/  IMAD.SHL.U32 R0, R9, 0x10, RZ ;  /* 0x0000001009007824 */ /* 0x000fe200078e00ff */
[----:B------:R-:W-:Y:S02]  /*13300*/  LOP3.LUT R5, R4, 0x10, R9, 0xf8, !PT ;  /* 0x0000001004057812 */ /* 0x000fe400078ef809 */
[----:B------:R-:W-:Y:S01]  /*13310*/  LOP3.LUT R4, R3, 0x640, R2, 0xf8, !PT ;  /* 0x0000064003047812 */ /* 0x000fe200078ef802 */
[----:B------:R-:W-:Y:S01]  /*13320*/  IMAD R6, R7, 0x800, R6 ;  /* 0x0000080007067824 */ /* 0x000fe200078e0206 */
[----:B------:R-:W-:Y:S02]  /*13330*/  LOP3.LUT R5, R5, 0x70, R0, 0x78, !PT ;  /* 0x0000007005057812 */ /* 0x000fe400078e7800 */
[----:B------:R-:W-:Y:S01]  /*13340*/  LOP3.LUT R2, R0, 0x40, RZ, 0xc0, !PT ;  /* 0x0000004000027812 */ /* 0x000fe200078ec0ff */
[----:B------:R0:W-:Y:S02]  /*13350*/  STL [R1+0x18], R4 ;  /* 0x0000180401007387 */ /* 0x0001e40000100800 */
[----:B------:R-:W-:Y:S01]  /*13360*/  IMAD.IADD R3, R6, 0x1, R5 ;  /* 0x0000000106037824 */ /* 0x000fe200078e0205 */
[----:B------:R-:W-:Y:S01]  /*13370*/  SHF.R.U32.HI R5, RZ, 0x2, R8 ;  /* 0x00000002ff057819 */ /* 0x000fe20000011608 */
[----:B------:R-:W-:Y:S01]  /*13380*/  IMAD R7, R7, 0x200, R2 ;  /* 0x0000020007077824 */ /* 0x000fe200078e0202 */
[----:B------:R-:W-:-:S02]  /*13390*/  LOP3.LUT R2, R0, 0x1b0, RZ, 0xc0, !PT ;  /* 0x000001b000027812 */ /* 0x000fc400078ec0ff */
[----:B------:R1:W-:Y:S01]  /*133a0*/  STL [R1+0x10], R3 ;  /* 0x0000100301007387 */ /* 0x0003e20000100800 */
[----:B0-----:R-:W-:Y:S01]  /*133b0*/  LOP3.LUT R4, R0, 0x30, RZ, 0xc0, !PT ;  /* 0x0000003000047812 */ /* 0x001fe200078ec0ff */
[----:B------:R-:W-:-:S05]  /*133c0*/  IMAD.MOV.U32 R0, RZ, RZ, 0x20 ;  /* 0x00000020ff007424 */ /* 0x000fca00078e00ff */
[----:B------:R-:W-:Y:S01]  /*133d0*/  SEL R0, R0, 0xffffffe0, !P1 ;  /* 0xffffffe000007807 */ /* 0x000fe20004800000 */
[----:B-1----:R-:W-:-:S05]  /*133e0*/  IMAD.SHL.U32 R3, R9, 0x2, RZ ;  /* 0x0000000209037824 */ /* 0x002fca00078e00ff */
[----:B------:R-:W-:Y:S01]  /*133f0*/  LOP3.LUT R2, R2, 0x30, R3, 0x78, !PT ;  /* 0x0000003002027812 */ /* 0x000fe200078e7803 */
[----:B------:R-:W-:-:S03]  /*13400*/  IMAD.MOV.U32 R3, RZ, RZ, 0x40 ;  /* 0x00000040ff037424 */ /* 0x000fc600078e00ff */
[----:B------:R-:W-:Y:S02]  /*13410*/  IADD3 R2, R17, R7, R2 ;  /* 0x0000000711027210 */ /* 0x000fe40007ffe002 */
[----:B------:R-:W-:-:S03]  /*13420*/  SEL R3, R3, 0xffffffc0, !P2 ;  /* 0xffffffc003037807 */ /* 0x000fc60005000000 */
[----:B------:R0:W-:Y:S04]  /*13430*/  STL [R1+0x1c], R2 ;  /* 0x00001c0201007387 */ /* 0x0001e80000100800 */
[----:B------:R1:W-:Y:S04]  /*13440*/  STL [R1+0x8], R0 ;  /* 0x0000080001007387 */ /* 0x0003e80000100800 */
[----:B------:R-:W-:Y:S01]  /*13450*/  STL [R1+0x14], R3 ;  /* 0x0000140301007387 */ /* 0x000fe20000100800 */
[----:B0-----:R-:W-:Y:S02]  /*13460*/  IMAD.SHL.U32 R2, R9, 0x20, RZ ;  /* 0x0000002009027824 */ /* 0x001fe400078e00ff */
[----:B-1----:R-:W-:-:S03]  /*13470*/  IMAD.U32 R0, RZ, RZ, UR6 ;  /* 0x00000006ff007e24 */ /* 0x002fc6000f8e00ff */
[----:B------:R-:W-:Y:S02]  /*13480*/  LOP3.LUT R2, R5, 0x60, R2, 0xf8, !PT ;  /* 0x0000006005027812 */ /* 0x000fe400078ef802 */
[C---:B------:R-:W-:Y:S01]  /*13490*/  LOP3.LUT R2, R4.reuse, 0x40, RZ, 0xfc, !PT ;  /* 0x0000004004027812 */ /* 0x040fe200078efcff */
[----:B------:R0:W-:Y:S04]  /*134a0*/  STL [R1+0x20], R0 ;  /* 0x0000200001007387 */ /* 0x0001e80000100800 */
[----:B------:R1:W-:Y:S01]  /*134b0*/  STL [R1+0x24], RZ ;  /* 0x000024ff01007387 */ /* 0x0003e20000100800 */
[----:B0-----:R-:W-:-:S07]  /*134c0*/  LOP3.LUT R0, R4, 0x80, RZ, 0xfc, !PT ;  /* 0x0000008004007812 */ /* 0x001fce00078efcff */
.L_x_1144:
[----:B--2---:R-:W2:Y:S01]  /*134d0*/  LDL R0, [R1+0x20] ;  /* 0x0000200001007983 */ /* 0x004ea20000100800 */
[----:B------:R-:W-:Y:S02]  /*134e0*/  ULDC UR8, c[0x0][0xc60] ;  /* 0x0003180000087ab9 */ /* 0x000fe40000000800 */
[----:B------:R-:W-:-:S11]  /*134f0*/  UISETP.NE.AND UP0, UPT, UR8, 0x1, UPT ;  /* 0x000000010800788c */ /* 0x000fd6000bf05270 */
[----:B------:R-:W-:Y:S01]  /*13500*/  @UP0 ULDC UR4, c[0x0][0xc64] ;  /* 0x0003190000040ab9 */ /* 0x000fe20000000800 */
[----:B------:R-:W-:Y:S01]  /*13510*/  @UP0 ULDC UR9, c[0x0][0xc68] ;  /* 0x00031a0000090ab9 */ /* 0x000fe20000000800 */
[C---:B--2---:R-:W-:Y:S02]  /*13520*/  R2UR UR7, R0.reuse ;  /* 0x00000000000772ca */ /* 0x044fe400000e0000 */
[----:B------:R-:W-:-:S11]  /*13530*/  R2UR UR6, R0 ;  /* 0x00000000000672ca */ /* 0x000fd600000e0000 */
[----:B------:R-:W-:-:S04]  /*13540*/  UIMAD.WIDE.U32 UR4, UR7, UR4, URZ ;  /* 0x00000004070472a5 */ /* 0x000fc8000f8e003f */
[----:B------:R-:W-:-:S03]  /*13550*/  @UP0 USHF.R.U32.HI UR7, URZ, UR9, UR5 ;  /* 0x000000093f070299 */ /* 0x000fc60008011605 */
[----:B------:R-:W-:Y:S02]  /*13560*/  ULDC UR4, c[0x0][0xc78] ;  /* 0x00031e0000047ab9 */ /* 0x000fe40000000800 */
[----:B------:R-:W-:Y:S02]  /*13570*/  UISETP.GE.AND UP0, UPT, UR7, UR4, UPT ;  /* 0x000000040700728c */ /* 0x000fe4000bf06270 */
[----:B------:R-:W-:-:S04]  /*13580*/  UIADD3 UR4, -UR7, URZ, URZ ;  /* 0x0000003f07047290 */ /* 0x000fc8000fffe13f */
[----:B------:R-:W-:Y:S01]  /*13590*/  PLOP3.LUT P0, PT, PT, PT, UP0, 0x80, 0x0 ;  /* 0x000000000000781c */ /* 0x000fe20003f0f008 */
[----:B------:R-:W-:-:S12]  /*135a0*/  UIMAD UR8, UR8, UR4, UR6 ;  /* 0x00000004080872a4 */ /* 0x000fd8000f8e0206 */
[----:B0-----:R-:W-:Y:S05]  /*135b0*/  @!P0 BRA `(.L_x_1074) ;  /* 0x0000000000208947 */ /* 0x001fea0003800000 */
        /* <DEDUP_REMOVED lines=8> */
.L_x_1074:
[----:B------:R-:W-:Y:S01]  /*13640*/  ULDC UR9, c[0x0][0xc54] ;  /* 0x0003150000097ab9 */ /* 0x000fe20000000800 */
[----:B------:R-:W-:Y:S01]  /*13650*/  UMOV UR6, UR8 ;  /* 0x0000000800067c82 */ /* 0x000fe20008000000 */
[----:B------:R-:W-:-:S11]  /*13660*/  UISETP.NE.AND UP0, UPT, UR9, 0x1, UPT ;  /* 0x000000010900788c */ /* 0x000fd6000bf05270 */
[----:B------:R-:W-:Y:S02]  /*13670*/  @UP0 ULDC.64 UR10, c[0x0][0xc58] ;  /* 0x00031600000a0ab9 */ /* 0x000fe40000000a00 */
[----:B------:R-:W-:-:S04]  /*13680*/  UIMAD.WIDE.U32 UR4, UR8, UR10, URZ ;  /* 0x0000000a080472a5 */ /* 0x000fc8000f8e003f */
[----:B------:R-:W-:-:S04]  /*13690*/  @UP0 USHF.R.U32.HI UR6, URZ, UR11, UR5 ;  /* 0x0000000b3f060299 */ /* 0x000fc80008011605 */
[----:B------:R-:W-:-:S12]  /*136a0*/  UIMAD UR4, UR6, UR9, URZ ;  /* 0x00000009060472a4 */ /* 0x000fd8000f8e023f */
.L_x_1075:
[----:B------:R-:W-:Y:S02]  /*136b0*/  UIADD3 UR4, UR8, -UR4, URZ ;  /* 0x8000000408047290 */ /* 0x000fe4000fffe03f */
[----:B------:R-:W-:Y:S01]  /*136c0*/  ULOP3.LUT UR5, URZ, UR6, URZ, 0x33, !UPT ;  /* 0x000000063f057292 */ /* 0x000fe2000f8e333f */
[----:B------:R-:W-:Y:S01]  /*136d0*/  ULDC UR14, c[0x0][0xc48] ;  /* 0x00031200000e7ab9 */ /* 0x000fe20000000800 */
[----:B------:R-:W-:Y:S01]  /*136e0*/  ULDC UR8, c[0x0][0x448] ;  /* 0x0001120000087ab9 */ /* 0x000fe20000000800 */
[----:B------:R-:W-:Y:S01]  /*136f0*/  ULDC UR42, c[0x0][0xc3c] ;  /* 0x00030f00002a7ab9 */ /* 0x000fe20000000800 */
[----:B------:R-:W-:Y:S02]  /*13700*/  UISETP.NE.AND UP2, UPT, UR14, 0x1, UPT ;  /* 0x000000010e00788c */ /* 0x000fe4000bf45270 */
[----:B------:R-:W-:Y:S02]  /*13710*/  UISETP.NE.AND UP1, UPT, UR8, 0x1, UPT ;  /* 0x000000010800788c */ /* 0x000fe4000bf25270 */
[----:B------:R-:W-:Y:S01]  /*13720*/  UIADD3 UR42, UR5, UR42, URZ ;  /* 0x0000002a052a7290 */ /* 0x000fe2000fffe03f */
[----:B------:R-:W-:Y:S01]  /*13730*/  ULDC.64 UR10, c[0x0][0x418] ;  /* 0x00010600000a7ab9 */ /* 0x000fe20000000a00 */
[----:B------:R-:W-:Y:S01]  /*13740*/  ULDC UR13, c[0x0][0xc54] ;  /* 0x00031500000d7ab9 */ /* 0x000fe20000000800 */
[----:B------:R-:W-:-:S02]  /*13750*/  UISETP.NE.U32.AND UP0, UPT, UR10, URZ, UPT ;  /* 0x0000003f0a00728c */ /* 0x000fc4000bf05070 */
[----:B------:R-:W-:Y:S02]  /*13760*/  UIMAD UR13, UR7, UR13, UR4 ;  /* 0x0000000d070d72a4 */ /* 0x000fe4000f8e0204 */
[----:B------:R-:W-:Y:S01]  /*13770*/  USHF.L.U32 UR42, UR42, 0x7, URZ ;  /* 0x000000072a2a7899 */ /* 0x000fe2000800063f */
[----:B------:R-:W-:Y:S01]  /*13780*/  ULDC.64 UR4, c[0x0][0x9e0] ;  /* 0x0002780000047ab9 */ /* 0x000fe20000000a00 */
[----:B------:R-:W-:Y:S02]  /*13790*/  UISETP.NE.AND.EX UP0, UPT, UR11, URZ, UPT, UP0 ;  /* 0x0000003f0b00728c */ /* 0x000fe4000bf05300 */
[----:B------:R-:W-:Y:S02]  /*137a0*/  UISETP.GE.AND UP3, UPT, UR5, 0x1, UPT ;  /* 0x000000010500788c */ /* 0x000fe4000bf66270 */
[----:B------:R-:W-:Y:S01]  /*137b0*/  UIADD3 UR12, UR42, 0x7f, URZ ;  /* 0x0000007f2a0c7890 */ /* 0x000fe2000fffe03f */
[----:B------:R-:W-:Y:S01]  /*137c0*/  ULDC UR10, c[0x0][0x424] ;  /* 0x00010900000a7ab9 */ /* 0x000fe20000000800 */
[----:B------:R-:W-:Y:S01]  /*137d0*/  ULDC UR6, c[0x0][0x288] ;  /* 0x0000a20000067ab9 */ /* 0x000fe20000000800 */
[----:B------:R-:W-:Y:S01]  /*137e0*/  @UP2 ULDC UR8, c[0x0][0xc4c] ;  /* 0x0003130000082ab9 */ /* 0x000fe20000000800 */
[----:B------:R-:W-:Y:S01]  /*137f0*/  @UP1 ULDC UR11, c[0x0][0x44c] ;  /* 0x00011300000b1ab9 */ /* 0x000fe20000000800 */
[----:B------:R-:W-:Y:S01]  /*13800*/  USEL UR15, UR10, 0x1, UP0 ;  /* 0x000000010a0f7887 */ /* 0x000fe20008000000 */
[----:B------:R-:W-:Y:S01]  /*13810*/  PLOP3.LUT P1, PT, PT, PT, UP3, 0x80, 0x0 ;  /* 0x000000000000781c */ /* 0x000fe20003f2f038 */
[----:B------:R-:W-:-:S02]  /*13820*/  UIADD3 UR16, -UR6, 0x1, URZ ;  /* 0x0000000106107890 */ /* 0x000fc4000fffe13f */
[----:B------:R-:W-:Y:S02]  /*13830*/  UIMAD.WIDE.U32 UR8, UR13, UR8, URZ ;  /* 0x000000080d0872a5 */ /* 0x000fe4000f8e003f */
[----:B------:R-:W-:Y:S01]  /*13840*/  UIMAD.WIDE.U32 UR10, UR12, UR11, URZ ;  /* 0x0000000b0c0a72a5 */ /* 0x000fe2000f8e003f */
[----:B------:R-:W-:Y:S01]  /*13850*/  ULDC UR7, c[0x0][0x2f0] ;  /* 0x0000bc0000077ab9 */ /* 0x000fe20000000800 */
[----:B------:R-:W-:Y:S01]  /*13860*/  @UP2 ULDC UR17, c[0x0][0xc50] ;  /* 0x0003140000112ab9 */ /* 0x000fe20000000800 */
[----:B------:R-:W-:Y:S01]  /*13870*/  @UP1 ULDC UR18, c[0x0][0x450] ;  /* 0x0001140000121ab9 */ /* 0x000fe20000000800 */
[----:B------:R-:W-:Y:S01]  /*13880*/  UMOV UR44, UR13 ;  /* 0x0000000d002c7c82 */ /* 0x000fe20008000000 */
[----:B------:R-:W-:Y:S02]  /*13890*/  UIMAD UR16, UR15, UR7, UR16 ;  /* 0x000000070f1072a4 */ /* 0x000fe4000f8e0210 */
[----:B------:R-:W-:Y:S02]  /*138a0*/  @UP2 USHF.R.U32.HI UR44, URZ, UR17, UR9 ;  /* 0x000000113f2c2299 */ /* 0x000fe40008011609 */
[----:B------:R-:W-:-:S02]  /*138b0*/  @UP1 USHF.R.U32.HI UR12, URZ, UR18, UR11 ;  /* 0x000000123f0c1299 */ /* 0x000fc4000801160b */
[----:B------:R-:W-:Y:S02]  /*138c0*/  UIADD3 UR36, -UR44, URZ, URZ ;  /* 0x0000003f2c247290 */ /* 0x000fe4000fffe13f */
[----:B------:R-:W-:Y:S02]  /*138d0*/  UIADD3 UR12, UR16, UR12, URZ ;  /* 0x0000000c100c7290 */ /* 0x000fe4000fffe03f */
[----:B------:R-:W-:Y:S02]  /*138e0*/  UIMAD UR36, UR14, UR36, UR13 ;  /* 0x000000240e2472a4 */ /* 0x000fe4000f8e020d */
[----:B------:R-:W-:Y:S01]  /*138f0*/  UIADD3 UR4, UR12, UR4, URZ ;  /* 0x000000040c047290 */ /* 0x000fe2000fffe03f */
[----:B------:R-:W-:Y:S11]  /*13900*/  @!P1 BRA `(.L_x_1076) ;  /* 0x0000000000449947 */ /* 0x000ff60003800000 */
        /* <DEDUP_REMOVED lines=10> */
.L_x_1077:
[----:B------:R-:W-:-:S11]  /*139b0*/  UISETP.NE.AND UP0, UPT, UR5, 0x1, UPT ;  /* 0x000000010500788c */ /* 0x000fd6000bf05270 */
[----:B------:R-:W-:Y:S02]  /*139c0*/  @UP0 ULDC.64 UR12, c[0x0][0x9e8] ;  /* 0x00027a00000c0ab9 */ /* 0x000fe40000000a00 */
[----:B------:R-:W-:-:S04]  /*139d0*/  UIMAD.WIDE.U32 UR8, UR10, UR12, URZ ;  /* 0x0000000c0a0872a5 */ /* 0x000fc8000f8e003f */
[----:B------:R-:W-:-:S12]  /*139e0*/  @UP0 USHF.R.U32.HI UR10, URZ, UR13, UR9 ;  /* 0x0000000d3f0a0299 */ /* 0x000fd80008011609 */
.L_x_1078:
[----:B------:R-:W-:-:S04]  /*139f0*/  UIMAD UR10, UR10, UR5, UR5 ;  /* 0x000000050a0a72a4 */ /* 0x000fc8000f8e0205 */
[----:B------:R-:W-:-:S04]  /*13a00*/  UISETP.LT.AND UP0, UPT, UR4, UR10, UPT ;  /* 0x0000000a0400728c */ /* 0x000fc8000bf01270 */
[----:B------:R-:W-:-:S12]  /*13a10*/  USEL UR4, UR4, UR10, UP0 ;  /* 0x0000000a04047287 */ /* 0x000fd80008000000 */
.L_x_1076:
[----:B------:R-:W-:Y:S02]  /*13a20*/  UIMAD UR12, UR15, UR7, 0x7f ;  /* 0x0000007f0f0c74a4 */ /* 0x000fe4000f8e0207 */
[----:B------:R-:W-:Y:S02]  /*13a30*/  UIADD3 UR4, UR4, 0x7f, URZ ;  /* 0x0000007f04047890 */ /* 0x000fe4000fffe03f */
[----:B------:R-:W-:Y:S02]  /*13a40*/  USHF.R.S32.HI UR13, URZ, 0x1f, UR12 ;  /* 0x0000001f3f0d7899 */ /* 0x000fe4000801140c */
[----:B------:R-:W-:Y:S01]  /*13a50*/  USHF.R.S32.HI UR10, URZ, 0x1f, UR4 ;  /* 0x0000001f3f0a7899 */ /* 0x000fe20008011404 */
[----:B------:R-:W-:Y:S01]  /*13a60*/  @UP1 ULDC UR8, c[0x0][0x44c] ;  /* 0x0001130000081ab9 */ /* 0x000fe20000000800 */
[----:B------:R-:W-:Y:S02]  /*13a70*/  ULEA.HI UR13, UR13, UR12, URZ, 0x7 ;  /* 0x0000000c0d0d7291 */ /* 0x000fe4000f8f383f */
[----:B------:R-:W-:-:S02]  /*13a80*/  UIMAD.WIDE.U32 UR8, UR42, UR8, URZ ;  /* 0x000000082a0872a5 */ /* 0x000fc4000f8e003f */
[----:B------:R-:W-:Y:S01]  /*13a90*/  ULEA.HI UR10, UR10, UR4, URZ, 0x7 ;  /* 0x000000040a0a7291 */ /* 0x000fe2000f8f383f */
[----:B------:R-:W-:Y:S01]  /*13aa0*/  @UP1 ULDC UR14, c[0x0][0x450] ;  /* 0x00011400000e1ab9 */ /* 0x000fe20000000800 */
[----:B------:R-:W-:Y:S01]  /*13ab0*/  UMOV UR11, UR42 ;  /* 0x0000002a000b7c82 */ /* 0x000fe20008000000 */
[----:B------:R-:W-:Y:S02]  /*13ac0*/  UIMAD UR4, UR15, UR7, -UR6 ;  /* 0x000000070f0472a4 */ /* 0x000fe4000f8e0a06 */
[----:B------:R-:W-:Y:S02]  /*13ad0*/  USHF.R.S32.HI UR13, URZ, 0x7, UR13 ;  /* 0x000000073f0d7899 */ /* 0x000fe4000801140d */
[----:B------:R-:W-:Y:S02]  /*13ae0*/  USHF.R.S32.HI UR10, URZ, 0x7, UR10 ;  /* 0x000000073f0a7899 */ /* 0x000fe4000801140a */
[----:B------:R-:W-:Y:S02]  /*13af0*/  @UP1 USHF.R.U32.HI UR11, URZ, UR14, UR9 ;  /* 0x0000000e3f0b1299 */ /* 0x000fe40008011609 */
[----:B------:R-:W-:-:S02]  /*13b00*/  UISETP.LT.AND UP0, UPT, UR13, UR10, UPT ;  /* 0x0000000a0d00728c */ /* 0x000fc4000bf01270 */
[----:B------:R-:W-:Y:S01]  /*13b10*/  UIADD3 UR4, UR4, UR11, URZ ;  /* 0x0000000b04047290 */ /* 0x000fe2000fffe03f */
[----:B------:R-:W-:Y:S01]  /*13b20*/  ULDC UR8, c[0x0][0x9dc] ;  /* 0x0002770000087ab9 */ /* 0x000fe20000000800 */
[----:B------:R-:W-:Y:S02]  /*13b30*/  USEL UR41, UR13, UR10, UP0 ;  /* 0x0000000a0d297287 */ /* 0x000fe40008000000 */
        /* <DEDUP_REMOVED lines=12> */
.L_x_1080:
[----:B------:R-:W-:-:S11]  /*13c00*/  UISETP.NE.AND UP0, UPT, UR5, 0x1, UPT ;  /* 0x000000010500788c */ /* 0x000fd6000bf05270 */
[----:B------:R-:W-:Y:S02]  /*13c10*/  @UP0 ULDC.64 UR10, c[0x0][0x9e8] ;  /* 0x00027a00000a0ab9 */ /* 0x000fe40000000a00 */
[----:B------:R-:W-:-:S04]  /*13c20*/  UIMAD.WIDE.U32 UR6, UR4, UR10, URZ ;  /* 0x0000000a040672a5 */ /* 0x000fc8000f8e003f */
[----:B------:R-:W-:-:S12]  /*13c30*/  @UP0 USHF.R.U32.HI UR4, URZ, UR11, UR7 ;  /* 0x0000000b3f040299 */ /* 0x000fd80008011607 */
.L_x_1081:
[----:B------:R-:W-:-:S04]  /*13c40*/  UIMAD UR4, UR4, UR5, URZ ;  /* 0x00000005040472a4 */ /* 0x000fc8000f8e023f */
[----:B------:R-:W-:-:S04]  /*13c50*/  UISETP.LT.AND UP0, UPT, UR8, UR4, UPT ;  /* 0x000000040800728c */ /* 0x000fc8000bf01270 */
[----:B------:R-:W-:-:S12]  /*13c60*/  USEL UR8, UR8, UR4, !UP0 ;  /* 0x0000000408087287 */ /* 0x000fd8000c000000 */
.L_x_1079:
[----:B------:R-:W-:Y:S01]  /*13c70*/  USHF.R.S32.HI UR4, URZ, 0x1f, UR8 ;  /* 0x0000001f3f047899 */ /* 0x000fe20008011408 */
[----:B------:R-:W-:Y:S03]  /*13c80*/  BSSY B7, `(.L_x_1082) ;  /* 0x0000353000077945 */ /* 0x000fe60003800000 */
[----:B------:R-:W-:-:S04]  /*13c90*/  ULEA.HI UR4, UR4, UR8, URZ, 0x7 ;  /* 0x0000000804047291 */ /* 0x000fc8000f8f383f */
[----:B------:R-:W-:-:S04]  /*13ca0*/  USHF.R.S32.HI UR4, URZ, 0x7, UR4 ;  /* 0x000000073f047899 */ /* 0x000fc80008011404 */
[----:B------:R-:W-:-:S04]  /*13cb0*/  UISETP.LT.AND UP0, UPT, URZ, UR4, UPT ;  /* 0x000000043f00728c */ /* 0x000fc8000bf01270 */
[----:B------:R-:W-:-:S04]  /*13cc0*/  USEL UR40, URZ, UR4, !UP0 ;  /* 0x000000043f287287 */ /* 0x000fc8000c000000 */
[----:B------:R-:W-:-:S06]  /*13cd0*/  UISETP.GT.AND UP0, UPT, UR41, UR40, UPT ;  /* 0x000000282900728c */ /* 0x000fcc000bf04270 */
[----:B------:R-:W-:-:S13]  /*13ce0*/  PLOP3.LUT P0, PT, PT, PT, UP0, 0x80, 0x0 ;  /* 0x000000000000781c */ /* 0x000fda0003f0f008 */
[----:B------:R-:W-:Y:S05]  /*13cf0*/  @P0 BRA `(.L_x_1083) ;  /* 0x0000000000480947 */ /* 0x000fea0003800000 */
[----:B------:R-:W0:Y:S02]  /*13d00*/  S2R R0, SR_TID.X ;  /* 0x0000000000007919 */ /* 0x000e240000002100 */
[----:B0-----:R-:W-:-:S04]  /*13d10*/  LOP3.LUT R0, R0, 0x7f, RZ, 0xc0, !PT ;  /* 0x0000007f00007812 */ /* 0x001fc800078ec0ff */
[----:B------:R-:W-:-:S13]  /*13d20*/  ISETP.NE.AND P0, PT, R0, RZ, PT ;  /* 0x000000ff0000720c */ /* 0x000fda0003f05270 */
[----:B------:R-:W-:Y:S05]  /*13d30*/  @P0 BRA `(.L_x_1084) ;  /* 0x00000034001c0947 */ /* 0x000fea0003800000 */
[----:B------:R-:W0:Y:S01]  /*13d40*/  S2R R3, SR_LANEID ;  /* 0x0000000000037919 */ /* 0x000e220000000000 */
[----:B------:R-:W-:Y:S01]  /*13d50*/  VOTEU.ANY UR4, UPT, PT ;  /* 0x0000000000047886 */ /* 0x000fe200038e0100 */
[----:B------:R-:W2:Y:S01]  /*13d60*/  LDC.64 R4, c[0x0][0xc80] ;  /* 0x00032000ff047b82 */ /* 0x000ea20000000a00 */
[----:B------:R-:W0:Y:S08]  /*13d70*/  FLO.U32 R0, UR4 ;  /* 0x0000000400007d00 */ /* 0x000e3000080e0000 */
[----:B------:R-:W2:Y:S01]  /*13d80*/  POPC R2, UR4 ;  /* 0x0000000400027d09 */ /* 0x000ea20008000000 */
[----:B0-----:R-:W-:-:S13]  /*13d90*/  ISETP.EQ.U32.AND P1, PT, R0, R3, PT ;  /* 0x000000030000720c */ /* 0x001fda0003f22070 */
[----:B--2---:R-:W2:Y:S01]  /*13da0*/  @P1 ATOMG.E.ADD.STRONG.GPU PT, R5, desc[UR48][R4.64], R2 ;  /* 0x00000002040519a8 */ /* 0x004ea200081ee1f0 */
[----:B------:R-:W0:Y:S02]  /*13db0*/  S2R R3, SR_LTMASK ;  /* 0x0000000000037919 */ /* 0x000e240000003900 */
[----:B0-----:R-:W-:-:S06]  /*13dc0*/  LOP3.LUT R3, R3, UR4, RZ, 0xc0, !PT ;  /* 0x0000000403037c12 */ /* 0x001fcc000f8ec0ff */
[----:B------:R-:W0:Y:S01]  /*13dd0*/  POPC R3, R3 ;  /* 0x0000000300037309 */ /* 0x000e220000000000 */
[----:B--2---:R-:W0:Y:S02]  /*13de0*/  SHFL.IDX PT, R0, R5, R0, 0x1f ;  /* 0x00001f0005007589 */ /* 0x004e2400000e0000 */
[----:B0-----:R-:W-:-:S05]  /*13df0*/  IADD3 R0, R0, UR43, R3 ;  /* 0x0000002b00007c10 */ /* 0x001fca000fffe003 */
[----:B------:R0:W-:Y:S01]  /*13e00*/  STL [R1+0x20], R0 ;  /* 0x0000200001007387 */ /* 0x0001e20000100800 */
[----:B------:R-:W-:Y:S05]  /*13e10*/  BRA `(.L_x_1084) ;  /* 0x0000003000e47947 */ /* 0x000fea0003800000 */
.L_x_1083:
[----:B------:R-:W-:Y:S01]  /*13e20*/  VIADD R0, R17, 0x1e400 ;  /* 0x0001e40011007836 */ /* 0x000fe20000000000 */
[----:B------:R-:W-:Y:S04]  /*13e30*/  BSSY B6, `(.L_x_1085) ;  /* 0x0000013000067945 */ /* 0x000fe80003800000 */
        /* <DEDUP_REMOVED lines=18> */
.L_x_1086:
[----:B------:R-:W-:Y:S05]  /*13f60*/  BSYNC B6 ;  /* 0x0000000000067941 */ /* 0x000fea0003800000 */
.L_x_1085:
[----:B------:R-:W2:Y:S01]  /*13f70*/  LDL.LU R16, [R1] ;  /* 0x0000000001107983 */ /* 0x000ea20000300800 */
[----:B------:R-:W-:Y:S01]  /*13f80*/  VIADD R0, R17, 0xc400 ;  /* 0x0000c40011007836 */ /* 0x000fe20000000000 */
[----:B------:R-:W-:Y:S04]  /*13f90*/  BSSY B6, `(.L_x_1087) ;  /* 0x0000016000067945 */ /* 0x000fe80003800000 */
[----:B------:R-:W-:Y:S02]  /*13fa0*/  LOP3.LUT P0, RZ, R0, 0x1bf, RZ, 0xc0, !PT ;  /* 0x000001bf00ff7812 */ /* 0x000fe4000780c0ff */
[----:B--2---:R-:W-:-:S11]  /*13fb0*/  LOP3.LUT R16, R16, 0xfffffffe, RZ, 0xc0, !PT ;  /* 0xfffffffe10107812 */ /* 0x004fd600078ec0ff */
[----:B------:R-:W-:-:S05]  /*13fc0*/  @P0 LOP3.LUT R16, R16, 0x1, RZ, 0xfc, !PT ;  /* 0x0000000110100812 */ /* 0x000fca00078efcff */
[----:B------:R0:W-:Y:S01]  /*13fd0*/  STL [R1], R16 ;  /* 0x0000001001007387 */ /* 0x0001e20000100800 */
        /* <DEDUP_REMOVED lines=16> */
[----:B012---:R-:W-:Y:S05]  /*140e0*/  CALL.ABS.NOINC R2 ;  /* 0x0000000002007343 */ /* 0x007fea0003c00000 */
.L_x_1088:
[----:B------:R-:W-:Y:S05]  /*140f0*/  BSYNC B6 ;  /* 0x0000000000067941 */ /* 0x000fea0003800000 */
.L_x_1087:
        /* <DEDUP_REMOVED lines=20> */
.L_x_1090:
[----:B------:R-:W-:Y:S05]  /*14240*/  BSYNC B6 ;  /* 0x0000000000067941 */ /* 0x000fea0003800000 */
.L_x_1089:
[----:B------:R-:W-:Y:S01]  /*14250*/  LOP3.LUT P6, RZ, R16, 0x1, RZ, 0xc0, !PT ;  /* 0x0000000110ff7812 */ /* 0x000fe200078cc0ff */
[----:B------:R-:W-:-:S12]  /*14260*/  BSSY B6, `(.L_x_1091) ;  /* 0x0000012000067945 */ /* 0x000fd80003800000 */
        /* <DEDUP_REMOVED lines=17> */
.L_x_1092:
[----:B------:R-:W-:Y:S05]  /*14380*/  BSYNC B6 ;  /* 0x0000000000067941 */ /* 0x000fea0003800000 */
.L_x_1091:
[----:B------:R-:W-:Y:S01]  /*14390*/  ULDC.64 UR4, c[0x0][0x9f8] ;  /* 0x00027e0000047ab9 */ /* 0x000fe20000000a00 */
[----:B------:R-:W-:Y:S01]  /*143a0*/  IMAD.U32 R8, RZ, RZ, UR44 ;  /* 0x0000002cff087e24 */ /* 0x000fe2000f8e00ff */
[----:B------:R-:W-:Y:S01]  /*143b0*/  UISETP.NE.U32.AND UP0, UPT, UR4, URZ, UPT ;  /* 0x0000003f0400728c */ /* 0x000fe2000bf05070 */
[----:B------:R-:W-:-:S03]  /*143c0*/  IMAD.MOV.U32 R0, RZ, RZ, R16 ;  /* 0x000000ffff007224 */ /* 0x000fc600078e0010 */
[----:B------:R-:W-:-:S06]  /*143d0*/  UISETP.NE.AND.EX UP0, UPT, UR5, URZ, UPT, UP0 ;  /* 0x0000003f0500728c */ /* 0x000fcc000bf05300 */
[----:B------:R-:W-:-:S05]  /*143e0*/  PLOP3.LUT P0, PT, PT, PT, UP0, 0x80, 0x0 ;  /* 0x000000000000781c */ /* 0x000fca0003f0f008 */
[----:B------:R-:W-:Y:S02]  /*143f0*/  @UP0 ULDC.64 UR4, c[0x0][0x9f8] ;  /* 0x00027e0000040ab9 */ /* 0x000fe40000000a00 */
[----:B------:R-:W-:-:S06]  /*14400*/  @UP0 UIMAD.WIDE UR4, UR44, 0x4, UR4 ;  /* 0x000000042c0408a5 */ /* 0x000fcc000f8e0204 */
[----:B------:R-:W-:Y:S02]  /*14410*/  IMAD.U32 R2, RZ, RZ, UR4 ;  /* 0x00000004ff027e24 */ /* 0x000fe4000f8e00ff */
[----:B------:R-:W-:-:S05]  /*14420*/  IMAD.U32 R3, RZ, RZ, UR5 ;  /* 0x00000005ff037e24 */ /* 0x000fca000f8e00ff */
[----:B------:R2:W3:Y:S01]  /*14430*/  @P0 LDG.E R8, desc[UR48][R2.64] ;  /* 0x0000003002080981 */ /* 0x0004e2000c1e1900 */
[----:B------:R-:W-:Y:S01]  /*14440*/  LOP3.LUT R0, R0, 0xfffffffe, RZ, 0xc0, !PT ;  /* 0xfffffffe00007812 */ /* 0x000fe200078ec0ff */
[----:B------:R-:W-:Y:S01]  /*14450*/  UMOV UR4, 0xffffffff ;  /* 0xffffffff00047882 */ /* 0x000fe20000000000 */
[----:B------:R-:W4:Y:S01]  /*14460*/  S2R R4, SR_TID.X ;  /* 0x0000000000047919 */ /* 0x000f220000002100 */
[----:B--2---:R-:W2:Y:S02]  /*14470*/  LDC.64 R2, c[0x0][0x418] ;  /* 0x00010600ff027b82 */ /* 0x004ea40000000a00 */
[----:B--2---:R-:W-:Y:S02]  /*14480*/  ISETP.NE.U32.AND P0, PT, R2, RZ, PT ;  /* 0x000000ff0200720c */ /* 0x004fe40003f05070 */
[----:B----4-:R-:W-:Y:S02]  /*14490*/  SHF.R.U32.HI R4, RZ, 0x5, R4 ;  /* 0x00000005ff047819 */ /* 0x010fe40000011604 */
[----:B------:R-:W-:-:S02]  /*144a0*/  ISETP.NE.AND.EX P1, PT, R3, RZ, PT, P0 ;  /* 0x000000ff0300720c */ /* 0x000fc40003f25300 */
[----:B------:R-:W-:-:S11]  /*144b0*/  LOP3.LUT R4, R4, 0x3, RZ, 0xc0, !PT ;  /* 0x0000000304047812 */ /* 0x000fd600078ec0ff */
[----:B------:R-:W-:Y:S02]  /*144c0*/  @P1 LOP3.LUT R0, R0, 0x1, RZ, 0xfc, !PT ;  /* 0x0000000100001812 */ /* 0x000fe400078efcff */
[----:B---3--:R-:W-:Y:S01]  /*144d0*/  SHF.R.S32.HI R9, RZ, 0x1f, R8 ;  /* 0x0000001fff097819 */ /* 0x008fe20000011408 */
[----:B------:R2:W-:Y:S01]  /*144e0*/  STL [R1+0x4], R8 ;  /* 0x0000040801007387 */ /* 0x0005e20000100800 */
[----:B0-----:R-:W-:-:S03]  /*144f0*/  SEL R16, R8, RZ, !P1 ;  /* 0x000000ff08107207 */ /* 0x001fc60004800000 */
[----:B------:R2:W-:Y:S04]  /*14500*/  STL [R1+0xc], R9 ;  /* 0x00000c0901007387 */ /* 0x0005e80000100800 */
[----:B------:R2:W-:Y:S01]  /*14510*/  STL [R1], R0 ;  /* 0x0000000001007387 */ /* 0x0005e20000100800 */
[----:B------:R-:W-:Y:S05]  /*14520*/  BRA.DIV UR4, `(.L_x_1093) ;  /* 0x0000003604607947 */ /* 0x000fea000b800000 */
[----:B------:R0:W3:Y:S02]  /*14530*/  SHFL.IDX PT, R14, R4, RZ, 0x1f ;  /* 0x00001fff040e7589 */ /* 0x0000e400000e0000 */
.L_x_1163:
[----:B------:R-:W-:Y:S02]  /*14540*/  PLOP3.LUT P2, PT, PT, PT, PT, 0x8, 0x0 ;  /* 0x000000000000781c */ /* 0x000fe40003f4e170 */
[----:B--2---:R-:W-:Y:S02]  /*14550*/  LOP3.LUT R0, R0, 0xfffffffd, RZ, 0xc0, !PT ;  /* 0xfffffffd00007812 */ /* 0x004fe400078ec0ff */
[----:B---3--:R-:W-:-:S09]  /*14560*/  ISETP.NE.AND P0, PT, R14, RZ, PT ;  /* 0x000000ff0e00720c */ /* 0x008fd20003f05270 */
[----:B------:R-:W-:-:S05]  /*14570*/  @P2 LOP3.LUT R0, R0, 0x2, RZ, 0xfc, !PT ;  /* 0x0000000200002812 */ /* 0x000fca00078efcff */
[----:B------:R2:W-:Y:S01]  /*14580*/  STL [R1], R0 ;  /* 0x0000000001007387 */ /* 0x0005e20000100800 */
[----:B------:R-:W-:Y:S05]  /*14590*/  @P0 BRA `(.L_x_1094) ;  /* 0x0000000400bc0947 */ /* 0x000fea0003800000 */
[----:B------:R-:W-:-:S06]  /*145a0*/  UIADD3 UR4, UR41, -0x1, URZ ;  /* 0xffffffff29047890 */ /* 0x000fcc000fffe03f */
[----:B--2---:R-:W-:Y:S01]  /*145b0*/  IMAD.U32 R0, RZ, RZ, UR4 ;  /* 0x00000004ff007e24 */ /* 0x004fe2000f8e00ff */
[----:B------:R-:W-:-:S03]  /*145c0*/  UMOV UR4, 0xffffffff ;  /* 0xffffffff00047882 */ /* 0x000fc60000000000 */
[----:B------:R-:W-:Y:S05]  /*145d0*/  BRA.DIV UR4, `(.L_x_1095) ;  /* 0x0000003604547947 */ /* 0x000fea000b800000 */
[----:B------:R-:W-:-:S13]  /*145e0*/  ELECT P6, URZ, PT ;  /* 0x00000000003f782f */ /* 0x000fda00038c0000 */
.L_x_1166:
[----:B------:R-:W-:Y:S05]  /*145f0*/  @!P6 BRA `(.L_x_1094) ;  /* 0x0000000400a4e947 */ /* 0x000fea0003800000 */
[----:B------:R-:W-:Y:S01]  /*14600*/  IMAD.MOV.U32 R16, RZ, RZ, R8 ;  /* 0x000000ffff107224 */ /* 0x000fe200078e0008 */
[----:B------:R-:W-:Y:S06]  /*14610*/  @!P1 BRA `(.L_x_1096) ;  /* 0x0000000000449947 */ /* 0x000fec0003800000 */
[----:B------:R-:W2:Y:S01]  /*14620*/  LDC R7, c[0x0][0x43c] ;  /* 0x00010f00ff077b82 */ /* 0x000ea20000000800 */
[----:B------:R-:W-:Y:S01]  /*14630*/  ULDC.64 UR4, c[0x0][0x428] ;  /* 0x00010a0000047ab9 */ /* 0x000fe20000000a00 */
[----:B--2---:R-:W-:-:S13]  /*14640*/  ISETP.NE.AND P0, PT, R7, 0x1, PT ;  /* 0x000000010700780c */ /* 0x004fda0003f05270 */
[----:B0-----:R-:W0:Y:S02]  /*14650*/  @P0 LDC.64 R4, c[0x0][0x440] ;  /* 0x00011000ff040b82 */ /* 0x001e240000000a00 */
        /* <DEDUP_REMOVED lines=13> */
.L_x_1096:
[----:B0-----:R-:W-:Y:S01]  /*14730*/  IMAD R4, R18, 0x8, R17 ;  /* 0x0000000812047824 */ /* 0x001fe200078e0211 */
[----:B--2---:R-:W-:Y:S01]  /*14740*/  SHF.L.U32 R3, R19, 0x1f, RZ ;  /* 0x0000001f13037819 */ /* 0x004fe200000006ff */
[----:B------:R-:W0:Y:S03]  /*14750*/  S2R R8, SR_TID.X ;  /* 0x0000000000087919 */ /* 0x000e260000002100 */
[----:B------:R-:W2:Y:S01]  /*14760*/  SYNCS.PHASECHK.TRANS64.TRYWAIT P1, [R4+URZ+0x2a880], R3 ;  /* 0x02a88003040075a7 */ /* 0x000ea2000802017f */
[----:B0-----:R-:W-:-:S04]  /*14770*/  LOP3.LUT R8, R8, 0x7f, RZ, 0xc0, !PT ;  /* 0x0000007f08087812 */ /* 0x001fc800078ec0ff */
[----:B------:R-:W-:Y:S01]  /*14780*/  ISETP.NE.AND P0, PT, R8, RZ, PT ;  /* 0x000000ff0800720c */ /* 0x000fe20003f05270 */
[----:B--2---:R-:W-:-:S12]  /*14790*/  @!P1 BRA `(.L_x_1097) ;  /* 0x0000003400049947 */ /* 0x004fd80003800000 */
.L_x_1167:
        /* <DEDUP_REMOVED lines=8> */
.L_x_1098:
[----:B------:R-:W-:Y:S01]  /*14820*/  IMAD R2, R18, 0x6000, R17 ;  /* 0x0000600012027824 */ /* 0x000fe200078e0211 */
[----:B------:R-:W-:Y:S01]  /*14830*/  R2UR UR33, R4 ;  /* 0x00000000042172ca */ /* 0x000fe200000e0000 */
[----:B------:R-:W-:Y:S01]  /*14840*/  IMAD.SHL.U32 R0, R0, 0x80, RZ ;  /* 0x0000008000007824 */ /* 0x000fe200078e00ff */
[----:B-----5:R-:W-:Y:S01]  /*14850*/  R2UR UR37, R16 ;  /* 0x00000000102572ca */ /* 0x020fe200000e0000 */
[----:B------:R-:W-:Y:S01]  /*14860*/  UIADD3 UR4, UP0, UR46, 0x470, URZ ;  /* 0x000004702e047890 */ /* 0x000fe2000ff1e03f */
[----:B------:R-:W-:Y:S01]  /*14870*/  R2UR UR8, R2 ;  /* 0x00000000020872ca */ /* 0x000fe200000e0000 */
[----:B------:R-:W-:Y:S01]  /*14880*/  UMOV UR6, 0x0 ;  /* 0x0000000000067882 */ /* 0x000fe20000000000 */
[----:B------:R-:W-:Y:S01]  /*14890*/  R2UR UR35, R0 ;  /* 0x00000000002372ca */ /* 0x000fe200000e0000 */
[----:B------:R-:W-:Y:S01]  /*148a0*/  UIADD3.X UR5, URZ, UR47, URZ, UP0, !UPT ;  /* 0x0000002f3f057290 */ /* 0x000fe200087fe43f */
[----:B------:R-:W-:Y:S01]  /*148b0*/  UMOV UR7, 0x14f00000 ;  /* 0x14f0000000077882 */ /* 0x000fe20000000000 */
[----:B------:R-:W-:Y:S01]  /*148c0*/  UMOV UR34, URZ ;  /* 0x0000003f00227c82 */ /* 0x000fe20008000000 */
[----:B------:R-:W-:Y:S01]  /*148d0*/  UMOV UR18, 0x40 ;  /* 0x0000004000127882 */ /* 0x000fe20000000000 */
[----:B------:R-:W-:-:S02]  /*148e0*/  UMOV UR20, UR36 ;  /* 0x0000002400147c82 */ /* 0x000fc40008000000 */
[----:B------:R-:W-:Y:S02]  /*148f0*/  UIADD3 UR33, UR33, 0x2a870, URZ ;  /* 0x0002a87021217890 */ /* 0x000fe4000fffe03f */
[----:B------:R-:W-:Y:S01]  /*14900*/  UMOV UR21, UR37 ;  /* 0x0000002500157c82 */ /* 0x000fe20008000000 */
[----:B------:R-:W-:Y:S01]  /*14910*/  UMOV UR10, 0x80 ;  /* 0x00000080000a7882 */ /* 0x000fe20000000000 */
[----:B------:R-:W-:Y:S02]  /*14920*/  UIADD3 UR32, UR8, 0xc400, URZ ;  /* 0x0000c40008207890 */ /* 0x000fe4000fffe03f */
[----:B------:R-:W-:Y:S02]  /*14930*/  UIADD3 UR16, UR8, 0xe400, URZ ;  /* 0x0000e40008107890 */ /* 0x000fe4000fffe03f */
[----:B------:R-:W-:Y:S01]  /*14940*/  UIADD3 UR8, UR8, 0x10400, URZ ;  /* 0x0001040008087890 */ /* 0x000fe2000fffe03f */
[----:B------:R-:W-:Y:S01]  /*14950*/  UMOV UR17, UR33 ;  /* 0x0000002100117c82 */ /* 0x000fe20008000000 */
[----:B------:R-:W-:Y:S01]  /*14960*/  UMOV UR19, UR35 ;  /* 0x0000002300137c82 */ /* 0x000fe20008000000 */
[----:B------:R-:W-:Y:S01]  /*14970*/  UMOV UR12, UR36 ;  /* 0x00000024000c7c82 */ /* 0x000fe20008000000 */
[----:B------:R-:W-:Y:S01]  /*14980*/  UMOV UR13, UR37 ;  /* 0x00000025000d7c82 */ /* 0x000fe20008000000 */
[----:B------:R-:W-:Y:S01]  /*14990*/  UMOV UR9, UR33 ;  /* 0x0000002100097c82 */ /* 0x000fe20008000000 */
[----:B------:R-:W-:Y:S01]  /*149a0*/  UMOV UR11, UR35 ;  /* 0x00000023000b7c82 */ /* 0x000fe20008000000 */
[----:B------:R2:W-:Y:S01]  /*149b0*/  UTMALDG.4D [UR32], [UR4], desc[UR6] ;  /* 0x00000620040075b4 */ /* 0x0005e20008019000 */
[----:B------:R2:W-:Y:S01]  /*149c0*/  UTMALDG.4D [UR16], [UR4], desc[UR6] ;  /* 0x00000610040075b4 */ /* 0x0005e20008019000 */
[----:B------:R2:W-:Y:S01]  /*149d0*/  UTMALDG.4D [UR8], [UR4], desc[UR6] ;  /* 0x00000608040075b4 */ /* 0x0005e20008019000 */
[----:B------:R-:W3:Y:S02]  /*149e0*/  SYNCS.PHASECHK.TRANS64.TRYWAIT P1, [R4+URZ+0x2a840], R3 ;  /* 0x02a84003040075a7 */ /* 0x000ee4000802017f */
[----:B--23--:R-:W-:Y:S05]  /*149f0*/  @!P1 BRA `(.L_x_1099) ;  /* 0x0000003000809947 */ /* 0x00cfea0003800000 */
.L_x_1168:
[----:B------:R-:W-:Y:S05]  /*14a00*/  @P0 BRA `(.L_x_1100) ;  /* 0x00000000001c0947 */ /* 0x000fea0003800000 */
[----:B------:R-:W3:Y:S01]  /*14a10*/  S2R R5, SR_TID.X ;  /* 0x0000000000057919 */ /* 0x000ee20000002100 */
[----:B0-2---:R-:W-:-:S04]  /*14a20*/  IMAD.MOV.U32 R3, RZ, RZ, 0x6000 ;  /* 0x00006000ff037424 */ /* 0x005fc800078e00ff */
[----:B------:R4:W-:Y:S01]  /*14a30*/  SYNCS.ARRIVE.TRANS64 RZ, [R4+URZ+0x2a830], R3 ;  /* 0x02a8300304ff79a7 */ /* 0x0009e2000800003f */
[----:B---3--:R-:W-:-:S04]  /*14a40*/  LOP3.LUT R5, R5, 0x1f, RZ, 0xc0, !PT ;  /* 0x0000001f05057812 */ /* 0x008fc800078ec0ff */
[----:B------:R-:W-:-:S13]  /*14a50*/  ISETP.NE.AND P0, PT, R5, RZ, PT ;  /* 0x000000ff0500720c */ /* 0x000fda0003f05270 */
[----:B----4-:R-:W-:Y:S05]  /*14a60*/  @!P0 BRA `(.L_x_1100) ;  /* 0x0000000000048947 */ /* 0x010fea0003800000 */
[----:B------:R-:W-:Y:S01]  /*14a70*/  BPT.TRAP 0x1 ;  /* 0x000000040000795c */ /* 0x000fe20000300000 */
.L_x_1100:
[----:B0-2---:R-:W2:Y:S01]  /*14a80*/  LDL.LU R3, [R1] ;  /* 0x0000000001037983 */ /* 0x005ea20000300800 */
        /* <DEDUP_REMOVED lines=30> */
[----:B------:R3:W-:Y:S01]  /*14c70*/  STL [R1], R3 ;  /* 0x0000000301007387 */ /* 0x0007e20000100800 */
[----:B------:R-:W-:Y:S01]  /*14c80*/  NOP ;  /* 0x0000000000007918 */ /* 0x000fe20000000000 */
.L_x_1094:
[----:B--2---:R-:W-:Y:S01]  /*14c90*/  VIADD R0, R17, 0x18400 ;  /* 0x0001840011007836 */ /* 0x004fe20000000000 */
[----:B------:R-:W-:Y:S05]  /*14ca0*/  WARPSYNC.ALL ;  /* 0x0000000000007948 */ /* 0x000fea0003800000 */
[----:B------:R-:W-:Y:S01]  /*14cb0*/  BAR.SYNC.DEFER_BLOCKING 0x8, 0x180 ;  /* 0x0206000000007b1d */ /* 0x000fe20000010000 */
[----:B------:R-:W-:-:S05]  /*14cc0*/  LOP3.LUT P0, RZ, R0, 0x1bf, RZ, 0xc0, !PT ;  /* 0x000001bf00ff7812 */ /* 0x000fca000780c0ff */
[----:B------:R-:W-:Y:S08]  /*14cd0*/  BSSY B6, `(.L_x_1101) ;  /* 0x0000012000067945 */ /* 0x000ff00003800000 */
[----:B------:R-:W-:Y:S05]  /*14ce0*/  @!P0 BRA `(.L_x_1102) ;  /* 0x0000000000408947 */ /* 0x000fea0003800000 */
[----:B------:R-:W-:Y:S01]  /*14cf0*/  MOV R2, 0x0 ;  /* 0x0000000000027802 */ /* 0x000fe20000000f00 */
[----:B---3--:R-:W-:Y:S01]  /*14d00*/  ULDC.64 UR6, c[0x4][0xc0] ;  /* 0x0100300000067ab9 */ /* 0x008fe20000000a00 */
[----:B------:R-:W-:Y:S01]  /*14d10*/  ULDC.64 UR8, c[0x4][0xc8] ;  /* 0x0100320000087ab9 */ /* 0x000fe20000000a00 */
[----:B------:R-:W-:Y:S01]  /*14d20*/  ULDC.64 UR4, c[0x4][0x28] ;  /* 0x01000a0000047ab9 */ /* 0x000fe20000000a00 */
[----:B0-----:R-:W-:Y:S02]  /*14d30*/  IMAD.U32 R4, RZ, RZ, UR6 ;  /* 0x00000006ff047e24 */ /* 0x001fe4000f8e00ff */
        /* <DEDUP_REMOVED lines=11> */
.L_x_1102:
[----:B---3--:R-:W-:Y:S05]  /*14df0*/  BSYNC B6 ;  /* 0x0000000000067941 */ /* 0x008fea0003800000 */
.L_x_1101:
[----:B------:R-:W2:Y:S01]  /*14e00*/  S2R R2, SR_TID.X ;  /* 0x0000000000027919 */ /* 0x000ea20000002100 */
[----:B------:R-:W3:Y:S01]  /*14e10*/  LDC R7, c[0x0][0x448] ;  /* 0x00011200ff077b82 */ /* 0x000ee20000000800 */
[----:B------:R-:W-:Y:S01]  /*14e20*/  USHF.R.S32.HI UR4, URZ, 0x1f, UR36 ;  /* 0x0000001f3f047899 */ /* 0x000fe20008011424 */
[----:B------:R-:W-:Y:S01]  /*14e30*/  ULDC.64 UR8, c[0x0][0x2d8] ;  /* 0x0000b60000087ab9 */ /* 0x000fe20000000a00 */
[----:B------:R-:W4:Y:S02]  /*14e40*/  S2R R9, SR_TID.X ;  /* 0x0000000000097919 */ /* 0x000f240000002100 */
[----:B------:R-:W-:Y:S02]  /*14e50*/  UIMAD UR6, UR4, UR8, URZ ;  /* 0x00000008040672a4 */ /* 0x000fe4000f8e023f */
[----:B------:R-:W-:Y:S01]  /*14e60*/  UIMAD.WIDE.U32 UR4, UR36, UR8, URZ ;  /* 0x00000008240472a5 */ /* 0x000fe2000f8e003f */
[----:B------:R-:W1:Y:S01]  /*14e70*/  S2R R8, SR_TID.X ;  /* 0x0000000000087919 */ /* 0x000e620000002100 */
[----:B------:R-:W-:-:S02]  /*14e80*/  UIMAD UR6, UR36, UR9, UR6 ;  /* 0x00000009240672a4 */ /* 0x000fc4000f8e0206 */
[----:B------:R-:W-:Y:S02]  /*14e90*/  USHF.R.S32.HI UR7, URZ, 0x1f, UR44 ;  /* 0x0000001f3f077899 */ /* 0x000fe4000801142c */
[----:B------:R-:W-:Y:S01]  /*14ea0*/  UIADD3 UR5, UR5, UR6, URZ ;  /* 0x0000000605057290 */ /* 0x000fe2000fffe03f */
[----:B------:R-:W-:-:S03]  /*14eb0*/  ULDC.64 UR8, c[0x0][0x2e0] ;  /* 0x0000b80000087ab9 */ /* 0x000fc60000000a00 */
[----:B------:R-:W-:Y:S02]  /*14ec0*/  UIMAD.WIDE.U32 UR4, UR44, UR8, UR4 ;  /* 0x000000082c0472a5 */ /* 0x000fe4000f8e0004 */
[----:B------:R-:W-:-:S04]  /*14ed0*/  UIMAD UR6, UR7, UR8, URZ ;  /* 0x00000008070672a4 */ /* 0x000fc8000f8e023f */
[----:B------:R-:W-:Y:S01]  /*14ee0*/  UIMAD UR6, UR44, UR9, UR6 ;  /* 0x000000092c0672a4 */ /* 0x000fe2000f8e0206 */
[----:B---3--:R-:W-:Y:S01]  /*14ef0*/  ISETP.NE.AND P0, PT, R7, 0x1, PT ;  /* 0x000000010700780c */ /* 0x008fe20003f05270 */
[----:B0-----:R-:W-:Y:S02]  /*14f00*/  IMAD.U32 R4, RZ, RZ, UR4 ;  /* 0x00000004ff047e24 */ /* 0x001fe4000f8e00ff */
[----:B------:R-:W-:Y:S02]  /*14f10*/  UIADD3 UR6, UR5, UR6, URZ ;  /* 0x0000000605067290 */ /* 0x000fe4000fffe03f */
[----:B------:R-:W-:Y:S01]  /*14f20*/  IMAD.U32 R5, RZ, RZ, UR5 ;  /* 0x00000005ff057e24 */ /* 0x000fe2000f8e00ff */
[----:B------:R-:W-:Y:S01]  /*14f30*/  ULDC.64 UR4, c[0x0][0x2d0] ;  /* 0x0000b40000047ab9 */ /* 0x000fe20000000a00 */
[C---:B--2---:R-:W-:Y:S01]  /*14f40*/  LOP3.LUT R0, R2.reuse, 0x7f, RZ, 0xc0, !PT ;  /* 0x0000007f02007812 */ /* 0x044fe200078ec0ff */
[----:B------:R-:W-:-:S03]  /*14f50*/  IMAD.SHL.U32 R2, R2, 0x20, RZ ;  /* 0x0000002002027824 */ /* 0x000fc600078e00ff */
[----:B------:R-:W-:Y:S01]  /*14f60*/  SHF.R.U32.HI R0, RZ, 0x2, R0 ;  /* 0x00000002ff007819 */ /* 0x000fe20000011600 */
[----:B----4-:R-:W-:Y:S01]  /*14f70*/  IMAD.SHL.U32 R9, R9, 0x10, RZ ;  /* 0x0000001009097824 */ /* 0x010fe200078e00ff */
[----:B------:R-:W0:Y:S02]  /*14f80*/  @P0 LDC R3, c[0x0][0x44c] ;  /* 0x00011300ff030b82 */ /* 0x000e240000000800 */
[----:B------:R-:W-:Y:S01]  /*14f90*/  LOP3.LUT R2, R0, 0x60, R2, 0xf8, !PT ;  /* 0x0000006000027812 */ /* 0x000fe200078ef802 */
[----:B-1----:R-:W-:Y:S01]  /*14fa0*/  IMAD.SHL.U32 R10, R8, 0x10, RZ ;  /* 0x00000010080a7824 */ /* 0x002fe200078e00ff */
[----:B------:R-:W-:-:S03]  /*14fb0*/  LOP3.LUT R9, R9, 0x30, RZ, 0xc0, !PT ;  /* 0x0000003009097812 */ /* 0x000fc600078ec0ff */
[----:B------:R-:W-:Y:S01]  /*14fc0*/  VIADD R2, R2, UR42 ;  /* 0x0000002a02027c36 */ /* 0x000fe20008000000 */
[----:B------:R-:W1:Y:S01]  /*14fd0*/  @P0 LDC R0, c[0x0][0x450] ;  /* 0x00011400ff000b82 */ /* 0x000e620000000800 */
[C---:B------:R-:W-:Y:S02]  /*14fe0*/  LOP3.LUT R11, R9.reuse, 0x40, RZ, 0xfc, !PT ;  /* 0x00000040090b7812 */ /* 0x040fe400078efcff */
[----:B------:R-:W-:Y:S01]  /*14ff0*/  IMAD.MOV.U32 R6, RZ, RZ, R2 ;  /* 0x000000ffff067224 */ /* 0x000fe200078e0002 */
[----:B------:R-:W-:Y:S02]  /*15000*/  LOP3.LUT R9, R9, 0x80, RZ, 0xfc, !PT ;  /* 0x0000008009097812 */ /* 0x000fe400078efcff */
[----:B------:R-:W-:Y:S01]  /*15010*/  LOP3.LUT R10, R10, 0x30, RZ, 0xc0, !PT ;  /* 0x000000300a0a7812 */ /* 0x000fe200078ec0ff */
[----:B0-----:R-:W-:-:S05]  /*15020*/  @P0 IMAD.HI.U32 R3, R2, R3, RZ ;  /* 0x0000000302030227 */ /* 0x001fca00078e00ff */
[----:B-1----:R-:W-:Y:S01]  /*15030*/  @P0 SHF.R.U32.HI R6, RZ, R0, R3 ;  /* 0x00000000ff060219 */ /* 0x002fe20000011603 */
[----:B------:R-:W-:Y:S01]  /*15040*/  IMAD.U32 R3, RZ, RZ, UR6 ;  /* 0x00000006ff037e24 */ /* 0x000fe2000f8e00ff */
[----:B------:R-:W-:-:S03]  /*15050*/  ULDC.64 UR6, c[0x0][0x280] ;  /* 0x0000a00000067ab9 */ /* 0x000fc60000000a00 */
[----:B------:R-:W-:-:S04]  /*15060*/  IMAD.MOV R0, RZ, RZ, -R6 ;  /* 0x000000ffff007224 */ /* 0x000fc800078e0a06 */
[----:B------:R-:W-:Y:S02]  /*15070*/  IMAD R0, R7, R0, R2 ;  /* 0x0000000007007224 */ /* 0x000fe400078e0202 */
[----:B------:R-:W-:Y:S01]  /*15080*/  IMAD.MOV.U32 R2, RZ, RZ, R4 ;  /* 0x000000ffff027224 */ /* 0x000fe200078e0004 */
[----:B------:R-:W-:-:S03]  /*15090*/  SHF.R.S32.HI R4, RZ, 0x1f, R6 ;  /* 0x0000001fff047819 */ /* 0x000fc60000011406 */
[----:B------:R-:W-:-:S04]  /*150a0*/  IMAD.WIDE.U32 R2, R6, UR4, R2 ;  /* 0x0000000406027c25 */ /* 0x000fc8000f8e0002 */
[----:B------:R-:W-:-:S04]  /*150b0*/  IMAD R4, R4, UR4, RZ ;  /* 0x0000000404047c24 */ /* 0x000fc8000f8e02ff */
[----:B------:R-:W-:Y:S01]  /*150c0*/  IMAD R4, R6, UR5, R4 ;  /* 0x0000000506047c24 */ /* 0x000fe2000f8e0204 */
        /* <DEDUP_REMOVED lines=13> */
[----:B------:R-:W-:-:S02]  /*151a0*/  IADD3.X R2, R3, UR7, R4, P3, !PT ;  /* 0x0000000703027c10 */ /* 0x000fc40009ffe404 */
[----:B0-----:R-:W-:Y:S09]  /*151b0*/  BRA.DIV UR4, `(.L_x_1103) ;  /* 0x0000002a04a47947 */ /* 0x001ff2000b800000 */
[----:B------:R-:W0:Y:S01]  /*151c0*/  S2R R6, SR_TID.X ;  /* 0x0000000000067919 */ /* 0x000e220000002100 */
[----:B------:R-:W-:Y:S02]  /*151d0*/  ULDC UR4, c[0x0][0x288] ;  /* 0x0000a20000047ab9 */ /* 0x000fe40000000800 */
[----:B------:R-:W-:Y:S01]  /*151e0*/  IMAD R3, R7, UR4, RZ ;  /* 0x0000000407037c24 */ /* 0x000fe2000f8e02ff */
[----:B------:R-:W-:Y:S01]  /*151f0*/  SHFL.IDX PT, R5, R2, RZ, 0x1c1f ;  /* 0x001c1fff02057589 */ /* 0x000fe200000e0000 */
[----:B0-----:R-:W-:-:S03]  /*15200*/  LOP3.LUT R8, R6, 0x7f, RZ, 0xc0, !PT ;  /* 0x0000007f06087812 */ /* 0x001fc600078ec0ff */
[----:B------:R-:W0:Y:S01]  /*15210*/  SHFL.IDX PT, R6, R0, RZ, 0x1c1f ;  /* 0x001c1fff00067589 */ /* 0x000e2200000e0000 */
[----:B------:R-:W-:-:S05]  /*15220*/  SHF.R.U32.HI R8, RZ, 0x2, R8 ;  /* 0x00000002ff087819 */ /* 0x000fca0000011608 */
[----:B------:R-:W-:-:S05]  /*15230*/  VIADD R4, R8, UR42 ;  /* 0x0000002a08047c36 */ /* 0x000fca0008000000 */
[----:B------:R-:W-:-:S13]  /*15240*/  ISETP.GE.AND P4, PT, R4, R3, PT ;  /* 0x000000030400720c */ /* 0x000fda0003f86270 */
[----:B0-----:R-:W-:-:S05]  /*15250*/  @!P4 IADD3 R6, P3, R10, R6, RZ ;  /* 0x000000060a06c210 */ /* 0x001fca0007f7e0ff */
[----:B------:R-:W-:-:S04]  /*15260*/  @!P4 IMAD.X R5, RZ, RZ, R5, P3 ;  /* 0x000000ffff05c224 */ /* 0x000fc800018e0605 */
        /* <DEDUP_REMOVED lines=27> */
.L_x_1177:
        /* <DEDUP_REMOVED lines=12> */
.L_x_1105:
[----:B------:R-:W-:Y:S05]  /*154e0*/  BSYNC B0 ;  /* 0x0000000000007941 */ /* 0x000fea0003800000 */
.L_x_1104:
[----:B------:R-:W-:Y:S01]  /*154f0*/  NOP ;  /* 0x0000000000007918 */ /* 0x000fe20000000000 */
[----:B------:R-:W-:-:S13]  /*15500*/  PLOP3.LUT P0, PT, PT, PT, PT, 0x80, 0x0 ;  /* 0x000000000000781c */ /* 0x000fda0003f0f070 */
.L_x_1106:
        /* <DEDUP_REMOVED lines=18> */
.L_x_1178:
[----:B------:R-:W-:Y:S05]  /*15630*/  BSYNC B0 ;  /* 0x0000000000007941 */ /* 0x000fea0003800000 */
.L_x_1107:
[----:B------:R-:W-:-:S04]  /*15640*/  UIADD3 UR4, UR41, -0x2, URZ ;  /* 0xfffffffe29047890 */ /* 0x000fc8000fffe03f */
[----:B------:R-:W-:-:S06]  /*15650*/  UISETP.GE.AND UP0, UPT, UR4, UR40, UPT ;  /* 0x000000280400728c */ /* 0x000fcc000bf06270 */
[----:B------:R-:W-:-:S13]  /*15660*/  PLOP3.LUT P0, PT, PT, PT, UP0, 0x80, 0x0 ;  /* 0x000000000000781c */ /* 0x000fda0003f0f008 */
[----:B------:R-:W-:Y:S05]  /*15670*/  @!P0 BRA `(.L_x_1109) ;  /* 0x0000001000a08947 */ /* 0x000fea0003800000 */
[----:B0-----:R-:W-:Y:S02]  /*15680*/  IMAD.MOV.U32 R0, RZ, RZ, R18 ;  /* 0x000000ffff007224 */ /* 0x001fe400078e0012 */
[----:B------:R-:W-:Y:S02]  /*15690*/  IMAD.MOV.U32 R3, RZ, RZ, R19 ;  /* 0x000000ffff037224 */ /* 0x000fe400078e0013 */
[----:B------:R-:W-:-:S07]  /*156a0*/  IMAD.U32 R2, RZ, RZ, UR4 ;  /* 0x00000004ff027e24 */ /* 0x000fce000f8e00ff */
.L_x_1133:
[----:B------:R-:W3:Y:S01]  /*156b0*/  LDL R4, [R1] ;  /* 0x0000000001047983 */ /* 0x000ee20000100800 */
        /* <DEDUP_REMOVED lines=9> */
[----:B------:R-:W-:Y:S01]  /*15750*/  LOP3.LUT P1, RZ, R4, 0x1, RZ, 0xc0, !PT ;  /* 0x0000000104ff7812 */ /* 0x000fe2000782c0ff */
[----:B------:R-:W-:-:S12]  /*15760*/  IMAD.MOV.U32 R8, RZ, RZ, R2 ;  /* 0x000000ffff087224 */ /* 0x000fd800078e0002 */
[----:B------:R-:W-:Y:S05]  /*15770*/  @!P1 BRA `(.L_x_1112) ;  /* 0x0000000000509947 */ /* 0x000fea0003800000 */
[----:B------:R-:W3:Y:S01]  /*15780*/  LDL R9, [R1+0xc] ;  /* 0x00000c0001097983 */ /* 0x000ee20000100800 */
[----:B------:R-:W0:Y:S01]  /*15790*/  LDC R8, c[0x0][0x43c] ;  /* 0x00010f00ff087b82 */ /* 0x000e220000000800 */
[----:B------:R-:W-:Y:S02]  /*157a0*/  ULDC.64 UR4, c[0x0][0x428] ;  /* 0x00010a0000047ab9 */ /* 0x000fe40000000a00 */
[----:B------:R-:W4:Y:S01]  /*157b0*/  LDL R7, [R1+0x4] ;  /* 0x0000040001077983 */ /* 0x000f220000100800 */
        /* <DEDUP_REMOVED lines=10> */
[----:B------:R-:W-:Y:S01]  /*15860*/  IMAD.WIDE.U32 R4, R7, UR4, R4 ;  /* 0x0000000407047c25 */ /* 0x000fe2000f8e0004 */
[----:B------:R-:W-:-:S03]  /*15870*/  ULDC.64 UR4, c[0x0][0x418] ;  /* 0x0001060000047ab9 */ /* 0x000fc60000000a00 */
[----:B------:R-:W-:Y:S01]  /*15880*/  IMAD.IADD R5, R6, 0x1, R5 ;  /* 0x0000000106057824 */ /* 0x000fe200078e0205 */
[----:B------:R-:W-:-:S04]  /*15890*/  LEA R6, P0, R4, UR4, 0x2 ;  /* 0x0000000404067c11 */ /* 0x000fc8000f8010ff */
[----:B------:R-:W-:-:S05]  /*158a0*/  LEA.HI.X R7, R4, UR5, R5, 0x2, P0 ;  /* 0x0000000504077c11 */ /* 0x000fca00080f1405 */
[----:B------:R0:W5:Y:S04]  /*158b0*/  LDG.E R16, desc[UR48][R6.64] ;  /* 0x0000003006107981 */ /* 0x000168000c1e1900 */
.L_x_1112:
[----:B0-----:R-:W-:Y:S01]  /*158c0*/  IMAD R6, R18, 0x8, R17 ;  /* 0x0000000812067824 */ /* 0x001fe200078e0211 */
[----:B--2---:R-:W-:Y:S01]  /*158d0*/  SHF.L.U32 R5, R19, 0x1f, RZ ;  /* 0x0000001f13057819 */ /* 0x004fe200000006ff */
[----:B------:R-:W0:Y:S01]  /*158e0*/  S2R R4, SR_TID.X ;  /* 0x0000000000047919 */ /* 0x000e220000002100 */
[----:B------:R-:W-:Y:S02]  /*158f0*/  BSSY B1, `(.L_x_1113) ;  /* 0x0000005000017945 */ /* 0x000fe40003800000 */
[----:B------:R-:W1:Y:S01]  /*15900*/  SYNCS.PHASECHK.TRANS64.TRYWAIT P0, [R6+URZ+0x2a880], R5 ;  /* 0x02a88005060075a7 */ /* 0x000e62000800017f */
[----:B0-----:R-:W-:-:S04]  /*15910*/  LOP3.LUT R4, R4, 0x7f, RZ, 0xc0, !PT ;  /* 0x0000007f04047812 */ /* 0x001fc800078ec0ff */
[----:B------:R-:W-:Y:S01]  /*15920*/  ISETP.NE.AND P1, PT, R4, RZ, PT ;  /* 0x000000ff0400720c */ /* 0x000fe20003f25270 */
[----:B-1----:R-:W-:-:S12]  /*15930*/  @!P0 BRA `(.L_x_1114) ;  /* 0x0000002800288947 */ /* 0x002fd80003800000 */
.L_x_1179:
[----:B------:R-:W-:Y:S05]  /*15940*/  BSYNC B1 ;  /* 0x0000000000017941 */ /* 0x000fea0003800000 */
.L_x_1113:
        /* <DEDUP_REMOVED lines=9> */
.L_x_1116:
[----:B------:R-:W-:Y:S05]  /*159e0*/  BSYNC B1 ;  /* 0x0000000000017941 */ /* 0x000fea0003800000 */
.L_x_1115:
[----:B------:R-:W-:Y:S01]  /*159f0*/  IMAD.MOV.U32 R14, RZ, RZ, RZ ;  /* 0x000000ffff0e7224 */ /* 0x000fe200078e00ff */
[----:B------:R-:W-:Y:S01]  /*15a00*/  UIADD3 UR4, UP0, UR46, 0x470, URZ ;  /* 0x000004702e047890 */ /* 0x000fe2000ff1e03f */
[----:B------:R-:W-:Y:S01]  /*15a10*/  IMAD R4, R18, 0x6000, R17 ;  /* 0x0000600012047824 */ /* 0x000fe200078e0211 */
[----:B------:R-:W-:Y:S01]  /*15a20*/  PLOP3.LUT P0, PT, PT, PT, PT, 0x80, 0x0 ;  /* 0x000000000000781c */ /* 0x000fe20003f0f070 */
[----:B------:R-:W-:Y:S01]  /*15a30*/  IMAD.SHL.U32 R8, R8, 0x80, RZ ;  /* 0x0000008008087824 */ /* 0x000fe200078e00ff */
[----:B------:R-:W-:Y:S01]  /*15a40*/  R2UR UR10, R14 ;  /* 0x000000000e0a72ca */ /* 0x000fe200000e0000 */
[----:B------:R-:W-:Y:S01]  /*15a50*/  VIADD R7, R6, 0x2a870 ;  /* 0x0002a87006077836 */ /* 0x000fe20000000000 */
[----:B------:R-:W-:Y:S01]  /*15a60*/  UIADD3.X UR5, URZ, UR47, URZ, UP0, !UPT ;  /* 0x0000002f3f057290 */ /* 0x000fe200087fe43f */
[----:B------:R-:W-:Y:S01]  /*15a70*/  VIADD R9, R4, 0xc400 ;  /* 0x0000c40004097836 */ /* 0x000fe20000000000 */
[----:B------:R-:W-:Y:S01]  /*15a80*/  UMOV UR6, 0x0 ;  /* 0x0000000000067882 */ /* 0x000fe20000000000 */
[----:B------:R-:W-:-:S10]  /*15a90*/  UMOV UR7, 0x14f00000 ;  /* 0x14f0000000077882 */ /* 0x000fd40000000000 */
.L_x_1117:
        /* <DEDUP_REMOVED lines=16> */
.L_x_1118:
        /* <DEDUP_REMOVED lines=16> */
.L_x_1119:
        /* <DEDUP_REMOVED lines=13> */
.L_x_1180:
[----:B------:R-:W-:Y:S05]  /*15d70*/  BSYNC B1 ;  /* 0x0000000000017941 */ /* 0x000fea0003800000 */
.L_x_1120:
[----:B------:R-:W-:Y:S01]  /*15d80*/  BSSY B1, `(.L_x_1122) ;  /* 0x000000b000017945 */ /* 0x000fe20003800000 */
[----:B------:R-:W-:Y:S02]  /*15d90*/  IMAD.MOV.U32 R10, RZ, RZ, 0x0 ;  /* 0x00000000ff0a7424 */ /* 0x000fe400078e00ff */
[----:B------:R-:W-:Y:S01]  /*15da0*/  IMAD.MOV.U32 R11, RZ, RZ, 0x14f00000 ;  /* 0x14f00000ff0b7424 */ /* 0x000fe200078e00ff */
[----:B------:R-:W-:Y:S06]  /*15db0*/  @P1 BRA `(.L_x_1123) ;  /* 0x00000000001c1947 */ /* 0x000fec0003800000 */
[----:B------:R-:W2:Y:S01]  /*15dc0*/  S2R R7, SR_TID.X ;  /* 0x0000000000077919 */ /* 0x000ea20000002100 */
[----:B01----:R-:W-:-:S04]  /*15dd0*/  IMAD.MOV.U32 R5, RZ, RZ, 0x6000 ;  /* 0x00006000ff057424 */ /* 0x003fc800078e00ff */
[----:B------:R3:W-:Y:S01]  /*15de0*/  SYNCS.ARRIVE.TRANS64 RZ, [R6+URZ+0x2a830], R5 ;  /* 0x02a8300506ff79a7 */ /* 0x0007e2000800003f */
[----:B--2---:R-:W-:-:S04]  /*15df0*/  LOP3.LUT R7, R7, 0x1f, RZ, 0xc0, !PT ;  /* 0x0000001f07077812 */ /* 0x004fc800078ec0ff */
[----:B------:R-:W-:-:S13]  /*15e00*/  ISETP.NE.AND P0, PT, R7, RZ, PT ;  /* 0x000000ff0700720c */ /* 0x000fda0003f05270 */
[----:B---3--:R-:W-:Y:S05]  /*15e10*/  @!P0 BRA `(.L_x_1123) ;  /* 0x0000000000048947 */ /* 0x008fea0003800000 */
[----:B------:R-:W-:Y:S01]  /*15e20*/  BPT.TRAP 0x1 ;  /* 0x000000040000795c */ /* 0x000fe20000300000 */
.L_x_1123:
[----:B------:R-:W-:Y:S05]  /*15e30*/  BSYNC B1 ;  /* 0x0000000000017941 */ /* 0x000fea0003800000 */
.L_x_1122:
        /* <DEDUP_REMOVED lines=8> */
.L_x_1124:
        /* <DEDUP_REMOVED lines=15> */
.L_x_1125:
        /* <DEDUP_REMOVED lines=15> */
.L_x_1126:
        /* <DEDUP_REMOVED lines=10> */
.L_x_1111:
[----:B------:R-:W-:Y:S05]  /*16140*/  BSYNC B0 ;  /* 0x0000000000007941 */ /* 0x000fea0003800000 */
.L_x_1110:
[----:B------:R-:W-:-:S06]  /*16150*/  UISETP.NE.AND UP0, UPT, UR39, 0x3, UPT ;  /* 0x000000032700788c */ /* 0x000fcc000bf05270 */
[----:B------:R-:W-:-:S13]  /*16160*/  PLOP3.LUT P0, PT, PT, PT, UP0, 0x80, 0x0 ;  /* 0x000000000000781c */ /* 0x000fda0003f0f008 */
[----:B------:R-:W-:Y:S05]  /*16170*/  @!P0 BRA `(.L_x_1127) ;  /* 0x0000000000048947 */ /* 0x000fea0003800000 */
[----:B------:R-:W-:Y:S01]  /*16180*/  BPT.TRAP 0x1 ;  /* 0x000000040000795c */ /* 0x000fe20000300000 */
.L_x_1127:
[----:B------:R-:W-:Y:S01]  /*16190*/  IMAD.U32 R4, RZ, RZ, UR45 ;  /* 0x0000002dff047e24 */ /* 0x000fe2000f8e00ff */
[----:B------:R-:W-:Y:S01]  /*161a0*/  BSSY B0, `(.L_x_1128) ;  /* 0x0000007000007945 */ /* 0x000fe20003800000 */
[----:B------:R-:W-:-:S03]  /*161b0*/  IMAD R13, R0, 0x8, R17 ;  /* 0x00000008000d7824 */ /* 0x000fc600078e0211 */
[----:B------:R-:W-:Y:S02]  /*161c0*/  ISETP.NE.AND P0, PT, R4, 0x3, PT ;  /* 0x000000030400780c */ /* 0x000fe40003f05270 */
[----:B------:R-:W-:-:S04]  /*161d0*/  LOP3.LUT R4, R3, 0x1, RZ, 0x3c, !PT ;  /* 0x0000000103047812 */ /* 0x000fc800078e3cff */
[----:B------:R-:W-:-:S04]  /*161e0*/  SHF.L.U32 R4, R4, 0x1f, RZ ;  /* 0x0000001f04047819 */ /* 0x000fc800000006ff */
[----:B------:R-:W0:Y:S02]  /*161f0*/  SYNCS.PHASECHK.TRANS64.TRYWAIT P1, [R13+URZ+0x2a870], R4 ;  /* 0x02a870040d0075a7 */ /* 0x000e24000802017f */
[----:B0-----:R-:W-:Y:S05]  /*16200*/  @!P1 BRA `(.L_x_1129) ;  /* 0x00000020001c9947 */ /* 0x001fea0003800000 */
.L_x_1181:
[----:B------:R-:W-:Y:S05]  /*16210*/  BSYNC B0 ;  /* 0x0000000000007941 */ /* 0x000fea0003800000 */
.L_x_1128:
[----:B------:R-:W-:Y:S05]  /*16220*/  @!P0 BRA `(.L_x_1130) ;  /* 0x0000000000048947 */ /* 0x000fea0003800000 */
[----:B------:R-:W-:Y:S01]  /*16230*/  BPT.TRAP 0x1 ;  /* 0x000000040000795c */ /* 0x000fe20000300000 */
.L_x_1130:
[----:B0-----:R-:W-:Y:S01]  /*16240*/  SHF.L.U32 R4, R3, 0x1f, RZ ;  /* 0x0000001f03047819 */ /* 0x001fe200000006ff */
[----:B------:R-:W-:-:S03]  /*16250*/  IMAD R3, R0, 0x6000, RZ ;  /* 0x0000600000037824 */ /* 0x000fc600078e02ff */
[----:B------:R-:W0:Y:S02]  /*16260*/  SYNCS.PHASECHK.TRANS64.TRYWAIT P1, [R13+URZ+0x2a860], R4 ;  /* 0x02a860040d0075a7 */ /* 0x000e24000802017f */
[----:B0-----:R-:W-:Y:S05]  /*16270*/  @!P1 BRA `(.L_x_1131) ;  /* 0x0000002000149947 */ /* 0x001fea0003800000 */
.L_x_1182:
[----:B------:R-:W3:Y:S04]  /*16280*/  LDL R0, [R1+0x18] ;  /* 0x0000180001007983 */ /* 0x000ee80000100800 */
[----:B------:R-:W4:Y:S01]  /*16290*/  LDL R12, [R1+0x10] ;  /* 0x00001000010c7983 */ /* 0x000f220000100800 */
[----:B------:R-:W-:Y:S05]  /*162a0*/  WARPSYNC.ALL ;  /* 0x0000000000007948 */ /* 0x000fea0003800000 */
[----:B------:R-:W5:Y:S04]  /*162b0*/  LDL R14, [R1+0x8] ;  /* 0x00000800010e7983 */ /* 0x000f680000100800 */
[----:B------:R-:W5:Y:S01]  /*162c0*/  LDL R15, [R1+0x14] ;  /* 0x00001400010f7983 */ /* 0x000f620000100800 */
[----:B---3--:R-:W-:-:S02]  /*162d0*/  LOP3.LUT R0, R3, R0, RZ, 0xfc, !PT ;  /* 0x0000000003007212 */ /* 0x008fc400078efcff */
[----:B----4-:R-:W-:-:S03]  /*162e0*/  IADD3 R3, R17, R3, R12 ;  /* 0x0000000311037210 */ /* 0x010fc60007ffe00c */
[----:B------:R-:W-:-:S05]  /*162f0*/  IMAD.IADD R0, R17, 0x1, R0 ;  /* 0x0000000111007824 */ /* 0x000fca00078e0200 */
[----:B0-2---:R-:W0:Y:S02]  /*16300*/  LDSM.16.MT88.4 R4, [R0+0xc400] ;  /* 0x00c400000004783b */ /* 0x005e240000004200 */
        /* <DEDUP_REMOVED lines=17> */
[----:B------:R-:W0:Y:S01]  /*16420*/  LDSM.16.MT88.4 R4, [R0+0xcc00] ;  /* 0x00cc00000004783b */ /* 0x000e220000004200 */
[----:B-----5:R-:W-:Y:S02]  /*16430*/  IADD3 R12, R14, 0x400, R3 ;  /* 0x000004000e0c7810 */ /* 0x020fe40007ffe003 */
[C-C-:B0-----:R-:W-:Y:S02]  /*16440*/  PRMT R8, R4.reuse, 0x6420, R5.reuse ;  /* 0x0000642004087816 */ /* 0x141fe40000000005 */
[----:B------:R-:W-:Y:S02]  /*16450*/  PRMT R9, R4, 0x7531, R5 ;  /* 0x0000753104097816 */ /* 0x000fe40000000005 */
[----:B------:R-:W-:-:S02]  /*16460*/  PRMT R10, R6, 0x6420, R7 ;  /* 0x00006420060a7816 */ /* 0x000fc40000000007 */
[----:B------:R-:W-:-:S05]  /*16470*/  PRMT R11, R6, 0x7531, R7 ;  /* 0x00007531060b7816 */ /* 0x000fca0000000007 */
[----:B------:R-:W-:Y:S04]  /*16480*/  STSM.16.M88.4 [R12], R8 ;  /* 0x000000080c007844 */ /* 0x000fe80000000200 */
        /* <DEDUP_REMOVED lines=13> */
[----:B------:R-:W-:Y:S02]  /*16560*/  IADD3 R3, R15, 0x400, R3 ;  /* 0x000004000f037810 */ /* 0x000fe40007ffe003 */
        /* <DEDUP_REMOVED lines=16> */
[----:B------:R0:W-:Y:S04]  /*16670*/  STSM.16.M88.4 [R3+0x4000], R8 ;  /* 0x0040000803007844 */ /* 0x0001e80000000200 */
[----:B------:R-:W1:Y:S01]  /*16680*/  LDSM.16.MT88.4 R4, [R0+0xdc00] ;  /* 0x00dc00000004783b */ /* 0x000e620000004200 */
[----:B0-----:R-:W-:Y:S01]  /*16690*/  IMAD.IADD R3, R14, 0x1, R3 ;  /* 0x000000010e037824 */ /* 0x001fe200078e0203 */
[C-C-:B-1----:R-:W-:Y:S02]  /*166a0*/  PRMT R8, R4.reuse, 0x6420, R5.reuse ;  /* 0x0000642004087816 */ /* 0x142fe40000000005 */
        /* <DEDUP_REMOVED lines=24> */
.L_x_1132:
        /* <DEDUP_REMOVED lines=10> */
[C---:B------:R-:W-:Y:S01]  /*168d0*/  ISETP.GT.AND P0, PT, R2.reuse, UR40, PT ;  /* 0x0000002802007c0c */ /* 0x040fe2000bf04270 */
[----:B------:R-:W-:-:S12]  /*168e0*/  VIADD R2, R2, 0xffffffff ;  /* 0xffffffff02027836 */ /* 0x000fd80000000000 */
[----:B-1----:R-:W-:Y:S05]  /*168f0*/  @P0 BRA `(.L_x_1133) ;  /* 0xffffffec006c0947 */ /* 0x002fea000383ffff */
.L_x_1109:
        /* <DEDUP_REMOVED lines=8> */
[----:B0-----:R-:W1:Y:S08]  /*16980*/  FLO.U32 R0, UR4 ;  /* 0x0000000400007d00 */ /* 0x001e7000080e0000 */
[----:B------:R-:W2:Y:S01]  /*16990*/  POPC R2, UR4 ;  /* 0x0000000400027d09 */ /* 0x000ea20008000000 */
[----:B-1----:R-:W-:-:S13]  /*169a0*/  ISETP.EQ.U32.AND P1, PT, R0, R3, PT ;  /* 0x000000030000720c */ /* 0x002fda0003f22070 */
[----:B--2---:R-:W2:Y:S01]  /*169b0*/  @P1 ATOMG.E.ADD.STRONG.GPU PT, R5, desc[UR48][R4.64], R2 ;  /* 0x00000002040519a8 */ /* 0x004ea200081ee1f0 */
[----:B------:R-:W0:Y:S02]  /*169c0*/  S2R R3, SR_LTMASK ;  /* 0x0000000000037919 */ /* 0x000e240000003900 */
[----:B0-----:R-:W-:-:S06]  /*169d0*/  LOP3.LUT R3, R3, UR4, RZ, 0xc0, !PT ;  /* 0x0000000403037c12 */ /* 0x001fcc000f8ec0ff */
[----:B------:R-:W0:Y:S01]  /*169e0*/  POPC R3, R3 ;  /* 0x0000000300037309 */ /* 0x000e220000000000 */
[----:B--2---:R-:W0:Y:S02]  /*169f0*/  SHFL.IDX PT, R0, R5, R0, 0x1f ;  /* 0x00001f0005007589 */ /* 0x004e2400000e0000 */
[----:B0-----:R-:W-:-:S05]  /*16a00*/  IADD3 R0, R0, UR43, R3 ;  /* 0x0000002b00007c10 */ /* 0x001fca000fffe003 */
[----:B------:R1:W-:Y:S02]  /*16a10*/  STL [R1+0x20], R0 ;  /* 0x0000200001007387 */ /* 0x0003e40000100800 */
.L_x_1135:
[----:B------:R-:W-:Y:S05]  /*16a20*/  BSYNC B0 ;  /* 0x0000000000007941 */ /* 0x000fea0003800000 */
.L_x_1134:
[----:B------:R-:W-:-:S06]  /*16a30*/  UISETP.NE.AND UP0, UPT, UR39, 0x3, UPT ;  /* 0x000000032700788c */ /* 0x000fcc000bf05270 */
[----:B------:R-:W-:-:S13]  /*16a40*/  PLOP3.LUT P1, PT, PT, PT, UP0, 0x80, 0x0 ;  /* 0x000000000000781c */ /* 0x000fda0003f2f008 */
[----:B------:R-:W-:Y:S05]  /*16a50*/  @!P1 BRA `(.L_x_1136) ;  /* 0x0000000000049947 */ /* 0x000fea0003800000 */
[----:B------:R-:W-:Y:S01]  /*16a60*/  BPT.TRAP 0x1 ;  /* 0x000000040000795c */ /* 0x000fe20000300000 */
.L_x_1136:
[----:B------:R-:W-:Y:S01]  /*16a70*/  LOP3.LUT R3, R19, 0x1, RZ, 0x3c, !PT ;  /* 0x0000000113037812 */ /* 0x000fe200078e3cff */
[----:B------:R-:W-:Y:S01]  /*16a80*/  IMAD R12, R18, 0x8, R17 ;  /* 0x00000008120c7824 */ /* 0x000fe200078e0211 */
[----:B------:R-:W-:Y:S01]  /*16a90*/  BSSY B0, `(.L_x_1137) ;  /* 0x0000006000007945 */ /* 0x000fe20003800000 */
[----:B01----:R-:W-:Y:S01]  /*16aa0*/  IMAD.U32 R0, RZ, RZ, UR45 ;  /* 0x0000002dff007e24 */ /* 0x003fe2000f8e00ff */
[----:B------:R-:W-:-:S04]  /*16ab0*/  SHF.L.U32 R3, R3, 0x1f, RZ ;  /* 0x0000001f03037819 */ /* 0x000fc800000006ff */
[----:B------:R-:W0:Y:S01]  /*16ac0*/  SYNCS.PHASECHK.TRANS64.TRYWAIT P1, [R12+URZ+0x2a870], R3 ;  /* 0x02a870030c0075a7 */ /* 0x000e22000802017f */
[----:B------:R-:W-:Y:S01]  /*16ad0*/  ISETP.NE.AND P2, PT, R0, 0x3, PT ;  /* 0x000000030000780c */ /* 0x000fe20003f45270 */
[----:B0-----:R-:W-:-:S12]  /*16ae0*/  @!P1 BRA `(.L_x_1138) ;  /* 0x00000018000c9947 */ /* 0x001fd80003800000 */
.L_x_1183:
[----:B------:R-:W-:Y:S05]  /*16af0*/  BSYNC B0 ;  /* 0x0000000000007941 */ /* 0x000fea0003800000 */
.L_x_1137:
[----:B------:R-:W-:Y:S05]  /*16b00*/  @!P2 BRA `(.L_x_1139) ;  /* 0x000000000004a947 */ /* 0x000fea0003800000 */
[----:B------:R-:W-:Y:S01]  /*16b10*/  BPT.TRAP 0x1 ;  /* 0x000000040000795c */ /* 0x000fe20000300000 */
.L_x_1139:
[----:B0-----:R-:W-:-:S04]  /*16b20*/  SHF.L.U32 R3, R19, 0x1f, RZ ;  /* 0x0000001f13037819 */ /* 0x001fc800000006ff */
[----:B------:R-:W0:Y:S02]  /*16b30*/  SYNCS.PHASECHK.TRANS64.TRYWAIT P1, [R12+URZ+0x2a860], R3 ;  /* 0x02a860030c0075a7 */ /* 0x000e24000802017f */
[----:B0-----:R-:W-:Y:S05]  /*16b40*/  @!P1 BRA `(.L_x_1140) ;  /* 0x0000001800089947 */ /* 0x001fea0003800000 */
.L_x_1184:
[----:B------:R-:W3:Y:S04]  /*16b50*/  LDL R0, [R1+0x18] ;  /* 0x0000180001007983 */ /* 0x000ee80000100800 */
[----:B------:R-:W4:Y:S04]  /*16b60*/  LDL R14, [R1+0x10] ;  /* 0x00001000010e7983 */ /* 0x000f280000100800 */
[----:B------:R-:W0:Y:S01]  /*16b70*/  LDL R13, [R1+0x8] ;  /* 0x00000800010d7983 */ /* 0x000e220000100800 */
[----:B------:R-:W-:Y:S01]  /*16b80*/  IMAD R2, R18, 0x6000, RZ ;  /* 0x0000600012027824 */ /* 0x000fe200078e02ff */
[----:B------:R-:W-:Y:S05]  /*16b90*/  WARPSYNC.ALL ;  /* 0x0000000000007948 */ /* 0x000fea0003800000 */
[----:B---3--:R-:W-:-:S02]  /*16ba0*/  LOP3.LUT R0, R2, R0, RZ, 0xfc, !PT ;  /* 0x0000000002007212 */ /* 0x008fc400078efcff */
[----:B----4-:R-:W-:-:S03]  /*16bb0*/  IADD3 R2, R17, R2, R14 ;  /* 0x0000000211027210 */ /* 0x010fc60007ffe00e */
[----:B------:R-:W-:Y:S01]  /*16bc0*/  IMAD.IADD R0, R17, 0x1, R0 ;  /* 0x0000000111007824 */ /* 0x000fe200078e0200 */
[----:B------:R-:W3:Y:S04]  /*16bd0*/  LDL R14, [R1+0x14] ;  /* 0x00001400010e7983 */ /* 0x000ee80000100800 */
[----:B--2---:R-:W1:Y:S02]  /*16be0*/  LDSM.16.MT88.4 R4, [R0+0xc400] ;  /* 0x00c400000004783b */ /* 0x004e640000004200 */
        /* <DEDUP_REMOVED lines=17> */
[----:B------:R-:W1:Y:S01]  /*16d00*/  LDSM.16.MT88.4 R4, [R0+0xcc00] ;  /* 0x00cc00000004783b */ /* 0x000e620000004200 */
[----:B0-----:R-:W-:Y:S02]  /*16d10*/  IADD3 R3, R13, 0x400, R2 ;  /* 0x000004000d037810 */ /* 0x001fe40007ffe002 */
        /* <DEDUP_REMOVED lines=18> */
[----:B---3--:R-:W-:Y:S02]  /*16e40*/  IADD3 R2, R14, 0x400, R2 ;  /* 0x000004000e027810 */ /* 0x008fe40007ffe002 */
        /* <DEDUP_REMOVED lines=44> */
.L_x_1141:
[----:B-1----:R1:W-:Y:S01]  /*17110*/  SYNCS.ARRIVE.TRANS64.A1T0 RZ, [R12+URZ+0x2a850], RZ ;  /* 0x02a850ff0cff79a7 */ /* 0x0023e2000810003f */
[----:B------:R-:W-:Y:S01]  /*17120*/  VIADD R18, R18, 0x1 ;  /* 0x0000000112127836 */ /* 0x000fe20000000000 */
[----:B------:R-:W-:Y:S04]  /*17130*/  BAR.SYNC.DEFER_BLOCKING 0x2, 0x80 ;  /* 0x0082000000007b1d */ /* 0x000fe80000010000 */
[----:B------:R-:W-:Y:S01]  /*17140*/  ISETP.NE.AND P1, PT, R18, 0x2, PT ;  /* 0x000000021200780c */ /* 0x000fe20003f25270 */
[----:B-1----:R-:W-:-:S03]  /*17150*/  @!P0 VIADD R12, R12, 0x2a880 ;  /* 0x0002a8800c0c8836 */ /* 0x002fc60000000000 */
[----:B------:R-:W-:Y:S02]  /*17160*/  SEL R0, RZ, 0x1, P1 ;  /* 0x00000001ff007807 */ /* 0x000fe40000800000 */
[----:B------:R-:W-:Y:S02]  /*17170*/  SEL R18, R18, RZ, P1 ;  /* 0x000000ff12127207 */ /* 0x000fe40000800000 */
[----:B------:R-:W-:Y:S02]  /*17180*/  @!P0 PRMT R12, RZ, 0x654, R12 ;  /* 0x00000654ff0c8816 */ /* 0x000fe4000000000c */
[----:B------:R-:W-:Y:S02]  /*17190*/  LOP3.LUT R19, R19, R0, RZ, 0x3c, !PT ;  /* 0x0000000013137212 */ /* 0x000fe400078e3cff */
[----:B------:R2:W-:Y:S05]  /*171a0*/  @!P0 SYNCS.ARRIVE.TRANS64.RED.A1T0 RZ, [R12+URZ], RZ ;  /* 0x000000ff0cff89a7 */ /* 0x0005ea000810043f */
.L_x_1084:
[----:B------:R-:W-:Y:S05]  /*171b0*/  BSYNC B7 ;  /* 0x0000000000077941 */ /* 0x000fea0003800000 */
.L_x_1082:
[----:B0-----:R-:W3:Y:S04]  /*171c0*/  LDL R0, [R1] ;  /* 0x0000000001007983 */ /* 0x001ee80000100800 */
[----:B------:R0:W5:Y:S01]  /*171d0*/  LDL R2, [R1+0x20] ;  /* 0x0000200001027983 */ /* 0x0001620000100800 */
[----:B---3--:R-:W-:-:S13]  /*171e0*/  LOP3.LUT P1, RZ, R0, 0x4, RZ, 0xc0, !PT ;  /* 0x0000000400ff7812 */ /* 0x008fda000782c0ff */
[----:B0-----:R-:W-:Y:S05]  /*171f0*/  @!P1 BRA `(.L_x_1142) ;  /* 0x0000000000249947 */ /* 0x001fea0003800000 */
[----:B------:R-:W0:Y:S08]  /*17200*/  S2UR UR5, SR_CgaCtaId ;  /* 0x00000000000579c3 */ /* 0x000e300000008800 */
[----:B------:R-:W-:Y:S06]  /*17210*/  BAR.SYNC.DEFER_BLOCKING 0x5, 0x180 ;  /* 0x0146000000007b1d */ /* 0x000fec0000010000 */
[----:B------:R-:W-:-:S02]  /*17220*/  UMOV UR4, 0x400 ;  /* 0x0000040000047882 */ /* 0x000fc40000000000 */
[----:B0-----:R-:W-:-:S06]  /*17230*/  ULEA UR4, UR5, UR4, 0x18 ;  /* 0x0000000405047291 */ /* 0x001fcc000f8ec03f */
[----:B------:R-:W-:-:S05]  /*17240*/  IMAD.U32 R17, RZ, RZ, UR4 ;  /* 0x00000004ff117e24 */ /* 0x000fca000f8e00ff */
[----:B-----5:R-:W0:Y:S04]  /*17250*/  LDS R2, [R17+0x2a8d0] ;  /* 0x02a8d00011027984 */ /* 0x020e280000000800 */
[----:B0-----:R0:W-:Y:S01]  /*17260*/  STL [R1+0x20], R2 ;  /* 0x0000200201007387 */ /* 0x0011e20000100800 */
[----:B------:R-:W-:Y:S06]  /*17270*/  BAR.ARV 0x4, 0x180 ;  /* 0x0106000000007b1d */ /* 0x000fec0000002000 */
[----:B------:R-:W-:Y:S05]  /*17280*/  BRA `(.L_x_1143) ;  /* 0x0000000000207947 */ /* 0x000fea0003800000 */
.L_x_1142:
[----:B------:R-:W0:Y:S01]  /*17290*/  @!P0 S2R R3, SR_CgaCtaId ;  /* 0x0000000000038919 */ /* 0x000e220000008800 */
[----:B------:R-:W-:Y:S01]  /*172a0*/  @!P0 MOV R0, 0x400 ;  /* 0x0000040000008802 */ /* 0x000fe20000000f00 */
[----:B------:R-:W-:Y:S03]  /*172b0*/  BAR.SYNC.DEFER_BLOCKING 0x4, 0x180 ;  /* 0x0106000000007b1d */ /* 0x000fe60000010000 */
[----:B0-----:R-:W-:-:S03]  /*172c0*/  @!P0 LEA R17, R3, R0, 0x18 ;  /* 0x0000000003118211 */ /* 0x001fc600078ec0ff */
[----:B-----5:R-:W0:Y:S04]  /*172d0*/  SHFL.IDX PT, R0, R2, RZ, 0x1f ;  /* 0x00001fff02007589 */ /* 0x020e2800000e0000 */
[----:B------:R3:W-:Y:S04]  /*172e0*/  @!P0 STS [R17+0x2a8d0], R2 ;  /* 0x02a8d00211008388 */ /* 0x0007e80000000800 */
[----:B0-----:R3:W-:Y:S01]  /*172f0*/  STL [R1+0x20], R0 ;  /* 0x0000200001007387 */ /* 0x0017e20000100800 */
[----:B------:R-:W-:Y:S06]  /*17300*/  BAR.ARV 0x5, 0x180 ;  /* 0x0146000000007b1d */ /* 0x000fec0000002000 */
.L_x_1143:
[----:B---3--:R-:W3:Y:S01]  /*17310*/  LDL R0, [R1+0x20] ;  /* 0x0000200001007983 */ /* 0x008ee20000100800 */
[----:B------:R-:W-:Y:S02]  /*17320*/  ULDC UR4, c[0x0][0xc38] ;  /* 0x00030e0000047ab9 */ /* 0x000fe40000000800 */
[----:B---3--:R-:W-:-:S13]  /*17330*/  ISETP.GE.AND P0, PT, R0, UR4, PT ;  /* 0x0000000400007c0c */ /* 0x008fda000bf06270 */
[----:B------:R-:W-:Y:S05]  /*17340*/  @!P0 BRA `(.L_x_1144) ;  /* 0xffffffc000608947 */ /* 0x000fea000383ffff */
.L_x_1073:
[----:B------:R-:W3:Y:S01]  /*17350*/  LDL.LU R0, [R1+0x24] ;  /* 0x0000240001007983 */ /* 0x000ee20000300800 */
[----:B------:R-:W-:Y:S01]  /*17360*/  BSSY B0, `(.L_x_1145) ;  /* 0x000000b000007945 */ /* 0x000fe20003800000 */
[----:B------:R-:W4:Y:S01]  /*17370*/  S2R R4, SR_CgaCtaId ;  /* 0x0000000000047919 */ /* 0x000f220000008800 */
[----:B---3--:R-:W-:-:S05]  /*17380*/  VIADD R0, R0, 0x1 ;  /* 0x0000000100007836 */ /* 0x008fca0000000000 */
[----:B0-----:R-:W-:-:S04]  /*17390*/  LEA.HI R2, R0, R0, RZ, 0x1 ;  /* 0x0000000000027211 */ /* 0x001fc800078f08ff */
[----:B------:R-:W-:-:S05]  /*173a0*/  LOP3.LUT R3, R2, 0xfffffffe, RZ, 0xc0, !PT ;  /* 0xfffffffe02037812 */ /* 0x000fca00078ec0ff */
[----:B------:R-:W-:Y:S01]  /*173b0*/  IMAD.IADD R0, R0, 0x1, -R3 ;  /* 0x0000000100007824 */ /* 0x000fe200078e0a03 */
[----:B------:R-:W-:-:S04]  /*173c0*/  MOV R3, 0x400 ;  /* 0x0000040000037802 */ /* 0x000fc80000000f00 */
[----:B----4-:R-:W-:Y:S02]  /*173d0*/  LEA R3, R4, R3, 0x18 ;  /* 0x0000000304037211 */ /* 0x010fe400078ec0ff */
[----:B------:R-:W-:-:S04]  /*173e0*/  SHF.L.U32 R0, R0, 0x1f, RZ ;  /* 0x0000001f00007819 */ /* 0x000fc800000006ff */
[----:B------:R-:W0:Y:S02]  /*173f0*/  SYNCS.PHASECHK.TRANS64.TRYWAIT P0, [R3+URZ+0x2a820], R0 ;  /* 0x02a82000030075a7 */ /* 0x000e24000800017f */
[----:B0-----:R-:W-:Y:S05]  /*17400*/  @!P0 BRA `(.L_x_1146) ;  /* 0x0000000c00ec8947 */ /* 0x001fea0003800000 */
.L_x_1185:
[----:B------:R-:W-:Y:S05]  /*17410*/  BSYNC B0 ;  /* 0x0000000000007941 */ /* 0x000fea0003800000 */
.L_x_1145:
[----:B------:R-:W-:-:S03]  /*17420*/  UMOV UR4, 0xffffffff ;  /* 0xffffffff00047882 */ /* 0x000fc60000000000 */
[----:B------:R-:W-:Y:S05]  /*17430*/  BRA.DIV UR4, `(.L_x_1147) ;  /* 0x0000000e04f47947 */ /* 0x000fea000b800000 */
[----:B0-----:R-:W0:Y:S02]  /*17440*/  S2R R0, SR_TID.X ;  /* 0x0000000000007919 */ /* 0x001e240000002100 */
[----:B0-----:R-:W-:-:S04]  /*17450*/  SHF.R.U32.HI R0, RZ, 0x5, R0 ;  /* 0x00000005ff007819 */ /* 0x001fc80000011600 */
[----:B------:R-:W-:-:S05]  /*17460*/  LOP3.LUT R0, R0, 0x3, RZ, 0xc0, !PT ;  /* 0x0000000300007812 */ /* 0x000fca00078ec0ff */
[----:B------:R0:W3:Y:S02]  /*17470*/  SHFL.IDX PT, R14, R0, RZ, 0x1f ;  /* 0x00001fff000e7589 */ /* 0x0000e400000e0000 */
.L_x_1188:
[----:B---3--:R-:W-:Y:S01]  /*17480*/  ISETP.NE.AND P0, PT, R14, RZ, PT ;  /* 0x000000ff0e00720c */ /* 0x008fe20003f05270 */
[----:B------:R-:W-:-:S12]  /*17490*/  BSSY B0, `(.L_x_1148) ;  /* 0x000002b000007945 */ /* 0x000fd80003800000 */
[----:B------:R-:W-:Y:S05]  /*174a0*/  @P0 BRA `(.L_x_1149) ;  /* 0x0000000000a40947 */ /* 0x000fea0003800000 */
[----:B------:R-:W-:-:S03]  /*174b0*/  UMOV UR4, 0xffffffff ;  /* 0xffffffff00047882 */ /* 0x000fc60000000000 */
[----:B------:R-:W-:Y:S05]  /*174c0*/  BRA.DIV UR4, `(.L_x_1150) ;  /* 0x0000001204047947 */ /* 0x000fea000b800000 */
[----:B------:R-:W-:-:S13]  /*174d0*/  ELECT P6, URZ, PT ;  /* 0x00000000003f782f */ /* 0x000fda00038c0000 */
.L_x_1191:
[----:B------:R-:W-:Y:S05]  /*174e0*/  @!P6 BRA `(.L_x_1149) ;  /* 0x000000000094e947 */ /* 0x000fea0003800000 */
[----:B------:R-:W-:-:S06]  /*174f0*/  ULOP3.LUT UR4, UR38, 0x2, URZ, 0xfc, !UPT ;  /* 0x0000000226047892 */ /* 0x000fcc000f8efc3f */
[----:B0-----:R-:W-:-:S05]  /*17500*/  IMAD.U32 R0, RZ, RZ, UR4 ;  /* 0x00000004ff007e24 */ /* 0x001fca000f8e00ff */
[----:B------:R-:W-:-:S13]  /*17510*/  ISETP.NE.AND P0, PT, R0, 0x3, PT ;  /* 0x000000030000780c */ /* 0x000fda0003f05270 */
[----:B------:R-:W-:Y:S05]  /*17520*/  @!P0 BRA `(.L_x_1151) ;  /* 0x0000000000048947 */ /* 0x000fea0003800000 */
[----:B------:R-:W-:Y:S01]  /*17530*/  BPT.TRAP 0x1 ;  /* 0x000000040000795c */ /* 0x000fe20000300000 */
.L_x_1151:
        /* <DEDUP_REMOVED lines=12> */
.L_x_1192:
[----:B------:R-:W3:Y:S02]  /*17600*/  SYNCS.PHASECHK.TRANS64.TRYWAIT P1, [R5+URZ], R0 ;  /* 0x00000000050075a7 */ /* 0x000ee4000802017f */
[----:B---3--:R-:W-:Y:S05]  /*17610*/  @!P1 BRA `(.L_x_1153) ;  /* 0x0000000c00e49947 */ /* 0x008fea0003800000 */
.L_x_1193:
[----:B------:R-:W-:Y:S05]  /*17620*/  @!P0 BRA `(.L_x_1154) ;  /* 0x0000000000048947 */ /* 0x000fea0003800000 */
[----:B------:R-:W-:Y:S01]  /*17630*/  BPT.TRAP 0x1 ;  /* 0x000000040000795c */ /* 0x000fe20000300000 */
.L_x_1154:
[----:B---3--:R-:W-:-:S04]  /*17640*/  IMAD R5, R18, 0x8, R3 ;  /* 0x0000000812057824 */ /* 0x008fc800078e0203 */
[----:B------:R-:W3:Y:S02]  /*17650*/  SYNCS.PHASECHK.TRANS64.TRYWAIT P1, [R5+URZ+0x2a860], R4 ;  /* 0x02a86004050075a7 */ /* 0x000ee4000802017f */
[----:B---3--:R-:W-:Y:S05]  /*17660*/  @!P1 BRA `(.L_x_1155) ;  /* 0x0000000c00e49947 */ /* 0x008fea0003800000 */
.L_x_1194:
[----:B------:R-:W-:Y:S05]  /*17670*/  @!P0 BRA `(.L_x_1156) ;  /* 0x0000000000048947 */ /* 0x000fea0003800000 */
[----:B------:R-:W-:Y:S01]  /*17680*/  BPT.TRAP 0x1 ;  /* 0x000000040000795c */ /* 0x000fe20000300000 */
.L_x_1156:
[----:B------:R-:W-:-:S04]  /*17690*/  IMAD R3, R2, 0x8, R3 ;  /* 0x0000000802037824 */ /* 0x000fc800078e0203 */
[----:B------:R-:W4:Y:S02]  /*176a0*/  SYNCS.PHASECHK.TRANS64.TRYWAIT P1, [R3+URZ+0x2a860], R0 ;  /* 0x02a86000030075a7 */ /* 0x000f24000802017f */
[----:B----4-:R-:W-:Y:S05]  /*176b0*/  @!P1 BRA `(.L_x_1157) ;  /* 0x0000000c00e49947 */ /* 0x010fea0003800000 */
.L_x_1195:
[----:B------:R-:W-:Y:S05]  /*176c0*/  @!P0 BRA `(.L_x_1158) ;  /* 0x0000000000048947 */ /* 0x000fea0003800000 */
[----:B------:R-:W-:Y:S01]  /*176d0*/  BPT.TRAP 0x1 ;  /* 0x000000040000795c */ /* 0x000fe20000300000 */
.L_x_1158:
[----:B------:R-:W5:Y:S02]  /*176e0*/  SYNCS.PHASECHK.TRANS64.TRYWAIT P0, [R5+URZ+0x2a880], R4 ;  /* 0x02a88004050075a7 */ /* 0x000f64000800017f */
[----:B-----5:R-:W-:Y:S05]  /*176f0*/  @!P0 BRA `(.L_x_1159) ;  /* 0x0000000c00e88947 */ /* 0x020fea0003800000 */
.L_x_1160:
[----:B------:R0:W0:Y:S02]  /*17700*/  SYNCS.PHASECHK.TRANS64.TRYWAIT P0, [R3+URZ+0x2a880], R0 ;  /* 0x02a88000030075a7 */ /* 0x000024000800017f */
[----:B0-----:R-:W-:Y:S05]  /*17710*/  @!P0 NANOSLEEP.SYNCS 0x989680 ;  /* 0x009896800000895d */ /* 0x001fea0003900000 */
[----:B------:R-:W0:Y:S02]  /*17720*/  @!P0 SYNCS.PHASECHK.TRANS64 P0, [R3+URZ+0x2a880], R0 ;  /* 0x02a88000030085a7 */ /* 0x000e24000800007f */
[----:B0-----:R-:W-:Y:S05]  /*17730*/  @!P0 BRA `(.L_x_1160) ;  /* 0xfffffffc00f08947 */ /* 0x001fea000383ffff */
.L_x_1149:
[----:B------:R-:W-:Y:S05]  /*17740*/  BSYNC B0 ;  /* 0x0000000000007941 */ /* 0x000fea0003800000 */
.L_x_1148:
[----:B------:R-:W-:Y:S05]  /*17750*/  EXIT ;  /* 0x000000000000794d */ /* 0x000fea0003800000 */
.L_x_982:
[----:B0-----:R-:W-:-:S04]  /*17760*/  IMAD.U32 R3, RZ, RZ, UR36 ;  /* 0x00000024ff037e24 */ /* 0x001fc8000f8e00ff */
[----:B------:R0:W1:Y:S03]  /*17770*/  SYNCS.PHASECHK.TRANS64.TRYWAIT P1, [R3+URZ+0x2a800], R6 ;  /* 0x02a80006030075a7 */ /* 0x000066000802017f */
[----:B-1----:R-:W-:Y:S05]  /*17780*/  @!P1 NANOSLEEP.SYNCS 0x989680 ;  /* 0x009896800000995d */ /* 0x002fea0003900000 */
[----:B------:R-:W1:Y:S02]  /*17790*/  @!P1 SYNCS.PHASECHK.TRANS64 P1, [R3+URZ+0x2a800], R6 ;  /* 0x02a80006030095a7 */ /* 0x000e64000802007f */
[----:B-1----:R-:W-:Y:S05]  /*177a0*/  @!P1 BRA `(.L_x_982) ;  /* 0xfffffffc00ec9947 */ /* 0x002fea000383ffff */
[----:B------:R-:W-:Y:S05]  /*177b0*/  BRA `(.L_x_1161) ;  /* 0xfffffea400a47947 */ /* 0x000fea000383ffff */
.L_x_986:
[----:B0-----:R0:W2:Y:S02]  /*177c0*/  SYNCS.PHASECHK.TRANS64.TRYWAIT P2, [R9+URZ+0x2a830], R2 ;  /* 0x02a83002090075a7 */ /* 0x0010a4000804017f */
[----:B--2---:R-:W-:Y:S05]  /*177d0*/  @!P2 NANOSLEEP.SYNCS 0x989680 ;  /* 0x009896800000a95d */ /* 0x004fea0003900000 */
[----:B------:R-:W2:Y:S02]  /*177e0*/  @!P2 SYNCS.PHASECHK.TRANS64 P2, [R9+URZ+0x2a830], R2 ;  /* 0x02a830020900a5a7 */ /* 0x000ea4000804007f */
[----:B--2---:R-:W-:Y:S05]  /*177f0*/  @!P2 BRA `(.L_x_986) ;  /* 0xfffffffc00f0a947 */ /* 0x004fea000383ffff */
[----:B------:R-:W-:Y:S05]  /*17800*/  BRA `(.L_x_985) ;  /* 0xfffffea400c87947 */ /* 0x000fea000383ffff */
.L_x_1002:
[----:B-1----:R-:W-:-:S04]  /*17810*/  IMAD.U32 R8, RZ, RZ, UR6 ;  /* 0x00000006ff087e24 */ /* 0x002fc8000f8e00ff */
[----:B------:R1:W2:Y:S03]  /*17820*/  SYNCS.PHASECHK.TRANS64.TRYWAIT P2, [R8+URZ+0x2a830], R7 ;  /* 0x02a83007080075a7 */ /* 0x0002a6000804017f */
[----:B--2---:R-:W-:Y:S05]  /*17830*/  @!P2 NANOSLEEP.SYNCS 0x989680 ;  /* 0x009896800000a95d */ /* 0x004fea0003900000 */
[----:B------:R-:W2:Y:S02]  /*17840*/  @!P2 SYNCS.PHASECHK.TRANS64 P2, [R8+URZ+0x2a830], R7 ;  /* 0x02a830070800a5a7 */ /* 0x000ea4000804007f */
[----:B--2---:R-:W-:Y:S05]  /*17850*/  @!P2 BRA `(.L_x_1002) ;  /* 0xfffffffc00eca947 */ /* 0x004fea000383ffff */
[----:B------:R-:W-:Y:S05]  /*17860*/  BRA `(.L_x_999) ;  /* 0xfffffee000807947 */ /* 0x000fea000383ffff */
.L_x_1006:
[----:B-1----:R-:W-:-:S04]  /*17870*/  IMAD.U32 R8, RZ, RZ, UR6 ;  /* 0x00000006ff087e24 */ /* 0x002fc8000f8e00ff */
[----:B------:R1:W2:Y:S03]  /*17880*/  SYNCS.PHASECHK.TRANS64.TRYWAIT P2, [R8+URZ+0x2a850], R7 ;  /* 0x02a85007080075a7 */ /* 0x0002a6000804017f */
[----:B--2---:R-:W-:Y:S05]  /*17890*/  @!P2 NANOSLEEP.SYNCS 0x989680 ;  /* 0x009896800000a95d */ /* 0x004fea0003900000 */
[----:B------:R-:W2:Y:S02]  /*178a0*/  @!P2 SYNCS.PHASECHK.TRANS64 P2, [R8+URZ+0x2a850], R7 ;  /* 0x02a850070800a5a7 */ /* 0x000ea4000804007f */
[----:B--2---:R-:W-:Y:S05]  /*178b0*/  @!P2 BRA `(.L_x_1006) ;  /* 0xfffffffc00eca947 */ /* 0x004fea000383ffff */
[----:B------:R-:W-:Y:S05]  /*178c0*/  BRA `(.L_x_1003) ;  /* 0xfffffee400207947 */ /* 0x000fea000383ffff */
.L_x_1024:
[----:B-1----:R-:W-:-:S04]  /*178d0*/  IMAD.U32 R6, RZ, RZ, UR6 ;  /* 0x00000006ff067e24 */ /* 0x002fc8000f8e00ff */
[----:B------:R1:W2:Y:S03]  /*178e0*/  SYNCS.PHASECHK.TRANS64.TRYWAIT P3, [R6+URZ+0x2a830], R5 ;  /* 0x02a83005060075a7 */ /* 0x0002a6000806017f */
[----:B--2---:R-:W-:Y:S05]  /*178f0*/  @!P3 NANOSLEEP.SYNCS 0x989680 ;  /* 0x009896800000b95d */ /* 0x004fea0003900000 */
[----:B------:R-:W2:Y:S02]  /*17900*/  @!P3 SYNCS.PHASECHK.TRANS64 P3, [R6+URZ+0x2a830], R5 ;  /* 0x02a830050600b5a7 */ /* 0x000ea4000806007f */
[----:B--2---:R-:W-:Y:S05]  /*17910*/  @!P3 BRA `(.L_x_1024) ;  /* 0xfffffffc00ecb947 */ /* 0x004fea000383ffff */
[----:B------:R-:W-:Y:S05]  /*17920*/  BRA `(.L_x_1021) ;  /* 0xffffff1c00507947 */ /* 0x000fea000383ffff */
.L_x_1028:
[----:B-1----:R-:W-:-:S04]  /*17930*/  IMAD.U32 R6, RZ, RZ, UR6 ;  /* 0x00000006ff067e24 */ /* 0x002fc8000f8e00ff */
[----:B------:R1:W2:Y:S03]  /*17940*/  SYNCS.PHASECHK.TRANS64.TRYWAIT P2, [R6+URZ+0x2a850], R5 ;  /* 0x02a85005060075a7 */ /* 0x0002a6000804017f */
[----:B--2---:R-:W-:Y:S05]  /*17950*/  @!P2 NANOSLEEP.SYNCS 0x989680 ;  /* 0x009896800000a95d */ /* 0x004fea0003900000 */
[----:B------:R-:W2:Y:S02]  /*17960*/  @!P2 SYNCS.PHASECHK.TRANS64 P2, [R6+URZ+0x2a850], R5 ;  /* 0x02a850050600a5a7 */ /* 0x000ea4000804007f */
[----:B--2---:R-:W-:Y:S05]  /*17970*/  @!P2 BRA `(.L_x_1028) ;  /* 0xfffffffc00eca947 */ /* 0x004fea000383ffff */
[----:B------:R-:W-:Y:S05]  /*17980*/  BRA `(.L_x_1025) ;  /* 0xffffff1c00fc7947 */ /* 0x000fea000383ffff */
.L_x_1035:
[----:B-1----:R-:W-:-:S04]  /*17990*/  IMAD.U32 R6, RZ, RZ, UR6 ;  /* 0x00000006ff067e24 */ /* 0x002fc8000f8e00ff */
[----:B------:R1:W2:Y:S03]  /*179a0*/  SYNCS.PHASECHK.TRANS64.TRYWAIT P3, [R6+URZ+0x2a830], R5 ;  /* 0x02a83005060075a7 */ /* 0x0002a6000806017f */
[----:B--2---:R-:W-:Y:S05]  /*179b0*/  @!P3 NANOSLEEP.SYNCS 0x989680 ;  /* 0x009896800000b95d */ /* 0x004fea0003900000 */
[----:B------:R-:W2:Y:S02]  /*179c0*/  @!P3 SYNCS.PHASECHK.TRANS64 P3, [R6+URZ+0x2a830], R5 ;  /* 0x02a830050600b5a7 */ /* 0x000ea4000806007f */
[----:B--2---:R-:W-:Y:S05]  /*179d0*/  @!P3 BRA `(.L_x_1035) ;  /* 0xfffffffc00ecb947 */ /* 0x004fea000383ffff */
[----:B------:R-:W-:Y:S05]  /*179e0*/  BRA `(.L_x_1032) ;  /* 0xffffff44005c7947 */ /* 0x000fea000383ffff */
.L_x_1039:
[----:B-1----:R-:W-:-:S04]  /*179f0*/  IMAD.U32 R6, RZ, RZ, UR6 ;  /* 0x00000006ff067e24 */ /* 0x002fc8000f8e00ff */
[----:B------:R1:W2:Y:S03]  /*17a00*/  SYNCS.PHASECHK.TRANS64.TRYWAIT P2, [R6+URZ+0x2a850], R5 ;  /* 0x02a85005060075a7 */ /* 0x0002a6000804017f */
[----:B--2---:R-:W-:Y:S05]  /*17a10*/  @!P2 NANOSLEEP.SYNCS 0x989680 ;  /* 0x009896800000a95d */ /* 0x004fea0003900000 */
[----:B------:R-:W2:Y:S02]  /*17a20*/  @!P2 SYNCS.PHASECHK.TRANS64 P2, [R6+URZ+0x2a850], R5 ;  /* 0x02a850050600a5a7 */ /* 0x000ea4000804007f */
[----:B--2---:R-:W-:Y:S05]  /*17a30*/  @!P2 BRA `(.L_x_1039) ;  /* 0xfffffffc00eca947 */ /* 0x004fea000383ffff */
[----:B------:R-:W-:Y:S05]  /*17a40*/  BRA `(.L_x_1036) ;  /* 0xffffff4800087947 */ /* 0x000fea000383ffff */
.L_x_1053:
[----:B-1----:R-:W-:-:S04]  /*17a50*/  IMAD.U32 R7, RZ, RZ, UR9 ;  /* 0x00000009ff077e24 */ /* 0x002fc8000f8e00ff */
[----:B------:R1:W2:Y:S03]  /*17a60*/  SYNCS.PHASECHK.TRANS64.TRYWAIT P1, [R7+URZ+0x2a850], R0 ;  /* 0x02a85000070075a7 */ /* 0x0002a6000802017f */
[----:B--2---:R-:W-:Y:S05]  /*17a70*/  @!P1 NANOSLEEP.SYNCS 0x989680 ;  /* 0x009896800000995d */ /* 0x004fea0003900000 */
[----:B------:R-:W2:Y:S02]  /*17a80*/  @!P1 SYNCS.PHASECHK.TRANS64 P1, [R7+URZ+0x2a850], R0 ;  /* 0x02a85000070095a7 */ /* 0x000ea4000802007f */
[----:B--2---:R-:W-:Y:S05]  /*17a90*/  @!P1 BRA `(.L_x_1053) ;  /* 0xfffffffc00ec9947 */ /* 0x004fea000383ffff */
[----:B------:R-:W-:Y:S05]  /*17aa0*/  BRA `(.L_x_1052) ;  /* 0xffffff7c004c7947 */ /* 0x000fea000383ffff */
.L_x_1093:
[----:B------:R-:W-:Y:S02]  /*17ab0*/  IMAD.MOV.U32 R13, RZ, RZ, R4 ;  /* 0x000000ffff0d7224 */ /* 0x000fe400078e0004 */
[----:B------:R-:W-:Y:S02]  /*17ac0*/  IMAD.MOV.U32 R12, RZ, RZ, RZ ;  /* 0x000000ffff0c7224 */ /* 0x000fe400078e00ff */
[----:B------:R-:W-:Y:S02]  /*17ad0*/  IMAD.MOV.U32 R11, RZ, RZ, 0x1f ;  /* 0x0000001fff0b7424 */ /* 0x000fe400078e00ff */
[----:B------:R-:W-:-:S07]  /*17ae0*/  IMAD.MOV.U32 R15, RZ, RZ, -0x1 ;  /* 0xffffffffff0f7424 */ /* 0x000fce00078e00ff */
[----:B-12---:R-:W-:Y:S05]  /*17af0*/  WARPSYNC.COLLECTIVE R15, `(.L_x_1162) ;  /* 0x000000000f087348 */ /* 0x006fea0003c00000 */
[----:B------:R0:W3:Y:S02]  /*17b00*/  SHFL.IDX P6, R14, R13, R12, R11 ;  /* 0x0000000c0d0e7389 */ /* 0x0000e400000c000b */
[----:B0123--:R-:W-:Y:S01]  /*17b10*/  ENDCOLLECTIVE ;  /* 0x000000000000791b */ /* 0x00ffe20003800000 */
.L_x_1162:
[----:B------:R-:W-:Y:S05]  /*17b20*/  BRA `(.L_x_1163) ;  /* 0xffffffc800847947 */ /* 0x000fea000383ffff */
.L_x_1095:
[----:B------:R-:W-:Y:S01]  /*17b30*/  BSSY B0, `(.L_x_1164) ;  /* 0x0000006000007945 */ /* 0x000fe20003800000 */
[----:B------:R-:W-:-:S07]  /*17b40*/  IMAD.MOV.U32 R15, RZ, RZ, -0x1 ;  /* 0xffffffffff0f7424 */ /* 0x000fce00078e00ff */
[----:B01----:R-:W-:Y:S05]  /*17b50*/  WARPSYNC.COLLECTIVE R15, `(.L_x_1165) ;  /* 0x000000000f0c7348 */ /* 0x003fea0003c00000 */
[----:B------:R-:W-:Y:S02]  /*17b60*/  ELECT P6, UR62, PT ;  /* 0x00000000003e782f */ /* 0x000fe400038c0000 */
[----:B------:R-:W-:Y:S01]  /*17b70*/  MOV R14, UR62 ;  /* 0x0000003e000e7c02 */ /* 0x000fe20008000f00 */
[----:B01----:R-:W-:Y:S10]  /*17b80*/  ENDCOLLECTIVE ;  /* 0x000000000000791b */ /* 0x003ff40003800000 */
.L_x_1165:
[----:B------:R-:W-:Y:S05]  /*17b90*/  BSYNC B0 ;  /* 0x0000000000007941 */ /* 0x000fea0003800000 */
.L_x_1164:
[----:B------:R-:W-:Y:S05]  /*17ba0*/  BRA `(.L_x_1166) ;  /* 0xffffffc800907947 */ /* 0x000fea000383ffff */
.L_x_1097:
[----:B0-----:R0:W2:Y:S02]  /*17bb0*/  SYNCS.PHASECHK.TRANS64.TRYWAIT P1, [R4+URZ+0x2a880], R3 ;  /* 0x02a88003040075a7 */ /* 0x0010a4000802017f */
[----:B--2---:R-:W-:Y:S05]  /*17bc0*/  @!P1 NANOSLEEP.SYNCS 0x989680 ;  /* 0x009896800000995d */ /* 0x004fea0003900000 */
[----:B------:R-:W2:Y:S02]  /*17bd0*/  @!P1 SYNCS.PHASECHK.TRANS64 P1, [R4+URZ+0x2a880], R3 ;  /* 0x02a88003040095a7 */ /* 0x000ea4000802007f */
[----:B--2---:R-:W-:Y:S05]  /*17be0*/  @!P1 BRA `(.L_x_1097) ;  /* 0xfffffffc00f09947 */ /* 0x004fea000383ffff */
[----:B------:R-:W-:Y:S05]  /*17bf0*/  BRA `(.L_x_1167) ;  /* 0xffffffc800e87947 */ /* 0x000fea000383ffff */
.L_x_1099:
[----:B--2---:R2:W3:Y:S02]  /*17c00*/  SYNCS.PHASECHK.TRANS64.TRYWAIT P1, [R4+URZ+0x2a840], R3 ;  /* 0x02a84003040075a7 */ /* 0x0044e4000802017f */
[----:B---3--:R-:W-:Y:S05]  /*17c10*/  @!P1 NANOSLEEP.SYNCS 0x989680 ;  /* 0x009896800000995d */ /* 0x008fea0003900000 */
[----:B------:R-:W3:Y:S02]  /*17c20*/  @!P1 SYNCS.PHASECHK.TRANS64 P1, [R4+URZ+0x2a840], R3 ;  /* 0x02a84003040095a7 */ /* 0x000ee4000802007f */
[----:B---3--:R-:W-:Y:S05]  /*17c30*/  @!P1 BRA `(.L_x_1099) ;  /* 0xfffffffc00f09947 */ /* 0x008fea000383ffff */
[----:B------:R-:W-:Y:S05]  /*17c40*/  BRA `(.L_x_1168) ;  /* 0xffffffcc006c7947 */ /* 0x000fea000383ffff */
.L_x_1103:
[----:B------:R-:W-:Y:S01]  /*17c50*/  IMAD.MOV.U32 R13, RZ, RZ, R2 ;  /* 0x000000ffff0d7224 */ /* 0x000fe200078e0002 */
[----:B------:R-:W-:Y:S01]  /*17c60*/  LOP3.LUT R8, R8, 0x7f, RZ, 0xc0, !PT ;  /* 0x0000007f08087812 */ /* 0x000fe200078ec0ff */
[----:B------:R-:W-:Y:S02]  /*17c70*/  IMAD.MOV.U32 R12, RZ, RZ, RZ ;  /* 0x000000ffff0c7224 */ /* 0x000fe400078e00ff */
[----:B------:R-:W-:Y:S01]  /*17c80*/  IMAD.MOV.U32 R11, RZ, RZ, 0x1c1f ;  /* 0x00001c1fff0b7424 */ /* 0x000fe200078e00ff */
[----:B------:R-:W-:Y:S01]  /*17c90*/  SHF.R.U32.HI R8, RZ, 0x2, R8 ;  /* 0x00000002ff087819 */ /* 0x000fe20000011608 */
[----:B------:R-:W-:-:S04]  /*17ca0*/  IMAD.MOV.U32 R15, RZ, RZ, -0x1 ;  /* 0xffffffffff0f7424 */ /* 0x000fc800078e00ff */
[----:B------:R-:W-:-:S07]  /*17cb0*/  VIADD R4, R8, UR42 ;  /* 0x0000002a08047c36 */ /* 0x000fce0008000000 */
[----:B-----5:R-:W-:Y:S05]  /*17cc0*/  WARPSYNC.COLLECTIVE R15, `(.L_x_1169) ;  /* 0x000000000f087348 */ /* 0x020fea0003c00000 */
[----:B------:R0:W1:Y:S02]  /*17cd0*/  SHFL.IDX P6, R14, R13, R12, R11 ;  /* 0x0000000c0d0e7389 */ /* 0x00006400000c000b */
[----:B01---5:R-:W-:Y:S01]  /*17ce0*/  ENDCOLLECTIVE ;  /* 0x000000000000791b */ /* 0x023fe20003800000 */
.L_x_1169:
[----:B------:R-:W-:Y:S02]  /*17cf0*/  VIADD R8, R4, 0x20 ;  /* 0x0000002004087836 */ /* 0x000fe40000000000 */
[----:B------:R-:W-:Y:S02]  /*17d00*/  IMAD.MOV.U32 R13, RZ, RZ, R0 ;  /* 0x000000ffff0d7224 */ /* 0x000fe400078e0000 */
[----:B------:R-:W-:-:S07]  /*17d10*/  IMAD.MOV.U32 R5, RZ, RZ, R14 ;  /* 0x000000ffff057224 */ /* 0x000fce00078e000e */
[----:B------:R-:W-:Y:S05]  /*17d20*/  WARPSYNC.COLLECTIVE R15, `(.L_x_1170) ;  /* 0x000000000f087348 */ /* 0x000fea0003c00000 */
[----:B------:R0:W1:Y:S02]  /*17d30*/  SHFL.IDX P6, R14, R13, R12, R11 ;  /* 0x0000000c0d0e7389 */ /* 0x00006400000c000b */
[----:B01----:R-:W-:Y:S01]  /*17d40*/  ENDCOLLECTIVE ;  /* 0x000000000000791b */ /* 0x003fe20003800000 */
.L_x_1170:
        /* <DEDUP_REMOVED lines=9> */
.L_x_1171:
        /* <DEDUP_REMOVED lines=10> */
[----:B------:R0:W-:Y:S01]  /*17e80*/  @!P4 LDGSTS.E.BYPASS.LTC128B.128 [R9+0x1c400], desc[UR48][R6.64+0x80], !P2 ;  /* 0x1c4000800609cfae */ /* 0x0001e2000d101d70 */
[----:B------:R-:W-:-:S13]  /*17e90*/  ISETP.GE.AND P4, PT, R8, R3, PT ;  /* 0x000000030800720c */ /* 0x000fda0003f86270 */
[----:B0-----:R-:W-:Y:S05]  /*17ea0*/  WARPSYNC.COLLECTIVE R15, `(.L_x_1172) ;  /* 0x000000000f087348 */ /* 0x001fea0003c00000 */
[----:B------:R1:W2:Y:S02]  /*17eb0*/  SHFL.IDX P6, R14, R13, R12, R11 ;  /* 0x0000000c0d0e7389 */ /* 0x0002a400000c000b */
[----:B012---:R-:W-:Y:S01]  /*17ec0*/  ENDCOLLECTIVE ;  /* 0x000000000000791b */ /* 0x007fe20003800000 */
.L_x_1172:
[----:B------:R-:W-:Y:S02]  /*17ed0*/  IMAD.MOV.U32 R13, RZ, RZ, R2 ;  /* 0x000000ffff0d7224 */ /* 0x000fe400078e0002 */
[----:B------:R-:W-:Y:S02]  /*17ee0*/  IMAD.MOV.U32 R12, RZ, RZ, 0x2 ;  /* 0x00000002ff0c7424 */ /* 0x000fe400078e00ff */
[----:B------:R-:W-:-:S07]  /*17ef0*/  IMAD.MOV.U32 R6, RZ, RZ, R14 ;  /* 0x000000ffff067224 */ /* 0x000fce00078e000e */
[----:B------:R-:W-:Y:S05]  /*17f00*/  WARPSYNC.COLLECTIVE R15, `(.L_x_1173) ;  /* 0x000000000f087348 */ /* 0x000fea0003c00000 */
[----:B------:R0:W1:Y:S02]  /*17f10*/  SHFL.IDX P6, R14, R13, R12, R11 ;  /* 0x0000000c0d0e7389 */ /* 0x00006400000c000b */
[----:B01----:R-:W-:Y:S01]  /*17f20*/  ENDCOLLECTIVE ;  /* 0x000000000000791b */ /* 0x003fe20003800000 */
.L_x_1173:
        /* <DEDUP_REMOVED lines=16> */
.L_x_1174:
[----:B------:R-:W-:Y:S02]  /*18030*/  IMAD.MOV.U32 R13, RZ, RZ, R2 ;  /* 0x000000ffff0d7224 */ /* 0x000fe400078e0002 */
[----:B------:R-:W-:Y:S02]  /*18040*/  IMAD.MOV.U32 R12, RZ, RZ, 0x3 ;  /* 0x00000003ff0c7424 */ /* 0x000fe400078e00ff */
[----:B------:R-:W-:-:S07]  /*18050*/  IMAD.MOV.U32 R6, RZ, RZ, R14 ;  /* 0x000000ffff067224 */ /* 0x000fce00078e000e */
[----:B------:R-:W-:Y:S05]  /*18060*/  WARPSYNC.COLLECTIVE R15, `(.L_x_1175) ;  /* 0x000000000f087348 */ /* 0x000fea0003c00000 */
[----:B------:R0:W1:Y:S02]  /*18070*/  SHFL.IDX P6, R14, R13, R12, R11 ;  /* 0x0000000c0d0e7389 */ /* 0x00006400000c000b */
[----:B01----:R-:W-:Y:S01]  /*18080*/  ENDCOLLECTIVE ;  /* 0x000000000000791b */ /* 0x003fe20003800000 */
.L_x_1175:
        /* <DEDUP_REMOVED lines=14> */
.L_x_1176:
[----:B------:R-:W-:Y:S01]  /*18170*/  IMAD.MOV.U32 R0, RZ, RZ, R14 ;  /* 0x000000ffff007224 */ /* 0x000fe200078e000e */
[----:B------:R-:W-:Y:S06]  /*18180*/  BRA `(.L_x_1177) ;  /* 0xffffffd000a47947 */ /* 0x000fec000383ffff */
.L_x_1108:
[----:B0-----:R0:W1:Y:S02]  /*18190*/  SYNCS.PHASECHK.TRANS64.TRYWAIT P0, [R17+URZ+0x2a820], R0 ;  /* 0x02a82000110075a7 */ /* 0x001064000800017f */
[----:B-1----:R-:W-:Y:S05]  /*181a0*/  @!P0 NANOSLEEP.SYNCS 0x989680 ;  /* 0x009896800000895d */ /* 0x002fea0003900000 */
[----:B------:R-:W1:Y:S02]  /*181b0*/  @!P0 SYNCS.PHASECHK.TRANS64 P0, [R17+URZ+0x2a820], R0 ;  /* 0x02a82000110085a7 */ /* 0x000e64000800007f */
[----:B-1----:R-:W-:Y:S05]  /*181c0*/  @!P0 BRA `(.L_x_1108) ;  /* 0xfffffffc00f08947 */ /* 0x002fea000383ffff */
[----:B------:R-:W-:Y:S05]  /*181d0*/  BRA `(.L_x_1178) ;  /* 0xffffffd400147947 */ /* 0x000fea000383ffff */
.L_x_1114:
[----:B0-----:R0:W1:Y:S02]  /*181e0*/  SYNCS.PHASECHK.TRANS64.TRYWAIT P0, [R6+URZ+0x2a880], R5 ;  /* 0x02a88005060075a7 */ /* 0x001064000800017f */
[----:B-1----:R-:W-:Y:S05]  /*181f0*/  @!P0 NANOSLEEP.SYNCS 0x989680 ;  /* 0x009896800000895d */ /* 0x002fea0003900000 */
[----:B------:R-:W1:Y:S02]  /*18200*/  @!P0 SYNCS.PHASECHK.TRANS64 P0, [R6+URZ+0x2a880], R5 ;  /* 0x02a88005060085a7 */ /* 0x000e64000800007f */
[----:B-1----:R-:W-:Y:S05]  /*18210*/  @!P0 BRA `(.L_x_1114) ;  /* 0xfffffffc00f08947 */ /* 0x002fea000383ffff */
[----:B------:R-:W-:Y:S05]  /*18220*/  BRA `(.L_x_1179) ;  /* 0xffffffd400c47947 */ /* 0x000fea000383ffff */
.L_x_1121:
[----:B-1----:R1:W2:Y:S02]  /*18230*/  SYNCS.PHASECHK.TRANS64.TRYWAIT P0, [R6+URZ+0x2a840], R5 ;  /* 0x02a84005060075a7 */ /* 0x0022a4000800017f */
[----:B--2---:R-:W-:Y:S05]  /*18240*/  @!P0 NANOSLEEP.SYNCS 0x989680 ;  /* 0x009896800000895d */ /* 0x004fea0003900000 */
[----:B------:R-:W2:Y:S02]  /*18250*/  @!P0 SYNCS.PHASECHK.TRANS64 P0, [R6+URZ+0x2a840], R5 ;  /* 0x02a84005060085a7 */ /* 0x000ea4000800007f */
[----:B--2---:R-:W-:Y:S05]  /*18260*/  @!P0 BRA `(.L_x_1121) ;  /* 0xfffffffc00f08947 */ /* 0x004fea000383ffff */
[----:B------:R-:W-:Y:S05]  /*18270*/  BRA `(.L_x_1180) ;  /* 0xffffffd800bc7947 */ /* 0x000fea000383ffff */
.L_x_1129:
[----:B0-----:R0:W1:Y:S02]  /*18280*/  SYNCS.PHASECHK.TRANS64.TRYWAIT P1, [R13+URZ+0x2a870], R4 ;  /* 0x02a870040d0075a7 */ /* 0x001064000802017f */
[----:B-1----:R-:W-:Y:S05]  /*18290*/  @!P1 NANOSLEEP.SYNCS 0x989680 ;  /* 0x009896800000995d */ /* 0x002fea0003900000 */
[----:B------:R-:W1:Y:S02]  /*182a0*/  @!P1 SYNCS.PHASECHK.TRANS64 P1, [R13+URZ+0x2a870], R4 ;  /* 0x02a870040d0095a7 */ /* 0x000e64000802007f */
[----:B-1----:R-:W-:Y:S05]  /*182b0*/  @!P1 BRA `(.L_x_1129) ;  /* 0xfffffffc00f09947 */ /* 0x002fea000383ffff */
[----:B------:R-:W-:Y:S05]  /*182c0*/  BRA `(.L_x_1181) ;  /* 0xffffffdc00d07947 */ /* 0x000fea000383ffff */
.L_x_1131:
[----:B0-----:R0:W1:Y:S02]  /*182d0*/  SYNCS.PHASECHK.TRANS64.TRYWAIT P1, [R13+URZ+0x2a860], R4 ;  /* 0x02a860040d0075a7 */ /* 0x001064000802017f */
[----:B-1----:R-:W-:Y:S05]  /*182e0*/  @!P1 NANOSLEEP.SYNCS 0x989680 ;  /* 0x009896800000995d */ /* 0x002fea0003900000 */
[----:B------:R-:W1:Y:S02]  /*182f0*/  @!P1 SYNCS.PHASECHK.TRANS64 P1, [R13+URZ+0x2a860], R4 ;  /* 0x02a860040d0095a7 */ /* 0x000e64000802007f */
[----:B-1----:R-:W-:Y:S05]  /*18300*/  @!P1 BRA `(.L_x_1131) ;  /* 0xfffffffc00f09947 */ /* 0x002fea000383ffff */
[----:B------:R-:W-:Y:S05]  /*18310*/  BRA `(.L_x_1182) ;  /* 0xffffffdc00d87947 */ /* 0x000fea000383ffff */
.L_x_1138:
[----:B0-----:R0:W1:Y:S02]  /*18320*/  SYNCS.PHASECHK.TRANS64.TRYWAIT P1, [R12+URZ+0x2a870], R3 ;  /* 0x02a870030c0075a7 */ /* 0x001064000802017f */
[----:B-1----:R-:W-:Y:S05]  /*18330*/  @!P1 NANOSLEEP.SYNCS 0x989680 ;  /* 0x009896800000995d */ /* 0x002fea0003900000 */
[----:B------:R-:W1:Y:S02]  /*18340*/  @!P1 SYNCS.PHASECHK.TRANS64 P1, [R12+URZ+0x2a870], R3 ;  /* 0x02a870030c0095a7 */ /* 0x000e64000802007f */
[----:B-1----:R-:W-:Y:S05]  /*18350*/  @!P1 BRA `(.L_x_1138) ;  /* 0xfffffffc00f09947 */ /* 0x002fea000383ffff */
[----:B------:R-:W-:Y:S05]  /*18360*/  BRA `(.L_x_1183) ;  /* 0xffffffe400e07947 */ /* 0x000fea000383ffff */
.L_x_1140:
[----:B0-----:R0:W1:Y:S02]  /*18370*/  SYNCS.PHASECHK.TRANS64.TRYWAIT P1, [R12+URZ+0x2a860], R3 ;  /* 0x02a860030c0075a7 */ /* 0x001064000802017f */
[----:B-1----:R-:W-:Y:S05]  /*18380*/  @!P1 NANOSLEEP.SYNCS 0x989680 ;  /* 0x009896800000995d */ /* 0x002fea0003900000 */
[----:B------:R-:W1:Y:S02]  /*18390*/  @!P1 SYNCS.PHASECHK.TRANS64 P1, [R12+URZ+0x2a860], R3 ;  /* 0x02a860030c0095a7 */ /* 0x000e64000802007f */
[----:B-1----:R-:W-:Y:S05]  /*183a0*/  @!P1 BRA `(.L_x_1140) ;  /* 0xfffffffc00f09947 */ /* 0x002fea000383ffff */
[----:B------:R-:W-:Y:S05]  /*183b0*/  BRA `(.L_x_1184) ;  /* 0xffffffe400e47947 */ /* 0x000fea000383ffff */
.L_x_1146:
[----:B0-----:R0:W3:Y:S02]  /*183c0*/  SYNCS.PHASECHK.TRANS64.TRYWAIT P0, [R3+URZ+0x2a820], R0 ;  /* 0x02a82000030075a7 */ /* 0x0010e4000800017f */
[----:B---3--:R-:W-:Y:S05]  /*183d0*/  @!P0 NANOSLEEP.SYNCS 0x989680 ;  /* 0x009896800000895d */ /* 0x008fea0003900000 */
[----:B------:R-:W3:Y:S02]  /*183e0*/  @!P0 SYNCS.PHASECHK.TRANS64 P0, [R3+URZ+0x2a820], R0 ;  /* 0x02a82000030085a7 */ /* 0x000ee4000800007f */
[----:B---3--:R-:W-:Y:S05]  /*183f0*/  @!P0 BRA `(.L_x_1146) ;  /* 0xfffffffc00f08947 */ /* 0x008fea000383ffff */
[----:B------:R-:W-:Y:S05]  /*18400*/  BRA `(.L_x_1185) ;  /* 0xfffffff000007947 */ /* 0x000fea000383ffff */
.L_x_1147:
[----:B------:R-:W3:Y:S01]  /*18410*/  S2R R2, SR_TID.X ;  /* 0x0000000000027919 */ /* 0x000ee20000002100 */
[----:B------:R-:W-:Y:S01]  /*18420*/  BSSY B0, `(.L_x_1186) ;  /* 0x000000a000007945 */ /* 0x000fe20003800000 */
[----:B--2---:R-:W-:Y:S02]  /*18430*/  IMAD.MOV.U32 R12, RZ, RZ, RZ ;  /* 0x000000ffff0c7224 */ /* 0x004fe400078e00ff */
[----:B------:R-:W-:Y:S02]  /*18440*/  IMAD.MOV.U32 R11, RZ, RZ, 0x1f ;  /* 0x0000001fff0b7424 */ /* 0x000fe400078e00ff */
[----:B------:R-:W-:Y:S01]  /*18450*/  IMAD.MOV.U32 R15, RZ, RZ, -0x1 ;  /* 0xffffffffff0f7424 */ /* 0x000fe200078e00ff */
[----:B---3--:R-:W-:-:S04]  /*18460*/  SHF.R.U32.HI R2, RZ, 0x5, R2 ;  /* 0x00000005ff027819 */ /* 0x008fc80000011602 */
[----:B------:R-:W-:-:S05]  /*18470*/  LOP3.LUT R2, R2, 0x3, RZ, 0xc0, !PT ;  /* 0x0000000302027812 */ /* 0x000fca00078ec0ff */
[----:B------:R-:W-:-:S07]  /*18480*/  IMAD.MOV.U32 R13, RZ, RZ, R2 ;  /* 0x000000ffff0d7224 */ /* 0x000fce00078e0002 */
[----:B01----:R-:W-:Y:S05]  /*18490*/  WARPSYNC.COLLECTIVE R15, `(.L_x_1187) ;  /* 0x000000000f087348 */ /* 0x003fea0003c00000 */
[----:B------:R2:W3:Y:S02]  /*184a0*/  SHFL.IDX P6, R14, R13, R12, R11 ;  /* 0x0000000c0d0e7389 */ /* 0x0004e400000c000b */
[----:B0123--:R-:W-:Y:S01]  /*184b0*/  ENDCOLLECTIVE ;  /* 0x000000000000791b */ /* 0x00ffe20003800000 */
.L_x_1187:
[----:B------:R-:W-:Y:S05]  /*184c0*/  BSYNC B0 ;  /* 0x0000000000007941 */ /* 0x000fea0003800000 */
.L_x_1186:
[----:B------:R-:W-:Y:S05]  /*184d0*/  BRA `(.L_x_1188) ;  /* 0xffffffec00e87947 */ /* 0x000fea000383ffff */
.L_x_1150:
[----:B------:R-:W-:Y:S01]  /*184e0*/  BSSY B1, `(.L_x_1189) ;  /* 0x0000006000017945 */ /* 0x000fe20003800000 */
[----:B------:R-:W-:-:S07]  /*184f0*/  IMAD.MOV.U32 R15, RZ, RZ, -0x1 ;  /* 0xffffffffff0f7424 */ /* 0x000fce00078e00ff */
[----:B012---:R-:W-:Y:S05]  /*18500*/  WARPSYNC.COLLECTIVE R15, `(.L_x_1190) ;  /* 0x000000000f0c7348 */ /* 0x007fea0003c00000 */
[----:B------:R-:W-:Y:S02]  /*18510*/  ELECT P6, UR62, PT ;  /* 0x00000000003e782f */ /* 0x000fe400038c0000 */
[----:B------:R-:W-:Y:S01]  /*18520*/  MOV R14, UR62 ;  /* 0x0000003e000e7c02 */ /* 0x000fe20008000f00 */
[----:B012---:R-:W-:Y:S10]  /*18530*/  ENDCOLLECTIVE ;  /* 0x000000000000791b */ /* 0x007ff40003800000 */
.L_x_1190:
[----:B------:R-:W-:Y:S05]  /*18540*/  BSYNC B1 ;  /* 0x0000000000017941 */ /* 0x000fea0003800000 */
.L_x_1189:
[----:B------:R-:W-:Y:S05]  /*18550*/  BRA `(.L_x_1191) ;  /* 0xffffffec00e07947 */ /* 0x000fea000383ffff */
.L_x_1152:
[----:B0-----:R0:W3:Y:S02]  /*18560*/  SYNCS.PHASECHK.TRANS64.TRYWAIT P1, [R7+URZ], R4 ;  /* 0x00000004070075a7 */ /* 0x0010e4000802017f */
[----:B---3--:R-:W-:Y:S05]  /*18570*/  @!P1 NANOSLEEP.SYNCS 0x989680 ;  /* 0x009896800000995d */ /* 0x008fea0003900000 */
[----:B------:R-:W3:Y:S02]  /*18580*/  @!P1 SYNCS.PHASECHK.TRANS64 P1, [R7+URZ], R4 ;  /* 0x00000004070095a7 */ /* 0x000ee4000802007f */
[----:B---3--:R-:W-:Y:S05]  /*18590*/  @!P1 BRA `(.L_x_1152) ;  /* 0xfffffffc00f09947 */ /* 0x008fea000383ffff */
[----:B------:R-:W-:Y:S05]  /*185a0*/  BRA `(.L_x_1192) ;  /* 0xfffffff000147947 */ /* 0x000fea000383ffff */
.L_x_1153:
[----:B---3--:R3:W4:Y:S02]  /*185b0*/  SYNCS.PHASECHK.TRANS64.TRYWAIT P1, [R5+URZ], R0 ;  /* 0x00000000050075a7 */ /* 0x008724000802017f */
[----:B----4-:R-:W-:Y:S05]  /*185c0*/  @!P1 NANOSLEEP.SYNCS 0x989680 ;  /* 0x009896800000995d */ /* 0x010fea0003900000 */
[----:B------:R-:W4:Y:S02]  /*185d0*/  @!P1 SYNCS.PHASECHK.TRANS64 P1, [R5+URZ], R0 ;  /* 0x00000000050095a7 */ /* 0x000f24000802007f */
[----:B----4-:R-:W-:Y:S05]  /*185e0*/  @!P1 BRA `(.L_x_1153) ;  /* 0xfffffffc00f09947 */ /* 0x010fea000383ffff */
[----:B------:R-:W-:Y:S05]  /*185f0*/  BRA `(.L_x_1193) ;  /* 0xfffffff000087947 */ /* 0x000fea000383ffff */
.L_x_1155:
[----:B---3--:R3:W4:Y:S02]  /*18600*/  SYNCS.PHASECHK.TRANS64.TRYWAIT P1, [R5+URZ+0x2a860], R4 ;  /* 0x02a86004050075a7 */ /* 0x008724000802017f */
[----:B----4-:R-:W-:Y:S05]  /*18610*/  @!P1 NANOSLEEP.SYNCS 0x989680 ;  /* 0x009896800000995d */ /* 0x010fea0003900000 */
[----:B------:R-:W4:Y:S02]  /*18620*/  @!P1 SYNCS.PHASECHK.TRANS64 P1, [R5+URZ+0x2a860], R4 ;  /* 0x02a86004050095a7 */ /* 0x000f24000802007f */
[----:B----4-:R-:W-:Y:S05]  /*18630*/  @!P1 BRA `(.L_x_1155) ;  /* 0xfffffffc00f09947 */ /* 0x010fea000383ffff */
[----:B------:R-:W-:Y:S05]  /*18640*/  BRA `(.L_x_1194) ;  /* 0xfffffff000087947 */ /* 0x000fea000383ffff */
.L_x_1157:
[----:B----4-:R4:W0:Y:S02]  /*18650*/  SYNCS.PHASECHK.TRANS64.TRYWAIT P1, [R3+URZ+0x2a860], R0 ;  /* 0x02a86000030075a7 */ /* 0x010824000802017f */
[----:B0-----:R-:W-:Y:S05]  /*18660*/  @!P1 NANOSLEEP.SYNCS 0x989680 ;  /* 0x009896800000995d */ /* 0x001fea0003900000 */
[----:B------:R-:W0:Y:S02]  /*18670*/  @!P1 SYNCS.PHASECHK.TRANS64 P1, [R3+URZ+0x2a860], R0 ;  /* 0x02a86000030095a7 */ /* 0x000e24000802007f */
[----:B0-----:R-:W-:Y:S05]  /*18680*/  @!P1 BRA `(.L_x_1157) ;  /* 0xfffffffc00f09947 */ /* 0x001fea000383ffff */
[----:B------:R-:W-:Y:S05]  /*18690*/  BRA `(.L_x_1195) ;  /* 0xfffffff000087947 */ /* 0x000fea000383ffff */
.L_x_1159:
[----:B------:R0:W0:Y:S02]  /*186a0*/  SYNCS.PHASECHK.TRANS64.TRYWAIT P0, [R5+URZ+0x2a880], R4 ;  /* 0x02a88004050075a7 */ /* 0x000024000800017f */
[----:B0-----:R-:W-:Y:S05]  /*186b0*/  @!P0 NANOSLEEP.SYNCS 0x989680 ;  /* 0x009896800000895d */ /* 0x001fea0003900000 */
[----:B------:R-:W0:Y:S02]  /*186c0*/  @!P0 SYNCS.PHASECHK.TRANS64 P0, [R5+URZ+0x2a880], R4 ;  /* 0x02a88004050085a7 */ /* 0x000e24000800007f */
[----:B0-----:R-:W-:Y:S05]  /*186d0*/  @!P0 BRA `(.L_x_1159) ;  /* 0xfffffffc00f08947 */ /* 0x001fea000383ffff */
[----:B------:R-:W-:Y:S05]  /*186e0*/  BRA `(.L_x_1160) ;  /* 0xfffffff000047947 */ /* 0x000fea000383ffff */
.L_x_1196:
        /* <DEDUP_REMOVED lines=9> */
.L_x_2888:


//--------------------- .text._ZN7cutlass13device_kernelIN5flash11enable_sm90INS1_16FlashAttnFwdSm90INS1_25CollectiveMainloopFwdSm90ILi2EN4cute5tupleIJNS5_1CILi1EEES8_S8_EEENS6_IJNS7_ILi128EEESA_NS7_ILi192EEEEEELi192ENS_12float_e4m3_tEfNS_4arch4Sm90ELb0ELb1ELb1ELb1ELb0ELb0ELb0ELb1ELb1ELb1ELb0ELb0EEENS1_21CollectiveEpilogueFwdINS6_IJSA_SB_SA_EEES9_NS_10bfloat16_tESF_Li256ELb1ELb1ELb0ELb1EEENS1_36VarlenDynamicPersistentTileSchedulerILi128ELi128ELi256ELi128ELb0ELb1ELb1ELb1ELb0ELb1EEEEEEEEEvNT_6ParamsE --------------------------
	.section	.text._ZN7cutlass13device_kernelIN5flash11enable_sm90INS1_16FlashAttnFwdSm90INS1_25CollectiveMainloopFwdSm90ILi2EN4cute5tupleIJNS5_1CILi1EEES8_S8_EEENS6_IJNS7_ILi128EEESA_NS7_ILi192EEEEEELi192ENS_12float_e4m3_tEfNS_4arch4Sm90ELb0ELb1ELb1ELb1ELb0ELb0ELb0ELb1ELb1ELb1ELb0ELb0EEENS1_21CollectiveEpilogueFwdINS6_IJSA_SB_SA_EEES9_NS_10bfloat16_tESF_Li256ELb1ELb1ELb0ELb1EEENS1_36VarlenDynamicPersistentTileSchedulerILi128ELi128ELi256ELi128ELb0ELb1ELb1ELb1ELb0ELb1EEEEEEEEEvNT_6ParamsE,"ax",@progbits
	.align	128
.text._ZN7cutlass13device_kernelIN5flash11enable_sm90INS1_16FlashAttnFwdSm90INS1_25CollectiveMainloopFwdSm90ILi2EN4cute5tupleIJNS5_1CILi1EEES8_S8_EEENS6_IJNS7_ILi128EEESA_NS7_ILi192EEEEEELi192ENS_12float_e4m3_tEfNS_4arch4Sm90ELb0ELb1ELb1ELb1ELb0ELb0ELb0ELb1ELb1ELb1ELb0ELb0EEENS1_21CollectiveEpilogueFwdINS6_IJSA_SB_SA_EEES9_NS_10bfloat16_tESF_Li256ELb1ELb1ELb0ELb1EEENS1_36VarlenDynamicPersistentTileSchedulerILi128ELi128ELi256ELi128ELb0ELb1ELb1ELb1ELb0ELb1EEEEEEEEEvNT_6ParamsE:
        .type           _ZN7cutlass13device_kernelIN5flash11enable_sm90INS1_16FlashAttnFwdSm90INS1_25CollectiveMainloopFwdSm90ILi2EN4cute5tupleIJNS5_1CILi1EEES8_S8_EEENS6_IJNS7_ILi128EEESA_NS7_ILi192EEEEEELi192ENS_12float_e4m3_tEfNS_4arch4Sm90ELb0ELb1ELb1ELb1ELb0ELb0ELb0ELb1ELb1ELb1ELb0ELb0EEENS1_21CollectiveEpilogueFwdINS6_IJSA_SB_SA_EEES9_NS_10bfloat16_tESF_Li256ELb1ELb1ELb0ELb1EEENS1_36VarlenDynamicPersistentTileSchedulerILi128ELi128ELi256ELi128ELb0ELb1ELb1ELb1ELb0ELb1EEEEEEEEEvNT_6ParamsE,@function
        .size           _ZN7cutlass13device_kernelIN5flash11enable_sm90INS1_16FlashAttnFwdSm90INS1_25CollectiveMainloopFwdSm90ILi2EN4cute5tupleIJNS5_1CILi1EEES8_S8_EEENS6_IJNS7_ILi128EEESA_NS7_ILi192EEEEEELi192ENS_12float_e4m3_tEfNS_4arch4Sm90ELb0ELb1ELb1ELb1ELb0ELb0ELb0ELb1ELb1ELb1ELb0ELb0EEENS1_21CollectiveEpilogueFwdINS6_IJSA_SB_SA_EEES9_NS_10bfloat16_tESF_Li256ELb1ELb1ELb0ELb1EEENS1_36VarlenDynamicPersistentTileSchedulerILi128ELi128ELi256ELi128ELb0ELb1ELb1ELb1ELb0ELb1EEEEEEEEEvNT_6ParamsE,(.L_x_2889 - _ZN7cutlass13device_kernelIN5flash11enable_sm90INS1_16FlashAttnFwdSm90INS1_25CollectiveMainloopFwdSm90ILi2EN4cute5tupleIJNS5_1CILi1EEES8_S8_EEENS6_IJNS7_ILi128EEESA_NS7_ILi192EEEEEELi192ENS_12float_e4m3_tEfNS_4arch4Sm90ELb0ELb1ELb1ELb1ELb0ELb0ELb0ELb1ELb1ELb1ELb0ELb0EEENS1_21CollectiveEpilogueFwdINS6_IJSA_SB_SA_EEES9_NS_10bfloat16_tESF_Li256ELb1ELb1ELb0ELb1EEENS1_36VarlenDynamicPersistentTileSchedulerILi128ELi128ELi256ELi128ELb0ELb1ELb1ELb1ELb0ELb1EEEEEEEEEvNT_6ParamsE)
        .other          _ZN7cutlass13device_kernelIN5flash11enable_sm90INS1_16FlashAttnFwdSm90INS1_25CollectiveMainloopFwdSm90ILi2EN4cute5tupleIJNS5_1CILi1EEES8_S8_EEENS6_IJNS7_ILi128EEESA_NS7_ILi192EEEEEELi192ENS_12float_e4m3_tEfNS_4arch4Sm90ELb0ELb1ELb1ELb1ELb0ELb0ELb0ELb1ELb1ELb1ELb0ELb0EEENS1_21CollectiveEpilogueFwdINS6_IJSA_SB_SA_EEES9_NS_10bfloat16_tESF_Li256ELb1ELb1ELb0ELb1EEENS1_36VarlenDynamicPersistentTileSchedulerILi128ELi128ELi256ELi128ELb0ELb1ELb1ELb1ELb0ELb1EEEEEEEEEvNT_6ParamsE,@"STO_CUDA_ENTRY STV_DEFAULT"
_ZN7cutlass13device_kernelIN5flash11enable_sm90INS1_16FlashAttnFwdSm90INS1_25CollectiveMainloopFwdSm90ILi2EN4cute5tupleIJNS5_1CILi1EEES8_S8_EEENS6_IJNS7_ILi128EEESA_NS7_ILi192EEEEEELi192ENS_12float_e4m3_tEfNS_4arch4Sm90ELb0ELb1ELb1ELb1ELb0ELb0ELb0ELb1ELb1ELb1ELb0ELb0EEENS1_21CollectiveEpilogueFwdINS6_IJSA_SB_SA_EEES9_NS_10bfloat16_tESF_Li256ELb1ELb1ELb0ELb1EEENS1_36VarlenDynamicPersistentTileSchedulerILi128ELi128ELi256ELi128ELb0ELb1ELb1ELb1ELb0ELb1EEEEEEEEEvNT_6ParamsE:
        /* <DEDUP_REMOVED lines=18> */
.L_x_1198:
[----:B------:R-:W-:Y:S05]  /*0120*/  BSYNC B0 ;  /* 0x0000000000007941 */ /* 0x000fea0003800000 */
.L_x_1197:
        /* <DEDUP_REMOVED lines=41> */
.L_x_1199:
        /* <DEDUP_REMOVED lines=22> */
.L_x_1200:
        /* <DEDUP_REMOVED lines=18> */
.L_x_1201:
        /* <DEDUP_REMOVED lines=22> */
.L_x_1202:
        /* <DEDUP_REMOVED lines=22> */
.L_x_1203:
[----:B------:R-:W-:Y:S01]  /*0900*/  PLOP3.LUT P0, PT, PT, PT, UP0, 0x80, 0x0 ;  /* 0x000000000000781c */ /* 0x000fe20003f0f008 */
[----:B------:R-:W-:Y:S01]  /*0910*/  UMOV UR38, 0x1 ;  /* 0x0000000100267882 */ /* 0x000fe20000000000 */
[----:B------:R-:W-:Y:S01]  /*0920*/  NOP ;  /* 0x0000000000007918 */ /* 0x000fe20000000000 */
[----:B------:R-:W-:Y:S01]  /*0930*/  USEL UR38, UR38, 0x2, !UP0 ;  /* 0x0000000226267887 */ /* 0x000fe2000c000000 */
[----:B------:R-:W-:Y:S01]  /*0940*/  ULDC.64 UR52, c[0x0][0x208] ;  /* 0x0000820000347ab9 */ /* 0x000fe20000000a00 */
[----:B012-4-:R-:W-:Y:S08]  /*0950*/  BAR.SYNC.DEFER_BLOCKING 0x0 ;  /* 0x0000000000007b1d */ /* 0x017ff00000010000 */
[----:B------:R-:W-:Y:S05]  /*0960*/  @!P0 BRA `(.L_x_1204) ;  /* 0x0000012c00488947 */ /* 0x000fea0003800000 */
.L_x_1205:
        /* <DEDUP_REMOVED lines=20> */
[----:B------:R-:W-:Y:S01]  /*0ab0*/  ULOP3.LUT UR47, UR38, 0x1, URZ, 0xfc, !UPT ;  /* 0x00000001262f7892 */ /* 0x000fe2000f8efc3f */
[----:B------:R-:W-:Y:S01]  /*0ac0*/  R2UR UR49, R10 ;  /* 0x000000000a3172ca */ /* 0x000fe200000e0000 */
[----:B------:R-:W-:Y:S01]  /*0ad0*/  UMOV UR46, URZ ;  /* 0x0000003f002e7c82 */ /* 0x000fe20008000000 */
[----:B------:R-:W-:Y:S01]  /*0ae0*/  SHF.R.S32.HI R3, RZ, 0x1f, R208 ;  /* 0x0000001fff037819 */ /* 0x000fe200000114d0 */
[----:B------:R-:W-:Y:S01]  /*0af0*/  UMOV UR50, URZ ;  /* 0x0000003f00327c82 */ /* 0x000fe20008000000 */
[----:B------:R-:W-:Y:S01]  /*0b00*/  R2UR UR48, R11 ;  /* 0x000000000b3072ca */ /* 0x000fe200000e0000 */
[----:B------:R-:W-:Y:S01]  /*0b10*/  UMOV UR51, URZ ;  /* 0x0000003f00337c82 */ /* 0x000fe20008000000 */
[CC--:B------:R-:W-:Y:S02]  /*0b20*/  LEA.HI R5, R3.reuse, R208.reuse, RZ, 0x7 ;  /* 0x000000d003057211 */ /* 0x0c0fe400078f38ff */
[----:B------:R-:W-:-:S02]  /*0b30*/  LEA.HI R0, R3, R208, RZ, 0x4 ;  /* 0x000000d003007211 */ /* 0x000fc400078f20ff */
[----:B------:R-:W-:Y:S02]  /*0b40*/  LOP3.LUT R201, R5, 0xffffff80, RZ, 0xc0, !PT ;  /* 0xffffff8005c97812 */ /* 0x000fe400078ec0ff */
[----:B------:R-:W-:Y:S02]  /*0b50*/  SHF.R.S32.HI R9, RZ, 0x4, R0 ;  /* 0x00000004ff097819 */ /* 0x000fe40000011400 */
[----:B------:R-:W-:Y:S01]  /*0b60*/  LOP3.LUT R7, R0, 0x3fffff0, RZ, 0xc0, !PT ;  /* 0x03fffff000077812 */ /* 0x000fe200078ec0ff */
[----:B------:R-:W-:Y:S01]  /*0b70*/  IMAD.IADD R201, R208, 0x1, -R201 ;  /* 0x00000001d0c97824 */ /* 0x000fe200078e0ac9 */
[----:B------:R-:W-:Y:S02]  /*0b80*/  LEA.HI R0, R0, R9, RZ, 0x1 ;  /* 0x0000000900007211 */ /* 0x000fe400078f08ff */
[----:B------:R-:W-:Y:S01]  /*0b90*/  LEA.HI R2, R3, R208, RZ, 0x5 ;  /* 0x000000d003027211 */ /* 0x000fe200078f28ff */
[----:B------:R-:W-:Y:S01]  /*0ba0*/  IMAD.IADD R7, R208, 0x1, -R7 ;  /* 0x00000001d0077824 */ /* 0x000fe200078e0a07 */
[----:B------:R-:W-:-:S02]  /*0bb0*/  SHF.R.S32.HI R4, RZ, 0x1f, R201 ;  /* 0x0000001fff047819 */ /* 0x000fc400000114c9 */
[----:B------:R-:W-:Y:S01]  /*0bc0*/  LOP3.LUT R0, R0, 0x1ffffffe, RZ, 0xc0, !PT ;  /* 0x1ffffffe00007812 */ /* 0x000fe200078ec0ff */
[----:B------:R-:W-:Y:S01]  /*0bd0*/  IMAD.SHL.U32 R2, R2, 0x20, RZ ;  /* 0x0000002002027824 */ /* 0x000fe200078e00ff */
[----:B------:R-:W-:Y:S02]  /*0be0*/  LEA.HI R6, R4, R201, RZ, 0x2 ;  /* 0x000000c904067211 */ /* 0x000fe400078f10ff */
[----:B------:R-:W-:Y:S01]  /*0bf0*/  LEA.HI R10, R3, R208, RZ, 0x2 ;  /* 0x000000d0030a7211 */ /* 0x000fe200078f10ff */
[----:B------:R-:W-:Y:S01]  /*0c00*/  IMAD.IADD R0, R9, 0x1, -R0 ;  /* 0x0000000109007824 */ /* 0x000fe200078e0a00 */
[--C-:B------:R-:W-:Y:S02]  /*0c10*/  SHF.R.S32.HI R8, RZ, 0x2, R6.reuse ;  /* 0x00000002ff087819 */ /* 0x100fe40000011406 */
[----:B------:R-:W-:Y:S02]  /*0c20*/  SHF.R.S32.HI R11, RZ, 0x1f, R6 ;  /* 0x0000001fff0b7819 */ /* 0x000fe40000011406 */
[----:B------:R-:W-:-:S02]  /*0c30*/  LOP3.LUT R9, R10, 0xfffffffc, RZ, 0xc0, !PT ;  /* 0xfffffffc0a097812 */ /* 0x000fc400078ec0ff */
[----:B------:R-:W-:Y:S02]  /*0c40*/  LEA.HI R3, R3, R208, RZ, 0x3 ;  /* 0x000000d003037211 */ /* 0x000fe400078f18ff */
[----:B------:R-:W-:Y:S01]  /*0c50*/  LEA.HI R11, R11, R8, RZ, 0x3 ;  /* 0x000000080b0b7211 */ /* 0x000fe200078f18ff */
[----:B------:R-:W-:Y:S01]  /*0c60*/  IMAD.IADD R9, R208, 0x1, -R9 ;  /* 0x00000001d0097824 */ /* 0x000fe200078e0a09 */
[----:B------:R-:W-:Y:S02]  /*0c70*/  SHF.R.S32.HI R202, RZ, 0x7, R5 ;  /* 0x00000007ffca7819 */ /* 0x000fe40000011405 */
[----:B------:R-:W-:Y:S02]  /*0c80*/  LOP3.LUT R2, R2, 0xfffffc00, RZ, 0xc0, !PT ;  /* 0xfffffc0002027812 */ /* 0x000fe400078ec0ff */
        /* <DEDUP_REMOVED lines=26> */
.L_x_1309:
[----:B------:R-:W-:Y:S01]  /*0e30*/  ULDC.64 UR6, c[0x0][0xa28] ;  /* 0x00028a0000067ab9 */ /* 0x000fe20000000a00 */
[----:B------:R-:W-:Y:S01]  /*0e40*/  ULDC UR4, c[0x0][0x424] ;  /* 0x0001090000047ab9 */ /* 0x000fe20000000800 */
[----:B------:R-:W-:-:S04]  /*0e50*/  UISETP.NE.U32.AND UP0, UPT, UR6, URZ, UPT ;  /* 0x0000003f0600728c */ /* 0x000fc8000bf05070 */
[----:B------:R-:W-:-:S03]  /*0e60*/  UISETP.NE.AND.EX UP0, UPT, UR7, URZ, UPT, UP0 ;  /* 0x0000003f0700728c */ /* 0x000fc6000bf05300 */
[----:B------:R-:W-:Y:S02]  /*0e70*/  ULDC.64 UR6, c[0x0][0xa18] ;  /* 0x0002860000067ab9 */ /* 0x000fe40000000a00 */
[----:B------:R-:W-:Y:S01]  /*0e80*/  UISETP.NE.U32.AND UP1, UPT, UR6, URZ, UPT ;  /* 0x0000003f0600728c */ /* 0x000fe2000bf25070 */
[----:B------:R-:W-:-:S03]  /*0e90*/  PLOP3.LUT P0, PT, PT, PT, UP0, 0x80, 0x0 ;  /* 0x000000000000781c */ /* 0x000fc60003f0f008 */
[----:B------:R-:W-:-:S03]  /*0ea0*/  UISETP.NE.AND.EX UP1, UPT, UR7, URZ, UPT, UP1 ;  /* 0x0000003f0700728c */ /* 0x000fc6000bf25310 */
[----:B------:R-:W-:Y:S02]  /*0eb0*/  @UP0 ULDC.64 UR6, c[0x0][0xa28] ;  /* 0x00028a0000060ab9 */ /* 0x000fe40000000a00 */
[----:B------:R-:W-:Y:S01]  /*0ec0*/  @UP0 UIMAD.WIDE UR6, UR48, 0x4, UR6 ;  /* 0x00000004300608a5 */ /* 0x000fe2000f8e0206 */
[----:B------:R-:W-:-:S05]  /*0ed0*/  PLOP3.LUT P2, PT, PT, PT, UP1, 0x80, 0x0 ;  /* 0x000000000000781c */ /* 0x000fca0003f4f018 */
[----:B------:R-:W-:Y:S01]  /*0ee0*/  @UP1 ULDC.64 UR8, c[0x0][0xa18] ;  /* 0x0002860000081ab9 */ /* 0x000fe20000000a00 */
[----:B0---4-:R-:W-:Y:S02]  /*0ef0*/  IMAD.U32 R2, RZ, RZ, UR6 ;  /* 0x00000006ff027e24 */ /* 0x011fe4000f8e00ff */
[----:B--2---:R-:W-:Y:S01]  /*0f00*/  IMAD.U32 R3, RZ, RZ, UR7 ;  /* 0x00000007ff037e24 */ /* 0x004fe2000f8e00ff */
[----:B------:R-:W-:-:S04]  /*0f10*/  @UP1 UIMAD.WIDE UR6, UR48, 0x4, UR8 ;  /* 0x00000004300618a5 */ /* 0x000fc8000f8e0208 */
[----:B------:R-:W2:Y:S02]  /*0f20*/  @P0 LDG.E R2, desc[UR52][R2.64] ;  /* 0x0000003402020981 */ /* 0x000ea4000c1e1900 */
[----:B------:R-:W-:Y:S02]  /*0f30*/  IMAD.U32 R4, RZ, RZ, UR6 ;  /* 0x00000006ff047e24 */ /* 0x000fe4000f8e00ff */
[----:B------:R-:W-:Y:S01]  /*0f40*/  IMAD.U32 R5, RZ, RZ, UR7 ;  /* 0x00000007ff057e24 */ /* 0x000fe2000f8e00ff */
[----:B------:R-:W-:-:S04]  /*0f50*/  ULDC.64 UR6, c[0x0][0x418] ;  /* 0x0001060000067ab9 */ /* 0x000fc80000000a00 */
[----:B---3--:R-:W3:Y:S01]  /*0f60*/  @P2 LDG.E R4, desc[UR52][R4.64] ;  /* 0x0000003404042981 */ /* 0x008ee2000c1e1900 */
[----:B------:R-:W-:Y:S01]  /*0f70*/  UISETP.NE.U32.AND UP0, UPT, UR6, URZ, UPT ;  /* 0x0000003f0600728c */ /* 0x000fe2000bf05070 */
[----:B------:R-:W-:Y:S01]  /*0f80*/  UMOV UR40, URZ ;  /* 0x0000003f00287c82 */ /* 0x000fe20008000000 */
[----:B------:R-:W-:Y:S02]  /*0f90*/  ULDC UR45, c[0x0][0x288] ;  /* 0x0000a200002d7ab9 */ /* 0x000fe40000000800 */
[----:B------:R-:W-:-:S03]  /*0fa0*/  UISETP.NE.AND.EX UP0, UPT, UR7, URZ, UPT, UP0 ;  /* 0x0000003f0700728c */ /* 0x000fc6000bf05300 */
[----:B------:R-:W-:Y:S01]  /*0fb0*/  ULDC.64 UR6, c[0x0][0xa20] ;  /* 0x0002880000067ab9 */ /* 0x000fe20000000a00 */
[----:B------:R-:W-:Y:S01]  /*0fc0*/  USEL UR4, UR4, 0x1, UP0 ;  /* 0x0000000104047887 */ /* 0x000fe20008000000 */
[----:B------:R-:W-:Y:S01]  /*0fd0*/  ISETP.NE.U32.AND P1, PT, RZ, UR6, PT ;  /* 0x00000006ff007c0c */ /* 0x000fe2000bf25070 */
[----:B------:R-:W-:Y:S02]  /*0fe0*/  ULDC UR6, c[0x0][0x2f0] ;  /* 0x0000bc0000067ab9 */ /* 0x000fe40000000800 */
[----:B------:R-:W-:Y:S01]  /*0ff0*/  UIMAD UR4, UR4, UR6, URZ ;  /* 0x00000006040472a4 */ /* 0x000fe2000f8e023f */
[----:B------:R-:W-:Y:S02]  /*1000*/  ISETP.NE.AND.EX P1, PT, RZ, UR7, PT, P1 ;  /* 0x00000007ff007c0c */ /* 0x000fe4000bf25310 */
[----:B--2---:R-:W-:Y:S02]  /*1010*/  @P0 R2UR UR40, R2 ;  /* 0x00000000022802ca */ /* 0x004fe400000e0000 */
[----:B---3--:R-:W-:Y:S01]  /*1020*/  @P2 R2UR UR45, R4 ;  /* 0x00000000042d22ca */ /* 0x008fe200000e0000 */
[----:B-1----:R-:W-:-:S14]  /*1030*/  @P2 BRA `(.L_x_1206) ;  /* 0x0000000000342947 */ /* 0x002fdc0003800000 */
        /* <DEDUP_REMOVED lines=13> */
.L_x_1206:
[----:B------:R-:W-:Y:S01]  /*1110*/  UMOV UR43, UR49 ;  /* 0x00000031002b7c82 */ /* 0x000fe20008000000 */
[----:B------:R-:W-:Y:S01]  /*1120*/  UMOV UR42, UR48 ;  /* 0x00000030002a7c82 */ /* 0x000fe20008000000 */
[----:B------:R-:W-:Y:S05]  /*1130*/  @!P1 BRA `(.L_x_1207) ;  /* 0x00000000001c9947 */ /* 0x000fea0003800000 */
[----:B------:R-:W-:Y:S02]  /*1140*/  ULDC.64 UR6, c[0x0][0xa20] ;  /* 0x0002880000067ab9 */ /* 0x000fe40000000a00 */
[----:B------:R-:W-:-:S06]  /*1150*/  UIMAD.WIDE UR6, UR48, 0x4, UR6 ;  /* 0x00000004300678a5 */ /* 0x000fcc000f8e0206 */
[----:B------:R-:W-:Y:S02]  /*1160*/  IMAD.U32 R2, RZ, RZ, UR6 ;  /* 0x00000006ff027e24 */ /* 0x000fe4000f8e00ff */
[----:B------:R-:W-:-:S05]  /*1170*/  IMAD.U32 R3, RZ, RZ, UR7 ;  /* 0x00000007ff037e24 */ /* 0x000fca000f8e00ff */
[----:B------:R-:W2:Y:S02]  /*1180*/  LDG.E R2, desc[UR52][R2.64] ;  /* 0x0000003402027981 */ /* 0x000ea4000c1e1900 */
[----:B--2---:R-:W-:Y:S01]  /*1190*/  R2UR UR4, R2 ;  /* 0x00000000020472ca */ /* 0x004fe200000e0000 */
[----:B------:R-:W-:-:S14]  /*11a0*/  BRA `(.L_x_1208) ;  /* 0x0000000000347947 */ /* 0x000fdc0003800000 */
.L_x_1207:
        /* <DEDUP_REMOVED lines=13> */
.L_x_1208:
[----:B------:R-:W-:Y:S01]  /*1280*/  ULDC UR6, c[0x0][0x448] ;  /* 0x0001120000067ab9 */ /* 0x000fe20000000800 */
[----:B------:R-:W-:Y:S02]  /*1290*/  USHF.L.U32 UR41, UR5, 0x7, URZ ;  /* 0x0000000705297899 */ /* 0x000fe4000800063f */
[----:B------:R-:W-:Y:S02]  /*12a0*/  UISETP.NE.AND UP1, UPT, UR6, 0x1, UPT ;  /* 0x000000010600788c */ /* 0x000fe4000bf25270 */
[----:B------:R-:W-:Y:S02]  /*12b0*/  UIADD3 UR8, UR41, 0x7f, URZ ;  /* 0x0000007f29087890 */ /* 0x000fe4000fffe03f */
[----:B------:R-:W-:-:S03]  /*12c0*/  UIADD3 UR40, -UR40, UR4, URZ ;  /* 0x0000000428287290 */ /* 0x000fc6000fffe13f */
[----:B------:R-:W-:Y:S01]  /*12d0*/  ULDC.64 UR4, c[0x0][0x9e0] ;  /* 0x0002780000047ab9 */ /* 0x000fe20000000a00 */
[----:B------:R-:W-:Y:S02]  /*12e0*/  UIADD3 UR9, UR40, 0x1, -UR45 ;  /* 0x0000000128097890 */ /* 0x000fe4000fffe82d */
[----:B------:R-:W-:Y:S01]  /*12f0*/  UISETP.GE.AND UP0, UPT, UR5, 0x1, UPT ;  /* 0x000000010500788c */ /* 0x000fe2000bf06270 */
[----:B------:R-:W-:Y:S01]  /*1300*/  @UP1 ULDC UR6, c[0x0][0x44c] ;  /* 0x0001130000061ab9 */ /* 0x000fe20000000800 */
[----:B------:R-:W-:Y:S01]  /*1310*/  @UP1 ULDC UR10, c[0x0][0x450] ;  /* 0x00011400000a1ab9 */ /* 0x000fe20000000800 */
[----:B------:R-:W-:-:S03]  /*1320*/  UIMAD.WIDE.U32 UR6, UR8, UR6, URZ ;  /* 0x00000006080672a5 */ /* 0x000fc6000f8e003f */
[----:B------:R-:W-:Y:S01]  /*1330*/  PLOP3.LUT P1, PT, PT, PT, UP0, 0x80, 0x0 ;  /* 0x000000000000781c */ /* 0x000fe20003f2f008 */
[----:B------:R-:W-:-:S04]  /*1340*/  @UP1 USHF.R.U32.HI UR8, URZ, UR10, UR7 ;  /* 0x0000000a3f081299 */ /* 0x000fc80008011607 */
[----:B------:R-:W-:-:S04]  /*1350*/  UIADD3 UR8, UR9, UR8, URZ ;  /* 0x0000000809087290 */ /* 0x000fc8000fffe03f */
[----:B------:R-:W-:-:S06]  /*1360*/  UIADD3 UR4, UR8, UR4, URZ ;  /* 0x0000000408047290 */ /* 0x000fcc000fffe03f */
[----:B------:R-:W-:Y:S01]  /*1370*/  IMAD.U32 R0, RZ, RZ, UR4 ;  /* 0x00000004ff007e24 */ /* 0x000fe2000f8e00ff */
[----:B------:R-:W-:Y:S06]  /*1380*/  @!P1 BRA `(.L_x_1209) ;  /* 0x0000000000409947 */ /* 0x000fec0003800000 */
        /* <DEDUP_REMOVED lines=10> */
.L_x_1210:
[----:B------:R-:W-:-:S11]  /*1430*/  UISETP.NE.AND UP0, UPT, UR5, 0x1, UPT ;  /* 0x000000010500788c */ /* 0x000fd6000bf05270 */
[----:B------:R-:W-:Y:S02]  /*1440*/  @UP0 ULDC.64 UR8, c[0x0][0x9e8] ;  /* 0x00027a0000080ab9 */ /* 0x000fe40000000a00 */
[----:B------:R-:W-:-:S04]  /*1450*/  UIMAD.WIDE.U32 UR6, UR4, UR8, URZ ;  /* 0x00000008040672a5 */ /* 0x000fc8000f8e003f */
[----:B------:R-:W-:-:S12]  /*1460*/  @UP0 USHF.R.U32.HI UR4, URZ, UR9, UR7 ;  /* 0x000000093f040299 */ /* 0x000fd80008011607 */
.L_x_1211:
[----:B------:R-:W-:-:S06]  /*1470*/  UIMAD UR4, UR4, UR5, UR5 ;  /* 0x00000005040472a4 */ /* 0x000fcc000f8e0205 */
[----:B------:R-:W-:-:S07]  /*1480*/  VIMNMX R0, R0, UR4, PT ;  /* 0x0000000400007c48 */ /* 0x000fce000bfe0100 */
.L_x_1209:
[----:B------:R-:W-:Y:S01]  /*1490*/  UIADD3 UR4, UR40, 0x7f, URZ ;  /* 0x0000007f28047890 */ /* 0x000fe2000fffe03f */
        /* <DEDUP_REMOVED lines=10> */
[----:B------:R-:W-:-:S02]  /*1540*/  UIADD3 UR54, UR40, -UR45, URZ ;  /* 0x8000002d28367290 */ /* 0x000fc4000fffe03f */
        /* <DEDUP_REMOVED lines=17> */
.L_x_1213:
[----:B------:R-:W-:-:S11]  /*1660*/  UISETP.NE.AND UP0, UPT, UR5, 0x1, UPT ;  /* 0x000000010500788c */ /* 0x000fd6000bf05270 */
[----:B------:R-:W-:Y:S02]  /*1670*/  @UP0 ULDC.64 UR10, c[0x0][0x9e8] ;  /* 0x00027a00000a0ab9 */ /* 0x000fe40000000a00 */
[----:B------:R-:W-:-:S04]  /*1680*/  UIMAD.WIDE.U32 UR6, UR4, UR10, URZ ;  /* 0x0000000a040672a5 */ /* 0x000fc8000f8e003f */
[----:B------:R-:W-:-:S12]  /*1690*/  @UP0 USHF.R.U32.HI UR4, URZ, UR11, UR7 ;  /* 0x0000000b3f040299 */ /* 0x000fd80008011607 */
.L_x_1214:
[----:B------:R-:W-:-:S04]  /*16a0*/  UIMAD UR4, UR4, UR5, URZ ;  /* 0x00000005040472a4 */ /* 0x000fc8000f8e023f */
[----:B------:R-:W-:-:S04]  /*16b0*/  UISETP.LT.AND UP0, UPT, UR9, UR4, UPT ;  /* 0x000000040900728c */ /* 0x000fc8000bf01270 */
[----:B------:R-:W-:-:S12]  /*16c0*/  USEL UR9, UR9, UR4, !UP0 ;  /* 0x0000000409097287 */ /* 0x000fd8000c000000 */
.L_x_1212:
        /* <DEDUP_REMOVED lines=54> */
[----:B------:R-:W-:-:S02]  /*1a30*/  CS2R R96, SRZ ;  /* 0x0000000000607805 */ /* 0x000fc4000001ff00 */
[----:B------:R-:W-:Y:S01]  /*1a40*/  CS2R R130, SRZ ;  /* 0x0000000000827805 */ /* 0x000fe2000001ff00 */
[----:B------:R-:W-:Y:S01]  /*1a50*/  IMAD.MOV.U32 R104, RZ, RZ, RZ ;  /* 0x000000ffff687224 */ /* 0x000fe200078e00ff */
[----:B------:R-:W-:Y:S01]  /*1a60*/  CS2R R132, SRZ ;  /* 0x0000000000847805 */ /* 0x000fe2000001ff00 */
        /* <DEDUP_REMOVED lines=32> */
.L_x_1216:
        /* <DEDUP_REMOVED lines=56> */
.L_x_1415:
[----:B------:R-:W-:Y:S05]  /*1ff0*/  @!P0 BRA `(.L_x_1218) ;  /* 0x0000000000048947 */ /* 0x000fea0003800000 */
[----:B------:R-:W-:Y:S01]  /*2000*/  BPT.TRAP 0x1 ;  /* 0x000000040000795c */ /* 0x000fe20000300000 */
.L_x_1218:
[----:B------:R-:W-:Y:S02]  /*2010*/  IMAD.U32 R7, RZ, RZ, UR51 ;  /* 0x00000033ff077e24 */ /* 0x000fe4000f8e00ff */
[----:B------:R-:W-:-:S03]  /*2020*/  IMAD.U32 R2, RZ, RZ, UR50 ;  /* 0x00000032ff027e24 */ /* 0x000fc6000f8e00ff */
[----:B------:R-:W-:Y:S02]  /*2030*/  LEA R7, R7, UR36, 0x3 ;  /* 0x0000002407077c11 */ /* 0x000fe4000f8e18ff */
[----:B------:R-:W-:-:S04]  /*2040*/  SHF.L.U32 R2, R2, 0x1f, RZ ;  /* 0x0000001f02027819 */ /* 0x000fc800000006ff */
[----:B------:R1:W2:Y:S01]  /*2050*/  SYNCS.PHASECHK.TRANS64.TRYWAIT P2, [R7+URZ+0x2a830], R2 ;  /* 0x02a83002070075a7 */ /* 0x0002a2000804017f */
[----:B------:R-:W-:Y:S05]  /*2060*/  @!P0 BRA `(.L_x_1219) ;  /* 0x0000000000048947 */ /* 0x000fea0003800000 */
[----:B------:R-:W-:Y:S01]  /*2070*/  BPT.TRAP 0x1 ;  /* 0x000000040000795c */ /* 0x000fe20000300000 */
.L_x_1219:
[----:B0-----:R-:W0:Y:S02]  /*2080*/  S2R R3, SR_TID.X ;  /* 0x0000000000037919 */ /* 0x001e240000002100 */
[----:B0-----:R-:W-:Y:S01]  /*2090*/  LOP3.LUT P1, RZ, R3, 0x7f, RZ, 0xc0, !PT ;  /* 0x0000007f03ff7812 */ /* 0x001fe2000782c0ff */
[----:B--2---:R-:W-:-:S12]  /*20a0*/  @P2 BRA `(.L_x_1220) ;  /* 0x0000000000082947 */ /* 0x004fd80003800000 */
[----:B------:R-:W0:Y:S02]  /*20b0*/  SYNCS.PHASECHK.TRANS64.TRYWAIT P2, [R7+URZ+0x2a830], R2 ;  /* 0x02a83002070075a7 */ /* 0x000e24000804017f */
[----:B0-----:R-:W-:Y:S05]  /*20c0*/  @!P2 BRA `(.L_x_1221) ;  /* 0x0000017400b8a947 */ /* 0x001fea0003800000 */
.L_x_1220:
[----:B------:R-:W-:Y:S05]  /*20d0*/  WARPSYNC.ALL ;  /* 0x0000000000007948 */ /* 0x000fea0003800000 */
[----:B------:R-:W-:Y:S01]  /*20e0*/  UIADD3 UR4, UR36, 0x1e400, URZ ;  /* 0x0001e40024047890 */ /* 0x000fe2000fffe03f */
[----:B------:R-:W-:Y:S01]  /*20f0*/  WARPGROUP.ARRIVE ;  /* 0x00000000000079c5 */ /* 0x000fe20000000000 */
[----:B------:R-:W-:Y:S01]  /*2100*/  ULOP3.LUT UR24, UR55, 0x10000, URZ, 0xfc, !UPT ;  /* 0x0001000037187892 */ /* 0x000fe2000f8efc3f */
[----:B------:R-:W-:Y:S01]  /*2110*/  VIADD R3, R17, UR41 ;  /* 0x0000002911037c36 */ /* 0x000fe20008000000 */
[----:B------:R-:W-:Y:S01]  /*2120*/  USHF.R.U32.HI UR4, URZ, 0x4, UR4 ;  /* 0x000000043f047899 */ /* 0x000fe20008011604 */
[----:B------:R-:W-:Y:S01]  /*2130*/  UMOV UR25, 0x80000020 ;  /* 0x8000002000197882 */ /* 0x000fe20000000000 */
[----:B------:R-:W-:-:S02]  /*2140*/  UMOV UR27, 0x80000020 ;  /* 0x80000020001b7882 */ /* 0x000fc40000000000 */
[----:B------:R-:W-:Y:S01]  /*2150*/  ULOP3.LUT UR4, UR4, 0x3fff, URZ, 0xc0, !UPT ;  /* 0x00003fff04047892 */ /* 0x000fe2000f8ec03f */
[----:B------:R-:W-:Y:S01]  /*2160*/  IMAD.MOV.U32 R6, RZ, RZ, R3 ;  /* 0x000000ffff067224 */ /* 0x000fe200078e0003 */
[----:B------:R-:W-:Y:S01]  /*2170*/  UMOV UR5, 0x80000020 ;  /* 0x8000002000057882 */ /* 0x000fe20000000000 */
[----:B------:R-:W-:Y:S01]  /*2180*/  UMOV UR7, 0x80000020 ;  /* 0x8000002000077882 */ /* 0x000fe20000000000 */
[----:B------:R-:W-:Y:S02]  /*2190*/  ULOP3.LUT UR28, UR4, 0x10000, URZ, 0xfc, !UPT ;  /* 0x00010000041c7892 */ /* 0x000fe4000f8efc3f */
[----:B------:R-:W-:Y:S02]  /*21a0*/  UIADD3 UR4, UR24, 0x2, URZ ;  /* 0x0000000218047890 */ /* 0x000fe4000fffe03f */
[----:B------:R-:W-:Y:S02]  /*21b0*/  UIMAD UR26, UR51, 0x600, UR28 ;  /* 0x00000600331a78a4 */ /* 0x000fe4000f8e021c */
[----:B------:R-:W-:-:S02]  /*21c0*/  UIADD3 UR8, UR24, 0x200, URZ ;  /* 0x0000020018087890 */ /* 0x000fc4000fffe03f */
        /* <DEDUP_REMOVED lines=31> */
[----:B------:R-:W-:Y:S01]  /*23c0*/  IMAD.MOV.U32 R5, RZ, RZ, -0x80 ;  /* 0xffffff80ff057424 */ /* 0x000fe200078e00ff */
[----:B------:R-:W-:Y:S02]  /*23d0*/  ULDC.64 UR6, c[0x0][0x9e0] ;  /* 0x0002780000067ab9 */ /* 0x000fe40000000a00 */
[----:B------:R-:W-:Y:S01]  /*23e0*/  @!P1 PRMT R3, RZ, 0x654, R3 ;  /* 0x00000654ff039816 */ /* 0x000fe20000000003 */
[----:B01----:R-:W0:Y:S01]  /*23f0*/  SHFL.IDX PT, R7, R6, RZ, 0x1c1f ;  /* 0x001c1fff06077589 */ /* 0x003e2200000e0000 */
[----:B------:R-:W-:-:S06]  /*2400*/  UISETP.GE.AND UP1, UPT, UR7, 0x1, UPT ;  /* 0x000000010700788c */ /* 0x000fcc000bf26270 */
[----:B------:R-:W-:Y:S01]  /*2410*/  PLOP3.LUT P2, PT, PT, PT, UP1, 0x40, 0x0 ;  /* 0x000000000000781c */ /* 0x000fe20003f4e818 */
[----:B------:R-:W-:Y:S02]  /*2420*/  WARPGROUP.DEPBAR.LE gsb0, 0x0 ;  /* 0x00008000000079c5 */ /* 0x000fe40000010000 */
        /* <DEDUP_REMOVED lines=22> */
[----:B------:R-:W-:-:S02]  /*2590*/  IMAD R66, R88, R5, 0x80 ;  /* 0x0000008058427424 */ /* 0x000fc400078e0205 */
[C---:B------:R-:W-:Y:S01]  /*25a0*/  FMUL.FTZ R4, R0.reuse, R24 ;  /* 0x0000001800047220 */ /* 0x040fe20000410000 */
[----:B------:R1:W2:Y:S01]  /*25b0*/  MUFU.TANH R8, R25 ;  /* 0x0000001900087308 */ /* 0x0002a20000002400 */
[C---:B------:R-:W-:Y:S01]  /*25c0*/  FMUL.FTZ R36, R0.reuse, R36 ;  /* 0x0000002400247220 */ /* 0x040fe20000410000 */
[C---:B------:R-:W-:Y:S01]  /*25d0*/  FMUL.FTZ R14, R0.reuse, R38 ;  /* 0x00000026000e7220 */ /* 0x040fe20000410000 */
[C---:B------:R-:W-:Y:S01]  /*25e0*/  FMUL.FTZ R15, R0.reuse, R39 ;  /* 0x00000027000f7220 */ /* 0x040fe20000410000 */
[C---:B------:R-:W-:Y:S01]  /*25f0*/  FMUL.FTZ R20, R0.reuse, R42 ;  /* 0x0000002a00147220 */ /* 0x040fe20000410000 */
[----:B------:R3:W-:Y:S01]  /*2600*/  @!P1 SYNCS.ARRIVE.TRANS64.RED.A1T0 RZ, [R3+URZ], RZ ;  /* 0x000000ff03ff99a7 */ /* 0x0007e2000810043f */
[C---:B------:R-:W-:Y:S01]  /*2610*/  FMUL.FTZ R2, R0.reuse, R26 ;  /* 0x0000001a00027220 */ /* 0x040fe20000410000 */
[C---:B------:R-:W-:Y:S01]  /*2620*/  FMUL.FTZ R9, R0.reuse, R27 ;  /* 0x0000001b00097220 */ /* 0x040fe20000410000 */
[----:B------:R4:W0:Y:S01]  /*2630*/  MUFU.TANH R89, R28 ;  /* 0x0000001c00597308 */ /* 0x0008220000002400 */
[C---:B------:R-:W-:Y:S01]  /*2640*/  FMUL.FTZ R10, R0.reuse, R30 ;  /* 0x0000001e000a7220 */ /* 0x040fe20000410000 */
[C---:B------:R-:W-:Y:S01]  /*2650*/  FMUL.FTZ R11, R0.reuse, R31 ;  /* 0x0000001f000b7220 */ /* 0x040fe20000410000 */
[C---:B------:R-:W-:Y:S01]  /*2660*/  FMUL.FTZ R13, R0.reuse, R35 ;  /* 0x00000023000d7220 */ /* 0x040fe20000410000 */
[C---:B------:R-:W-:Y:S01]  /*2670*/  FMUL.FTZ R24, R0.reuse, R46 ;  /* 0x0000002e00187220 */ /* 0x040fe20000410000 */
[----:B-1----:R-:W-:Y:S01]  /*2680*/  FMUL.FTZ R25, R0, R47 ;  /* 0x0000002f00197220 */ /* 0x002fe20000410000 */
[----:B---3--:R-:W-:-:S02]  /*2690*/  VIADD R3, R66, 0x1 ;  /* 0x0000000142037836 */ /* 0x008fc40000000000 */
[C---:B------:R-:W-:Y:S01]  /*26a0*/  FMUL.FTZ R40, R0.reuse, R40 ;  /* 0x0000002800287220 */ /* 0x040fe20000410000 */
[----:B------:R1:W3:Y:S01]  /*26b0*/  MUFU.TANH R90, R29 ;  /* 0x0000001d005a7308 */ /* 0x0002e20000002400 */
[C---:B------:R-:W-:Y:S01]  /*26c0*/  FMUL.FTZ R41, R0.reuse, R41 ;  /* 0x0000002900297220 */ /* 0x040fe20000410000 */
[C---:B------:R-:W-:Y:S01]  /*26d0*/  FMUL.FTZ R21, R0.reuse, R43 ;  /* 0x0000002b00157220 */ /* 0x040fe20000410000 */
[C---:B------:R-:W-:Y:S01]  /*26e0*/  FMUL.FTZ R49, R0.reuse, R49 ;  /* 0x0000003100317220 */ /* 0x040fe20000410000 */
[C---:B------:R-:W-:Y:S01]  /*26f0*/  FMUL.FTZ R26, R0.reuse, R50 ;  /* 0x00000032001a7220 */ /* 0x040fe20000410000 */
[C---:B------:R-:W-:Y:S01]  /*2700*/  FMUL.FTZ R27, R0.reuse, R51 ;  /* 0x00000033001b7220 */ /* 0x040fe20000410000 */
[C---:B------:R-:W-:Y:S01]  /*2710*/  FMUL.FTZ R52, R0.reuse, R52 ;  /* 0x0000003400347220 */ /* 0x040fe20000410000 */
[C---:B------:R-:W-:Y:S01]  /*2720*/  FMUL.FTZ R53, R0.reuse, R53 ;  /* 0x0000003500357220 */ /* 0x040fe20000410000 */
[----:B------:R5:W0:Y:S01]  /*2730*/  MUFU.TANH R91, R32 ;  /* 0x00000020005b7308 */ /* 0x000a220000002400 */
[C---:B----4-:R-:W-:Y:S01]  /*2740*/  FMUL.FTZ R28, R0.reuse, R54 ;  /* 0x00000036001c7220 */ /* 0x050fe20000410000 */
[C---:B-1----:R-:W-:Y:S01]  /*2750*/  FMUL.FTZ R29, R0.reuse, R55 ;  /* 0x00000037001d7220 */ /* 0x042fe20000410000 */
[C---:B------:R-:W-:Y:S01]  /*2760*/  FMUL.FTZ R56, R0.reuse, R56 ;  /* 0x0000003800387220 */ /* 0x040fe20000410000 */
[C---:B------:R-:W-:Y:S01]  /*2770*/  FMUL.FTZ R57, R0.reuse, R57 ;  /* 0x0000003900397220 */ /* 0x040fe20000410000 */
[C---:B------:R-:W-:Y:S01]  /*2780*/  FMUL.FTZ R30, R0.reuse, R58 ;  /* 0x0000003a001e7220 */ /* 0x040fe20000410000 */
[C---:B------:R-:W-:Y:S01]  /*2790*/  FMUL.FTZ R31, R0.reuse, R59 ;  /* 0x0000003b001f7220 */ /* 0x040fe20000410000 */
[C---:B------:R-:W-:Y:S01]  /*27a0*/  FMUL.FTZ R35, R0.reuse, R67 ;  /* 0x0000004300237220 */ /* 0x040fe20000410000 */
[----:B------:R1:W4:Y:S01]  /*27b0*/  MUFU.TANH R92, R33 ;  /* 0x00000021005c7308 */ /* 0x0003220000002400 */
        /* <DEDUP_REMOVED lines=26> */
[----:B------:R-:W-:Y:S01]  /*2960*/  FMUL.FTZ R71, R0, R71 ;  /* 0x0000004700477220 */ /* 0x000fe20000410000 */
[----:B------:R-:W-:-:S02]  /*2970*/  IMAD R5, R16, -0x2, R3 ;  /* 0xfffffffe10057824 */ /* 0x000fc400078e0203 */
[----:B------:R-:W-:Y:S01]  /*2980*/  FMUL.FTZ R70, R0, R70 ;  /* 0x0000004600467220 */ /* 0x000fe20000410000 */
[----:B------:R-:W-:Y:S02]  /*2990*/  VIADD R3, R66, UR40 ;  /* 0x0000002842037c36 */ /* 0x000fe40008000000 */
[C---:B------:R-:W-:Y:S01]  /*29a0*/  FMUL.FTZ R37, R0.reuse, R37 ;  /* 0x0000002500257220 */ /* 0x040fe20000410000 */
[----:B------:R1:W0:Y:S01]  /*29b0*/  MUFU.TANH R93, R36 ;  /* 0x00000024005d7308 */ /* 0x0002220000002400 */
[----:B-----5:R-:W-:Y:S01]  /*29c0*/  FMUL.FTZ R48, R0, R87 ;  /* 0x0000005700307220 */ /* 0x020fe20000410000 */
[----:B------:R-:W-:-:S06]  /*29d0*/  LEA R79, R88, 0xffffff80, 0x7 ;  /* 0xffffff80584f7811 */ /* 0x000fcc00078e38ff */
[----:B------:R-:W0:Y:S01]  /*29e0*/  MUFU.TANH R4, R4 ;  /* 0x0000000400047308 */ /* 0x000e220000002400 */
[----:B-1----:R-:W-:-:S05]  /*29f0*/  IMAD.U32 R36, RZ, RZ, UR45 ;  /* 0x0000002dff247e24 */ /* 0x002fca000f8e00ff */
[----:B------:R-:W-:Y:S02]  /*2a00*/  IADD3 R5, -R36, UR40, R5 ;  /* 0x0000002824057c10 */ /* 0x000fe4000fffe105 */
[----:B------:R-:W1:Y:S03]  /*2a10*/  MUFU.TANH R2, R2 ;  /* 0x0000000200027308 */ /* 0x000e660000002400 */
[C---:B------:R-:W-:Y:S02]  /*2a20*/  VIADD R83, R5.reuse, UR6 ;  /* 0x0000000605537c36 */ /* 0x040fe40008000000 */
[----:B------:R-:W-:-:S03]  /*2a30*/  VIADD R82, R5, UR29 ;  /* 0x0000001d05527c36 */ /* 0x000fc60008000000 */
        /* <DEDUP_REMOVED lines=51> */
[----:B------:R5:W1:Y:S08]  /*2d70*/  MUFU.TANH R95, R70 ;  /* 0x00000046005f7308 */ /* 0x000a700000002400 */
[----:B------:R2:W1:Y:S01]  /*2d80*/  MUFU.TANH R94, R37 ;  /* 0x00000025005e7308 */ /* 0x0004620000002400 */
[----:B-----5:R-:W-:-:S05]  /*2d90*/  IMAD R70, R16, -0x2, R3 ;  /* 0xfffffffe10467824 */ /* 0x020fca00078e0203 */
[----:B0-----:R-:W-:Y:S01]  /*2da0*/  VIADDMNMX R36, R7, R83, R70, PT ;  /* 0x0000005307247246 */ /* 0x001fe20003800146 */
[----:B--2---:R-:W-:Y:S01]  /*2db0*/  IMAD.IADD R37, R82, 0x1, R7 ;  /* 0x0000000152257824 */ /* 0x004fe200078e0207 */
[----:B---34-:R-:W-:Y:S06]  /*2dc0*/  @P2 BRA `(.L_x_1222) ;  /* 0x00000000005c2947 */ /* 0x018fec0003800000 */
[----:B------:R-:W-:Y:S01]  /*2dd0*/  IMAD.U32 R58, RZ, RZ, UR45 ;  /* 0x0000002dff3a7e24 */ /* 0x000fe2000f8e00ff */
[----:B------:R-:W-:Y:S04]  /*2de0*/  BSSY B0, `(.L_x_1223) ;  /* 0x0000011000007945 */ /* 0x000fe80003800000 */
[----:B------:R-:W-:-:S04]  /*2df0*/  IADD3 R3, -R58, UR40, R7 ;  /* 0x000000283a037c10 */ /* 0x000fc8000fffe107 */
        /* <DEDUP_REMOVED lines=10> */
.L_x_1224:
[----:B------:R-:W-:-:S06]  /*2ea0*/  UISETP.NE.AND UP2, UPT, UR7, 0x1, UPT ;  /* 0x000000010700788c */ /* 0x000fcc000bf45270 */
[----:B------:R-:W-:-:S05]  /*2eb0*/  PLOP3.LUT P2, PT, PT, PT, UP2, 0x80, 0x0 ;  /* 0x000000000000781c */ /* 0x000fca0003f4f028 */
[----:B------:R-:W-:-:S08]  /*2ec0*/  @UP2 ULDC.64 UR10, c[0x0][0x9e8] ;  /* 0x00027a00000a2ab9 */ /* 0x000fd00000000a00 */
[----:B------:R-:W-:-:S05]  /*2ed0*/  @P2 IMAD.HI.U32 R5, R3, UR10, RZ ;  /* 0x0000000a03052c27 */ /* 0x000fca000f8e00ff */
[----:B------:R-:W-:-:S07]  /*2ee0*/  @P2 SHF.R.U32.HI R3, RZ, UR11, R5 ;  /* 0x0000000bff032c19 */ /* 0x000fce0008011605 */
.L_x_1225:
[----:B------:R-:W-:Y:S05]  /*2ef0*/  BSYNC B0 ;  /* 0x0000000000007941 */ /* 0x000fea0003800000 */
.L_x_1223:
[----:B------:R-:W-:-:S04]  /*2f00*/  IMAD R3, R3, UR7, -R79 ;  /* 0x0000000703037c24 */ /* 0x000fc8000f8e0a4f */
[----:B------:R-:W-:-:S05]  /*2f10*/  IMAD R3, R16, -0x2, R3 ;  /* 0xfffffffe10037824 */ /* 0x000fca00078e0203 */
[----:B------:R-:W-:Y:S02]  /*2f20*/  VIMNMX R37, R37, R3, !PT ;  /* 0x0000000325257248 */ /* 0x000fe40007fe0100 */
[----:B------:R-:W-:-:S07]  /*2f30*/  VIADDMNMX R36, R3, UR7, R36, PT ;  /* 0x0000000703247c46 */ /* 0x000fce000b800124 */
.L_x_1222:
[C---:B------:R-:W-:Y:S02]  /*2f40*/  ISETP.GE.AND P2, PT, R66.reuse, 0x2, PT ;  /* 0x000000024200780c */ /* 0x040fe40003f46270 */
        /* <DEDUP_REMOVED lines=12> */
[C---:B------:R-:W-:Y:S02]  /*3010*/  ISETP.LT.OR P4, PT, R36.reuse, 0x9, P4 ;  /* 0x000000092400780c */ /* 0x040fe40002781670 */
        /* <DEDUP_REMOVED lines=19> */
[----:B-1----:R-:W-:Y:S02]  /*3150*/  FSEL R71, R94, -INF , !P3 ;  /* 0xff8000005e477808 */ /* 0x002fe40005800000 */
        /* <DEDUP_REMOVED lines=117> */
[----:B------:R-:W-:-:S04]  /*38b0*/  ISETP.GE.AND P6, PT, R66, 0x7a, PT ;  /* 0x0000007a4200780c */ /* 0x000fc80003fc6270 */
[----:B------:R-:W-:Y:S02]  /*38c0*/  P2R R77, PR, RZ, 0x40 ;  /* 0x00000040ff4d7803 */ /* 0x000fe40000000000 */
[----:B------:R-:W-:Y:S02]  /*38d0*/  ISETP.GT.AND P6, PT, R37, 0x79, !P6 ;  /* 0x000000792500780c */ /* 0x000fe400077c4270 */
[----:B------:R-:W0:Y:S02]  /*38e0*/  SHFL.IDX PT, R37, R6, 0x1, 0x1c1f ;  /* 0x003c1f0006257f89 */ /* 0x000e2400000e0000 */
[----:B------:R-:W-:-:S04]  /*38f0*/  ISETP.LT.OR P6, PT, R36, 0x7a, P6 ;  /* 0x0000007a2400780c */ /* 0x000fc800037c1670 */
[----:B------:R-:W-:Y:S02]  /*3900*/  FSEL R4, R85, -INF , !P6 ;  /* 0xff80000055047808 */ /* 0x000fe40007000000 */
[----:B------:R-:W-:Y:S02]  /*3910*/  PLOP3.LUT P6, PT, PT, PT, UP1, 0x40, 0x0 ;  /* 0x000000000000781c */ /* 0x000fe40003fce818 */
[----:B0-----:R-:W-:Y:S01]  /*3920*/  VIADDMNMX R66, R37, R83, R70, PT ;  /* 0x0000005325427246 */ /* 0x001fe20003800146 */
[----:B------:R-:W-:-:S10]  /*3930*/  IMAD.IADD R70, R82, 0x1, R37 ;  /* 0x0000000152467824 */ /* 0x000fd400078e0225 */
[----:B------:R-:W-:Y:S05]  /*3940*/  @P6 BRA `(.L_x_1226) ;  /* 0x0000000000646947 */ /* 0x000fea0003800000 */
        /* <DEDUP_REMOVED lines=14> */
.L_x_1228:
[----:B------:R-:W-:-:S06]  /*3a30*/  UISETP.NE.AND UP2, UPT, UR7, 0x1, UPT ;  /* 0x000000010700788c */ /* 0x000fcc000bf45270 */
[----:B------:R-:W-:-:S05]  /*3a40*/  PLOP3.LUT P6, PT, PT, PT, UP2, 0x80, 0x0 ;  /* 0x000000000000781c */ /* 0x000fca0003fcf028 */
[----:B------:R-:W-:-:S08]  /*3a50*/  @UP2 ULDC.64 UR10, c[0x0][0x9e8] ;  /* 0x00027a00000a2ab9 */ /* 0x000fd00000000a00 */
[----:B------:R-:W-:Y:S01]  /*3a60*/  @P6 IMAD.HI.U32 R36, R6, UR10, RZ ;  /* 0x0000000a06246c27 */ /* 0x000fe2000f8e00ff */
[----:B------:R-:W-:-:S13]  /*3a70*/  PLOP3.LUT P6, PT, PT, PT, UP2, 0x80, 0x0 ;  /* 0x000000000000781c */ /* 0x000fda0003fcf028 */
[----:B------:R-:W-:-:S07]  /*3a80*/  @P6 SHF.R.U32.HI R6, RZ, UR11, R36 ;  /* 0x0000000bff066c19 */ /* 0x000fce0008011624 */
.L_x_1229:
[----:B------:R-:W-:Y:S05]  /*3a90*/  BSYNC B0 ;  /* 0x0000000000007941 */ /* 0x000fea0003800000 */
.L_x_1227:
[----:B------:R-:W-:-:S04]  /*3aa0*/  IMAD R37, R6, UR7, -R79 ;  /* 0x0000000706257c24 */ /* 0x000fc8000f8e0a4f */
[----:B------:R-:W-:-:S05]  /*3ab0*/  IMAD R37, R16, -0x2, R37 ;  /* 0xfffffffe10257824 */ /* 0x000fca00078e0225 */
[----:B------:R-:W-:Y:S02]  /*3ac0*/  VIMNMX R70, R70, R37, !PT ;  /* 0x0000002546467248 */ /* 0x000fe40007fe0100 */
[----:B------:R-:W-:-:S07]  /*3ad0*/  VIADDMNMX R66, R37, UR7, R66, PT ;  /* 0x0000000725427c46 */ /* 0x000fce000b800142 */
.L_x_1226:
        /* <DEDUP_REMOVED lines=27> */
[----:B------:R-:W-:Y:S02]  /*3c90*/  ISETP.GT.AND P2, PT, R70, 0x10, !P6 ;  /* 0x000000104600780c */ /* 0x000fe40007744270 */
[----:B------:R-:W-:Y:S02]  /*3ca0*/  FMNMX.FTZ R6, R61, R6, !PT ;  /* 0x000000063d067209 */ /* 0x000fe40007810000 */
[----:B------:R-:W-:Y:S02]  /*3cb0*/  ISETP.LT.OR P2, PT, R66, 0x11, P2 ;  /* 0x000000114200780c */ /* 0x000fe40001741670 */
[----:B------:R-:W-:Y:S02]  /*3cc0*/  ISETP.NE.AND P6, PT, R104, RZ, PT ;  /* 0x000000ff6800720c */ /* 0x000fe40003fc5270 */
        /* <DEDUP_REMOVED lines=8> */
[----:B------:R-:W-:Y:S02]  /*3d50*/  ISETP.NE.AND P2, PT, R92, RZ, PT ;  /* 0x000000ff5c00720c */ /* 0x000fe40003f45270 */
[C---:B------:R-:W-:Y:S02]  /*3d60*/  ISETP.GT.AND P5, PT, R70.reuse, 0x78, !P5 ;  /* 0x000000784600780c */ /* 0x040fe40006fa4270 */
[----:B------:R-:W-:Y:S02]  /*3d70*/  ISETP.GT.AND P2, PT, R70, 0x18, !P2 ;  /* 0x000000184600780c */ /* 0x000fe40005744270 */
[C---:B------:R-:W-:Y:S02]  /*3d80*/  ISETP.LT.OR P4, PT, R66.reuse, 0x72, P4 ;  /* 0x000000724200780c */ /* 0x040fe40002781670 */
[----:B------:R-:W-:Y:S02]  /*3d90*/  ISETP.LT.OR P2, PT, R66, 0x19, P2 ;  /* 0x000000194200780c */ /* 0x000fe40001741670 */
[----:B------:R-:W-:-:S02]  /*3da0*/  FSEL R46, R46, -INF , !P3 ;  /* 0xff8000002e2e7808 */ /* 0x000fc40005800000 */
[----:B------:R-:W-:Y:S02]  /*3db0*/  FSEL R14, R14, -INF , !P2 ;  /* 0xff8000000e0e7808 */ /* 0x000fe40005000000 */
[----:B------:R-:W-:Y:S02]  /*3dc0*/  ISETP.NE.AND P2, PT, R101, RZ, PT ;  /* 0x000000ff6500720c */ /* 0x000fe40003f45270 */
[----:B------:R-:W-:Y:S02]  /*3dd0*/  ISETP.LT.OR P5, PT, R66, 0x79, P5 ;  /* 0x000000794200780c */ /* 0x000fe40002fa1670 */
[----:B------:R-:W-:Y:S02]  /*3de0*/  ISETP.GT.AND P2, PT, R70, 0x19, !P2 ;  /* 0x000000194600780c */ /* 0x000fe40005744270 */
[----:B------:R-:W-:Y:S02]  /*3df0*/  FSEL R45, R45, -INF , !P4 ;  /* 0xff8000002d2d7808 */ /* 0x000fe40006000000 */
[----:B------:R-:W-:-:S02]  /*3e00*/  ISETP.LT.OR P2, PT, R66, 0x1a, P2 ;  /* 0x0000001a4200780c */ /* 0x000fc40001741670 */
[----:B------:R-:W-:Y:S02]  /*3e10*/  FSEL R47, R47, -INF , !P5 ;  /* 0xff8000002f2f7808 */ /* 0x000fe40006800000 */
        /* <DEDUP_REMOVED lines=56> */
[----:B------:R-:W-:Y:S02]  /*41a0*/  ISETP.NE.AND P2, PT, R106, RZ, PT ;  /* 0x000000ff6a00720c */ /* 0x000fe40003f45270 */
[----:B------:R-:W-:Y:S02]  /*41b0*/  FMNMX.FTZ R6, R5, R6, !PT ;  /* 0x0000000605067209 */ /* 0x000fe40007810000 */
[----:B------:R-:W-:Y:S02]  /*41c0*/  ISETP.GT.AND P2, PT, R70, 0x41, !P2 ;  /* 0x000000414600780c */ /* 0x000fe40005744270 */
[----:B------:R-:W-:Y:S02]  /*41d0*/  FMNMX.FTZ R41, R3, R6, !PT ;  /* 0x0000000603297209 */ /* 0x000fe40007810000 */
[----:B------:R-:W-:Y:S02]  /*41e0*/  ISETP.LT.OR P2, PT, R66, 0x42, P2 ;  /* 0x000000424200780c */ /* 0x000fe40001741670 */
[----:B------:R-:W-:-:S02]  /*41f0*/  FMNMX.FTZ R41, R4, R41, !PT ;  /* 0x0000002904297209 */ /* 0x000fc40007810000 */
        /* <DEDUP_REMOVED lines=23> */
[----:B------:R-:W-:Y:S01]  /*4370*/  ISETP.NE.AND P2, PT, R110, RZ, PT ;  /* 0x000000ff6e00720c */ /* 0x000fe20003f45270 */
[----:B------:R-:W-:-:S03]  /*4380*/  FFMA.FTZ R43, R6, R43, -8 ;  /* 0xc1000000062b7423 */ /* 0x000fc6000001002b */
        /* <DEDUP_REMOVED lines=15> */
[----:B------:R-:W-:Y:S02]  /*4480*/  ISETP.GT.AND P2, PT, R70, 0x68, !P6 ;  /* 0x000000684600780c */ /* 0x000fe40007744270 */
        /* <DEDUP_REMOVED lines=11> */
[----:B------:R0:W-:Y:S01]  /*4540*/  MUFU.EX2 R78, R75 ;  /* 0x0000004b004e7308 */ /* 0x0001e20000000800 */
[----:B------:R-:W-:Y:S01]  /*4550*/  FSEL R72, R2, -INF , !P2 ;  /* 0xff80000002487808 */ /* 0x000fe20005000000 */
[--C-:B------:R-:W-:Y:S01]  /*4560*/  FFMA.FTZ R2, R59, UR10, -R76.reuse ;  /* 0x0000000a3b027c23 */ /* 0x100fe2000801084c */
[----:B------:R-:W-:Y:S01]  /*4570*/  ISETP.NE.AND P2, PT, R113, RZ, PT ;  /* 0x000000ff7100720c */ /* 0x000fe20003f45270 */
[--C-:B------:R-:W-:Y:S01]  /*4580*/  FFMA.FTZ R50, R50, UR10, -R76.reuse ;  /* 0x0000000a32327c23 */ /* 0x100fe2000801084c */
[----:B------:R-:W-:Y:S01]  /*4590*/  FMNMX.FTZ R43, R72, R9, !PT ;  /* 0x00000009482b7209 */ /* 0x000fe20007810000 */
[--C-:B------:R-:W-:Y:S01]  /*45a0*/  FFMA.FTZ R59, R89, UR10, -R76.reuse ;  /* 0x0000000a593b7c23 */ /* 0x100fe2000801084c */
[----:B------:R-:W-:Y:S01]  /*45b0*/  ISETP.GT.AND P2, PT, R70, 0x69, !P2 ;  /* 0x000000694600780c */ /* 0x000fe20005744270 */
[----:B------:R-:W-:Y:S01]  /*45c0*/  MUFU.EX2 R2, R2 ;  /* 0x0000000200027308 */ /* 0x000fe20000000800 */
[----:B------:R-:W-:Y:S01]  /*45d0*/  FMNMX.FTZ R74, R10, R43, !PT ;  /* 0x0000002b0a4a7209 */ /* 0x000fe20007810000 */
[--C-:B0-----:R-:W-:Y:S01]  /*45e0*/  FFMA.FTZ R75, R71, UR10, -R76.reuse ;  /* 0x0000000a474b7c23 */ /* 0x101fe2000801084c */
        /* <DEDUP_REMOVED lines=15> */
[----:B------:R-:W1:Y:S01]  /*46e0*/  MUFU.EX2 R59, R59 ;  /* 0x0000003b003b7308 */ /* 0x000e620000000800 */
        /* <DEDUP_REMOVED lines=8> */
[----:B------:R-:W2:Y:S01]  /*4770*/  MUFU.EX2 R42, R42 ;  /* 0x0000002a002a7308 */ /* 0x000ea20000000800 */
[----:B------:R-:W-:-:S01]  /*4780*/  FFMA.FTZ R54, R54, UR10, -R76 ;  /* 0x0000000a36367c23 */ /* 0x000fc2000801084c */
[----:B------:R-:W-:Y:S01]  /*4790*/  FMNMX.FTZ R71, R21, R74, !PT ;  /* 0x0000004a15477209 */ /* 0x000fe20007810000 */
[----:B------:R-:W-:-:S01]  /*47a0*/  FFMA.FTZ R49, R49, UR10, -R76 ;  /* 0x0000000a31317c23 */ /* 0x000fc2000801084c */
[--C-:B------:R-:W-:Y:S01]  /*47b0*/  FFMA.FTZ R3, R3, UR10, -R76.reuse ;  /* 0x0000000a03037c23 */ /* 0x100fe2000801084c */
[----:B------:R-:W-:-:S01]  /*47c0*/  FFMA.FTZ R4, R4, UR10, -R76 ;  /* 0x0000000a04047c23 */ /* 0x000fc2000801084c */
[----:B------:R-:W-:-:S02]  /*47d0*/  FMNMX.FTZ R74, R24, R71, !PT ;  /* 0x00000047184a7209 */ /* 0x000fc40007810000 */
[----:B------:R3:W-:Y:S02]  /*47e0*/  MUFU.EX2 R82, R73 ;  /* 0x0000004900527308 */ /* 0x0007e40000000800 */
[----:B------:R-:W-:-:S04]  /*47f0*/  FMNMX.FTZ R71, R25, R74, !PT ;  /* 0x0000004a19477209 */ /* 0x000fc80007810000 */
[----:B------:R-:W-:Y:S01]  /*4800*/  FMNMX.FTZ R74, R26, R71, !PT ;  /* 0x000000471a4a7209 */ /* 0x000fe20007810000 */
[----:B------:R-:W-:-:S01]  /*4810*/  FFMA.FTZ R71, R68, UR10, -R76 ;  /* 0x0000000a44477c23 */ /* 0x000fc2000801084c */
[----:B------:R-:W4:Y:S01]  /*4820*/  MUFU.EX2 R43, R77 ;  /* 0x0000004d002b7308 */ /* 0x000f220000000800 */
[----:B---3--:R-:W-:-:S01]  /*4830*/  FFMA.FTZ R73, R63, UR10, -R76 ;  /* 0x0000000a3f497c23 */ /* 0x008fc2000801084c */
[----:B------:R-:W-:Y:S01]  /*4840*/  FMNMX.FTZ R69, R27, R74, !PT ;  /* 0x0000004a1b457209 */ /* 0x000fe20007810000 */
[----:B------:R-:W-:-:S03]  /*4850*/  FFMA.FTZ R74, R67, UR10, -R76 ;  /* 0x0000000a434a7c23 */ /* 0x000fc6000801084c */
[----:B------:R-:W-:Y:S02]  /*4860*/  FMNMX.FTZ R68, R28, R69, !PT ;  /* 0x000000451c447209 */ /* 0x000fe40007810000 */
[----:B------:R-:W3:Y:S02]  /*4870*/  MUFU.EX2 R79, R79 ;  /* 0x0000004f004f7308 */ /* 0x000ee40000000800 */
[----:B------:R-:W-:-:S04]  /*4880*/  FMNMX.FTZ R69, R29, R68, !PT ;  /* 0x000000441d457209 */ /* 0x000fc80007810000 */
[----:B------:R-:W-:Y:S01]  /*4890*/  FMNMX.FTZ R68, R30, R69, !PT ;  /* 0x000000451e447209 */ /* 0x000fe20007810000 */
[----:B------:R-:W-:-:S01]  /*48a0*/  FFMA.FTZ R69, R65, UR10, -R76 ;  /* 0x0000000a41457c23 */ /* 0x000fc2000801084c */
[----:B------:R-:W5:Y:S02]  /*48b0*/  MUFU.EX2 R80, R75 ;  /* 0x0000004b00507308 */ /* 0x000f640000000800 */
[----:B------:R-:W-:-:S04]  /*48c0*/  FMNMX.FTZ R67, R31, R68, !PT ;  /* 0x000000441f437209 */ /* 0x000fc80007810000 */
[----:B------:R-:W-:Y:S01]  /*48d0*/  FMNMX.FTZ R68, R32, R67, !PT ;  /* 0x0000004320447209 */ /* 0x000fe20007810000 */
[----:B------:R-:W-:-:S01]  /*48e0*/  FFMA.FTZ R67, R64, UR10, -R76 ;  /* 0x0000000a40437c23 */ /* 0x000fc2000801084c */
[----:B------:R-:W-:Y:S02]  /*48f0*/  MUFU.EX2 R61, R61 ;  /* 0x0000003d003d7308 */ /* 0x000fe40000000800 */
[----:B------:R-:W-:-:S04]  /*4900*/  FMNMX.FTZ R65, R33, R68, !PT ;  /* 0x0000004421417209 */ /* 0x000fc80007810000 */
[----:B------:R-:W-:Y:S02]  /*4910*/  FMNMX.FTZ R64, R34, R65, !PT ;  /* 0x0000004122407209 */ /* 0x000fe40007810000 */
[----:B------:R-:W-:Y:S02]  /*4920*/  MUFU.EX2 R68, R67 ;  /* 0x0000004300447308 */ /* 0x000fe40000000800 */
[----:B------:R-:W-:-:S04]  /*4930*/  FMNMX.FTZ R65, R35, R64, !PT ;  /* 0x0000004023417209 */ /* 0x000fc80007810000 */
[----:B------:R-:W-:Y:S01]  /*4940*/  FMNMX.FTZ R64, R36, R65, !PT ;  /* 0x0000004124407209 */ /* 0x000fe20007810000 */
[----:B------:R-:W-:-:S01]  /*4950*/  FFMA.FTZ R65, R57, UR10, -R76 ;  /* 0x0000000a39417c23 */ /* 0x000fc2000801084c */
[----:B------:R-:W-:Y:S02]  /*4960*/  MUFU.EX2 R71, R71 ;  /* 0x0000004700477308 */ /* 0x000fe40000000800 */
[----:B------:R-:W-:Y:S01]  /*4970*/  FMNMX.FTZ R63, R37, R64, !PT ;  /* 0x00000040253f7209 */ /* 0x000fe20007810000 */
[----:B------:R-:W-:-:S03]  /*4980*/  FFMA.FTZ R64, R62, UR10, -R76 ;  /* 0x0000000a3e407c23 */ /* 0x000fc6000801084c */
[----:B------:R-:W-:Y:S02]  /*4990*/  FMNMX.FTZ R63, R40, R63, !PT ;  /* 0x0000003f283f7209 */ /* 0x000fe40007810000 */
[----:B------:R-:W-:Y:S02]  /*49a0*/  MUFU.EX2 R74, R74 ;  /* 0x0000004a004a7308 */ /* 0x000fe40000000800 */
[----:B------:R-:W-:-:S04]  /*49b0*/  FMNMX.FTZ R62, R38, R63, !PT ;  /* 0x0000003f263e7209 */ /* 0x000fc80007810000 */
[----:B------:R-:W-:Y:S01]  /*49c0*/  FMNMX.FTZ R63, R39, R62, !PT ;  /* 0x0000003e273f7209 */ /* 0x000fe20007810000 */
[----:B------:R-:W-:-:S01]  /*49d0*/  FFMA.FTZ R62, R58, UR10, -R76 ;  /* 0x0000000a3a3e7c23 */ /* 0x000fc2000801084c */
[----:B------:R-:W-:Y:S02]  /*49e0*/  MUFU.EX2 R69, R69 ;  /* 0x0000004500457308 */ /* 0x000fe40000000800 */
[----:B------:R-:W-:-:S04]  /*49f0*/  FMNMX.FTZ R63, R44, R63, !PT ;  /* 0x0000003f2c3f7209 */ /* 0x000fc80007810000 */
[----:B------:R-:W-:Y:S02]  /*4a00*/  FMNMX.FTZ R58, R46, R63, !PT ;  /* 0x0000003f2e3a7209 */ /* 0x000fe40007810000 */
[----:B------:R0:W-:Y:S02]  /*4a10*/  MUFU.EX2 R63, R62 ;  /* 0x0000003e003f7308 */ /* 0x0001e40000000800 */
[----:B------:R-:W-:-:S04]  /*4a20*/  FMNMX.FTZ R58, R45, R58, !PT ;  /* 0x0000003a2d3a7209 */ /* 0x000fc80007810000 */
[----:B------:R-:W-:Y:S01]  /*4a30*/  FMNMX.FTZ R57, R47, R58, !PT ;  /* 0x0000003a2f397209 */ /* 0x000fe20007810000 */
[----:B------:R-:W-:-:S01]  /*4a40*/  FFMA.FTZ R58, R56, UR10, -R76 ;  /* 0x0000000a383a7c23 */ /* 0x000fc2000801084c */
[----:B------:R-:W-:Y:S01]  /*4a50*/  MUFU.EX2 R73, R73 ;  /* 0x0000004900497308 */ /* 0x000fe20000000800 */
[----:B0-----:R-:W-:-:S01]  /*4a60*/  FFMA.FTZ R62, R51, UR10, -R76 ;  /* 0x0000000a333e7c23 */ /* 0x001fc2000801084c */
[----:B------:R-:W-:-:S05]  /*4a70*/  FMNMX.FTZ R57, R48, R57, !PT ;  /* 0x0000003930397209 */ /* 0x000fca0007810000 */
[----:B------:R-:W0:Y:S01]  /*4a80*/  SHFL.BFLY PT, R56, R57, 0x2, 0x1f ;  /* 0x0c401f0039387f89 */ /* 0x000e2200000e0000 */
[----:B------:R-:W-:Y:S08]  /*4a90*/  MUFU.EX2 R64, R64 ;  /* 0x0000004000407308 */ /* 0x000ff00000000800 */
[----:B------:R-:W-:Y:S08]  /*4aa0*/  MUFU.EX2 R65, R65 ;  /* 0x0000004100417308 */ /* 0x000ff00000000800 */
[----:B------:R-:W-:Y:S01]  /*4ab0*/  MUFU.EX2 R58, R58 ;  /* 0x0000003a003a7308 */ /* 0x000fe20000000800 */
[----:B0-----:R-:W-:-:S07]  /*4ac0*/  FMNMX.FTZ R56, R57, R56, !PT ;  /* 0x0000003839387209 */ /* 0x001fce0007810000 */
[----:B------:R-:W-:Y:S01]  /*4ad0*/  MUFU.EX2 R60, R60 ;  /* 0x0000003c003c7308 */ /* 0x000fe20000000800 */
[----:B------:R-:W0:Y:S07]  /*4ae0*/  SHFL.BFLY PT, R51, R56, 0x1, 0x1f ;  /* 0x0c201f0038337f89 */ /* 0x000e2e00000e0000 */
[----:B------:R1:W-:Y:S08]  /*4af0*/  MUFU.EX2 R57, R50 ;  /* 0x0000003200397308 */ /* 0x0003f00000000800 */
[----:B------:R-:W-:Y:S08]  /*4b00*/  MUFU.EX2 R53, R53 ;  /* 0x0000003500357308 */ /* 0x000ff00000000800 */
[----:B------:R-:W-:Y:S01]  /*4b10*/  MUFU.EX2 R52, R52 ;  /* 0x0000003400347308 */ /* 0x000fe20000000800 */
[----:B0-----:R-:W-:Y:S01]  /*4b20*/  FMNMX.FTZ R5, R56, R51, !PT ;  /* 0x0000003338057209 */ /* 0x001fe20007810000 */
[----:B------:R-:W-:-:S03]  /*4b30*/  IMAD.U32 R56, RZ, RZ, UR10 ;  /* 0x0000000aff387e24 */ /* 0x000fc6000f8e00ff */
[C---:B------:R-:W-:Y:S01]  /*4b40*/  FSETP.NEU.FTZ.AND P2, PT, R5.reuse, -INF , PT ;  /* 0xff8000000500780b */ /* 0x040fe20003f5d000 */
[----:B-1----:R-:W-:-:S02]  /*4b50*/  FFMA.FTZ R50, R5, R56, -8 ;  /* 0xc100000005327423 */ /* 0x002fc40000010038 */
[----:B------:R-:W-:Y:S03]  /*4b60*/  MUFU.EX2 R55, R55 ;  /* 0x0000003700377308 */ /* 0x000fe60000000800 */
[----:B------:R-:W-:Y:S01]  /*4b70*/  FSEL R51, R50, RZ, P2 ;  /* 0x000000ff32337208 */ /* 0x000fe20001000000 */
[----:B------:R-:W-:Y:S01]  /*4b80*/  FADD.FTZ R50, R2, R41 ;  /* 0x0000002902327221 */ /* 0x000fe20000010000 */
[----:B------:R-:W-:-:S03]  /*4b90*/  PLOP3.LUT P2, PT, PT, PT, UP1, 0x40, 0x0 ;  /* 0x000000000000781c */ /* 0x000fc60003f4e818 */
[----:B------:R-:W-:Y:S01]  /*4ba0*/  MUFU.EX2 R54, R54 ;  /* 0x0000003600367308 */ /* 0x000fe20000000800 */
[----:B------:R-:W-:-:S01]  /*4bb0*/  FFMA.FTZ R72, R72, UR10, -R51 ;  /* 0x0000000a48487c23 */ /* 0x000fc20008010833 */
[--C-:B------:R-:W-:Y:S01]  /*4bc0*/  FFMA.FTZ R9, R9, UR10, -R51.reuse ;  /* 0x0000000a09097c23 */ /* 0x100fe20008010833 */
[----:B------:R-:W-:-:S01]  /*4bd0*/  FFMA.FTZ R10, R10, UR10, -R51 ;  /* 0x0000000a0a0a7c23 */ /* 0x000fc20008010833 */
[----:B------:R-:W-:Y:S01]  /*4be0*/  FFMA.FTZ R11, R11, UR10, -R51 ;  /* 0x0000000a0b0b7c23 */ /* 0x000fe20008010833 */
[----:B------:R-:W-:-:S01]  /*4bf0*/  FADD.FTZ R67, R59, R50 ;  /* 0x000000323b437221 */ /* 0x000fc20000010000 */
[--C-:B------:R-:W-:Y:S01]  /*4c00*/  FFMA.FTZ R12, R12, UR10, -R51.reuse ;  /* 0x0000000a0c0c7c23 */ /* 0x100fe20008010833 */
[----:B------:R-:W-:-:S01]  /*4c10*/  FFMA.FTZ R13, R13, UR10, -R51 ;  /* 0x0000000a0d0d7c23 */ /* 0x000fc20008010833 */
[----:B------:R-:W-:Y:S01]  /*4c20*/  MUFU.EX2 R72, R72 ;  /* 0x0000004800487308 */ /* 0x000fe20000000800 */
[----:B------:R-:W-:-:S01]  /*4c30*/  FADD.FTZ R67, R78, R67 ;  /* 0x000000434e437221 */ /* 0x000fc20000010000 */
[--C-:B------:R-:W-:Y:S01]  /*4c40*/  FFMA.FTZ R14, R14, UR10, -R51.reuse ;  /* 0x0000000a0e0e7c23 */ /* 0x100fe20008010833 */
[----:B------:R-:W-:-:S01]  /*4c50*/  FFMA.FTZ R15, R15, UR10, -R51 ;  /* 0x0000000a0f0f7c23 */ /* 0x000fc20008010833 */
[----:B------:R-:W-:Y:S01]  /*4c60*/  FFMA.FTZ R20, R20, UR10, -R51 ;  /* 0x0000000a14147c23 */ /* 0x000fe20008010833 */
[----:B--2---:R-:W-:-:S01]  /*4c70*/  FADD.FTZ R50, R42, R67 ;  /* 0x000000432a327221 */ /* 0x004fc20000010000 */
[----:B------:R-:W-:Y:S01]  /*4c80*/  F2FP.SATFINITE.E4M3.F32.PACK_AB_MERGE_C R78, R78, R59, RZ ;  /* 0x0000003b4e4e723e */ /* 0x000fe200048070ff */
[----:B------:R-:W-:-:S01]  /*4c90*/  FFMA.FTZ R21, R21, UR10, -R51 ;  /* 0x0000000a15157c23 */ /* 0x000fc20008010833 */
[----:B------:R-:W0:Y:S01]  /*4ca0*/  MUFU.EX2 R9, R9 ;  /* 0x0000000900097308 */ /* 0x000e220000000800 */
[----:B----4-:R-:W-:-:S01]  /*4cb0*/  FADD.FTZ R50, R43, R50 ;  /* 0x000000322b327221 */ /* 0x010fc20000010000 */
[--C-:B------:R-:W-:Y:S01]  /*4cc0*/  FFMA.FTZ R24, R24, UR10, -R51.reuse ;  /* 0x0000000a18187c23 */ /* 0x100fe20008010833 */
[----:B------:R-:W-:Y:S01]  /*4cd0*/  F2FP.SATFINITE.E4M3.F32.PACK_AB_MERGE_C R196, R41, R2, R78 ;  /* 0x0000000229c4723e */ /* 0x000fe2000480704e */
[----:B------:R-:W-:Y:S01]  /*4ce0*/  FFMA.FTZ R25, R25, UR10, -R51 ;  /* 0x0000000a19197c23 */ /* 0x000fe20008010833 */
[----:B---3--:R-:W-:-:S01]  /*4cf0*/  FADD.FTZ R75, R79, R50 ;  /* 0x000000324f4b7221 */ /* 0x008fc20000010000 */
[--C-:B------:R-:W-:Y:S01]  /*4d00*/  FFMA.FTZ R26, R26, UR10, -R51.reuse ;  /* 0x0000000a1a1a7c23 */ /* 0x100fe20008010833 */
[----:B------:R-:W-:-:S01]  /*4d10*/  FFMA.FTZ R27, R27, UR10, -R51 ;  /* 0x0000000a1b1b7c23 */ /* 0x000fc20008010833 */
[----:B------:R-:W1:Y:S01]  /*4d20*/  MUFU.EX2 R10, R10 ;  /* 0x0000000a000a7308 */ /* 0x000e620000000800 */
[----:B-----5:R-:W-:-:S01]  /*4d30*/  FADD.FTZ R56, R80, R75 ;  /* 0x0000004b50387221 */ /* 0x020fc20000010000 */
[----:B------:R-:W-:Y:S01]  /*4d40*/  F2FP.SATFINITE.E4M3.F32.PACK_AB_MERGE_C R79, R80, R79, RZ ;  /* 0x0000004f504f723e */ /* 0x000fe200048070ff */
[----:B------:R-:W-:-:S01]  /*4d50*/  FFMA.FTZ R28, R28, UR10, -R51 ;  /* 0x0000000a1c1c7c23 */ /* 0x000fc20008010833 */
[--C-:B------:R-:W-:Y:S01]  /*4d60*/  FFMA.FTZ R29, R29, UR10, -R51.reuse ;  /* 0x0000000a1d1d7c23 */ /* 0x100fe20008010833 */
[----:B------:R-:W-:-:S01]  /*4d70*/  FFMA.FTZ R30, R30, UR10, -R51 ;  /* 0x0000000a1e1e7c23 */ /* 0x000fc20008010833 */
[----:B------:R-:W-:Y:S01]  /*4d80*/  F2FP.SATFINITE.E4M3.F32.PACK_AB_MERGE_C R198, R43, R42, R79 ;  /* 0x0000002a2bc6723e */ /* 0x000fe2000480704f */
        /* <DEDUP_REMOVED lines=11> */
[----:B------:R-:W-:Y:S01]  /*4e40*/  FADD.FTZ R67, R61, R56 ;  /* 0x000000383d437221 */ /* 0x000fe20000010000 */
[----:B------:R-:W-:-:S01]  /*4e50*/  FFMA.FTZ R40, R40, UR10, -R51 ;  /* 0x0000000a28287c23 */ /* 0x000fc20008010833 */
[--C-:B------:R-:W-:Y:S01]  /*4e60*/  FFMA.FTZ R38, R38, UR10, -R51.reuse ;  /* 0x0000000a26267c23 */ /* 0x100fe20008010833 */
[----:B------:R-:W-:-:S01]  /*4e70*/  FFMA.FTZ R39, R39, UR10, -R51 ;  /* 0x0000000a27277c23 */ /* 0x000fc20008010833 */
[----:B------:R-:W-:Y:S01]  /*4e80*/  FADD.FTZ R56, R82, R67 ;  /* 0x0000004352387221 */ /* 0x000fe20000010000 */
[----:B------:R-:W-:-:S01]  /*4e90*/  FFMA.FTZ R44, R44, UR10, -R51 ;  /* 0x0000000a2c2c7c23 */ /* 0x000fc20008010833 */
[----:B------:R-:W1:Y:S01]  /*4ea0*/  MUFU.EX2 R13, R13 ;  /* 0x0000000d000d7308 */ /* 0x000e620000000800 */
[----:B--2---:R-:W-:-:S01]  /*4eb0*/  FADD.FTZ R59, R11, R50 ;  /* 0x000000320b3b7221 */ /* 0x004fc20000010000 */
[----:B------:R-:W-:Y:S01]  /*4ec0*/  F2FP.SATFINITE.E4M3.F32.PACK_AB_MERGE_C R10, R11, R10, RZ ;  /* 0x0000000a0b0a723e */ /* 0x000fe200048070ff */
[----:B------:R-:W-:-:S01]  /*4ed0*/  FFMA.FTZ R46, R46, UR10, -R51 ;  /* 0x0000000a2e2e7c23 */ /* 0x000fc20008010833 */
[----:B------:R-:W-:Y:S01]  /*4ee0*/  F2FP.SATFINITE.E4M3.F32.PACK_AB_MERGE_C R11, R52, R53, RZ ;  /* 0x00000035340b723e */ /* 0x000fe200048070ff */
[----:B------:R-:W-:-:S01]  /*4ef0*/  FFMA.FTZ R45, R45, UR10, -R51 ;  /* 0x0000000a2d2d7c23 */ /* 0x000fc20008010833 */
[--C-:B------:R-:W-:Y:S01]  /*4f00*/  FFMA.FTZ R47, R47, UR10, -R51.reuse ;  /* 0x0000000a2f2f7c23 */ /* 0x100fe20008010833 */
[----:B------:R-:W-:-:S01]  /*4f10*/  FFMA.FTZ R48, R48, UR10, -R51 ;  /* 0x0000000a30307c23 */ /* 0x000fc20008010833 */
[----:B------:R-:W2:Y:S01]  /*4f20*/  MUFU.EX2 R14, R14 ;  /* 0x0000000e000e7308 */ /* 0x000ea20000000800 */
[----:B0-----:R-:W-:-:S01]  /*4f30*/  FADD.FTZ R50, R12, R59 ;  /* 0x0000003b0c327221 */ /* 0x001fc20000010000 */
[----:B------:R-:W-:Y:S01]  /*4f40*/  FADD.FTZ R59, R71, R56 ;  /* 0x00000038473b7221 */ /* 0x000fe20000010000 */
[----:B------:R-:W-:-:S02]  /*4f50*/  F2FP.SATFINITE.E4M3.F32.PACK_AB_MERGE_C R71, R74, R71, RZ ;  /* 0x000000474a47723e */ /* 0x000fc400048070ff */
[----:B------:R-:W-:Y:S01]  /*4f60*/  F2FP.SATFINITE.E4M3.F32.PACK_AB_MERGE_C R190, R54, R55, R11 ;  /* 0x0000003736be723e */ /* 0x000fe2000480700b */
[----:B------:R-:W-:-:S01]  /*4f70*/  FADD.FTZ R74, R74, R59 ;  /* 0x0000003b4a4a7221 */ /* 0x000fc20000010000 */
[----:B------:R-:W-:Y:S01]  /*4f80*/  F2FP.SATFINITE.E4M3.F32.PACK_AB_MERGE_C R197, R9, R72, R10 ;  /* 0x0000004809c5723e */ /* 0x000fe2000480700a */
[----:B------:R-:W0:Y:S01]  /*4f90*/  MUFU.EX2 R15, R15 ;  /* 0x0000000f000f7308 */ /* 0x000e220000000800 */
[----:B-1----:R-:W-:-:S01]  /*4fa0*/  FADD.FTZ R41, R13, R50 ;  /* 0x000000320d297221 */ /* 0x002fc20000010000 */
[----:B------:R-:W-:Y:S01]  /*4fb0*/  FADD.FTZ R43, R69, R74 ;  /* 0x0000004a452b7221 */ /* 0x000fe20000010000 */
[----:B------:R-:W-:-:S03]  /*4fc0*/  F2FP.SATFINITE.E4M3.F32.PACK_AB_MERGE_C R192, R82, R61, R71 ;  /* 0x0000003d52c0723e */ /* 0x000fc60004807047 */
        /* <DEDUP_REMOVED lines=20> */
[----:B--2---:R-:W-:-:S02]  /*5110*/  FADD.FTZ R41, R21, R2 ;  /* 0x0000000215297221 */ /* 0x004fc40000010000 */
[----:B------:R-:W-:-:S04]  /*5120*/  FADD.FTZ R55, R55, R58 ;  /* 0x0000003a37377221 */ /* 0x000fc80000010000 */
[----:B------:R-:W-:Y:S01]  /*5130*/  FADD.FTZ R54, R54, R55 ;  /* 0x0000003736367221 */ /* 0x000fe20000010000 */
[----:B------:R-:W2:Y:S01]  /*5140*/  MUFU.EX2 R26, R26 ;  /* 0x0000001a001a7308 */ /* 0x000ea20000000800 */
[----:B0-----:R-:W-:-:S02]  /*5150*/  FADD.FTZ R2, R24, R41 ;  /* 0x0000002918027221 */ /* 0x001fc40000010000 */
[----:B------:R-:W-:-:S04]  /*5160*/  FADD.FTZ R53, R53, R54 ;  /* 0x0000003635357221 */ /* 0x000fc80000010000 */
[----:B------:R-:W-:Y:S01]  /*5170*/  FADD.FTZ R53, R52, R53 ;  /* 0x0000003534357221 */ /* 0x000fe20000010000 */
        /* <DEDUP_REMOVED lines=12> */
[----:B------:R-:W-:-:S04]  /*5240*/  F2FP.SATFINITE.E4M3.F32.PACK_AB_MERGE_C R28, R29, R28, RZ ;  /* 0x0000001c1d1c723e */ /* 0x000fc800048070ff */
[----:B------:R-:W-:Y:S02]  /*5250*/  F2FP.SATFINITE.E4M3.F32.PACK_AB_MERGE_C R195, R27, R26, R28 ;  /* 0x0000001a1bc3723e */ /* 0x000fe4000480701c */
        /* <DEDUP_REMOVED lines=8> */
[----:B------:R-:W-:-:S04]  /*52e0*/  F2FP.SATFINITE.E4M3.F32.PACK_AB_MERGE_C R32, R33, R32, RZ ;  /* 0x000000202120723e */ /* 0x000fc800048070ff */
[----:B------:R-:W-:Y:S02]  /*52f0*/  F2FP.SATFINITE.E4M3.F32.PACK_AB_MERGE_C R189, R31, R30, R32 ;  /* 0x0000001e1fbd723e */ /* 0x000fe40004807020 */
[----:B------:R-:W0:Y:S01]  /*5300*/  MUFU.EX2 R36, R36 ;  /* 0x0000002400247308 */ /* 0x000e220000000800 */
[----:B-1----:R-:W-:-:S07]  /*5310*/  FADD.FTZ R2, R34, R11 ;  /* 0x0000000b22027221 */ /* 0x002fce0000010000 */
[----:B------:R-:W-:Y:S01]  /*5320*/  MUFU.EX2 R49, R49 ;  /* 0x0000003100317308 */ /* 0x000fe20000000800 */
[----:B--2---:R-:W-:-:S07]  /*5330*/  FADD.FTZ R11, R35, R2 ;  /* 0x00000002230b7221 */ /* 0x004fce0000010000 */
[----:B------:R-:W1:Y:S01]  /*5340*/  MUFU.EX2 R66, R66 ;  /* 0x0000004200427308 */ /* 0x000e620000000800 */
[----:B0-----:R-:W-:-:S07]  /*5350*/  FADD.FTZ R2, R36, R11 ;  /* 0x0000000b24027221 */ /* 0x001fce0000010000 */
[----:B------:R-:W0:Y:S08]  /*5360*/  MUFU.EX2 R37, R37 ;  /* 0x0000002500257308 */ /* 0x000e300000000800 */
[----:B------:R-:W2:Y:S01]  /*5370*/  MUFU.EX2 R62, R62 ;  /* 0x0000003e003e7308 */ /* 0x000ea20000000800 */
[----:B-1----:R-:W-:-:S07]  /*5380*/  F2FP.SATFINITE.E4M3.F32.PACK_AB_MERGE_C R15, R66, R49, RZ ;  /* 0x00000031420f723e */ /* 0x002fce00048070ff */
[----:B------:R-:W1:Y:S01]  /*5390*/  MUFU.EX2 R40, R40 ;  /* 0x0000002800287308 */ /* 0x000e620000000800 */
[C---:B0-----:R-:W-:Y:S01]  /*53a0*/  F2FP.SATFINITE.E4M3.F32.PACK_AB_MERGE_C R36, R37.reuse, R36, RZ ;  /* 0x000000242524723e */ /* 0x041fe200048070ff */
[----:B------:R-:W-:-:S03]  /*53b0*/  FADD.FTZ R37, R37, R2 ;  /* 0x0000000225257221 */ /* 0x000fc60000010000 */
[----:B------:R-:W-:-:S03]  /*53c0*/  F2FP.SATFINITE.E4M3.F32.PACK_AB_MERGE_C R191, R35, R34, R36 ;  /* 0x0000002223bf723e */ /* 0x000fc60004807024 */
[----:B------:R-:W-:Y:S01]  /*53d0*/  MUFU.EX2 R3, R3 ;  /* 0x0000000300037308 */ /* 0x000fe20000000800 */
[----:B--2---:R-:W-:Y:S01]  /*53e0*/  F2FP.SATFINITE.E4M3.F32.PACK_AB_MERGE_C R184, R57, R62, R15 ;  /* 0x0000003e39b8723e */ /* 0x004fe2000480700f */
[----:B------:R-:W-:-:S04]  /*53f0*/  FADD.FTZ R62, R62, R53 ;  /* 0x000000353e3e7221 */ /* 0x000fc80000010000 */
[----:B------:R-:W-:Y:S02]  /*5400*/  FADD.FTZ R62, R57, R62 ;  /* 0x0000003e393e7221 */ /* 0x000fe40000010000 */
[----:B------:R-:W0:Y:S01]  /*5410*/  MUFU.EX2 R4, R4 ;  /* 0x0000000400047308 */ /* 0x000e220000000800 */
[----:B-1----:R-:W-:-:S01]  /*5420*/  FADD.FTZ R2, R40, R37 ;  /* 0x0000002528027221 */ /* 0x002fc20000010000 */
[----:B------:R-:W-:-:S04]  /*5430*/  FADD.FTZ R49, R49, R62 ;  /* 0x0000003e31317221 */ /* 0x000fc80000010000 */
[----:B------:R-:W-:Y:S02]  /*5440*/  FADD.FTZ R49, R66, R49 ;  /* 0x0000003142317221 */ /* 0x000fe40000010000 */
[----:B------:R-:W1:Y:S08]  /*5450*/  MUFU.EX2 R41, R38 ;  /* 0x0000002600297308 */ /* 0x000e700000000800 */
[----:B------:R-:W-:Y:S01]  /*5460*/  MUFU.EX2 R8, R8 ;  /* 0x0000000800087308 */ /* 0x000fe20000000800 */
[----:B0-----:R-:W-:-:S07]  /*5470*/  F2FP.SATFINITE.E4M3.F32.PACK_AB_MERGE_C R9, R4, R3, RZ ;  /* 0x000000030409723e */ /* 0x001fce00048070ff */
        /* <DEDUP_REMOVED lines=12> */
[----:B--2---:R-:W-:-:S01]  /*5540*/  FADD.FTZ R9, R44, R9 ;  /* 0x000000092c097221 */ /* 0x004fc20000010000 */
[----:B------:R-:W-:-:S04]  /*5550*/  F2FP.SATFINITE.E4M3.F32.PACK_AB_MERGE_C R39, R44, R39, RZ ;  /* 0x000000272c27723e */ /* 0x000fc800048070ff */
[----:B------:R-:W-:Y:S02]  /*5560*/  F2FP.SATFINITE.E4M3.F32.PACK_AB_MERGE_C R185, R41, R40, R39 ;  /* 0x0000002829b9723e */ /* 0x000fe40004807027 */
        /* <DEDUP_REMOVED lines=20> */
.L_x_1231:
[----:B------:R-:W-:-:S11]  /*56b0*/  UISETP.NE.AND UP2, UPT, UR7, 0x1, UPT ;  /* 0x000000010700788c */ /* 0x000fd6000bf45270 */
[----:B------:R-:W-:Y:S02]  /*56c0*/  @UP2 ULDC.64 UR14, c[0x0][0x9e8] ;  /* 0x00027a00000e2ab9 */ /* 0x000fe40000000a00 */
[----:B------:R-:W-:-:S04]  /*56d0*/  UIMAD.WIDE.U32 UR18, UR11, UR14, URZ ;  /* 0x0000000e0b1272a5 */ /* 0x000fc8000f8e003f */
[----:B------:R-:W-:-:S12]  /*56e0*/  @UP2 USHF.R.U32.HI UR11, URZ, UR15, UR19 ;  /* 0x0000000f3f0b2299 */ /* 0x000fd80008011613 */
.L_x_1232:
[----:B------:R-:W-:-:S04]  /*56f0*/  UIMAD UR7, UR11, UR7, UR7 ;  /* 0x000000070b0772a4 */ /* 0x000fc8000f8e0207 */
[----:B------:R-:W-:-:S04]  /*5700*/  UISETP.LT.AND UP2, UPT, UR6, UR7, UPT ;  /* 0x000000070600728c */ /* 0x000fc8000bf41270 */
[----:B------:R-:W-:-:S12]  /*5710*/  USEL UR6, UR6, UR7, UP2 ;  /* 0x0000000706067287 */ /* 0x000fd80009000000 */
.L_x_1230:
        /* <DEDUP_REMOVED lines=59> */
.L_x_1251:
        /* <DEDUP_REMOVED lines=9> */
.L_x_1235:
[----:B------:R-:W-:Y:S01]  /*5b60*/  ULEA UR6, UR34, UR36, 0x3 ;  /* 0x0000002422067291 */ /* 0x000fe2000f8e183f */
[----:B------:R-:W-:-:S05]  /*5b70*/  IMAD.U32 R7, RZ, RZ, UR33 ;  /* 0x00000021ff077e24 */ /* 0x000fca000f8e00ff */
[----:B------:R-:W-:-:S04]  /*5b80*/  SHF.L.U32 R7, R7, 0x1f, RZ ;  /* 0x0000001f07077819 */ /* 0x000fc800000006ff */
[----:B------:R0:W1:Y:S01]  /*5b90*/  SYNCS.PHASECHK.TRANS64.TRYWAIT P2, [UR6+0x2a830], R7 ;  /* 0x02a83007ff0075a7 */ /* 0x0000620008040146 */
[----:B------:R-:W-:Y:S05]  /*5ba0*/  @!P0 BRA `(.L_x_1236) ;  /* 0x0000000000048947 */ /* 0x000fea0003800000 */
[----:B------:R-:W-:Y:S01]  /*5bb0*/  BPT.TRAP 0x1 ;  /* 0x000000040000795c */ /* 0x000fe20000300000 */
.L_x_1236:
[----:B-1----:R-:W-:Y:S05]  /*5bc0*/  @P2 BRA `(.L_x_1234) ;  /* 0x0000000000082947 */ /* 0x002fea0003800000 */
[----:B------:R-:W1:Y:S02]  /*5bd0*/  SYNCS.PHASECHK.TRANS64.TRYWAIT P2, [UR6+0x2a830], R7 ;  /* 0x02a83007ff0075a7 */ /* 0x000e640008040146 */
[----:B-1----:R-:W-:Y:S05]  /*5be0*/  @!P2 BRA `(.L_x_1237) ;  /* 0x0000013c0004a947 */ /* 0x002fea0003800000 */
.L_x_1234:
        /* <DEDUP_REMOVED lines=37> */
.L_x_1239:
[----:B------:R-:W-:Y:S01]  /*5e40*/  ULEA UR6, UR51, UR36, 0x3 ;  /* 0x0000002433067291 */ /* 0x000fe2000f8e183f */
[----:B------:R-:W-:-:S05]  /*5e50*/  IMAD.U32 R7, RZ, RZ, UR50 ;  /* 0x00000032ff077e24 */ /* 0x000fca000f8e00ff */
[----:B------:R-:W-:-:S04]  /*5e60*/  SHF.L.U32 R7, R7, 0x1f, RZ ;  /* 0x0000001f07077819 */ /* 0x000fc800000006ff */
[----:B------:R0:W1:Y:S01]  /*5e70*/  SYNCS.PHASECHK.TRANS64.TRYWAIT P2, [UR6+0x2a850], R7 ;  /* 0x02a85007ff0075a7 */ /* 0x0000620008040146 */
[----:B------:R-:W-:Y:S05]  /*5e80*/  @!P0 BRA `(.L_x_1240) ;  /* 0x0000000000048947 */ /* 0x000fea0003800000 */
[----:B------:R-:W-:Y:S01]  /*5e90*/  BPT.TRAP 0x1 ;  /* 0x000000040000795c */ /* 0x000fe20000300000 */
.L_x_1240:
[----:B-1----:R-:W-:Y:S05]  /*5ea0*/  @P2 BRA `(.L_x_1238) ;  /* 0x0000000000082947 */ /* 0x002fea0003800000 */
[----:B------:R-:W1:Y:S02]  /*5eb0*/  SYNCS.PHASECHK.TRANS64.TRYWAIT P2, [UR6+0x2a850], R7 ;  /* 0x02a85007ff0075a7 */ /* 0x000e640008040146 */
[----:B-1----:R-:W-:Y:S05]  /*5ec0*/  @!P2 BRA `(.L_x_1241) ;  /* 0x000001380064a947 */ /* 0x002fea0003800000 */
.L_x_1238:
[----:B------:R-:W-:Y:S01]  /*5ed0*/  UIADD3 UR6, UR36, 0x400, URZ ;  /* 0x0000040024067890 */ /* 0x000fe2000fffe03f */
[----:B------:R-:W-:Y:S01]  /*5ee0*/  WARPGROUP.ARRIVE ;  /* 0x00000000000079c5 */ /* 0x000fe20000000000 */
[----:B------:R-:W-:Y:S01]  /*5ef0*/  UMOV UR7, 0x40000040 ;  /* 0x4000004000077882 */ /* 0x000fe20000000000 */
[----:B------:R-:W-:Y:S01]  /*5f00*/  PLOP3.LUT P2, PT, PT, PT, UP0, 0x80, 0x0 ;  /* 0x000000000000781c */ /* 0x000fe20003f4f008 */
[----:B------:R-:W-:-:S03]  /*5f10*/  USHF.R.U32.HI UR6, URZ, 0x4, UR6 ;  /* 0x000000043f067899 */ /* 0x000fc60008011606 */
[----:B------:R-:W2:Y:S01]  /*5f20*/  S2R R209, SR_TID.X ;  /* 0x0000000000d17919 */ /* 0x000ea20000002100 */
[----:B------:R-:W-:Y:S01]  /*5f30*/  PLOP3.LUT P3, PT, PT, PT, UP0, 0x80, 0x0 ;  /* 0x000000000000781c */ /* 0x000fe20003f6f008 */
[C---:B------:R-:W-:Y:S01]  /*5f40*/  FMUL.FTZ R13, R0.reuse, R120 ;  /* 0x00000078000d7220 */ /* 0x040fe20000410000 */
[----:B------:R-:W-:Y:S01]  /*5f50*/  ULOP3.LUT UR6, UR6, 0x3fff, URZ, 0xc0, !UPT ;  /* 0x00003fff06067892 */ /* 0x000fe2000f8ec03f */
[C---:B------:R-:W-:Y:S01]  /*5f60*/  FMUL.FTZ R9, R0.reuse, R126 ;  /* 0x0000007e00097220 */ /* 0x040fe20000410000 */
[C---:B------:R-:W-:Y:S01]  /*5f70*/  FMUL.FTZ R20, R0.reuse, R121 ;  /* 0x0000007900147220 */ /* 0x040fe20000410000 */
[C---:B------:R-:W-:Y:S01]  /*5f80*/  FMUL.FTZ R126, R0.reuse, R146 ;  /* 0x00000092007e7220 */ /* 0x040fe20000410000 */
[----:B------:R-:W-:Y:S01]  /*5f90*/  ULOP3.LUT UR6, UR6, 0x10000, URZ, 0xfc, !UPT ;  /* 0x0001000006067892 */ /* 0x000fe2000f8efc3f */
[C---:B------:R-:W-:Y:S01]  /*5fa0*/  FMUL.FTZ R10, R0.reuse, R127 ;  /* 0x0000007f000a7220 */ /* 0x040fe20000410000 */
[C---:B------:R-:W-:Y:S01]  /*5fb0*/  FMUL.FTZ R146, R0.reuse, R149 ;  /* 0x0000009500927220 */ /* 0x040fe20000410000 */
[----:B------:R-:W-:Y:S01]  /*5fc0*/  IMAD.U32 R121, RZ, RZ, UR34 ;  /* 0x00000022ff797e24 */ /* 0x000fe2000f8e00ff */
[----:B------:R-:W-:Y:S01]  /*5fd0*/  UIMAD UR10, UR51, 0x600, UR6 ;  /* 0x00000600330a78a4 */ /* 0x000fe2000f8e0206 */
[C---:B-1----:R-:W-:Y:S01]  /*5fe0*/  FMUL.FTZ R8, R0.reuse, R123 ;  /* 0x0000007b00087220 */ /* 0x042fe20000410000 */
[C---:B------:R-:W-:Y:S01]  /*5ff0*/  FMUL.FTZ R11, R0.reuse, R130 ;  /* 0x00000082000b7220 */ /* 0x040fe20000410000 */
[C---:B------:R-:W-:Y:S01]  /*6000*/  FMUL.FTZ R12, R0.reuse, R131 ;  /* 0x00000083000c7220 */ /* 0x040fe20000410000 */
[C---:B------:R-:W-:Y:S01]  /*6010*/  FMUL.FTZ R127, R0.reuse, R147 ;  /* 0x00000093007f7220 */ /* 0x040fe20000410000 */
[C---:B------:R-:W-:Y:S01]  /*6020*/  FMUL.FTZ R149, R0.reuse, R152 ;  /* 0x0000009800957220 */ /* 0x040fe20000410000 */
[C---:B0-----:R-:W-:Y:S01]  /*6030*/  FMUL.FTZ R7, R0.reuse, R122 ;  /* 0x0000007a00077220 */ /* 0x041fe20000410000 */
        /* <DEDUP_REMOVED lines=60> */
[----:B------:R-:W-:Y:S01]  /*6400*/  FMUL.FTZ R137, R0, R167 ;  /* 0x000000a700897220 */ /* 0x000fe20000410000 */
[----:B------:R-:W-:Y:S01]  /*6410*/  IMAD.SHL.U32 R166, R2, 0x80, RZ ;  /* 0x0000008002a67824 */ /* 0x000fe200078e00ff */
[----:B------:R-:W-:Y:S01]  /*6420*/  QGMMA.64x192x32.F32.E4M3.E4M3 R24, R192, gdesc[UR4], R24, gsb0 ;  /* 0x02e00004c0187df3 */ /* 0x000fe20008000818 */
[----:B------:R-:W-:Y:S01]  /*6430*/  UIADD3 UR6, UR10, 0x4, URZ ;  /* 0x000000040a067890 */ /* 0x000fe2000fffe03f */
[C---:B------:R-:W-:Y:S01]  /*6440*/  FMUL.FTZ R196, R0.reuse, R133 ;  /* 0x0000008500c47220 */ /* 0x040fe20000410000 */
[----:B------:R-:W-:Y:S01]  /*6450*/  UMOV UR7, 0x40000040 ;  /* 0x4000004000077882 */ /* 0x000fe20000000000 */
[----:B------:R-:W-:Y:S01]  /*6460*/  FMUL.FTZ R133, R0, R159 ;  /* 0x0000009f00857220 */ /* 0x000fe20000410000 */
[----:B------:R-:W-:Y:S01]  /*6470*/  IADD3 R153, -R166, 0x1, RZ ;  /* 0x00000001a6997810 */ /* 0x000fe20007ffe1ff */
[----:B------:R-:W-:Y:S01]  /*6480*/  FMUL.FTZ R159, R0, R169 ;  /* 0x000000a9009f7220 */ /* 0x000fe20000410000 */
[----:B------:R-:W0:Y:S03]  /*6490*/  MUFU.TANH R198, R198 ;  /* 0x000000c600c67308 */ /* 0x000e260000002400 */
[----:B------:R-:W-:-:S05]  /*64a0*/  IMAD R153, R16, -0x2, R153 ;  /* 0xfffffffe10997824 */ /* 0x000fca00078e0299 */
        /* <DEDUP_REMOVED lines=38> */
[----:B------:R-:W-:Y:S01]  /*6710*/  IMAD.U32 R168, RZ, RZ, UR45 ;  /* 0x0000002dffa87e24 */ /* 0x000fe2000f8e00ff */
[----:B------:R-:W0:Y:S04]  /*6720*/  MUFU.TANH R192, R192 ;  /* 0x000000c000c07308 */ /* 0x000e280000002400 */
[----:B------:R-:W-:-:S04]  /*6730*/  IADD3 R153, -R168, UR40, R153 ;  /* 0x00000028a8997c10 */ /* 0x000fc8000fffe199 */
[----:B------:R-:W0:Y:S01]  /*6740*/  MUFU.TANH R193, R193 ;  /* 0x000000c100c17308 */ /* 0x000e220000002400 */
[----:B------:R-:W-:-:S07]  /*6750*/  VIADD R172, R153, UR32 ;  /* 0x0000002099ac7c36 */ /* 0x000fce0008000000 */
        /* <DEDUP_REMOVED lines=27> */
[----:B------:R-:W-:Y:S01]  /*6910*/  @P3 SHF.R.U32.HI R151, RZ, UR6, R120 ;  /* 0x00000006ff973c19 */ /* 0x000fe20008011678 */
[----:B------:R-:W-:Y:S01]  /*6920*/  VIADD R174, R153, UR29 ;  /* 0x0000001d99ae7c36 */ /* 0x000fe20008000000 */
        /* <DEDUP_REMOVED lines=15> */
[----:B0-----:R-:W-:Y:S01]  /*6a20*/  IMAD.U32 R120, RZ, RZ, UR45 ;  /* 0x0000002dff787e24 */ /* 0x001fe2000f8e00ff */
[----:B------:R-:W-:Y:S04]  /*6a30*/  BSSY B0, `(.L_x_1243) ;  /* 0x0000011000007945 */ /* 0x000fe80003800000 */
[----:B------:R-:W-:-:S04]  /*6a40*/  IADD3 R153, -R120, UR40, R167 ;  /* 0x0000002878997c10 */ /* 0x000fc8000fffe1a7 */
        /* <DEDUP_REMOVED lines=10> */
.L_x_1244:
[----:B------:R-:W-:-:S05]  /*6af0*/  IMAD.U32 R167, RZ, RZ, UR31 ;  /* 0x0000001fffa77e24 */ /* 0x000fca000f8e00ff */
[----:B------:R-:W-:-:S13]  /*6b00*/  ISETP.NE.AND P2, PT, R167, 0x1, PT ;  /* 0x00000001a700780c */ /* 0x000fda0003f45270 */
[----:B------:R-:W0:Y:S02]  /*6b10*/  @P2 LDC.64 R120, c[0x0][0x9e8] ;  /* 0x00027a00ff782b82 */ /* 0x000e240000000a00 */
[----:B0-----:R-:W-:-:S05]  /*6b20*/  @P2 IMAD.HI.U32 R120, R153, R120, RZ ;  /* 0x0000007899782227 */ /* 0x001fca00078e00ff */
[----:B------:R-:W-:-:S07]  /*6b30*/  @P2 SHF.R.U32.HI R153, RZ, R121, R120 ;  /* 0x00000079ff992219 */ /* 0x000fce0000011678 */
.L_x_1245:
[----:B------:R-:W-:Y:S05]  /*6b40*/  BSYNC B0 ;  /* 0x0000000000007941 */ /* 0x000fea0003800000 */
.L_x_1243:
[----:B------:R-:W-:-:S04]  /*6b50*/  IMAD R153, R153, R167, -R166 ;  /* 0x000000a799997224 */ /* 0x000fc800078e0aa6 */
[----:B------:R-:W-:-:S05]  /*6b60*/  IMAD R153, R16, -0x2, R153 ;  /* 0xfffffffe10997824 */ /* 0x000fca00078e0299 */
[----:B------:R-:W-:Y:S02]  /*6b70*/  VIADDMNMX R168, R153, R167, R168, PT ;  /* 0x000000a799a87246 */ /* 0x000fe400038001a8 */
[----:B------:R-:W-:-:S07]  /*6b80*/  VIMNMX R170, R170, R153, !PT ;  /* 0x00000099aaaa7248 */ /* 0x000fce0007fe0100 */
.L_x_1242:
[----:B------:R-:W-:Y:S01]  /*6b90*/  ISETP.GT.AND P2, PT, R2, -0x1, PT ;  /* 0xffffffff0200780c */ /* 0x000fe20003f44270 */
[----:B0-----:R0:W1:Y:S03]  /*6ba0*/  SHFL.IDX PT, R121, R151, 0x1, 0x1c1f ;  /* 0x003c1f0097797f89 */ /* 0x00106600000e0000 */
[C---:B------:R-:W-:Y:S02]  /*6bb0*/  ISETP.GT.AND P5, PT, R170.reuse, RZ, P2 ;  /* 0x000000ffaa00720c */ /* 0x040fe400017a4270 */
[----:B------:R-:W-:Y:S02]  /*6bc0*/  ISETP.GT.AND P4, PT, R170, 0x1, P2 ;  /* 0x00000001aa00780c */ /* 0x000fe40001784270 */
[----:B------:R-:W-:Y:S02]  /*6bd0*/  ISETP.LT.OR P5, PT, R168, 0x1, P5 ;  /* 0x00000001a800780c */ /* 0x000fe40002fa1670 */
[----:B------:R-:W-:-:S02]  /*6be0*/  ISETP.GT.AND P6, PT, R170, 0x8, P2 ;  /* 0x00000008aa00780c */ /* 0x000fc400017c4270 */
[----:B------:R-:W-:Y:S02]  /*6bf0*/  FSEL R177, R13, -INF , !P5 ;  /* 0xff8000000db17808 */ /* 0x000fe40006800000 */
[----:B------:R-:W-:Y:S02]  /*6c00*/  ISETP.GT.AND P5, PT, R170, 0x10, P2 ;  /* 0x00000010aa00780c */ /* 0x000fe400017a4270 */
[C---:B------:R-:W-:Y:S02]  /*6c10*/  ISETP.LT.OR P4, PT, R168.reuse, 0x2, P4 ;  /* 0x00000002a800780c */ /* 0x040fe40002781670 */
[C---:B------:R-:W-:Y:S02]  /*6c20*/  ISETP.LT.OR P6, PT, R168.reuse, 0x9, P6 ;  /* 0x00000009a800780c */ /* 0x040fe400037c1670 */
[----:B------:R-:W-:Y:S02]  /*6c30*/  ISETP.LT.OR P5, PT, R168, 0x11, P5 ;  /* 0x00000011a800780c */ /* 0x000fe40002fa1670 */
[----:B------:R-:W-:-:S02]  /*6c40*/  FSEL R175, R20, -INF , !P4 ;  /* 0xff80000014af7808 */ /* 0x000fc40006000000 */
[C---:B------:R-:W-:Y:S02]  /*6c50*/  ISETP.GT.AND P3, PT, R170.reuse, 0x9, P2 ;  /* 0x00000009aa00780c */ /* 0x040fe40001764270 */
[C---:B------:R-:W-:Y:S02]  /*6c60*/  ISETP.GT.AND P4, PT, R170.reuse, 0x11, P2 ;  /* 0x00000011aa00780c */ /* 0x040fe40001784270 */
[----:B------:R-:W-:Y:S02]  /*6c70*/  FSEL R167, R123, -INF , !P6 ;  /* 0xff8000007ba77808 */ /* 0x000fe40007000000 */
[C---:B------:R-:W-:Y:S02]  /*6c80*/  ISETP.GT.AND P6, PT, R170.reuse, 0x18, P2 ;  /* 0x00000018aa00780c */ /* 0x040fe400017c4270 */
[----:B------:R-:W-:Y:S02]  /*6c90*/  FSEL R193, R193, -INF , !P5 ;  /* 0xff800000c1c17808 */ /* 0x000fe40006800000 */
[----:B------:R-:W-:-:S02]  /*6ca0*/  ISETP.GT.AND P5, PT, R170, 0x20, P2 ;  /* 0x00000020aa00780c */ /* 0x000fc400017a4270 */
[C---:B------:R-:W-:Y:S02]  /*6cb0*/  ISETP.LT.OR P3, PT, R168.reuse, 0xa, P3 ;  /* 0x0000000aa800780c */ /* 0x040fe40001f61670 */
[C---:B------:R-:W-:Y:S02]  /*6cc0*/  ISETP.LT.OR P4, PT, R168.reuse, 0x12, P4 ;  /* 0x00000012a800780c */ /* 0x040fe40002781670 */
[C---:B------:R-:W-:Y:S02]  /*6cd0*/  ISETP.LT.OR P6, PT, R168.reuse, 0x19, P6 ;  /* 0x00000019a800780c */ /* 0x040fe400037c1670 */
[----:B------:R-:W-:Y:S02]  /*6ce0*/  ISETP.LT.OR P5, PT, R168, 0x21, P5 ;  /* 0x00000021a800780c */ /* 0x000fe40002fa1670 */
[----:B------:R-:W-:Y:S02]  /*6cf0*/  FSEL R173, R192, -INF , !P3 ;  /* 0xff800000c0ad7808 */ /* 0x000fe40005800000 */
[----:B------:R-:W-:-:S02]  /*6d00*/  FSEL R169, R194, -INF , !P4 ;  /* 0xff800000c2a97808 */ /* 0x000fc40006000000 */
[C---:B------:R-:W-:Y:S02]  /*6d10*/  ISETP.GT.AND P3, PT, R170.reuse, 0x19, P2 ;  /* 0x00000019aa00780c */ /* 0x040fe40001764270 */
[C---:B------:R-:W-:Y:S02]  /*6d20*/  ISETP.GT.AND P4, PT, R170.reuse, 0x21, P2 ;  /* 0x00000021aa00780c */ /* 0x040fe40001784270 */
[----:B------:R-:W-:Y:S02]  /*6d30*/  FSEL R195, R195, -INF , !P6 ;  /* 0xff800000c3c37808 */ /* 0x000fe40007000000 */
[----:B------:R-:W-:Y:S02]  /*6d40*/  ISETP.GT.AND P6, PT, R170, 0x28, P2 ;  /* 0x00000028aa00780c */ /* 0x000fe400017c4270 */
        /* <DEDUP_REMOVED lines=19> */
[----:B0-----:R-:W-:-:S02]  /*6e80*/  FSEL R151, R190, -INF , !P4 ;  /* 0xff800000be977808 */ /* 0x001fc40006000000 */
[C---:B------:R-:W-:Y:S02]  /*6e90*/  ISETP.GT.AND P3, PT, R170.reuse, 0x39, P2 ;  /* 0x00000039aa00780c */ /* 0x040fe40001764270 */
[----:B------:R-:W-:Y:S02]  /*6ea0*/  ISETP.GT.AND P4, PT, R170, 0x41, P2 ;  /* 0x00000041aa00780c */ /* 0x000fe40001784270 */
        /* <DEDUP_REMOVED lines=10> */
[----:B------:R-:W-:Y:S02]  /*6f50*/  ISETP.GT.AND P3, PT, R170, 0x49, P2 ;  /* 0x00000049aa00780c */ /* 0x000fe40001764270 */
[----:B------:R-:W-:Y:S02]  /*6f60*/  FSEL R147, R150, -INF , !P6 ;  /* 0xff80000096937808 */ /* 0x000fe40007000000 */
[----:B------:R-:W-:Y:S02]  /*6f70*/  ISETP.GT.AND P6, PT, R170, 0x58, P2 ;  /* 0x00000058aa00780c */ /* 0x000fe400017c4270 */
[----:B------:R-:W-:Y:S02]  /*6f80*/  FSEL R150, R154, -INF , !P5 ;  /* 0xff8000009a967808 */ /* 0x000fe40006800000 */
[----:B------:R-:W-:Y:S02]  /*6f90*/  ISETP.GT.AND P5, PT, R170, 0x60, P2 ;  /* 0x00000060aa00780c */ /* 0x000fe400017a4270 */
[----:B------:R-:W-:-:S02]  /*6fa0*/  ISETP.LT.OR P3, PT, R168, 0x4a, P3 ;  /* 0x0000004aa800780c */ /* 0x000fc40001f61670 */
[C---:B------:R-:W-:Y:S02]  /*6fb0*/  ISETP.LT.OR P6, PT, R168.reuse, 0x59, P6 ;  /* 0x00000059a800780c */ /* 0x040fe400037c1670 */
[----:B------:R-:W-:Y:S02]  /*6fc0*/  ISETP.LT.OR P5, PT, R168, 0x61, P5 ;  /* 0x00000061a800780c */ /* 0x000fe40002fa1670 */
        /* <DEDUP_REMOVED lines=16> */
[----:B------:R-:W-:Y:S01]  /*70d0*/  FSEL R160, R162, -INF , !P5 ;  /* 0xff800000a2a07808 */ /* 0x000fe20006800000 */
[--C-:B-1----:R-:W-:Y:S01]  /*70e0*/  IMAD.IADD R162, R174, 0x1, R121.reuse ;  /* 0x00000001aea27824 */ /* 0x102fe200078e0279 */
[----:B------:R-:W-:Y:S02]  /*70f0*/  PLOP3.LUT P5, PT, PT, PT, UP1, 0x40, 0x0 ;  /* 0x000000000000781c */ /* 0x000fe40003fae818 */
[C---:B------:R-:W-:Y:S02]  /*7100*/  ISETP.LT.OR P4, PT, R168.reuse, 0x62, P4 ;  /* 0x00000062a800780c */ /* 0x040fe40002781670 */
[----:B------:R-:W-:Y:S02]  /*7110*/  ISETP.LT.OR P3, PT, R168, 0x6a, P3 ;  /* 0x0000006aa800780c */ /* 0x000fe40001f61670 */
[----:B------:R-:W-:Y:S02]  /*7120*/  FSEL R157, R159, -INF , !P4 ;  /* 0xff8000009f9d7808 */ /* 0x000fe40006000000 */
[----:B------:R-:W-:Y:S01]  /*7130*/  FSEL R159, R161, -INF , !P3 ;  /* 0xff800000a19f7808 */ /* 0x000fe20005800000 */
[----:B------:R-:W-:Y:S01]  /*7140*/  IMAD.IADD R161, R172, 0x1, R121 ;  /* 0x00000001aca17824 */ /* 0x000fe200078e0279 */
[----:B------:R-:W-:-:S02]  /*7150*/  ISETP.GT.AND P4, PT, R170, 0x71, P2 ;  /* 0x00000071aa00780c */ /* 0x000fc40001784270 */
[C---:B------:R-:W-:Y:S02]  /*7160*/  ISETP.GT.AND P6, PT, R170.reuse, 0x78, P2 ;  /* 0x00000078aa00780c */ /* 0x040fe400017c4270 */
[----:B------:R-:W-:Y:S02]  /*7170*/  ISETP.GT.AND P3, PT, R170, 0x79, P2 ;  /* 0x00000079aa00780c */ /* 0x000fe40001764270 */
[C---:B------:R-:W-:Y:S02]  /*7180*/  ISETP.LT.OR P4, PT, R168.reuse, 0x72, P4 ;  /* 0x00000072a800780c */ /* 0x040fe40002781670 */
[C---:B------:R-:W-:Y:S02]  /*7190*/  ISETP.LT.OR P6, PT, R168.reuse, 0x79, P6 ;  /* 0x00000079a800780c */ /* 0x040fe400037c1670 */
[----:B------:R-:W-:Y:S02]  /*71a0*/  ISETP.LT.OR P3, PT, R168, 0x7a, P3 ;  /* 0x0000007aa800780c */ /* 0x000fe40001f61670 */
[----:B------:R-:W-:-:S02]  /*71b0*/  FSEL R163, R163, -INF , !P4 ;  /* 0xff800000a3a37808 */ /* 0x000fc40006000000 */
[----:B------:R-:W-:Y:S02]  /*71c0*/  FSEL R164, R164, -INF , !P6 ;  /* 0xff800000a4a47808 */ /* 0x000fe40007000000 */
[----:B------:R-:W-:Y:S01]  /*71d0*/  FSEL R165, R165, -INF , !P3 ;  /* 0xff800000a5a57808 */ /* 0x000fe20005800000 */
[----:B------:R-:W-:Y:S06]  /*71e0*/  @P5 BRA `(.L_x_1246) ;  /* 0x00000000005c5947 */ /* 0x000fec0003800000 */
[----:B------:R-:W-:Y:S01]  /*71f0*/  IMAD.U32 R120, RZ, RZ, UR45 ;  /* 0x0000002dff787e24 */ /* 0x000fe2000f8e00ff */
        /* <DEDUP_REMOVED lines=12> */
.L_x_1248:
[----:B------:R-:W-:-:S05]  /*72c0*/  IMAD.U32 R168, RZ, RZ, UR31 ;  /* 0x0000001fffa87e24 */ /* 0x000fca000f8e00ff */
[----:B------:R-:W-:-:S13]  /*72d0*/  ISETP.NE.AND P3, PT, R168, 0x1, PT ;  /* 0x00000001a800780c */ /* 0x000fda0003f65270 */
[----:B------:R-:W0:Y:S02]  /*72e0*/  @P3 LDC.64 R120, c[0x0][0x9e8] ;  /* 0x00027a00ff783b82 */ /* 0x000e240000000a00 */
[----:B0-----:R-:W-:-:S05]  /*72f0*/  @P3 IMAD.HI.U32 R120, R13, R120, RZ ;  /* 0x000000780d783227 */ /* 0x001fca00078e00ff */
[----:B------:R-:W-:-:S07]  /*7300*/  @P3 SHF.R.U32.HI R13, RZ, R121, R120 ;  /* 0x00000079ff0d3219 */ /* 0x000fce0000011678 */
.L_x_1249:
[----:B------:R-:W-:Y:S05]  /*7310*/  BSYNC B0 ;  /* 0x0000000000007941 */ /* 0x000fea0003800000 */
.L_x_1247:
[----:B------:R-:W-:-:S04]  /*7320*/  IMAD R13, R13, R168, -R166 ;  /* 0x000000a80d0d7224 */ /* 0x000fc800078e0aa6 */
[----:B------:R-:W-:-:S05]  /*7330*/  IMAD R13, R16, -0x2, R13 ;  /* 0xfffffffe100d7824 */ /* 0x000fca00078e020d */
[----:B------:R-:W-:Y:S02]  /*7340*/  VIADDMNMX R161, R13, R168, R161, PT ;  /* 0x000000a80da17246 */ /* 0x000fe400038001a1 */
[----:B------:R-:W-:-:S07]  /*7350*/  VIMNMX R162, R162, R13, !PT ;  /* 0x0000000da2a27248 */ /* 0x000fce0007fe0100 */
.L_x_1246:
[----:B------:R-:W-:Y:S01]  /*7360*/  FMNMX.FTZ R120, R177, R6, !PT ;  /* 0x00000006b1787209 */ /* 0x000fe20007810000 */
[----:B------:R-:W-:Y:S01]  /*7370*/  UMOV UR10, UR30 ;  /* 0x0000001e000a7c82 */ /* 0x000fe20008000000 */
[C---:B------:R-:W-:Y:S01]  /*7380*/  ISETP.GT.AND P5, PT, R162.reuse, 0x8, P2 ;  /* 0x00000008a200780c */ /* 0x040fe200017a4270 */
[----:B------:R-:W-:Y:S01]  /*7390*/  IMAD.U32 R168, RZ, RZ, UR10 ;  /* 0x0000000affa87e24 */ /* 0x000fe2000f8e00ff */
[----:B------:R-:W-:Y:S02]  /*73a0*/  FMNMX.FTZ R120, R175, R120, !PT ;  /* 0x00000078af787209 */ /* 0x000fe40007810000 */
[----:B------:R-:W-:Y:S02]  /*73b0*/  ISETP.LT.OR P5, PT, R161, 0x9, P5 ;  /* 0x00000009a100780c */ /* 0x000fe40002fa1670 */
[----:B------:R-:W-:Y:S02]  /*73c0*/  FMNMX.FTZ R120, R167, R120, !PT ;  /* 0x00000078a7787209 */ /* 0x000fe40007810000 */
[----:B------:R-:W-:-:S02]  /*73d0*/  ISETP.GT.AND P4, PT, R162, 0x1, P2 ;  /* 0x00000001a200780c */ /* 0x000fc40001784270 */
[----:B------:R-:W-:Y:S02]  /*73e0*/  FMNMX.FTZ R120, R173, R120, !PT ;  /* 0x00000078ad787209 */ /* 0x000fe40007810000 */
[----:B------:R-:W-:Y:S02]  /*73f0*/  FSEL R9, R9, -INF , !P5 ;  /* 0xff80000009097808 */ /* 0x000fe40006800000 */
[----:B------:R-:W-:Y:S02]  /*7400*/  FMNMX.FTZ R120, R193, R120, !PT ;  /* 0x00000078c1787209 */ /* 0x000fe40007810000 */
[----:B------:R-:W-:Y:S02]  /*7410*/  ISETP.GT.AND P5, PT, R162, 0x11, P2 ;  /* 0x00000011a200780c */ /* 0x000fe400017a4270 */
[----:B------:R-:W-:Y:S02]  /*7420*/  FMNMX.FTZ R120, R169, R120, !PT ;  /* 0x00000078a9787209 */ /* 0x000fe40007810000 */
[----:B------:R-:W-:-:S02]  /*7430*/  ISETP.LT.OR P4, PT, R161, 0x2, P4 ;  /* 0x00000002a100780c */ /* 0x000fc40002781670 */
[----:B------:R-:W-:Y:S02]  /*7440*/  FMNMX.FTZ R120, R195, R120, !PT ;  /* 0x00000078c3787209 */ /* 0x000fe40007810000 */
[----:B------:R-:W-:Y:S02]  /*7450*/  ISETP.LT.OR P5, PT, R161, 0x12, P5 ;  /* 0x00000012a100780c */ /* 0x000fe40002fa1670 */
[----:B------:R-:W-:Y:S02]  /*7460*/  FMNMX.FTZ R13, R171, R120, !PT ;  /* 0x00000078ab0d7209 */ /* 0x000fe40007810000 */
[----:B------:R-:W-:Y:S02]  /*7470*/  ISETP.GT.AND P3, PT, R162, 0x9, P2 ;  /* 0x00000009a200780c */ /* 0x000fe40001764270 */
[----:B------:R-:W-:Y:S02]  /*7480*/  FMNMX.FTZ R120, R198, R13, !PT ;  /* 0x0000000dc6787209 */ /* 0x000fe40007810000 */
[----:B------:R-:W-:-:S02]  /*7490*/  ISETP.LT.OR P3, PT, R161, 0xa, P3 ;  /* 0x0000000aa100780c */ /* 0x000fc40001f61670 */
[----:B------:R-:W-:Y:S02]  /*74a0*/  FMNMX.FTZ R120, R197, R120, !PT ;  /* 0x00000078c5787209 */ /* 0x000fe40007810000 */
[----:B------:R-:W-:Y:S02]  /*74b0*/  FSEL R10, R10, -INF , !P3 ;  /* 0xff8000000a0a7808 */ /* 0x000fe40005800000 */
        /* <DEDUP_REMOVED lines=35> */
[----:B------:R-:W-:Y:S02]  /*76f0*/  ISETP.LT.OR P4, PT, R161, 0x1a, P4 ;  /* 0x0000001aa100780c */ /* 0x000fe40002781670 */
[----:B0-----:R-:W-:-:S04]  /*7700*/  FMNMX.FTZ R13, R121, R166, !PT ;  /* 0x000000a6790d7209 */ /* 0x001fc80007810000 */
[C---:B------:R-:W-:Y:S01]  /*7710*/  FSETP.NEU.FTZ.AND P6, PT, R13.reuse, -INF , PT ;  /* 0xff8000000d00780b */ /* 0x040fe20003fdd000 */
[----:B------:R-:W-:-:S01]  /*7720*/  FFMA.FTZ R166, R13, R168, -8 ;  /* 0xc10000000da67423 */ /* 0x000fc200000100a8 */
[----:B------:R-:W-:Y:S02]  /*7730*/  FSEL R168, R122, -INF , !P3 ;  /* 0xff8000007aa87808 */ /* 0x000fe40005800000 */
[----:B------:R-:W-:Y:S02]  /*7740*/  ISETP.GT.AND P3, PT, R162, 0x29, P2 ;  /* 0x00000029a200780c */ /* 0x000fe40001764270 */
[----:B------:R-:W-:Y:S02]  /*7750*/  FSEL R8, R166, RZ, P6 ;  /* 0x000000ffa6087208 */ /* 0x000fe40003000000 */
[----:B------:R-:W-:Y:S02]  /*7760*/  FSEL R166, R12, -INF , !P5 ;  /* 0xff8000000ca67808 */ /* 0x000fe40006800000 */
[----:B------:R-:W-:Y:S01]  /*7770*/  ISETP.GT.AND P5, PT, R162, 0x20, P2 ;  /* 0x00000020a200780c */ /* 0x000fe200017a4270 */
[----:B------:R-:W-:-:S01]  /*7780*/  FFMA.FTZ R170, R167, UR10, -R8 ;  /* 0x0000000aa7aa7c23 */ /* 0x000fc20008010808 */
[----:B------:R-:W-:Y:S01]  /*7790*/  FSEL R167, R15, -INF , !P4 ;  /* 0xff8000000fa77808 */ /* 0x000fe20006000000 */
[----:B------:R-:W-:-:S01]  /*77a0*/  FFMA.FTZ R172, R173, UR10, -R8 ;  /* 0x0000000aadac7c23 */ /* 0x000fc20008010808 */
[----:B------:R-:W-:Y:S01]  /*77b0*/  ISETP.LT.OR P5, PT, R161, 0x21, P5 ;  /* 0x00000021a100780c */ /* 0x000fe20002fa1670 */
[----:B------:R0:W-:Y:S01]  /*77c0*/  MUFU.EX2 R15, R170 ;  /* 0x000000aa000f7308 */ /* 0x0001e20000000800 */
[----:B------:R-:W-:-:S01]  /*77d0*/  FFMA.FTZ R175, R175, UR10, -R8 ;  /* 0x0000000aafaf7c23 */ /* 0x000fc20008010808 */
[----:B------:R-:W-:Y:S01]  /*77e0*/  ISETP.GT.AND P4, PT, R162, 0x28, P2 ;  /* 0x00000028a200780c */ /* 0x000fe20001784270 */
[----:B------:R-:W-:-:S01]  /*77f0*/  FFMA.FTZ R176, R171, UR10, -R8 ;  /* 0x0000000aabb07c23 */ /* 0x000fc20008010808 */
[----:B------:R-:W-:Y:S01]  /*7800*/  FSEL R21, R21, -INF , !P5 ;  /* 0xff80000015157808 */ /* 0x000fe20006800000 */
[----:B------:R-:W-:-:S01]  /*7810*/  FFMA.FTZ R121, R177, UR10, -R8 ;  /* 0x0000000ab1797c23 */ /* 0x000fc20008010808 */
[----:B------:R-:W-:Y:S01]  /*7820*/  ISETP.GT.AND P5, PT, R162, RZ, P2 ;  /* 0x000000ffa200720c */ /* 0x000fe200017a4270 */
[----:B------:R-:W-:-:S01]  /*7830*/  FFMA.FTZ R178, R153, UR10, -R8 ;  /* 0x0000000a99b27c23 */ /* 0x000fc20008010808 */
[----:B------:R1:W-:Y:S01]  /*7840*/  MUFU.EX2 R122, R172 ;  /* 0x000000ac007a7308 */ /* 0x0003e20000000800 */
[----:B------:R-:W-:Y:S01]  /*7850*/  ISETP.LT.OR P4, PT, R161, 0x29, P4 ;  /* 0x00000029a100780c */ /* 0x000fe20002781670 */
[--C-:B------:R-:W-:Y:S01]  /*7860*/  FFMA.FTZ R180, R151, UR10, -R8.reuse ;  /* 0x0000000a97b47c23 */ /* 0x100fe20008010808 */
[----:B------:R-:W-:Y:S01]  /*7870*/  ISETP.LT.OR P5, PT, R161, 0x1, P5 ;  /* 0x00000001a100780c */ /* 0x000fe20002fa1670 */
[--C-:B------:R-:W-:Y:S01]  /*7880*/  FFMA.FTZ R193, R193, UR10, -R8.reuse ;  /* 0x0000000ac1c17c23 */ /* 0x100fe20008010808 */
[----:B------:R-:W-:Y:S01]  /*7890*/  FSEL R124, R124, -INF , !P4 ;  /* 0xff8000007c7c7808 */ /* 0x000fe20006000000 */
[--C-:B------:R-:W-:Y:S01]  /*78a0*/  FFMA.FTZ R195, R195, UR10, -R8.reuse ;  /* 0x0000000ac3c37c23 */ /* 0x100fe20008010808 */
[----:B0-----:R-:W-:Y:S01]  /*78b0*/  FSEL R170, R7, -INF , !P5 ;  /* 0xff80000007aa7808 */ /* 0x001fe20006800000 */
[----:B------:R0:W-:Y:S01]  /*78c0*/  MUFU.EX2 R12, R175 ;  /* 0x000000af000c7308 */ /* 0x0001e20000000800 */
[----:B-1----:R-:W-:-:S01]  /*78d0*/  FFMA.FTZ R172, R169, UR10, -R8 ;  /* 0x0000000aa9ac7c23 */ /* 0x002fc20008010808 */
[----:B------:R-:W-:Y:S01]  /*78e0*/  ISETP.LT.OR P5, PT, R161, 0x2a, P3 ;  /* 0x0000002aa100780c */ /* 0x000fe20001fa1670 */
[----:B------:R-:W-:-:S01]  /*78f0*/  FFMA.FTZ R189, R189, UR10, -R8 ;  /* 0x0000000abdbd7c23 */ /* 0x000fc20008010808 */
[----:B------:R-:W-:Y:S01]  /*7900*/  FMNMX.FTZ R173, R170, R5, !PT ;  /* 0x00000005aaad7209 */ /* 0x000fe20007810000 */
[----:B------:R-:W-:-:S01]  /*7910*/  FFMA.FTZ R148, R148, UR10, -R8 ;  /* 0x0000000a94947c23 */ /* 0x000fc20008010808 */
[----:B------:R-:W-:Y:S01]  /*7920*/  FSEL R125, R125, -INF , !P5 ;  /* 0xff8000007d7d7808 */ /* 0x000fe20006800000 */
[----:B------:R-:W-:-:S01]  /*7930*/  FFMA.FTZ R20, R20, UR10, -R8 ;  /* 0x0000000a14147c23 */ /* 0x000fc20008010808 */
[----:B------:R-:W-:Y:S01]  /*7940*/  FMNMX.FTZ R174, R120, R173, !PT ;  /* 0x000000ad78ae7209 */ /* 0x000fe20007810000 */
[----:B------:R-:W-:-:S01]  /*7950*/  FFMA.FTZ R123, R123, UR10, -R8 ;  /* 0x0000000a7b7b7c23 */ /* 0x000fc20008010808 */
[----:B------:R-:W-:Y:S01]  /*7960*/  ISETP.GT.AND P5, PT, R162, 0x38, P2 ;  /* 0x00000038a200780c */ /* 0x000fe200017a4270 */
[----:B------:R-:W-:-:S01]  /*7970*/  FFMA.FTZ R155, R155, UR10, -R8 ;  /* 0x0000000a9b9b7c23 */ /* 0x000fc20008010808 */
[----:B------:R-:W-:Y:S01]  /*7980*/  FMNMX.FTZ R169, R9, R174, !PT ;  /* 0x000000ae09a97209 */ /* 0x000fe20007810000 */
[----:B------:R-:W-:-:S01]  /*7990*/  FFMA.FTZ R157, R157, UR10, -R8 ;  /* 0x0000000a9d9d7c23 */ /* 0x000fc20008010808 */
[----:B------:R-:W-:Y:S01]  /*79a0*/  ISETP.LT.OR P5, PT, R161, 0x39, P5 ;  /* 0x00000039a100780c */ /* 0x000fe20002fa1670 */
[----:B------:R-:W-:-:S01]  /*79b0*/  FFMA.FTZ R159, R159, UR10, -R8 ;  /* 0x0000000a9f9f7c23 */ /* 0x000fc20008010808 */
[----:B------:R-:W-:Y:S01]  /*79c0*/  FMNMX.FTZ R174, R10, R169, !PT ;  /* 0x000000a90aae7209 */ /* 0x000fe20007810000 */
[----:B------:R-:W-:Y:S01]  /*79d0*/  MUFU.EX2 R121, R121 ;  /* 0x0000007900797308 */ /* 0x000fe20000000800 */
[----:B------:R-:W-:-:S02]  /*79e0*/  ISETP.GT.AND P4, PT, R162, 0x30, P2 ;  /* 0x00000030a200780c */ /* 0x000fc40001784270 */
[----:B------:R-:W-:Y:S02]  /*79f0*/  FMNMX.FTZ R173, R11, R174, !PT ;  /* 0x000000ae0bad7209 */ /* 0x000fe40007810000 */
[----:B------:R-:W-:Y:S02]  /*7a00*/  FSEL R171, R128, -INF , !P5 ;  /* 0xff80000080ab7808 */ /* 0x000fe40006800000 */
[----:B------:R-:W-:Y:S01]  /*7a10*/  FMNMX.FTZ R173, R166, R173, !PT ;  /* 0x000000ada6ad7209 */ /* 0x000fe20007810000 */
[----:B------:R1:W-:Y:S01]  /*7a20*/  MUFU.EX2 R128, R176 ;  /* 0x000000b000807308 */ /* 0x0003e20000000800 */
[----:B------:R-:W-:Y:S02]  /*7a30*/  ISETP.GT.AND P3, PT, R162, 0x31, P2 ;  /* 0x00000031a200780c */ /* 0x000fe40001764270 */
[----:B------:R-:W-:Y:S01]  /*7a40*/  FMNMX.FTZ R174, R14, R173, !PT ;  /* 0x000000ad0eae7209 */ /* 0x000fe20007810000 */
[----:B------:R-:W-:-:S01]  /*7a50*/  FFMA.FTZ R173, R198, UR10, -R8 ;  /* 0x0000000ac6ad7c23 */ /* 0x000fc20008010808 */
[----:B------:R-:W-:-:S02]  /*7a60*/  ISETP.LT.OR P4, PT, R161, 0x31, P4 ;  /* 0x00000031a100780c */ /* 0x000fc40002781670 */
[----:B------:R-:W-:Y:S01]  /*7a70*/  FMNMX.FTZ R174, R167, R174, !PT ;  /* 0x000000aea7ae7209 */ /* 0x000fe20007810000 */
[----:B------:R-:W-:Y:S01]  /*7a80*/  MUFU.EX2 R7, R193 ;  /* 0x000000c100077308 */ /* 0x000fe20000000800 */
[----:B------:R-:W-:Y:S02]  /*7a90*/  ISETP.LT.OR P3, PT, R161, 0x32, P3 ;  /* 0x00000032a100780c */ /* 0x000fe40001f61670 */
[----:B0-----:R-:W-:Y:S01]  /*7aa0*/  FMNMX.FTZ R175, R21, R174, !PT ;  /* 0x000000ae15af7209 */ /* 0x001fe20007810000 */
[----:B------:R-:W-:-:S01]  /*7ab0*/  FFMA.FTZ R174, R197, UR10, -R8 ;  /* 0x0000000ac5ae7c23 */ /* 0x000fc20008010808 */
[----:B------:R-:W-:Y:S02]  /*7ac0*/  FSEL R126, R126, -INF , !P4 ;  /* 0xff8000007e7e7808 */ /* 0x000fe40006000000 */
[----:B------:R-:W-:Y:S01]  /*7ad0*/  FMNMX.FTZ R175, R168, R175, !PT ;  /* 0x000000afa8af7209 */ /* 0x000fe20007810000 */
[----:B------:R-:W-:Y:S01]  /*7ae0*/  MUFU.EX2 R172, R172 ;  /* 0x000000ac00ac7308 */ /* 0x000fe20000000800 */
[----:B------:R-:W-:-:S02]  /*7af0*/  ISETP.GT.AND P4, PT, R162, 0x39, P2 ;  /* 0x00000039a200780c */ /* 0x000fc40001784270 */
[----:B-1----:R-:W-:Y:S02]  /*7b00*/  FMNMX.FTZ R176, R124, R175, !PT ;  /* 0x000000af7cb07209 */ /* 0x002fe40007810000 */
[----:B------:R-:W-:Y:S02]  /*7b10*/  FSEL R169, R127, -INF , !P3 ;  /* 0xff8000007fa97808 */ /* 0x000fe40005800000 */
[----:B------:R-:W-:Y:S01]  /*7b20*/  FMNMX.FTZ R177, R125, R176, !PT ;  /* 0x000000b07db17209 */ /* 0x000fe20007810000 */
[----:B------:R-:W-:Y:S01]  /*7b30*/  MUFU.EX2 R127, R195 ;  /* 0x000000c3007f7308 */ /* 0x000fe20000000800 */
[----:B------:R-:W-:Y:S02]  /*7b40*/  ISETP.GT.AND P3, PT, R162, 0x40, P2 ;  /* 0x00000040a200780c */ /* 0x000fe40001764270 */
[----:B------:R-:W-:Y:S01]  /*7b50*/  FMNMX.FTZ R176, R126, R177, !PT ;  /* 0x000000b17eb07209 */ /* 0x000fe20007810000 */
[----:B------:R-:W-:-:S01]  /*7b60*/  FFMA.FTZ R177, R188, UR10, -R8 ;  /* 0x0000000abcb17c23 */ /* 0x000fc20008010808 */
[----:B------:R-:W-:-:S02]  /*7b70*/  ISETP.LT.OR P4, PT, R161, 0x3a, P4 ;  /* 0x0000003aa100780c */ /* 0x000fc40002781670 */
[----:B------:R-:W-:Y:S01]  /*7b80*/  FMNMX.FTZ R176, R169, R176, !PT ;  /* 0x000000b0a9b07209 */ /* 0x000fe20007810000 */
[----:B------:R-:W-:Y:S01]  /*7b90*/  MUFU.EX2 R173, R173 ;  /* 0x000000ad00ad7308 */ /* 0x000fe20000000800 */
[C---:B------:R-:W-:Y:S02]  /*7ba0*/  ISETP.GT.AND P5, PT, R162.reuse, 0x41, P2 ;  /* 0x00000041a200780c */ /* 0x040fe400017a4270 */
[----:B------:R-:W-:Y:S02]  /*7bb0*/  FSEL R129, R129, -INF , !P4 ;  /* 0xff80000081817808 */ /* 0x000fe40006000000 */
[----:B------:R-:W-:Y:S02]  /*7bc0*/  ISETP.LT.OR P3, PT, R161, 0x41, P3 ;  /* 0x00000041a100780c */ /* 0x000fe40001f61670 */
[----:B------:R-:W-:Y:S01]  /*7bd0*/  FMNMX.FTZ R176, R171, R176, !PT ;  /* 0x000000b0abb07209 */ /* 0x000fe20007810000 */
[----:B------:R-:W-:Y:S01]  /*7be0*/  MUFU.EX2 R174, R174 ;  /* 0x000000ae00ae7308 */ /* 0x000fe20000000800 */
[----:B------:R-:W-:-:S02]  /*7bf0*/  ISETP.GT.AND P4, PT, R162, 0x48, P2 ;  /* 0x00000048a200780c */ /* 0x000fc40001784270 */
[----:B------:R-:W-:Y:S02]  /*7c00*/  ISETP.LT.OR P5, PT, R161, 0x42, P5 ;  /* 0x00000042a100780c */ /* 0x000fe40002fa1670 */
[----:B------:R-:W-:Y:S02]  /*7c10*/  FSEL R130, R130, -INF , !P3 ;  /* 0xff80000082827808 */ /* 0x000fe40005800000 */
[----:B------:R-:W-:Y:S01]  /*7c20*/  FMNMX.FTZ R179, R129, R176, !PT ;  /* 0x000000b081b37209 */ /* 0x000fe20007810000 */
[----:B------:R-:W-:Y:S01]  /*7c30*/  MUFU.EX2 R177, R177 ;  /* 0x000000b100b17308 */ /* 0x000fe20000000800 */
[----:B------:R-:W-:Y:S02]  /*7c40*/  ISETP.GT.AND P3, PT, R162, 0x49, P2 ;  /* 0x00000049a200780c */ /* 0x000fe40001764270 */
[----:B------:R-:W-:Y:S02]  /*7c50*/  FSEL R131, R131, -INF , !P5 ;  /* 0xff80000083837808 */ /* 0x000fe40006800000 */
[----:B------:R-:W-:-:S02]  /*7c60*/  ISETP.LT.OR P4, PT, R161, 0x49, P4 ;  /* 0x00000049a100780c */ /* 0x000fc40002781670 */
[----:B------:R-:W-:Y:S01]  /*7c70*/  FMNMX.FTZ R176, R130, R179, !PT ;  /* 0x000000b382b07209 */ /* 0x000fe20007810000 */
[----:B------:R-:W-:Y:S01]  /*7c80*/  MUFU.EX2 R148, R148 ;  /* 0x0000009400947308 */ /* 0x000fe20000000800 */
[----:B------:R-:W-:Y:S02]  /*7c90*/  ISETP.GT.AND P5, PT, R162, 0x50, P2 ;  /* 0x00000050a200780c */ /* 0x000fe400017a4270 */
[----:B------:R-:W-:Y:S02]  /*7ca0*/  ISETP.LT.OR P3, PT, R161, 0x4a, P3 ;  /* 0x0000004aa100780c */ /* 0x000fe40001f61670 */
[----:B------:R-:W-:Y:S02]  /*7cb0*/  FSEL R175, R132, -INF , !P4 ;  /* 0xff80000084af7808 */ /* 0x000fe40006000000 */
[----:B------:R-:W-:Y:S01]  /*7cc0*/  FMNMX.FTZ R176, R131, R176, !PT ;  /* 0x000000b083b07209 */ /* 0x000fe20007810000 */
[----:B------:R-:W-:Y:S01]  /*7cd0*/  MUFU.EX2 R132, R189 ;  /* 0x000000bd00847308 */ /* 0x000fe20000000800 */
[----:B------:R-:W-:-:S02]  /*7ce0*/  ISETP.GT.AND P4, PT, R162, 0x51, P2 ;  /* 0x00000051a200780c */ /* 0x000fc40001784270 */
[----:B------:R-:W-:Y:S02]  /*7cf0*/  FSEL R133, R133, -INF , !P3 ;  /* 0xff80000085857808 */ /* 0x000fe40005800000 */
[----:B------:R-:W-:Y:S02]  /*7d00*/  ISETP.LT.OR P5, PT, R161, 0x51, P5 ;  /* 0x00000051a100780c */ /* 0x000fe40002fa1670 */
[----:B------:R-:W-:Y:S01]  /*7d10*/  FMNMX.FTZ R176, R175, R176, !PT ;  /* 0x000000b0afb07209 */ /* 0x000fe20007810000 */
[----:B------:R-:W-:Y:S01]  /*7d20*/  MUFU.EX2 R20, R20 ;  /* 0x0000001400147308 */ /* 0x000fe20000000800 */
[----:B------:R-:W-:Y:S02]  /*7d30*/  ISETP.GT.AND P3, PT, R162, 0x58, P2 ;  /* 0x00000058a200780c */ /* 0x000fe40001764270 */
[----:B------:R-:W-:Y:S02]  /*7d40*/  ISETP.LT.OR P4, PT, R161, 0x52, P4 ;  /* 0x00000052a100780c */ /* 0x000fe40002781670 */
[----:B------:R-:W-:-:S02]  /*7d50*/  FSEL R134, R134, -INF , !P5 ;  /* 0xff80000086867808 */ /* 0x000fc40006800000 */
[----:B------:R-:W-:Y:S01]  /*7d60*/  FMNMX.FTZ R179, R133, R176, !PT ;  /* 0x000000b085b37209 */ /* 0x000fe20007810000 */
[----:B------:R-:W-:Y:S01]  /*7d70*/  MUFU.EX2 R123, R123 ;  /* 0x0000007b007b7308 */ /* 0x000fe20000000800 */
[----:B------:R-:W-:Y:S02]  /*7d80*/  ISETP.GT.AND P5, PT, R162, 0x59, P2 ;  /* 0x00000059a200780c */ /* 0x000fe400017a4270 */
[----:B------:R-:W-:Y:S02]  /*7d90*/  FSEL R153, R135, -INF , !P4 ;  /* 0xff80000087997808 */ /* 0x000fe40006000000 */
[----:B------:R-:W-:Y:S02]  /*7da0*/  ISETP.LT.OR P3, PT, R161, 0x59, P3 ;  /* 0x00000059a100780c */ /* 0x000fe40001f61670 */
[----:B------:R-:W-:Y:S01]  /*7db0*/  FMNMX.FTZ R176, R134, R179, !PT ;  /* 0x000000b386b07209 */ /* 0x000fe20007810000 */
[----:B------:R0:W-:Y:S01]  /*7dc0*/  MUFU.EX2 R135, R178 ;  /* 0x000000b200877308 */ /* 0x0001e20000000800 */
[----:B------:R-:W-:-:S02]  /*7dd0*/  ISETP.GT.AND P4, PT, R162, 0x60, P2 ;  /* 0x00000060a200780c */ /* 0x000fc40001784270 */
[----:B------:R-:W-:Y:S02]  /*7de0*/  ISETP.LT.OR P5, PT, R161, 0x5a, P5 ;  /* 0x0000005aa100780c */ /* 0x000fe40002fa1670 */
[----:B------:R-:W-:Y:S02]  /*7df0*/  FSEL R151, R136, -INF , !P3 ;  /* 0xff80000088977808 */ /* 0x000fe40005800000 */
[----:B------:R-:W-:Y:S01]  /*7e00*/  FMNMX.FTZ R176, R153, R176, !PT ;  /* 0x000000b099b07209 */ /* 0x000fe20007810000 */
[----:B------:R-:W-:Y:S01]  /*7e10*/  MUFU.EX2 R136, R180 ;  /* 0x000000b400887308 */ /* 0x000fe20000000800 */
[----:B------:R-:W-:Y:S01]  /*7e20*/  ISETP.GT.AND P3, PT, R162, 0x61, P2 ;  /* 0x00000061a200780c */ /* 0x000fe20001764270 */
[----:B0-----:R-:W-:Y:S01]  /*7e30*/  FFMA.FTZ R178, R146, UR10, -R8 ;  /* 0x0000000a92b27c23 */ /* 0x001fe20008010808 */
        /* <DEDUP_REMOVED lines=11> */
[C---:B------:R-:W-:Y:S02]  /*7ef0*/  ISETP.LT.OR P5, PT, R161.reuse, 0x69, P5 ;  /* 0x00000069a100780c */ /* 0x040fe40002fa1670 */
[----:B------:R-:W-:Y:S01]  /*7f00*/  FMNMX.FTZ R179, R138, R179, !PT ;  /* 0x000000b38ab37209 */ /* 0x000fe20007810000 */
[----:B------:R0:W-:Y:S01]  /*7f10*/  MUFU.EX2 R139, R178 ;  /* 0x000000b2008b7308 */ /* 0x0001e20000000800 */
[----:B------:R-:W-:Y:S02]  /*7f20*/  ISETP.LT.OR P4, PT, R161, 0x6a, P4 ;  /* 0x0000006aa100780c */ /* 0x000fe40002781670 */
[----:B------:R-:W-:Y:S02]  /*7f30*/  ISETP.GT.AND P3, PT, R162, 0x70, P2 ;  /* 0x00000070a200780c */ /* 0x000fe40001764270 */
[----:B------:R-:W-:-:S02]  /*7f40*/  FSEL R140, R140, -INF , !P5 ;  /* 0xff8000008c8c7808 */ /* 0x000fc40006800000 */
[----:B------:R-:W-:Y:S01]  /*7f50*/  FMNMX.FTZ R179, R146, R179, !PT ;  /* 0x000000b392b37209 */ /* 0x000fe20007810000 */
[----:B------:R-:W-:Y:S01]  /*7f60*/  MUFU.EX2 R159, R159 ;  /* 0x0000009f009f7308 */ /* 0x000fe20000000800 */
[----:B------:R-:W-:Y:S01]  /*7f70*/  FSEL R141, R141, -INF , !P4 ;  /* 0xff8000008d8d7808 */ /* 0x000fe20006000000 */
[----:B0-----:R-:W-:Y:S01]  /*7f80*/  FFMA.FTZ R178, R147, UR10, -R8 ;  /* 0x0000000a93b27c23 */ /* 0x001fe20008010808 */
[C---:B------:R-:W-:Y:S02]  /*7f90*/  ISETP.GT.AND P5, PT, R162.reuse, 0x71, P2 ;  /* 0x00000071a200780c */ /* 0x040fe400017a4270 */
[C---:B------:R-:W-:Y:S02]  /*7fa0*/  ISETP.GT.AND P4, PT, R162.reuse, 0x78, P2 ;  /* 0x00000078a200780c */ /* 0x040fe40001784270 */
[----:B------:R-:W-:Y:S02]  /*7fb0*/  ISETP.GT.AND P2, PT, R162, 0x79, P2 ;  /* 0x00000079a200780c */ /* 0x000fe40001744270 */
[----:B------:R-:W-:-:S02]  /*7fc0*/  ISETP.LT.OR P3, PT, R161, 0x71, P3 ;  /* 0x00000071a100780c */ /* 0x000fc40001f61670 */
[----:B------:R-:W-:Y:S02]  /*7fd0*/  FMNMX.FTZ R162, R140, R179, !PT ;  /* 0x000000b38ca27209 */ /* 0x000fe40007810000 */
[----:B------:R-:W-:Y:S02]  /*7fe0*/  ISETP.LT.OR P5, PT, R161, 0x72, P5 ;  /* 0x00000072a100780c */ /* 0x000fe40002fa1670 */
[----:B------:R-:W-:Y:S02]  /*7ff0*/  FSEL R142, R142, -INF , !P3 ;  /* 0xff8000008e8e7808 */ /* 0x000fe40005800000 */
[----:B------:R-:W-:Y:S02]  /*8000*/  FMNMX.FTZ R179, R141, R162, !PT ;  /* 0x000000a28db37209 */ /* 0x000fe40007810000 */
[----:B------:R-:W-:Y:S02]  /*8010*/  ISETP.LT.OR P4, PT, R161, 0x79, P4 ;  /* 0x00000079a100780c */ /* 0x000fe40002781670 */
[----:B------:R-:W-:-:S02]  /*8020*/  FSEL R147, R143, -INF , !P5 ;  /* 0xff8000008f937808 */ /* 0x000fc40006800000 */
[----:B------:R-:W-:Y:S01]  /*8030*/  FMNMX.FTZ R162, R142, R179, !PT ;  /* 0x000000b38ea27209 */ /* 0x000fe20007810000 */
[--C-:B------:R-:W-:Y:S01]  /*8040*/  FFMA.FTZ R179, R149, UR10, -R8.reuse ;  /* 0x0000000a95b37c23 */ /* 0x100fe20008010808 */
[----:B------:R-:W-:Y:S01]  /*8050*/  ISETP.LT.OR P2, PT, R161, 0x7a, P2 ;  /* 0x0000007aa100780c */ /* 0x000fe20001741670 */
[----:B------:R0:W-:Y:S01]  /*8060*/  MUFU.EX2 R143, R178 ;  /* 0x000000b2008f7308 */ /* 0x0001e20000000800 */
[----:B------:R-:W-:Y:S02]  /*8070*/  FSEL R144, R144, -INF , !P4 ;  /* 0xff80000090907808 */ /* 0x000fe40006000000 */
[----:B------:R-:W-:Y:S02]  /*8080*/  FMNMX.FTZ R149, R147, R162, !PT ;  /* 0x000000a293957209 */ /* 0x000fe40007810000 */
[----:B------:R-:W-:Y:S02]  /*8090*/  FSEL R145, R145, -INF , !P2 ;  /* 0xff80000091917808 */ /* 0x000fe40005000000 */
[----:B------:R-:W-:Y:S01]  /*80a0*/  FMNMX.FTZ R176, R144, R149, !PT ;  /* 0x0000009590b07209 */ /* 0x000fe20007810000 */
[----:B------:R1:W-:Y:S01]  /*80b0*/  MUFU.EX2 R162, R179 ;  /* 0x000000b300a27308 */ /* 0x0003e20000000800 */
[----:B------:R-:W-:-:S01]  /*80c0*/  FFMA.FTZ R149, R150, UR10, -R8 ;  /* 0x0000000a96957c23 */ /* 0x000fc20008010808 */
[--C-:B------:R-:W-:Y:S01]  /*80d0*/  FFMA.FTZ R150, R152, UR10, -R8.reuse ;  /* 0x0000000a98967c23 */ /* 0x100fe20008010808 */
[----:B------:R-:W-:Y:S01]  /*80e0*/  FMNMX.FTZ R176, R145, R176, !PT ;  /* 0x000000b091b07209 */ /* 0x000fe20007810000 */
[--C-:B------:R-:W-:Y:S01]  /*80f0*/  FFMA.FTZ R152, R154, UR10, -R8.reuse ;  /* 0x0000000a9a987c23 */ /* 0x100fe20008010808 */
[----:B------:R-:W-:-:S01]  /*8100*/  FFMA.FTZ R154, R156, UR10, -R8 ;  /* 0x0000000a9c9a7c23 */ /* 0x000fc20008010808 */
[--C-:B------:R-:W-:Y:S01]  /*8110*/  FFMA.FTZ R156, R158, UR10, -R8.reuse ;  /* 0x0000000a9e9c7c23 */ /* 0x100fe20008010808 */
[----:B------:R-:W-:-:S01]  /*8120*/  FFMA.FTZ R158, R160, UR10, -R8 ;  /* 0x0000000aa09e7c23 */ /* 0x000fc20008010808 */
[----:B------:R-:W0:Y:S01]  /*8130*/  SHFL.BFLY PT, R161, R176, 0x2, 0x1f ;  /* 0x0c401f00b0a17f89 */ /* 0x000e2200000e0000 */
[----:B------:R-:W-:-:S01]  /*8140*/  FFMA.FTZ R160, R164, UR10, -R8 ;  /* 0x0000000aa4a07c23 */ /* 0x000fc20008010808 */
[----:B------:R-:W-:Y:S08]  /*8150*/  MUFU.EX2 R149, R149 ;  /* 0x0000009500957308 */ /* 0x000ff00000000800 */
[----:B------:R-:W-:Y:S08]  /*8160*/  MUFU.EX2 R150, R150 ;  /* 0x0000009600967308 */ /* 0x000ff00000000800 */
[----:B------:R-:W-:Y:S01]  /*8170*/  MUFU.EX2 R152, R152 ;  /* 0x0000009800987308 */ /* 0x000fe20000000800 */
[----:B0-----:R-:W-:Y:S01]  /*8180*/  FMNMX.FTZ R178, R176, R161, !PT ;  /* 0x000000a1b0b27209 */ /* 0x001fe20007810000 */
[--C-:B------:R-:W-:Y:S01]  /*8190*/  FFMA.FTZ R161, R163, UR10, -R8.reuse ;  /* 0x0000000aa3a17c23 */ /* 0x100fe20008010808 */
[----:B------:R-:W-:-:S01]  /*81a0*/  FFMA.FTZ R176, R165, UR10, -R8 ;  /* 0x0000000aa5b07c23 */ /* 0x000fc20008010808 */
[----:B------:R-:W-:Y:S01]  /*81b0*/  FSEL R163, R13, RZ, P6 ;  /* 0x000000ff0da37208 */ /* 0x000fe20003000000 */
[----:B------:R-:W-:Y:S01]  /*81c0*/  IMAD.U32 R165, RZ, RZ, UR10 ;  /* 0x0000000affa57e24 */ /* 0x000fe2000f8e00ff */
[----:B-1----:R-:W0:Y:S02]  /*81d0*/  SHFL.BFLY PT, R179, R178, 0x1, 0x1f ;  /* 0x0c201f00b2b37f89 */ /* 0x002e2400000e0000 */
[----:B------:R-:W-:Y:S01]  /*81e0*/  MUFU.EX2 R154, R154 ;  /* 0x0000009a009a7308 */ /* 0x000fe20000000800 */
[----:B------:R-:W-:-:S04]  /*81f0*/  FADD.FTZ R6, -R163, R6 ;  /* 0x00000006a3067221 */ /* 0x000fc80000010100 */
[----:B------:R-:W-:-:S03]  /*8200*/  FMUL.FTZ R164, R6, UR10 ;  /* 0x0000000a06a47c20 */ /* 0x000fc60008410000 */
[----:B------:R1:W-:Y:S08]  /*8210*/  MUFU.EX2 R163, R176 ;  /* 0x000000b000a37308 */ /* 0x0003f00000000800 */
[----:B------:R-:W2:Y:S01]  /*8220*/  MUFU.EX2 R164, R164 ;  /* 0x000000a400a47308 */ /* 0x000ea20000000800 */
[----:B0-----:R-:W-:-:S07]  /*8230*/  FMNMX.FTZ R8, R178, R179, !PT ;  /* 0x000000b3b2087209 */ /* 0x001fce0007810000 */
[----:B------:R-:W-:Y:S01]  /*8240*/  MUFU.EX2 R156, R156 ;  /* 0x0000009c009c7308 */ /* 0x000fe20000000800 */
[C---:B------:R-:W-:Y:S01]  /*8250*/  FSETP.NEU.FTZ.AND P2, PT, R8.reuse, -INF , PT ;  /* 0xff8000000800780b */ /* 0x040fe20003f5d000 */
[----:B------:R-:W-:-:S06]  /*8260*/  FFMA.FTZ R165, R8, R165, -8 ;  /* 0xc100000008a57423 */ /* 0x000fcc00000100a5 */
[----:B------:R-:W-:Y:S01]  /*8270*/  MUFU.EX2 R158, R158 ;  /* 0x0000009e009e7308 */ /* 0x000fe20000000800 */
[----:B------:R-:W-:-:S05]  /*8280*/  FSEL R6, R165, RZ, P2 ;  /* 0x000000ffa5067208 */ /* 0x000fca0001000000 */
[--C-:B------:R-:W-:Y:S01]  /*8290*/  FFMA.FTZ R165, R120, UR10, -R6.reuse ;  /* 0x0000000a78a57c23 */ /* 0x100fe20008010806 */
[----:B------:R-:W-:-:S01]  /*82a0*/  FFMA.FTZ R120, R166, UR10, -R6 ;  /* 0x0000000aa6787c23 */ /* 0x000fc20008010806 */
[--C-:B------:R-:W-:Y:S01]  /*82b0*/  FFMA.FTZ R166, R168, UR10, -R6.reuse ;  /* 0x0000000aa8a67c23 */ /* 0x100fe20008010806 */
[----:B------:R-:W-:Y:S01]  /*82c0*/  FSEL R168, R8, RZ, P2 ;  /* 0x000000ff08a87208 */ /* 0x000fe20001000000 */
[--C-:B-1----:R-:W-:Y:S01]  /*82d0*/  FFMA.FTZ R176, R171, UR10, -R6.reuse ;  /* 0x0000000aabb07c23 */ /* 0x102fe20008010806 */
[----:B------:R-:W-:-:S01]  /*82e0*/  FFMA.FTZ R170, R170, UR10, -R6 ;  /* 0x0000000aaaaa7c23 */ /* 0x000fc20008010806 */
[----:B------:R-:W-:Y:S01]  /*82f0*/  FFMA.FTZ R9, R9, UR10, -R6 ;  /* 0x0000000a09097c23 */ /* 0x000fe20008010806 */
[----:B------:R-:W-:Y:S01]  /*8300*/  MUFU.EX2 R165, R165 ;  /* 0x000000a500a57308 */ /* 0x000fe20000000800 */
[----:B------:R-:W-:-:S01]  /*8310*/  FADD.FTZ R168, -R168, R5 ;  /* 0x00000005a8a87221 */ /* 0x000fc20000010100 */
[--C-:B------:R-:W-:Y:S01]  /*8320*/  FFMA.FTZ R10, R10, UR10, -R6.reuse ;  /* 0x0000000a0a0a7c23 */ /* 0x100fe20008010806 */
[----:B------:R-:W-:-:S01]  /*8330*/  FFMA.FTZ R11, R11, UR10, -R6 ;  /* 0x0000000a0b0b7c23 */ /* 0x000fc20008010806 */
[--C-:B------:R-:W-:Y:S01]  /*8340*/  FFMA.FTZ R14, R14, UR10, -R6.reuse ;  /* 0x0000000a0e0e7c23 */ /* 0x100fe20008010806 */
[----:B------:R-:W-:Y:S01]  /*8350*/  FMUL.FTZ R171, R168, UR10 ;  /* 0x0000000aa8ab7c20 */ /* 0x000fe20008410000 */
[--C-:B------:R-:W-:Y:S01]  /*8360*/  FFMA.FTZ R168, R129, UR10, -R6.reuse ;  /* 0x0000000a81a87c23 */ /* 0x100fe20008010806 */
[----:B------:R-:W-:-:S01]  /*8370*/  FFMA.FTZ R129, R130, UR10, -R6 ;  /* 0x0000000a82817c23 */ /* 0x000fc20008010806 */
[----:B------:R-:W-:Y:S01]  /*8380*/  MUFU.EX2 R170, R170 ;  /* 0x000000aa00aa7308 */ /* 0x000fe20000000800 */
[----:B------:R-:W-:-:S01]  /*8390*/  FFMA.FTZ R130, R131, UR10, -R6 ;  /* 0x0000000a83827c23 */ /* 0x000fc20008010806 */
[----:B------:R-:W-:Y:S01]  /*83a0*/  FFMA.FTZ R131, R175, UR10, -R6 ;  /* 0x0000000aaf837c23 */ /* 0x000fe20008010806 */
[----:B--2---:R-:W-:-:S01]  /*83b0*/  FFMA.FTZ R175, R164, R4, R121 ;  /* 0x00000004a4af7223 */ /* 0x004fc20000010079 */
        /* <DEDUP_REMOVED lines=12> */
[----:B------:R-:W1:Y:S08]  /*8480*/  MUFU.EX2 R9, R9 ;  /* 0x0000000900097308 */ /* 0x000e700000000800 */
[----:B------:R-:W2:Y:S01]  /*8490*/  MUFU.EX2 R10, R10 ;  /* 0x0000000a000a7308 */ /* 0x000ea20000000800 */
[----:B0-----:R-:W-:-:S01]  /*84a0*/  FFMA.FTZ R4, R171, R3, R170 ;  /* 0x00000003ab047223 */ /* 0x001fc200000100aa */
[----:B------:R-:W-:-:S03]  /*84b0*/  FADD.FTZ R3, R15, R178 ;  /* 0x000000b20f037221 */ /* 0x000fc60000010000 */
[----:B------:R-:W-:-:S03]  /*84c0*/  FADD.FTZ R4, R165, R4 ;  /* 0x00000004a5047221 */ /* 0x000fc60000010000 */
[----:B------:R-:W0:Y:S08]  /*84d0*/  MUFU.EX2 R11, R11 ;  /* 0x0000000b000b7308 */ /* 0x000e300000000800 */
[----:B------:R-:W3:Y:S08]  /*84e0*/  MUFU.EX2 R120, R120 ;  /* 0x0000007800787308 */ /* 0x000ef00000000800 */
[----:B------:R4:W-:Y:S08]  /*84f0*/  MUFU.EX2 R5, R176 ;  /* 0x000000b000057308 */ /* 0x0009f00000000800 */
[----:B------:R-:W5:Y:S01]  /*8500*/  MUFU.EX2 R14, R14 ;  /* 0x0000000e000e7308 */ /* 0x000f620000000800 */
[----:B----4-:R-:W-:-:S01]  /*8510*/  FFMA.FTZ R176, R133, UR10, -R6 ;  /* 0x0000000a85b07c23 */ /* 0x010fc20008010806 */
[----:B-1----:R-:W-:Y:S01]  /*8520*/  FADD.FTZ R133, R9, R4 ;  /* 0x0000000409857221 */ /* 0x002fe20000010000 */
[----:B------:R-:W-:-:S03]  /*8530*/  FADD.FTZ R4, R122, R3 ;  /* 0x000000037a047221 */ /* 0x000fc60000010000 */
[----:B--2---:R-:W-:Y:S01]  /*8540*/  FADD.FTZ R178, R10, R133 ;  /* 0x000000850ab27221 */ /* 0x004fe20000010000 */
[----:B------:R-:W-:-:S01]  /*8550*/  FADD.FTZ R3, R7, R4 ;  /* 0x0000000407037221 */ /* 0x000fc20000010000 */
[----:B------:R-:W1:Y:S01]  /*8560*/  MUFU.EX2 R167, R167 ;  /* 0x000000a700a77308 */ /* 0x000e620000000800 */
[----:B------:R-:W-:-:S01]  /*8570*/  FFMA.FTZ R133, R134, UR10, -R6 ;  /* 0x0000000a86857c23 */ /* 0x000fc20008010806 */
[----:B0-----:R-:W-:Y:S01]  /*8580*/  FADD.FTZ R175, R11, R178 ;  /* 0x000000b20baf7221 */ /* 0x001fe20000010000 */
[----:B------:R-:W-:-:S01]  /*8590*/  FADD.FTZ R4, R172, R3 ;  /* 0x00000003ac047221 */ /* 0x000fc20000010000 */
[----:B------:R-:W-:Y:S02]  /*85a0*/  FFMA.FTZ R134, R153, UR10, -R6 ;  /* 0x0000000a99867c23 */ /* 0x000fe40008010806 */
[----:B---3--:R-:W-:-:S01]  /*85b0*/  FADD.FTZ R175, R120, R175 ;  /* 0x000000af78af7221 */ /* 0x008fc20000010000 */
[----:B------:R-:W-:Y:S01]  /*85c0*/  FADD.FTZ R3, R127, R4 ;  /* 0x000000047f037221 */ /* 0x000fe20000010000 */
[----:B------:R-:W0:Y:S02]  /*85d0*/  MUFU.EX2 R21, R21 ;  /* 0x0000001500157308 */ /* 0x000e240000000800 */
[----:B-----5:R-:W-:-:S01]  /*85e0*/  FADD.FTZ R4, R14, R175 ;  /* 0x000000af0e047221 */ /* 0x020fc20000010000 */
[----:B------:R-:W-:-:S04]  /*85f0*/  FADD.FTZ R178, R128, R3 ;  /* 0x0000000380b27221 */ /* 0x000fc80000010000 */
[----:B------:R-:W-:Y:S01]  /*8600*/  FADD.FTZ R3, R173, R178 ;  /* 0x000000b2ad037221 */ /* 0x000fe20000010000 */
[----:B------:R-:W2:Y:S01]  /*8610*/  MUFU.EX2 R166, R166 ;  /* 0x000000a600a67308 */ /* 0x000ea20000000800 */
[----:B-1----:R-:W-:-:S01]  /*8620*/  FADD.FTZ R4, R167, R4 ;  /* 0x00000004a7047221 */ /* 0x002fc20000010000 */
[----:B------:R-:W-:Y:S01]  /*8630*/  FFMA.FTZ R178, R137, UR10, -R6 ;  /* 0x0000000a89b27c23 */ /* 0x000fe20008010806 */
[----:B------:R-:W-:-:S01]  /*8640*/  FADD.FTZ R3, R174, R3 ;  /* 0x00000003ae037221 */ /* 0x000fc20000010000 */
[--C-:B------:R-:W-:Y:S01]  /*8650*/  FFMA.FTZ R137, R138, UR10, -R6.reuse ;  /* 0x0000000a8a897c23 */ /* 0x100fe20008010806 */
[----:B------:R-:W-:-:S03]  /*8660*/  FFMA.FTZ R138, R146, UR10, -R6 ;  /* 0x0000000a928a7c23 */ /* 0x000fc60008010806 */
[----:B------:R-:W1:Y:S01]  /*8670*/  MUFU.EX2 R124, R124 ;  /* 0x0000007c007c7308 */ /* 0x000e620000000800 */
[----:B0-----:R-:W-:-:S01]  /*8680*/  FADD.FTZ R153, R21, R4 ;  /* 0x0000000415997221 */ /* 0x001fc20000010000 */
[----:B------:R-:W-:-:S04]  /*8690*/  FADD.FTZ R4, R132, R3 ;  /* 0x0000000384047221 */ /* 0x000fc80000010000 */
[----:B------:R-:W-:Y:S02]  /*86a0*/  FADD.FTZ R4, R177, R4 ;  /* 0x00000004b1047221 */ /* 0x000fe40000010000 */
[----:B------:R-:W0:Y:S01]  /*86b0*/  MUFU.EX2 R125, R125 ;  /* 0x0000007d007d7308 */ /* 0x000e220000000800 */
[----:B--2---:R-:W-:-:S07]  /*86c0*/  FADD.FTZ R153, R166, R153 ;  /* 0x00000099a6997221 */ /* 0x004fce0000010000 */
[----:B------:R-:W2:Y:S01]  /*86d0*/  MUFU.EX2 R126, R126 ;  /* 0x0000007e007e7308 */ /* 0x000ea20000000800 */
[----:B-1----:R-:W-:-:S01]  /*86e0*/  FADD.FTZ R180, R124, R153 ;  /* 0x000000997cb47221 */ /* 0x002fc20000010000 */
[----:B------:R-:W-:-:S04]  /*86f0*/  FADD.FTZ R153, R135, R4 ;  /* 0x0000000487997221 */ /* 0x000fc80000010000 */
[----:B------:R-:W-:Y:S02]  /*8700*/  FADD.FTZ R153, R136, R153 ;  /* 0x0000009988997221 */ /* 0x000fe40000010000 */
[----:B------:R-:W1:Y:S01]  /*8710*/  MUFU.EX2 R169, R169 ;  /* 0x000000a900a97308 */ /* 0x000e620000000800 */
[----:B0-----:R-:W-:-:S01]  /*8720*/  FADD.FTZ R3, R125, R180 ;  /* 0x000000b47d037221 */ /* 0x001fc20000010000 */
[----:B------:R-:W-:-:S04]  /*8730*/  FADD.FTZ R146, R148, R153 ;  /* 0x0000009994927221 */ /* 0x000fc80000010000 */
[----:B------:R-:W-:Y:S01]  /*8740*/  FADD.FTZ R153, R139, R146 ;  /* 0x000000928b997221 */ /* 0x000fe20000010000 */
[----:B------:R-:W-:-:S01]  /*8750*/  FFMA.FTZ R146, R140, UR10, -R6 ;  /* 0x0000000a8c927c23 */ /* 0x000fc20008010806 */
[----:B------:R-:W0:Y:S01]  /*8760*/  MUFU.EX2 R168, R168 ;  /* 0x000000a800a87308 */ /* 0x000e220000000800 */
[----:B--2---:R-:W-:-:S01]  /*8770*/  FADD.FTZ R4, R126, R3 ;  /* 0x000000037e047221 */ /* 0x004fc20000010000 */
[----:B------:R-:W-:-:S04]  /*8780*/  FADD.FTZ R140, R20, R153 ;  /* 0x00000099148c7221 */ /* 0x000fc80000010000 */
[----:B------:R-:W-:Y:S02]  /*8790*/  FADD.FTZ R140, R123, R140 ;  /* 0x0000008c7b8c7221 */ /* 0x000fe40000010000 */
[----:B------:R-:W2:Y:S01]  /*87a0*/  MUFU.EX2 R129, R129 ;  /* 0x0000008100817308 */ /* 0x000ea20000000800 */
[----:B-1----:R-:W-:-:S04]  /*87b0*/  FADD.FTZ R4, R169, R4 ;  /* 0x00000004a9047221 */ /* 0x002fc80000010000 */
[----:B------:R-:W-:-:S03]  /*87c0*/  FADD.FTZ R3, R5, R4 ;  /* 0x0000000405037221 */ /* 0x000fc60000010000 */
[----:B------:R-:W1:Y:S01]  /*87d0*/  MUFU.EX2 R130, R130 ;  /* 0x0000008200827308 */ /* 0x000e620000000800 */
[----:B0-----:R-:W-:-:S07]  /*87e0*/  FADD.FTZ R4, R168, R3 ;  /* 0x00000003a8047221 */ /* 0x001fce0000010000 */
[----:B------:R-:W0:Y:S01]  /*87f0*/  MUFU.EX2 R131, R131 ;  /* 0x0000008300837308 */ /* 0x000e220000000800 */
[----:B--2---:R-:W-:-:S07]  /*8800*/  FADD.FTZ R3, R129, R4 ;  /* 0x0000000481037221 */ /* 0x004fce0000010000 */
[----:B------:R-:W2:Y:S01]  /*8810*/  MUFU.EX2 R176, R176 ;  /* 0x000000b000b07308 */ /* 0x000ea20000000800 */
[----:B-1----:R-:W-:-:S01]  /*8820*/  FADD.FTZ R4, R130, R3 ;  /* 0x0000000382047221 */ /* 0x002fc20000010000 */
[----:B------:R-:W-:Y:S01]  /*8830*/  FADD.FTZ R3, R143, R140 ;  /* 0x0000008c8f037221 */ /* 0x000fe20000010000 */
[----:B------:R-:W-:-:S01]  /*8840*/  FFMA.FTZ R140, R142, UR10, -R6 ;  /* 0x0000000a8e8c7c23 */ /* 0x000fc20008010806 */
[----:B------:R-:W-:-:S04]  /*8850*/  FFMA.FTZ R6, R145, UR10, -R6 ;  /* 0x0000000a91067c23 */ /* 0x000fc80008010806 */
[----:B------:R-:W1:Y:S01]  /*8860*/  MUFU.EX2 R133, R133 ;  /* 0x0000008500857308 */ /* 0x000e620000000800 */
[----:B0-----:R-:W-:-:S01]  /*8870*/  FADD.FTZ R153, R131, R4 ;  /* 0x0000000483997221 */ /* 0x001fc20000010000 */
[----:B------:R-:W-:-:S04]  /*8880*/  FADD.FTZ R4, R162, R3 ;  /* 0x00000003a2047221 */ /* 0x000fc80000010000 */
[----:B------:R-:W-:Y:S02]  /*8890*/  FADD.FTZ R3, R149, R4 ;  /* 0x0000000495037221 */ /* 0x000fe40000010000 */
[----:B------:R-:W0:Y:S01]  /*88a0*/  MUFU.EX2 R134, R134 ;  /* 0x0000008600867308 */ /* 0x000e220000000800 */
[----:B--2---:R-:W-:-:S01]  /*88b0*/  FADD.FTZ R180, R176, R153 ;  /* 0x00000099b0b47221 */ /* 0x004fc20000010000 */
[----:B------:R-:W-:-:S04]  /*88c0*/  FADD.FTZ R3, R150, R3 ;  /* 0x0000000396037221 */ /* 0x000fc80000010000 */
[----:B------:R-:W-:Y:S02]  /*88d0*/  FADD.FTZ R142, R152, R3 ;  /* 0x00000003988e7221 */ /* 0x000fe40000010000 */
[----:B------:R-:W2:Y:S01]  /*88e0*/  MUFU.EX2 R151, R151 ;  /* 0x0000009700977308 */ /* 0x000ea20000000800 */
[----:B-1----:R-:W-:-:S07]  /*88f0*/  FADD.FTZ R153, R133, R180 ;  /* 0x000000b485997221 */ /* 0x002fce0000010000 */
[----:B------:R-:W1:Y:S01]  /*8900*/  MUFU.EX2 R178, R178 ;  /* 0x000000b200b27308 */ /* 0x000e620000000800 */
[----:B0-----:R-:W-:-:S01]  /*8910*/  FADD.FTZ R4, R134, R153 ;  /* 0x0000009986047221 */ /* 0x001fc20000010000 */
[----:B------:R-:W-:-:S04]  /*8920*/  FADD.FTZ R153, R155, R142 ;  /* 0x0000008e9b997221 */ /* 0x000fc80000010000 */
[----:B------:R-:W-:Y:S02]  /*8930*/  FADD.FTZ R142, R154, R153 ;  /* 0x000000999a8e7221 */ /* 0x000fe40000010000 */
[----:B------:R-:W0:Y:S01]  /*8940*/  MUFU.EX2 R137, R137 ;  /* 0x0000008900897308 */ /* 0x000e220000000800 */
[----:B--2---:R-:W-:-:S01]  /*8950*/  FADD.FTZ R3, R151, R4 ;  /* 0x0000000497037221 */ /* 0x004fc20000010000 */
[----:B------:R-:W-:-:S06]  /*8960*/  FADD.FTZ R153, R157, R142 ;  /* 0x0000008e9d997221 */ /* 0x000fcc0000010000 */
        /* <DEDUP_REMOVED lines=20> */
[----:B--2---:R-:W-:-:S04]  /*8ab0*/  FADD.FTZ R4, R160, R3 ;  /* 0x00000003a0047221 */ /* 0x004fc80000010000 */
[----:B------:R-:W-:Y:S01]  /*8ac0*/  FADD.FTZ R4, R163, R4 ;  /* 0x00000004a3047221 */ /* 0x000fe20000010000 */
[----:B-1----:R-:W-:-:S04]  /*8ad0*/  FADD.FTZ R142, R179, R142 ;  /* 0x0000008eb38e7221 */ /* 0x002fc80000010000 */
[----:B0-----:R-:W-:Y:S01]  /*8ae0*/  FADD.FTZ R3, R6, R142 ;  /* 0x0000008e06037221 */ /* 0x001fe20000010000 */
[----:B------:R-:W-:Y:S06]  /*8af0*/  @!P0 BRA `(.L_x_1250) ;  /* 0x0000000000048947 */ /* 0x000fec0003800000 */
[----:B------:R-:W-:Y:S01]  /*8b00*/  BPT.TRAP 0x1 ;  /* 0x000000040000795c */ /* 0x000fe20000300000 */
.L_x_1250:
        /* <DEDUP_REMOVED lines=143> */
.L_x_1233:
[----:B------:R-:W-:Y:S01]  /*9400*/  ULDC UR6, c[0x0][0x448] ;  /* 0x0001120000067ab9 */ /* 0x000fe20000000800 */
[----:B------:R-:W-:Y:S01]  /*9410*/  ULDC UR19, c[0x0][0x9e4] ;  /* 0x0002790000137ab9 */ /* 0x000fe20000000800 */
[----:B------:R-:W-:Y:S02]  /*9420*/  UISETP.NE.AND UP0, UPT, UR6, 0x1, UPT ;  /* 0x000000010600788c */ /* 0x000fe4000bf05270 */
[----:B------:R-:W-:Y:S02]  /*9430*/  UISETP.GE.AND UP1, UPT, UR19, 0x1, UPT ;  /* 0x000000011300788c */ /* 0x000fe4000bf26270 */
[----:B------:R-:W-:Y:S02]  /*9440*/  UIADD3 UR11, UR41, 0x7f, URZ ;  /* 0x0000007f290b7890 */ /* 0x000fe4000fffe03f */
[----:B------:R-:W-:Y:S02]  /*9450*/  UIADD3 UR14, UR40, 0x1, -UR45 ;  /* 0x00000001280e7890 */ /* 0x000fe4000fffe82d */
[----:B------:R-:W-:Y:S01]  /*9460*/  PLOP3.LUT P5, PT, PT, PT, UP1, 0x80, 0x0 ;  /* 0x000000000000781c */ /* 0x000fe20003faf018 */
[----:B------:R-:W-:-:S02]  /*9470*/  ULDC UR18, c[0x0][0x9dc] ;  /* 0x0002770000127ab9 */ /* 0x000fc40000000800 */
[----:B------:R-:W-:Y:S01]  /*9480*/  @UP0 ULDC UR6, c[0x0][0x44c] ;  /* 0x0001130000060ab9 */ /* 0x000fe20000000800 */
[----:B------:R-:W-:Y:S01]  /*9490*/  @UP0 ULDC UR15, c[0x0][0x450] ;  /* 0x00011400000f0ab9 */ /* 0x000fe20000000800 */
[----:B------:R-:W-:-:S04]  /*94a0*/  UIMAD.WIDE.U32 UR6, UR11, UR6, URZ ;  /* 0x000000060b0672a5 */ /* 0x000fc8000f8e003f */
[----:B------:R-:W-:-:S04]  /*94b0*/  @UP0 USHF.R.U32.HI UR11, URZ, UR15, UR7 ;  /* 0x0000000f3f0b0299 */ /* 0x000fc80008011607 */
[----:B------:R-:W-:-:S04]  /*94c0*/  UIADD3 UR11, UR14, UR11, URZ ;  /* 0x0000000b0e0b7290 */ /* 0x000fc8000fffe03f */
        /* <DEDUP_REMOVED lines=12> */
.L_x_1253:
[----:B------:R-:W-:-:S11]  /*9590*/  UISETP.NE.AND UP1, UPT, UR19, 0x1, UPT ;  /* 0x000000011300788c */ /* 0x000fd6000bf25270 */
[----:B------:R-:W-:Y:S02]  /*95a0*/  @UP1 ULDC.64 UR6, c[0x0][0x9e8] ;  /* 0x00027a0000061ab9 */ /* 0x000fe40000000a00 */
[----:B------:R-:W-:-:S04]  /*95b0*/  UIMAD.WIDE.U32 UR14, UR11, UR6, URZ ;  /* 0x000000060b0e72a5 */ /* 0x000fc8000f8e003f */
[----:B------:R-:W-:-:S12]  /*95c0*/  @UP1 USHF.R.U32.HI UR11, URZ, UR7, UR15 ;  /* 0x000000073f0b1299 */ /* 0x000fd8000801160f */
.L_x_1254:
[----:B------:R-:W-:-:S04]  /*95d0*/  UIMAD UR11, UR11, UR19, URZ ;  /* 0x000000130b0b72a4 */ /* 0x000fc8000f8e023f */
[----:B------:R-:W-:-:S04]  /*95e0*/  UISETP.LT.AND UP1, UPT, UR18, UR11, UPT ;  /* 0x0000000b1200728c */ /* 0x000fc8000bf21270 */
[----:B------:R-:W-:-:S12]  /*95f0*/  USEL UR18, UR18, UR11, !UP1 ;  /* 0x0000000b12127287 */ /* 0x000fd8000c800000 */
.L_x_1252:
[----:B------:R-:W-:-:S04]  /*9600*/  UIADD3 UR18, UR18, 0x7f, URZ ;  /* 0x0000007f12127890 */ /* 0x000fc8000fffe03f */
[----:B------:R-:W-:-:S04]  /*9610*/  USHF.R.S32.HI UR6, URZ, 0x1f, UR18 ;  /* 0x0000001f3f067899 */ /* 0x000fc80008011412 */
[----:B------:R-:W-:-:S04]  /*9620*/  ULEA.HI UR6, UR6, UR18, URZ, 0x7 ;  /* 0x0000001206067291 */ /* 0x000fc8000f8f383f */
[----:B------:R-:W-:-:S04]  /*9630*/  USHF.R.S32.HI UR6, URZ, 0x7, UR6 ;  /* 0x000000073f067899 */ /* 0x000fc80008011406 */
[----:B------:R-:W-:-:S04]  /*9640*/  UISETP.LT.AND UP1, UPT, UR39, UR6, UPT ;  /* 0x000000062700728c */ /* 0x000fc8000bf21270 */
[----:B------:R-:W-:-:S06]  /*9650*/  USEL UR30, UR39, UR6, !UP1 ;  /* 0x00000006271e7287 */ /* 0x000fcc000c800000 */
[----:B------:R-:W-:-:S13]  /*9660*/  ISETP.GE.AND P2, PT, R2, UR30, PT ;  /* 0x0000001e02007c0c */ /* 0x000fda000bf46270 */
[----:B------:R-:W-:Y:S05]  /*9670*/  @!P2 BRA `(.L_x_1255) ;  /* 0x00000028002ca947 */ /* 0x000fea0003800000 */
[----:B------:R-:W-:Y:S01]  /*9680*/  IMAD.MOV.U32 R8, RZ, RZ, R5 ;  /* 0x000000ffff087224 */ /* 0x000fe200078e0005 */
[----:B------:R-:W-:Y:S01]  /*9690*/  UMOV UR33, UR50 ;  /* 0x0000003200217c82 */ /* 0x000fe20008000000 */
[----:B------:R-:W-:Y:S01]  /*96a0*/  IMAD.MOV.U32 R7, RZ, RZ, R6 ;  /* 0x000000ffff077224 */ /* 0x000fe200078e0006 */
[----:B------:R-:W-:Y:S01]  /*96b0*/  UMOV UR32, UR51 ;  /* 0x0000003300207c82 */ /* 0x000fe20008000000 */
[----:B------:R-:W-:-:S05]  /*96c0*/  ULDC UR31, c[0x0][0x988] ;  /* 0x00026200001f7ab9 */ /* 0x000fca0000000800 */
.L_x_1265:
[----:B------:R-:W-:Y:S01]  /*96d0*/  ISETP.NE.AND P3, PT, RZ, UR44, PT ;  /* 0x0000002cff007c0c */ /* 0x000fe2000bf65270 */
[----:B------:R-:W-:-:S04]  /*96e0*/  UISETP.NE.AND UP1, UPT, UR32, 0x1, UPT ;  /* 0x000000012000788c */ /* 0x000fc8000bf25270 */
[----:B------:R-:W-:-:S04]  /*96f0*/  USEL UR50, URZ, 0x1, UP1 ;  /* 0x000000013f327887 */ /* 0x000fc80008800000 */
[----:B------:R-:W-:-:S04]  /*9700*/  ULOP3.LUT UR50, UR33, UR50, URZ, 0x3c, !UPT ;  /* 0x0000003221327292 */ /* 0x000fc8000f8e3c3f */
[----:B------:R-:W-:Y:S08]  /*9710*/  @P3 BRA `(.L_x_1256) ;  /* 0x0000000000383947 */ /* 0x000ff00003800000 */
[----:B------:R-:W-:Y:S05]  /*9720*/  @!P0 BRA `(.L_x_1257) ;  /* 0x0000000000048947 */ /* 0x000fea0003800000 */
[----:B------:R-:W-:Y:S01]  /*9730*/  BPT.TRAP 0x1 ;  /* 0x000000040000795c */ /* 0x000fe20000300000 */
.L_x_1257:
        /* <DEDUP_REMOVED lines=9> */
.L_x_1258:
[----:B-1----:R-:W-:Y:S05]  /*97d0*/  @P2 BRA `(.L_x_1256) ;  /* 0x0000000000082947 */ /* 0x002fea0003800000 */
[----:B------:R-:W1:Y:S02]  /*97e0*/  SYNCS.PHASECHK.TRANS64.TRYWAIT P2, [UR6+0x2a830], R5 ;  /* 0x02a83005ff0075a7 */ /* 0x000e640008040146 */
[----:B-1----:R-:W-:Y:S05]  /*97f0*/  @!P2 BRA `(.L_x_1259) ;  /* 0x000001000030a947 */ /* 0x002fea0003800000 */
.L_x_1256:
        /* <DEDUP_REMOVED lines=40> */
.L_x_1261:
[----:B------:R-:W-:Y:S01]  /*9a80*/  ULEA UR6, UR32, UR36, 0x3 ;  /* 0x0000002420067291 */ /* 0x000fe2000f8e183f */
[----:B------:R-:W-:-:S05]  /*9a90*/  IMAD.U32 R5, RZ, RZ, UR33 ;  /* 0x00000021ff057e24 */ /* 0x000fca000f8e00ff */
[----:B------:R-:W-:-:S04]  /*9aa0*/  SHF.L.U32 R5, R5, 0x1f, RZ ;  /* 0x0000001f05057819 */ /* 0x000fc800000006ff */
[----:B------:R0:W1:Y:S01]  /*9ab0*/  SYNCS.PHASECHK.TRANS64.TRYWAIT P2, [UR6+0x2a850], R5 ;  /* 0x02a85005ff0075a7 */ /* 0x0000620008040146 */
[----:B------:R-:W-:Y:S05]  /*9ac0*/  @!P0 BRA `(.L_x_1262) ;  /* 0x0000000000048947 */ /* 0x000fea0003800000 */
[----:B------:R-:W-:Y:S01]  /*9ad0*/  BPT.TRAP 0x1 ;  /* 0x000000040000795c */ /* 0x000fe20000300000 */
.L_x_1262:
[----:B-1----:R-:W-:Y:S05]  /*9ae0*/  @P2 BRA `(.L_x_1260) ;  /* 0x0000000000082947 */ /* 0x002fea0003800000 */
[----:B------:R-:W1:Y:S02]  /*9af0*/  SYNCS.PHASECHK.TRANS64.TRYWAIT P2, [UR6+0x2a850], R5 ;  /* 0x02a85005ff0075a7 */ /* 0x000e640008040146 */
[----:B-1----:R-:W-:Y:S05]  /*9b00*/  @!P2 BRA `(.L_x_1263) ;  /* 0x000000fc0084a947 */ /* 0x002fea0003800000 */
.L_x_1260:
        /* <DEDUP_REMOVED lines=9> */
[----:B------:R-:W1:Y:S01]  /*9ba0*/  MUFU.TANH R10, R10 ;  /* 0x0000000a000a7308 */ /* 0x000e620000002400 */
        /* <DEDUP_REMOVED lines=17> */
[----:B------:R-:W0:Y:S01]  /*9cc0*/  MUFU.TANH R11, R11 ;  /* 0x0000000b000b7308 */ /* 0x000e220000002400 */
[----:B------:R-:W-:Y:S01]  /*9cd0*/  UMOV UR7, 0x40000040 ;  /* 0x4000004000077882 */ /* 0x000fe20000000000 */
[----:B-1----:R-:W-:Y:S01]  /*9ce0*/  FMNMX.FTZ R6, R10, R7, !PT ;  /* 0x000000070a067209 */ /* 0x002fe20007810000 */
[C---:B------:R-:W-:Y:S01]  /*9cf0*/  FMUL.FTZ R136, R0.reuse, R145 ;  /* 0x0000009100887220 */ /* 0x040fe20000410000 */
[C---:B------:R-:W-:Y:S01]  /*9d00*/  FMUL.FTZ R125, R0.reuse, R134 ;  /* 0x00000086007d7220 */ /* 0x040fe20000410000 */
[C---:B------:R-:W-:Y:S01]  /*9d10*/  FMUL.FTZ R145, R0.reuse, R154 ;  /* 0x0000009a00917220 */ /* 0x040fe20000410000 */
[C---:B------:R-:W-:Y:S01]  /*9d20*/  FMUL.FTZ R154, R0.reuse, R163 ;  /* 0x000000a3009a7220 */ /* 0x040fe20000410000 */
[----:B--2---:R-:W-:Y:S01]  /*9d30*/  FMNMX.FTZ R6, R9, R6, !PT ;  /* 0x0000000609067209 */ /* 0x004fe20007810000 */
        /* <DEDUP_REMOVED lines=43> */
[----:B------:R-:W-:Y:S01]  /*9ff0*/  FMUL.FTZ R162, R0, R171 ;  /* 0x000000ab00a27220 */ /* 0x000fe20000410000 */
[----:B------:R-:W-:Y:S01]  /*a000*/  UMOV UR10, UR31 ;  /* 0x0000001f000a7c82 */ /* 0x000fe20008000000 */
[----:B------:R-:W1:Y:S03]  /*a010*/  S2R R209, SR_TID.X ;  /* 0x0000000000d17919 */ /* 0x000e660000002100 */
[----:B------:R-:W3:Y:S01]  /*a020*/  MUFU.TANH R120, R120 ;  /* 0x0000007800787308 */ /* 0x000ee20000002400 */
[----:B--2---:R-:W-:-:S07]  /*a030*/  FMNMX.FTZ R163, R21, R164, !PT ;  /* 0x000000a415a37209 */ /* 0x004fce0007810000 */
[----:B------:R-:W2:Y:S01]  /*a040*/  MUFU.TANH R121, R121 ;  /* 0x0000007900797308 */ /* 0x000ea20000002400 */
[----:B0-----:R-:W-:-:S07]  /*a050*/  FMNMX.FTZ R6, R20, R5, !PT ;  /* 0x0000000514067209 */ /* 0x001fce0007810000 */
[----:B------:R-:W0:Y:S01]  /*a060*/  MUFU.TANH R123, R123 ;  /* 0x0000007b007b7308 */ /* 0x000e220000002400 */
[----:B---3--:R-:W-:Y:S01]  /*a070*/  FMNMX.FTZ R164, R120, R163, !PT ;  /* 0x000000a378a47209 */ /* 0x008fe20007810000 */
[----:B------:R-:W-:-:S06]  /*a080*/  FMUL.FTZ R163, R0, R172 ;  /* 0x000000ac00a37220 */ /* 0x000fcc0000410000 */
[----:B------:R-:W3:Y:S01]  /*a090*/  MUFU.TANH R122, R122 ;  /* 0x0000007a007a7308 */ /* 0x000ee20000002400 */
[----:B--2---:R-:W-:Y:S02]  /*a0a0*/  FMNMX.FTZ R5, R121, R6, !PT ;  /* 0x0000000679057209 */ /* 0x004fe40007810000 */
[----:B-1----:R-:W-:-:S05]  /*a0b0*/  SHF.R.U32.HI R209, RZ, 0x7, R209 ;  /* 0x00000007ffd17819 */ /* 0x002fca00000116d1 */
[----:B------:R-:W1:Y:S01]  /*a0c0*/  MUFU.TANH R124, R124 ;  /* 0x0000007c007c7308 */ /* 0x000e620000002400 */
[----:B0-----:R-:W-:Y:S01]  /*a0d0*/  FMNMX.FTZ R165, R123, R164, !PT ;  /* 0x000000a47ba57209 */ /* 0x001fe20007810000 */
[C---:B------:R-:W-:Y:S01]  /*a0e0*/  FMUL.FTZ R164, R0.reuse, R173 ;  /* 0x000000ad00a47220 */ /* 0x040fe20000410000 */
[----:B------:R-:W-:-:S05]  /*a0f0*/  FMUL.FTZ R173, R0, R180 ;  /* 0x000000b400ad7220 */ /* 0x000fca0000410000 */
        /* <DEDUP_REMOVED lines=11> */
[----:B0-----:R-:W-:Y:S01]  /*a1b0*/  FMNMX.FTZ R166, R128, R165, !PT ;  /* 0x000000a580a67209 */ /* 0x001fe20007810000 */
[C---:B------:R-:W-:Y:S01]  /*a1c0*/  FMUL.FTZ R165, R0.reuse, R174 ;  /* 0x000000ae00a57220 */ /* 0x040fe20000410000 */
[----:B------:R-:W-:-:S05]  /*a1d0*/  FMUL.FTZ R174, R0, R181 ;  /* 0x000000b500ae7220 */ /* 0x000fca0000410000 */
        /* <DEDUP_REMOVED lines=17> */
[----:B------:R-:W-:Y:S01]  /*a2f0*/  FMUL.FTZ R167, R0, R176 ;  /* 0x000000b000a77220 */ /* 0x000fe20000410000 */
[----:B------:R-:W-:Y:S02]  /*a300*/  WARPGROUP.DEPBAR.LE gsb0, 0x0 ;  /* 0x00008000000079c5 */ /* 0x000fe40000010000 */
[----:B------:R-:W-:-:S03]  /*a310*/  WARPGROUP.ARRIVE ;  /* 0x00000000000079c5 */ /* 0x000fc60000000000 */
[----:B------:R-:W1:Y:S01]  /*a320*/  MUFU.TANH R138, R138 ;  /* 0x0000008a008a7308 */ /* 0x000e620000002400 */
[----:B0-----:R-:W-:Y:S02]  /*a330*/  FMNMX.FTZ R5, R137, R6, !PT ;  /* 0x0000000689057209 */ /* 0x001fe40007810000 */
[----:B------:R-:W-:Y:S01]  /*a340*/  QGMMA.64x192x32.F32.E4M3.E4M3 R24, R192, gdesc[UR4], R24, gsb0 ;  /* 0x02e00004c0187df3 */ /* 0x000fe20008000818 */
[----:B------:R-:W-:Y:S01]  /*a350*/  UIADD3 UR6, UR11, 0x4, URZ ;  /* 0x000000040b067890 */ /* 0x000fe2000fffe03f */
[----:B------:R-:W-:-:S03]  /*a360*/  UMOV UR7, 0x40000040 ;  /* 0x4000004000077882 */ /* 0x000fc60000000000 */
[----:B------:R-:W0:Y:S01]  /*a370*/  MUFU.TANH R140, R140 ;  /* 0x0000008c008c7308 */ /* 0x000e220000002400 */
[----:B--2---:R-:W-:Y:S01]  /*a380*/  FMNMX.FTZ R169, R139, R168, !PT ;  /* 0x000000a88ba97209 */ /* 0x004fe20007810000 */
[----:B------:R-:W-:-:S06]  /*a390*/  FMUL.FTZ R168, R0, R177 ;  /* 0x000000b100a87220 */ /* 0x000fcc0000410000 */
        /* <DEDUP_REMOVED lines=12> */
[----:B------:R-:W-:-:S06]  /*a460*/  FMUL.FTZ R169, R0, R178 ;  /* 0x000000b200a97220 */ /* 0x000fcc0000410000 */
[----:B------:R-:W2:Y:S01]  /*a470*/  MUFU.TANH R146, R146 ;  /* 0x0000009200927308 */ /* 0x000ea20000002400 */
[----:B-1----:R-:W-:-:S07]  /*a480*/  FMNMX.FTZ R5, R145, R6, !PT ;  /* 0x0000000691057209 */ /* 0x002fce0007810000 */
[----:B------:R-:W1:Y:S01]  /*a490*/  MUFU.TANH R148, R148 ;  /* 0x0000009400947308 */ /* 0x000e620000002400 */
[----:B0-----:R-:W-:Y:S01]  /*a4a0*/  FMNMX.FTZ R171, R147, R170, !PT ;  /* 0x000000aa93ab7209 */ /* 0x001fe20007810000 */
[----:B------:R-:W-:Y:S01]  /*a4b0*/  FMUL.FTZ R170, R0, R179 ;  /* 0x000000b300aa7220 */ /* 0x000fe20000410000 */
[----:B------:R-:W-:-:S05]  /*a4c0*/  IMAD.U32 R179, RZ, RZ, UR51 ;  /* 0x00000033ffb37e24 */ /* 0x000fca000f8e00ff */
        /* <DEDUP_REMOVED lines=32> */
[----:B--2---:R-:W-:Y:S01]  /*a6d0*/  FMNMX.FTZ R175, R163, R172, !PT ;  /* 0x000000aca3af7209 */ /* 0x004fe20007810000 */
[----:B------:R-:W-:-:S06]  /*a6e0*/  FMUL.FTZ R172, R0, R183 ;  /* 0x000000b700ac7220 */ /* 0x000fcc0000410000 */
[----:B------:R-:W2:Y:S01]  /*a6f0*/  MUFU.TANH R165, R165 ;  /* 0x000000a500a57308 */ /* 0x000ea20000002400 */
[----:B-1----:R-:W-:Y:S01]  /*a700*/  FMNMX.FTZ R6, R162, R5, !PT ;  /* 0x00000005a2067209 */ /* 0x002fe20007810000 */
[----:B------:R-:W-:Y:S02]  /*a710*/  WARPGROUP.DEPBAR.LE gsb0, 0x0 ;  /* 0x00008000000079c5 */ /* 0x000fe40000010000 */
[----:B------:R-:W-:-:S04]  /*a720*/  WARPGROUP.ARRIVE ;  /* 0x00000000000079c5 */ /* 0x000fc80000000000 */
[----:B------:R-:W1:Y:S01]  /*a730*/  MUFU.TANH R167, R167 ;  /* 0x000000a700a77308 */ /* 0x000e620000002400 */
[----:B0-----:R-:W-:Y:S01]  /*a740*/  FMNMX.FTZ R176, R164, R175, !PT ;  /* 0x000000afa4b07209 */ /* 0x001fe20007810000 */
[----:B------:R-:W-:Y:S01]  /*a750*/  QGMMA.64x192x32.F32.E4M3.E4M3 R24, R188, gdesc[UR4], R24, gsb0 ;  /* 0x02e00004bc187df3 */ /* 0x000fe20008000818 */
[----:B------:R-:W-:Y:S01]  /*a760*/  UIADD3 UR6, UR11, 0x6, URZ ;  /* 0x000000060b067890 */ /* 0x000fe2000fffe03f */
[----:B------:R-:W-:-:S04]  /*a770*/  UMOV UR7, 0x40000040 ;  /* 0x4000004000077882 */ /* 0x000fc80000000000 */
        /* <DEDUP_REMOVED lines=15> */
[----:B-1----:R-:W-:Y:S02]  /*a870*/  FMNMX.FTZ R175, R174, R175, !PT ;  /* 0x000000afaeaf7209 */ /* 0x002fe40007810000 */
[----:B0-----:R-:W-:-:S03]  /*a880*/  FMNMX.FTZ R5, R171, R6, !PT ;  /* 0x00000006ab057209 */ /* 0x001fc60007810000 */
[----:B------:R-:W0:Y:S01]  /*a890*/  SHFL.BFLY PT, R6, R175, 0x2, 0x1f ;  /* 0x0c401f00af067f89 */ /* 0x000e2200000e0000 */
[----:B--2---:R-:W-:-:S05]  /*a8a0*/  FMNMX.FTZ R176, R172, R5, !PT ;  /* 0x00000005acb07209 */ /* 0x004fca0007810000 */
[----:B------:R-:W1:Y:S01]  /*a8b0*/  SHFL.BFLY PT, R5, R176, 0x2, 0x1f ;  /* 0x0c401f00b0057f89 */ /* 0x000e6200000e0000 */
[----:B0-----:R-:W-:Y:S01]  /*a8c0*/  FMNMX.FTZ R177, R175, R6, !PT ;  /* 0x00000006afb17209 */ /* 0x001fe20007810000 */
[----:B------:R-:W-:-:S04]  /*a8d0*/  IMAD.U32 R175, RZ, RZ, UR10 ;  /* 0x0000000affaf7e24 */ /* 0x000fc8000f8e00ff */
[----:B------:R-:W0:Y:S01]  /*a8e0*/  SHFL.BFLY PT, R6, R177, 0x1, 0x1f ;  /* 0x0c201f00b1067f89 */ /* 0x000e2200000e0000 */
[----:B-1----:R-:W-:-:S05]  /*a8f0*/  FMNMX.FTZ R178, R176, R5, !PT ;  /* 0x00000005b0b27209 */ /* 0x002fca0007810000 */
[----:B------:R-:W1:Y:S01]  /*a900*/  SHFL.BFLY PT, R5, R178, 0x1, 0x1f ;  /* 0x0c201f00b2057f89 */ /* 0x000e6200000e0000 */
[----:B0-----:R-:W-:Y:S02]  /*a910*/  FMNMX.FTZ R6, R177, R6, !PT ;  /* 0x00000006b1067209 */ /* 0x001fe40007810000 */
[----:B------:R-:W-:-:S03]  /*a920*/  IADD3 R177, -R209, 0xb, RZ ;  /* 0x0000000bd1b17810 */ /* 0x000fc60007ffe1ff */
[C---:B------:R-:W-:Y:S01]  /*a930*/  FFMA.FTZ R175, R6.reuse, R175, -8 ;  /* 0xc100000006af7423 */ /* 0x040fe200000100af */
[----:B------:R-:W-:-:S03]  /*a940*/  FADD.FTZ R7, -R6, R7 ;  /* 0x0000000706077221 */ /* 0x000fc60000010100 */
[--C-:B------:R-:W-:Y:S01]  /*a950*/  FFMA.FTZ R176, R174, UR10, -R175.reuse ;  /* 0x0000000aaeb07c23 */ /* 0x100fe200080108af */
[----:B------:R-:W-:Y:S01]  /*a960*/  FMUL.FTZ R7, R7, UR10 ;  /* 0x0000000a07077c20 */ /* 0x000fe20008410000 */
[----:B-1----:R-:W-:Y:S01]  /*a970*/  FMNMX.FTZ R5, R178, R5, !PT ;  /* 0x00000005b2057209 */ /* 0x002fe20007810000 */
[----:B------:R-:W-:Y:S02]  /*a980*/  IMAD.U32 R178, RZ, RZ, UR10 ;  /* 0x0000000affb27e24 */ /* 0x000fe4000f8e00ff */
[--C-:B------:R-:W-:Y:S01]  /*a990*/  FFMA.FTZ R10, R10, UR10, -R175.reuse ;  /* 0x0000000a0a0a7c23 */ /* 0x100fe200080108af */
[----:B------:R-:W-:-:S01]  /*a9a0*/  FFMA.FTZ R9, R9, UR10, -R175 ;  /* 0x0000000a09097c23 */ /* 0x000fc200080108af */
[----:B------:R-:W-:Y:S01]  /*a9b0*/  FFMA.FTZ R13, R13, UR10, -R175 ;  /* 0x0000000a0d0d7c23 */ /* 0x000fe200080108af */
[----:B------:R-:W-:-:S01]  /*a9c0*/  FADD.FTZ R8, -R5, R8 ;  /* 0x0000000805087221 */ /* 0x000fc20000010100 */
[----:B------:R-:W-:Y:S01]  /*a9d0*/  FFMA.FTZ R174, R5, R178, -8 ;  /* 0xc100000005ae7423 */ /* 0x000fe200000100b2 */
[----:B------:R-:W-:Y:S01]  /*a9e0*/  MUFU.EX2 R7, R7 ;  /* 0x0000000700077308 */ /* 0x000fe20000000800 */
[----:B------:R-:W-:-:S01]  /*a9f0*/  FFMA.FTZ R14, R14, UR10, -R175 ;  /* 0x0000000a0e0e7c23 */ /* 0x000fc200080108af */
[----:B------:R-:W-:Y:S01]  /*aa00*/  FMUL.FTZ R8, R8, UR10 ;  /* 0x0000000a08087c20 */ /* 0x000fe20008410000 */
[----:B------:R-:W-:-:S01]  /*aa10*/  FFMA.FTZ R11, R11, UR10, -R174 ;  /* 0x0000000a0b0b7c23 */ /* 0x000fc200080108ae */
[--C-:B------:R-:W-:Y:S01]  /*aa20*/  FFMA.FTZ R12, R12, UR10, -R174.reuse ;  /* 0x0000000a0c0c7c23 */ /* 0x100fe200080108ae */
[----:B------:R-:W-:-:S01]  /*aa30*/  FFMA.FTZ R15, R15, UR10, -R174 ;  /* 0x0000000a0f0f7c23 */ /* 0x000fc200080108ae */
[----:B------:R-:W-:Y:S01]  /*aa40*/  FFMA.FTZ R20, R20, UR10, -R174 ;  /* 0x0000000a14147c23 */ /* 0x000fe200080108ae */
[----:B------:R-:W-:-:S01]  /*aa50*/  FFMA.FTZ R21, R21, UR10, -R175 ;  /* 0x0000000a15157c23 */ /* 0x000fc200080108af */
[----:B------:R-:W0:Y:S01]  /*aa60*/  MUFU.EX2 R10, R10 ;  /* 0x0000000a000a7308 */ /* 0x000e220000000800 */
[----:B------:R-:W-:-:S01]  /*aa70*/  FFMA.FTZ R121, R121, UR10, -R174 ;  /* 0x0000000a79797c23 */ /* 0x000fc200080108ae */
[----:B------:R-:W-:Y:S01]  /*aa80*/  FFMA.FTZ R120, R120, UR10, -R175 ;  /* 0x0000000a78787c23 */ /* 0x000fe200080108af */
[----:B------:R-:W-:-:S01]  /*aa90*/  FFMA.FTZ R122, R122, UR10, -R174 ;  /* 0x0000000a7a7a7c23 */ /* 0x000fc200080108ae */
[----:B------:R-:W-:Y:S01]  /*aaa0*/  FFMA.FTZ R123, R123, UR10, -R175 ;  /* 0x0000000a7b7b7c23 */ /* 0x000fe200080108af */
[----:B------:R-:W-:-:S01]  /*aab0*/  FFMA.FTZ R125, R125, UR10, -R174 ;  /* 0x0000000a7d7d7c23 */ /* 0x000fc200080108ae */
[----:B------:R-:W-:Y:S01]  /*aac0*/  FFMA.FTZ R124, R124, UR10, -R175 ;  /* 0x0000000a7c7c7c23 */ /* 0x000fe200080108af */
        /* <DEDUP_REMOVED lines=26> */
[----:B-1----:R-:W-:-:S01]  /*ac70*/  FFMA.FTZ R3, R8, R3, R11 ;  /* 0x0000000308037223 */ /* 0x002fc2000001000b */
[--C-:B------:R-:W-:Y:S01]  /*ac80*/  FFMA.FTZ R167, R167, UR10, -R175.reuse ;  /* 0x0000000aa7a77c23 */ /* 0x100fe200080108af */
[----:B------:R-:W-:-:S01]  /*ac90*/  FFMA.FTZ R168, R168, UR10, -R175 ;  /* 0x0000000aa8a87c23 */ /* 0x000fc200080108af */
[----:B------:R-:W-:Y:S01]  /*aca0*/  FFMA.FTZ R173, R173, UR10, -R175 ;  /* 0x0000000aadad7c23 */ /* 0x000fe200080108af */
[----:B------:R-:W-:-:S01]  /*acb0*/  FFMA.FTZ R129, R129, UR10, -R174 ;  /* 0x0000000a81817c23 */ /* 0x000fc200080108ae */
[--C-:B------:R-:W-:Y:S01]  /*acc0*/  FFMA.FTZ R130, R130, UR10, -R174.reuse ;  /* 0x0000000a82827c23 */ /* 0x100fe200080108ae */
[----:B------:R-:W-:-:S01]  /*acd0*/  FFMA.FTZ R133, R133, UR10, -R174 ;  /* 0x0000000a85857c23 */ /* 0x000fc200080108ae */
[----:B------:R-:W1:Y:S01]  /*ace0*/  MUFU.EX2 R13, R13 ;  /* 0x0000000d000d7308 */ /* 0x000e620000000800 */
        /* <DEDUP_REMOVED lines=8> */
[----:B--2---:R-:W-:-:S01]  /*ad70*/  FADD.FTZ R178, R12, R3 ;  /* 0x000000030cb27221 */ /* 0x004fc20000010000 */
[--C-:B------:R-:W-:Y:S01]  /*ad80*/  FFMA.FTZ R146, R146, UR10, -R174.reuse ;  /* 0x0000000a92927c23 */ /* 0x100fe200080108ae */
[----:B------:R-:W-:-:S01]  /*ad90*/  FFMA.FTZ R149, R149, UR10, -R174 ;  /* 0x0000000a95957c23 */ /* 0x000fc200080108ae */
[--C-:B------:R-:W-:Y:S01]  /*ada0*/  FFMA.FTZ R150, R150, UR10, -R174.reuse ;  /* 0x0000000a96967c23 */ /* 0x100fe200080108ae */
[----:B------:R-:W-:-:S01]  /*adb0*/  FFMA.FTZ R153, R153, UR10, -R174 ;  /* 0x0000000a99997c23 */ /* 0x000fc200080108ae */
[----:B------:R-:W-:-:S02]  /*adc0*/  WARPGROUP.DEPBAR.LE gsb0, 0x0 ;  /* 0x00008000000079c5 */ /* 0x000fc40000010000 */
[----:B------:R-:W-:Y:S01]  /*add0*/  WARPGROUP.ARRIVE ;  /* 0x00000000000079c5 */ /* 0x000fe20000000000 */
[----:B------:R-:W2:Y:S01]  /*ade0*/  MUFU.EX2 R14, R14 ;  /* 0x0000000e000e7308 */ /* 0x000ea20000000800 */
[----:B-1----:R-:W-:-:S01]  /*adf0*/  FADD.FTZ R3, R13, R4 ;  /* 0x000000040d037221 */ /* 0x002fc20000010000 */
[--C-:B------:R-:W-:Y:S01]  /*ae00*/  FFMA.FTZ R154, R154, UR10, -R174.reuse ;  /* 0x0000000a9a9a7c23 */ /* 0x100fe200080108ae */
[----:B------:R-:W-:-:S01]  /*ae10*/  FFMA.FTZ R157, R157, UR10, -R174 ;  /* 0x0000000a9d9d7c23 */ /* 0x000fc200080108ae */
[--C-:B------:R-:W-:Y:S01]  /*ae20*/  FFMA.FTZ R158, R158, UR10, -R174.reuse ;  /* 0x0000000a9e9e7c23 */ /* 0x100fe200080108ae */
[----:B------:R-:W-:Y:S01]  /*ae30*/  QGMMA.64x192x32.F32.E4M3.E4M3 R24, R184, gdesc[UR4], R24, gsb0 ;  /* 0x02e00004b8187df3 */ /* 0x000fe20008000818 */
[----:B------:R-:W-:-:S01]  /*ae40*/  FFMA.FTZ R161, R161, UR10, -R174 ;  /* 0x0000000aa1a17c23 */ /* 0x000fc200080108ae */
[----:B------:R-:W-:Y:S01]  /*ae50*/  FFMA.FTZ R162, R162, UR10, -R174 ;  /* 0x0000000aa2a27c23 */ /* 0x000fe200080108ae */
[----:B------:R-:W1:Y:S01]  /*ae60*/  MUFU.EX2 R20, R20 ;  /* 0x0000001400147308 */ /* 0x000e620000000800 */
[----:B0-----:R-:W-:-:S01]  /*ae70*/  FADD.FTZ R175, R15, R178 ;  /* 0x000000b20faf7221 */ /* 0x001fc20000010000 */
[--C-:B------:R-:W-:Y:S01]  /*ae80*/  FFMA.FTZ R165, R165, UR10, -R174.reuse ;  /* 0x0000000aa5a57c23 */ /* 0x100fe200080108ae */
[----:B------:R-:W-:-:S01]  /*ae90*/  FFMA.FTZ R171, R171, UR10, -R174 ;  /* 0x0000000aabab7c23 */ /* 0x000fc200080108ae */
[----:B------:R-:W-:-:S04]  /*aea0*/  FFMA.FTZ R172, R172, UR10, -R174 ;  /* 0x0000000aacac7c23 */ /* 0x000fc800080108ae */
        /* <DEDUP_REMOVED lines=50> */
[----:B------:R-:W-:-:S06]  /*b1d0*/  WARPGROUP.DEPBAR.LE gsb0, 0x0 ;  /* 0x00008000000079c5 */ /* 0x000fcc0000010000 */
        /* <DEDUP_REMOVED lines=34> */
[----:B-1----:R-:W-:-:S01]  /*b400*/  FADD.FTZ R4, R156, R3 ;  /* 0x000000039c047221 */ /* 0x002fc20000010000 */
[----:B------:R-:W-:-:S05]  /*b410*/  @!P1 LEA R3, R179, UR36, 0x3 ;  /* 0x00000024b3039c11 */ /* 0x000fca000f8e18ff */
[----:B------:R-:W-:Y:S01]  /*b420*/  @!P1 VIADD R3, R3, 0x2a840 ;  /* 0x0002a84003039836 */ /* 0x000fe20000000000 */
[----:B------:R-:W1:Y:S01]  /*b430*/  MUFU.EX2 R161, R161 ;  /* 0x000000a100a17308 */ /* 0x000e620000000800 */
[----:B0-----:R-:W-:-:S01]  /*b440*/  FADD.FTZ R170, R158, R175 ;  /* 0x000000af9eaa7221 */ /* 0x001fc20000010000 */
[----:B------:R1:W-:Y:S06]  /*b450*/  BAR.ARV R177, 0x100 ;  /* 0x000400b10000751d */ /* 0x0003ec0000002000 */
[----:B------:R-:W0:Y:S01]  /*b460*/  MUFU.EX2 R160, R160 ;  /* 0x000000a000a07308 */ /* 0x000e220000000800 */
[----:B--2---:R-:W-:-:S01]  /*b470*/  FADD.FTZ R175, R159, R4 ;  /* 0x000000049faf7221 */ /* 0x004fc20000010000 */
[----:B------:R-:W-:-:S04]  /*b480*/  @!P1 PRMT R3, RZ, 0x654, R3 ;  /* 0x00000654ff039816 */ /* 0x000fc80000000003 */
[----:B------:R2:W-:Y:S02]  /*b490*/  @!P1 SYNCS.ARRIVE.TRANS64.RED.A1T0 RZ, [R3+URZ], RZ ;  /* 0x000000ff03ff99a7 */ /* 0x0005e4000810043f */
        /* <DEDUP_REMOVED lines=10> */
[----:B------:R-:W2:Y:S01]  /*b540*/  MUFU.EX2 R167, R167 ;  /* 0x000000a700a77308 */ /* 0x000ea20000000800 */
[----:B---3--:R-:W-:-:S07]  /*b550*/  FADD.FTZ R4, R164, R175 ;  /* 0x000000afa4047221 */ /* 0x008fce0000010000 */
        /* <DEDUP_REMOVED lines=18> */
.L_x_1264:
        /* <DEDUP_REMOVED lines=139> */
.L_x_1255:
        /* <DEDUP_REMOVED lines=8> */
[----:B------:R-:W-:-:S05]  /*bfb0*/  ULDC UR32, c[0x0][0x9e0] ;  /* 0x0002780000207ab9 */ /* 0x000fca0000000800 */
.L_x_1284:
[----:B------:R-:W-:Y:S01]  /*bfc0*/  ISETP.NE.AND P3, PT, RZ, UR44, PT ;  /* 0x0000002cff007c0c */ /* 0x000fe2000bf65270 */
[----:B------:R-:W-:-:S04]  /*bfd0*/  UISETP.NE.AND UP1, UPT, UR33, 0x1, UPT ;  /* 0x000000012100788c */ /* 0x000fc8000bf25270 */
[----:B------:R-:W-:-:S04]  /*bfe0*/  USEL UR50, URZ, 0x1, UP1 ;  /* 0x000000013f327887 */ /* 0x000fc80008800000 */
[----:B------:R-:W-:-:S04]  /*bff0*/  ULOP3.LUT UR50, UR34, UR50, URZ, 0x3c, !UPT ;  /* 0x0000003222327292 */ /* 0x000fc8000f8e3c3f */
[----:B------:R-:W-:Y:S08]  /*c000*/  @P3 BRA `(.L_x_1267) ;  /* 0x0000000000383947 */ /* 0x000ff00003800000 */
[----:B------:R-:W-:Y:S05]  /*c010*/  @!P0 BRA `(.L_x_1268) ;  /* 0x0000000000048947 */ /* 0x000fea0003800000 */
[----:B------:R-:W-:Y:S01]  /*c020*/  BPT.TRAP 0x1 ;  /* 0x000000040000795c */ /* 0x000fe20000300000 */
.L_x_1268:
        /* <DEDUP_REMOVED lines=9> */
.L_x_1269:
[----:B-1----:R-:W-:Y:S05]  /*c0c0*/  @P2 BRA `(.L_x_1267) ;  /* 0x0000000000082947 */ /* 0x002fea0003800000 */
[----:B------:R-:W1:Y:S02]  /*c0d0*/  SYNCS.PHASECHK.TRANS64.TRYWAIT P2, [UR6+0x2a830], R5 ;  /* 0x02a83005ff0075a7 */ /* 0x000e640008040146 */
[----:B-1----:R-:W-:Y:S05]  /*c0e0*/  @!P2 BRA `(.L_x_1270) ;  /* 0x000000d80024a947 */ /* 0x002fea0003800000 */
.L_x_1267:
        /* <DEDUP_REMOVED lines=40> */
.L_x_1272:
[----:B------:R-:W-:Y:S01]  /*c370*/  ULEA UR6, UR33, UR36, 0x3 ;  /* 0x0000002421067291 */ /* 0x000fe2000f8e183f */
[----:B------:R-:W-:-:S05]  /*c380*/  IMAD.U32 R5, RZ, RZ, UR34 ;  /* 0x00000022ff057e24 */ /* 0x000fca000f8e00ff */
[----:B------:R-:W-:-:S04]  /*c390*/  SHF.L.U32 R5, R5, 0x1f, RZ ;  /* 0x0000001f05057819 */ /* 0x000fc800000006ff */
[----:B------:R0:W1:Y:S01]  /*c3a0*/  SYNCS.PHASECHK.TRANS64.TRYWAIT P2, [UR6+0x2a850], R5 ;  /* 0x02a85005ff0075a7 */ /* 0x0000620008040146 */
[----:B------:R-:W-:Y:S05]  /*c3b0*/  @!P0 BRA `(.L_x_1273) ;  /* 0x0000000000048947 */ /* 0x000fea0003800000 */
[----:B------:R-:W-:Y:S01]  /*c3c0*/  BPT.TRAP 0x1 ;  /* 0x000000040000795c */ /* 0x000fe20000300000 */
.L_x_1273:
[----:B-1----:R-:W-:Y:S05]  /*c3d0*/  @P2 BRA `(.L_x_1271) ;  /* 0x0000000000082947 */ /* 0x002fea0003800000 */
[----:B------:R-:W1:Y:S02]  /*c3e0*/  SYNCS.PHASECHK.TRANS64.TRYWAIT P2, [UR6+0x2a850], R5 ;  /* 0x02a85005ff0075a7 */ /* 0x000e640008040146 */
[----:B-1----:R-:W-:Y:S05]  /*c3f0*/  @!P2 BRA `(.L_x_1274) ;  /* 0x000000d40078a947 */ /* 0x002fea0003800000 */
.L_x_1271:
[----:B------:R-:W-:Y:S01]  /*c400*/  UIADD3 UR6, UR36, 0x400, URZ ;  /* 0x0000040024067890 */ /* 0x000fe2000fffe03f */
[----:B------:R-:W-:Y:S01]  /*c410*/  WARPGROUP.ARRIVE ;  /* 0x00000000000079c5 */ /* 0x000fe20000000000 */
[----:B------:R-:W-:-:S05]  /*c420*/  UMOV UR7, 0x40000040 ;  /* 0x4000004000077882 */ /* 0x000fca0000000000 */
[----:B------:R-:W2:Y:S01]  /*c430*/  S2R R209, SR_TID.X ;  /* 0x0000000000d17919 */ /* 0x000ea20000002100 */
[----:B------:R-:W-:Y:S01]  /*c440*/  USHF.R.U32.HI UR6, URZ, 0x4, UR6 ;  /* 0x000000043f067899 */ /* 0x000fe20008011606 */
[----:B------:R-:W-:Y:S01]  /*c450*/  PLOP3.LUT P2, PT, PT, PT, UP0, 0x80, 0x0 ;  /* 0x000000000000781c */ /* 0x000fe20003f4f008 */
[C---:B-1----:R-:W-:Y:S01]  /*c460*/  FMUL.FTZ R6, R0.reuse, R120 ;  /* 0x0000007800067220 */ /* 0x042fe20000410000 */
[C---:B------:R-:W-:Y:S01]  /*c470*/  FMUL.FTZ R21, R0.reuse, R121 ;  /* 0x0000007900157220 */ /* 0x040fe20000410000 */
[----:B------:R-:W-:Y:S01]  /*c480*/  ULOP3.LUT UR6, UR6, 0x3fff, URZ, 0xc0, !UPT ;  /* 0x00003fff06067892 */ /* 0x000fe2000f8ec03f */
[----:B------:R-:W-:Y:S02]  /*c490*/  IMAD.U32 R120, RZ, RZ, UR51 ;  /* 0x00000033ff787e24 */ /* 0x000fe4000f8e00ff */
[C---:B------:R-:W-:Y:S01]  /*c4a0*/  FMUL.FTZ R11, R0.reuse, R127 ;  /* 0x0000007f000b7220 */ /* 0x040fe20000410000 */
[C---:B------:R-:W-:Y:S01]  /*c4b0*/  FMUL.FTZ R127, R0.reuse, R147 ;  /* 0x00000093007f7220 */ /* 0x040fe20000410000 */
[----:B------:R-:W-:Y:S01]  /*c4c0*/  ULOP3.LUT UR6, UR6, 0x10000, URZ, 0xfc, !UPT ;  /* 0x0001000006067892 */ /* 0x000fe2000f8efc3f */
[----:B------:R-:W-:Y:S01]  /*c4d0*/  FMUL.FTZ R147, R0, R149 ;  /* 0x0000009500937220 */ /* 0x000fe20000410000 */
[----:B------:R-:W-:Y:S01]  /*c4e0*/  @!P1 LEA R120, R120, UR36, 0x3 ;  /* 0x0000002478789c11 */ /* 0x000fe2000f8e18ff */
[C---:B------:R-:W-:Y:S01]  /*c4f0*/  FMUL.FTZ R10, R0.reuse, R126 ;  /* 0x0000007e000a7220 */ /* 0x040fe20000410000 */
[----:B------:R-:W-:Y:S01]  /*c500*/  UIMAD UR10, UR33, 0x600, UR6 ;  /* 0x00000600210a78a4 */ /* 0x000fe2000f8e0206 */
[C---:B------:R-:W-:Y:S01]  /*c510*/  FMUL.FTZ R126, R0.reuse, R146 ;  /* 0x00000092007e7220 */ /* 0x040fe20000410000 */
[----:B------:R-:W-:Y:S01]  /*c520*/  FMUL.FTZ R146, R0, R148 ;  /* 0x0000009400927220 */ /* 0x000fe20000410000 */
[----:B------:R-:W-:-:S02]  /*c530*/  @!P1 VIADD R120, R120, 0x2a840 ;  /* 0x0002a84078789836 */ /* 0x000fc40000000000 */
[C---:B------:R-:W-:Y:S01]  /*c540*/  FMUL.FTZ R9, R0.reuse, R123 ;  /* 0x0000007b00097220 */ /* 0x040fe20000410000 */
[C---:B------:R-:W-:Y:S01]  /*c550*/  FMUL.FTZ R13, R0.reuse, R131 ;  /* 0x00000083000d7220 */ /* 0x040fe20000410000 */
[C---:B------:R-:W-:Y:S01]  /*c560*/  FMUL.FTZ R148, R0.reuse, R153 ;  /* 0x0000009900947220 */ /* 0x040fe20000410000 */
[----:B------:R-:W-:Y:S01]  /*c570*/  UMOV UR6, UR10 ;  /* 0x0000000a00067c82 */ /* 0x000fe20008000000 */
[C---:B0-----:R-:W-:Y:S01]  /*c580*/  FMUL.FTZ R5, R0.reuse, R122 ;  /* 0x0000007a00057220 */ /* 0x041fe20000410000 */
        /* <DEDUP_REMOVED lines=10> */
[----:B--2---:R-:W-:Y:S01]  /*c630*/  SHF.R.U32.HI R209, RZ, 0x7, R209 ;  /* 0x00000007ffd17819 */ /* 0x004fe200000116d1 */
[C---:B------:R-:W-:Y:S01]  /*c640*/  FMUL.FTZ R122, R0.reuse, R139 ;  /* 0x0000008b007a7220 */ /* 0x040fe20000410000 */
[C---:B------:R-:W-:Y:S01]  /*c650*/  FMUL.FTZ R124, R0.reuse, R142 ;  /* 0x0000008e007c7220 */ /* 0x040fe20000410000 */
[C---:B------:R-:W-:Y:S01]  /*c660*/  FMUL.FTZ R155, R0.reuse, R160 ;  /* 0x000000a0009b7220 */ /* 0x040fe20000410000 */
[C---:B------:R-:W-:Y:S01]  /*c670*/  FMUL.FTZ R156, R0.reuse, R161 ;  /* 0x000000a1009c7220 */ /* 0x040fe20000410000 */
[C---:B------:R-:W-:Y:S01]  /*c680*/  FMUL.FTZ R134, R0.reuse, R162 ;  /* 0x000000a200867220 */ /* 0x040fe20000410000 */
[C---:B------:R-:W-:Y:S01]  /*c690*/  FMUL.FTZ R135, R0.reuse, R163 ;  /* 0x000000a300877220 */ /* 0x040fe20000410000 */
[----:B------:R-:W-:Y:S01]  /*c6a0*/  @!P1 PRMT R120, RZ, 0x654, R120 ;  /* 0x00000654ff789816 */ /* 0x000fe20000000078 */
        /* <DEDUP_REMOVED lines=8> */
[----:B------:R-:W0:Y:S08]  /*c730*/  MUFU.TANH R6, R6 ;  /* 0x0000000600067308 */ /* 0x000e300000002400 */
[----:B------:R-:W1:Y:S08]  /*c740*/  MUFU.TANH R21, R21 ;  /* 0x0000001500157308 */ /* 0x000e700000002400 */
        /* <DEDUP_REMOVED lines=26> */
[----:B------:R-:W-:Y:S02]  /*c8f0*/  VIADD R168, R17, UR41 ;  /* 0x0000002911a87c36 */ /* 0x000fe40008000000 */
[C---:B------:R-:W-:Y:S01]  /*c900*/  FMUL.FTZ R198, R0.reuse, R136 ;  /* 0x0000008800c67220 */ /* 0x040fe20000410000 */
[----:B------:R-:W-:Y:S01]  /*c910*/  QGMMA.64x192x32.F32.E4M3.E4M3 R24, R192, gdesc[UR4], R24, gsb0 ;  /* 0x02e00004c0187df3 */ /* 0x000fe20008000818 */
[----:B------:R-:W-:Y:S01]  /*c920*/  UIADD3 UR6, UR10, 0x4, URZ ;  /* 0x000000040a067890 */ /* 0x000fe2000fffe03f */
[----:B------:R-:W-:Y:S01]  /*c930*/  FMUL.FTZ R136, R0, R166 ;  /* 0x000000a600887220 */ /* 0x000fe20000410000 */
[----:B------:R-:W-:Y:S01]  /*c940*/  UMOV UR7, 0x40000040 ;  /* 0x4000004000077882 */ /* 0x000fe20000000000 */
[----:B------:R-:W-:-:S02]  /*c950*/  IMAD.SHL.U32 R166, R2, 0x80, RZ ;  /* 0x0000008002a67824 */ /* 0x000fc400078e00ff */
[C---:B------:R-:W-:Y:S01]  /*c960*/  FMUL.FTZ R197, R0.reuse, R137 ;  /* 0x0000008900c57220 */ /* 0x040fe20000410000 */
[C---:B------:R-:W-:Y:S01]  /*c970*/  FMUL.FTZ R137, R0.reuse, R167 ;  /* 0x000000a700897220 */ /* 0x040fe20000410000 */
[----:B------:R-:W-:Y:S01]  /*c980*/  FMUL.FTZ R167, R0, R181 ;  /* 0x000000b500a77220 */ /* 0x000fe20000410000 */
        /* <DEDUP_REMOVED lines=29> */
[----:B------:R-:W-:Y:S01]  /*cb60*/  IADD3 R151, -R209, 0xb, RZ ;  /* 0x0000000bd1977810 */ /* 0x000fe20007ffe1ff */
        /* <DEDUP_REMOVED lines=38> */
[----:B------:R-:W0:Y:S01]  /*cdd0*/  MUFU.TANH R189, R189 ;  /* 0x000000bd00bd7308 */ /* 0x000e220000002400 */
[----:B------:R-:W-:Y:S02]  /*cde0*/  @P2 SHF.R.U32.HI R168, RZ, UR6, R121 ;  /* 0x00000006ffa82c19 */ /* 0x000fe40008011679 */
[----:B------:R-:W-:-:S03]  /*cdf0*/  IADD3 R121, -R166, 0x1, RZ ;  /* 0x00000001a6797810 */ /* 0x000fc60007ffe1ff */
[----:B------:R-:W5:Y:S02]  /*ce00*/  SHFL.IDX PT, R149, R168, RZ, 0x1c1f ;  /* 0x001c1fffa8957589 */ /* 0x000f6400000e0000 */
[----:B------:R-:W-:Y:S01]  /*ce10*/  IMAD R121, R16, -0x2, R121 ;  /* 0xfffffffe10797824 */ /* 0x000fe200078e0279 */
        /* <DEDUP_REMOVED lines=9> */
[----:B------:R1:W-:Y:S02]  /*ceb0*/  @!P1 SYNCS.ARRIVE.TRANS64.RED.A1T0 RZ, [R120+URZ], RZ ;  /* 0x000000ff78ff99a7 */ /* 0x0003e4000810043f */
[----:B-1----:R-:W-:-:S05]  /*cec0*/  IMAD.U32 R120, RZ, RZ, UR45 ;  /* 0x0000002dff787e24 */ /* 0x002fca000f8e00ff */
[----:B------:R-:W-:-:S05]  /*ced0*/  IADD3 R121, -R120, UR40, R121 ;  /* 0x0000002878797c10 */ /* 0x000fca000fffe179 */
[C---:B------:R-:W-:Y:S02]  /*cee0*/  VIADD R174, R121.reuse, UR32 ;  /* 0x0000002079ae7c36 */ /* 0x040fe40008000000 */
[----:B------:R-:W-:Y:S02]  /*cef0*/  VIADD R176, R121, UR29 ;  /* 0x0000001d79b07c36 */ /* 0x000fe40008000000 */
[--C-:B-----5:R-:W-:Y:S02]  /*cf00*/  IMAD.IADD R170, R174, 0x1, R149.reuse ;  /* 0x00000001aeaa7824 */ /* 0x120fe400078e0295 */
[----:B------:R-:W-:Y:S01]  /*cf10*/  IMAD.IADD R172, R176, 0x1, R149 ;  /* 0x00000001b0ac7824 */ /* 0x000fe200078e0295 */
[----:B0-234-:R-:W-:Y:S06]  /*cf20*/  @!P5 BRA `(.L_x_1275) ;  /* 0x00000000005cd947 */ /* 0x01dfec0003800000 */
        /* <DEDUP_REMOVED lines=13> */
.L_x_1277:
[----:B------:R-:W-:-:S05]  /*d000*/  IMAD.U32 R151, RZ, RZ, UR31 ;  /* 0x0000001fff977e24 */ /* 0x000fca000f8e00ff */
[----:B------:R-:W-:-:S13]  /*d010*/  ISETP.NE.AND P2, PT, R151, 0x1, PT ;  /* 0x000000019700780c */ /* 0x000fda0003f45270 */
[----:B------:R-:W0:Y:S02]  /*d020*/  @P2 LDC.64 R120, c[0x0][0x9e8] ;  /* 0x00027a00ff782b82 */ /* 0x000e240000000a00 */
[----:B0-----:R-:W-:-:S05]  /*d030*/  @P2 IMAD.HI.U32 R120, R149, R120, RZ ;  /* 0x0000007895782227 */ /* 0x001fca00078e00ff */
[----:B------:R-:W-:-:S07]  /*d040*/  @P2 SHF.R.U32.HI R149, RZ, R121, R120 ;  /* 0x00000079ff952219 */ /* 0x000fce0000011678 */
.L_x_1278:
[----:B------:R-:W-:Y:S05]  /*d050*/  BSYNC B0 ;  /* 0x0000000000007941 */ /* 0x000fea0003800000 */
.L_x_1276:
[----:B------:R-:W-:-:S04]  /*d060*/  IMAD R149, R149, R151, -R166 ;  /* 0x0000009795957224 */ /* 0x000fc800078e0aa6 */
[----:B------:R-:W-:-:S05]  /*d070*/  IMAD R149, R16, -0x2, R149 ;  /* 0xfffffffe10957824 */ /* 0x000fca00078e0295 */
[----:B------:R-:W-:Y:S02]  /*d080*/  VIADDMNMX R170, R149, R151, R170, PT ;  /* 0x0000009795aa7246 */ /* 0x000fe400038001aa */
[----:B------:R-:W-:-:S07]  /*d090*/  VIMNMX R172, R172, R149, !PT ;  /* 0x00000095acac7248 */ /* 0x000fce0007fe0100 */
.L_x_1275:
[----:B------:R-:W-:Y:S01]  /*d0a0*/  ISETP.GT.AND P2, PT, R2, -0x1, PT ;  /* 0xffffffff0200780c */ /* 0x000fe20003f44270 */
[----:B------:R-:W0:Y:S03]  /*d0b0*/  SHFL.IDX PT, R121, R168, 0x1, 0x1c1f ;  /* 0x003c1f00a8797f89 */ /* 0x000e2600000e0000 */
[C---:B------:R-:W-:Y:S02]  /*d0c0*/  ISETP.GT.AND P4, PT, R172.reuse, RZ, P2 ;  /* 0x000000ffac00720c */ /* 0x040fe40001784270 */
[----:B------:R-:W-:Y:S02]  /*d0d0*/  ISETP.GT.AND P6, PT, R172, 0x1, P2 ;  /* 0x00000001ac00780c */ /* 0x000fe400017c4270 */
[C---:B------:R-:W-:Y:S02]  /*d0e0*/  ISETP.LT.OR P4, PT, R170.reuse, 0x1, P4 ;  /* 0x00000001aa00780c */ /* 0x040fe40002781670 */
[----:B------:R-:W-:-:S02]  /*d0f0*/  ISETP.LT.OR P6, PT, R170, 0x2, P6 ;  /* 0x00000002aa00780c */ /* 0x000fc400037c1670 */
[----:B------:R-:W-:Y:S02]  /*d100*/  FSEL R177, R6, -INF , !P4 ;  /* 0xff80000006b17808 */ /* 0x000fe40006000000 */
[C---:B------:R-:W-:Y:S02]  /*d110*/  ISETP.GT.AND P3, PT, R172.reuse, 0x8, P2 ;  /* 0x00000008ac00780c */ /* 0x040fe40001764270 */
[C---:B------:R-:W-:Y:S02]  /*d120*/  ISETP.GT.AND P4, PT, R172.reuse, 0x9, P2 ;  /* 0x00000009ac00780c */ /* 0x040fe40001784270 */
[----:B------:R-:W-:Y:S02]  /*d130*/  FSEL R175, R21, -INF , !P6 ;  /* 0xff80000015af7808 */ /* 0x000fe40007000000 */
[----:B------:R-:W-:Y:S02]  /*d140*/  ISETP.GT.AND P6, PT, R172, 0x10, P2 ;  /* 0x00000010ac00780c */ /* 0x000fe400017c4270 */
[----:B------:R-:W-:-:S02]  /*d150*/  ISETP.LT.OR P3, PT, R170, 0x9, P3 ;  /* 0x00000009aa00780c */ /* 0x000fc40001f61670 */
[C---:B------:R-:W-:Y:S02]  /*d160*/  ISETP.LT.OR P4, PT, R170.reuse, 0xa, P4 ;  /* 0x0000000aaa00780c */ /* 0x040fe40002781670 */
[----:B------:R-:W-:Y:S02]  /*d170*/  ISETP.LT.OR P6, PT, R170, 0x11, P6 ;  /* 0x00000011aa00780c */ /* 0x000fe400037c1670 */
[----:B------:R-:W-:Y:S02]  /*d180*/  FSEL R171, R123, -INF , !P3 ;  /* 0xff8000007bab7808 */ /* 0x000fe40005800000 */
[----:B------:R-:W-:Y:S02]  /*d190*/  FSEL R169, R192, -INF , !P4 ;  /* 0xff800000c0a97808 */ /* 0x000fe40006000000 */
[C---:B------:R-:W-:Y:S02]  /*d1a0*/  ISETP.GT.AND P3, PT, R172.reuse, 0x11, P2 ;  /* 0x00000011ac00780c */ /* 0x040fe40001764270 */
[----:B------:R-:W-:-:S02]  /*d1b0*/  ISETP.GT.AND P4, PT, R172, 0x18, P2 ;  /* 0x00000018ac00780c */ /* 0x000fc40001784270 */
[----:B------:R-:W-:Y:S02]  /*d1c0*/  FSEL R193, R193, -INF , !P6 ;  /* 0xff800000c1c17808 */ /* 0x000fe40007000000 */
[----:B------:R-:W-:Y:S02]  /*d1d0*/  ISETP.GT.AND P6, PT, R172, 0x19, P2 ;  /* 0x00000019ac00780c */ /* 0x000fe400017c4270 */
[C---:B------:R-:W-:Y:S02]  /*d1e0*/  ISETP.LT.OR P3, PT, R170.reuse, 0x12, P3 ;  /* 0x00000012aa00780c */ /* 0x040fe40001f61670 */
[C---:B------:R-:W-:Y:S02]  /*d1f0*/  ISETP.LT.OR P4, PT, R170.reuse, 0x19, P4 ;  /* 0x00000019aa00780c */ /* 0x040fe40002781670 */
[----:B------:R-:W-:Y:S02]  /*d200*/  ISETP.LT.OR P6, PT, R170, 0x1a, P6 ;  /* 0x0000001aaa00780c */ /* 0x000fe400037c1670 */
[----:B------:R-:W-:-:S02]  /*d210*/  FSEL R173, R194, -INF , !P3 ;  /* 0xff800000c2ad7808 */ /* 0x000fc40005800000 */
[----:B------:R-:W-:Y:S02]  /*d220*/  FSEL R195, R195, -INF , !P4 ;  /* 0xff800000c3c37808 */ /* 0x000fe40006000000 */
[C---:B------:R-:W-:Y:S02]  /*d230*/  ISETP.GT.AND P3, PT, R172.reuse, 0x20, P2 ;  /* 0x00000020ac00780c */ /* 0x040fe40001764270 */
[----:B------:R-:W-:Y:S02]  /*d240*/  ISETP.GT.AND P4, PT, R172, 0x21, P2 ;  /* 0x00000021ac00780c */ /* 0x000fe40001784270 */
        /* <DEDUP_REMOVED lines=34> */
[----:B------:R-:W-:Y:S02]  /*d470*/  ISETP.GT.AND P4, PT, R172, 0x51, P2 ;  /* 0x00000051ac00780c */ /* 0x000fe40001784270 */
[----:B------:R-:W-:Y:S02]  /*d480*/  FSEL R148, R152, -INF , !P6 ;  /* 0xff80000098947808 */ /* 0x000fe40007000000 */
[C---:B------:R-:W-:Y:S02]  /*d490*/  ISETP.GT.AND P3, PT, R172.reuse, 0x50, P2 ;  /* 0x00000050ac00780c */ /* 0x040fe40001764270 */
[----:B------:R-:W-:Y:S02]  /*d4a0*/  ISETP.GT.AND P6, PT, R172, 0x58, P2 ;  /* 0x00000058ac00780c */ /* 0x000fe400017c4270 */
[----:B------:R-:W-:-:S02]  /*d4b0*/  ISETP.LT.OR P4, PT, R170, 0x52, P4 ;  /* 0x00000052aa00780c */ /* 0x000fc40002781670 */
[C---:B------:R-:W-:Y:S02]  /*d4c0*/  ISETP.LT.OR P3, PT, R170.reuse, 0x51, P3 ;  /* 0x00000051aa00780c */ /* 0x040fe40001f61670 */
[----:B------:R-:W-:Y:S02]  /*d4d0*/  ISETP.LT.OR P6, PT, R170, 0x59, P6 ;  /* 0x00000059aa00780c */ /* 0x000fe400037c1670 */
[----:B------:R-:W-:Y:S02]  /*d4e0*/  FSEL R152, R156, -INF , !P4 ;  /* 0xff8000009c987808 */ /* 0x000fe40006000000 */
[----:B------:R-:W-:Y:S02]  /*d4f0*/  FSEL R150, R155, -INF , !P3 ;  /* 0xff8000009b967808 */ /* 0x000fe40005800000 */
[----:B------:R-:W-:Y:S02]  /*d500*/  ISETP.GT.AND P4, PT, R172, 0x60, P2 ;  /* 0x00000060ac00780c */ /* 0x000fe40001784270 */
[----:B------:R-:W-:-:S02]  /*d510*/  FSEL R153, R157, -INF , !P6 ;  /* 0xff8000009d997808 */ /* 0x000fc40007000000 */
[C---:B------:R-:W-:Y:S02]  /*d520*/  ISETP.GT.AND P3, PT, R172.reuse, 0x59, P2 ;  /* 0x00000059ac00780c */ /* 0x040fe40001764270 */
        /* <DEDUP_REMOVED lines=13> */
[----:B------:R-:W-:Y:S01]  /*d600*/  FSEL R159, R162, -INF , !P4 ;  /* 0xff800000a29f7808 */ /* 0x000fe20006000000 */
[--C-:B0-----:R-:W-:Y:S01]  /*d610*/  IMAD.IADD R162, R176, 0x1, R121.reuse ;  /* 0x00000001b0a27824 */ /* 0x101fe200078e0279 */
[----:B------:R-:W-:Y:S01]  /*d620*/  FSEL R158, R161, -INF , !P3 ;  /* 0xff800000a19e7808 */ /* 0x000fe20005800000 */
[----:B------:R-:W-:Y:S01]  /*d630*/  IMAD.IADD R161, R174, 0x1, R121 ;  /* 0x00000001aea17824 */ /* 0x000fe200078e0279 */
        /* <DEDUP_REMOVED lines=10> */
[----:B------:R-:W-:Y:S06]  /*d6e0*/  @!P5 BRA `(.L_x_1279) ;  /* 0x00000000005cd947 */ /* 0x000fec0003800000 */
        /* <DEDUP_REMOVED lines=13> */
.L_x_1281:
[----:B------:R-:W-:-:S05]  /*d7c0*/  IMAD.U32 R6, RZ, RZ, UR31 ;  /* 0x0000001fff067e24 */ /* 0x000fca000f8e00ff */
[----:B------:R-:W-:-:S13]  /*d7d0*/  ISETP.NE.AND P3, PT, R6, 0x1, PT ;  /* 0x000000010600780c */ /* 0x000fda0003f65270 */
[----:B------:R-:W0:Y:S02]  /*d7e0*/  @P3 LDC.64 R120, c[0x0][0x9e8] ;  /* 0x00027a00ff783b82 */ /* 0x000e240000000a00 */
[----:B0-----:R-:W-:-:S05]  /*d7f0*/  @P3 IMAD.HI.U32 R120, R167, R120, RZ ;  /* 0x00000078a7783227 */ /* 0x001fca00078e00ff */
[----:B------:R-:W-:-:S07]  /*d800*/  @P3 SHF.R.U32.HI R167, RZ, R121, R120 ;  /* 0x00000079ffa73219 */ /* 0x000fce0000011678 */
.L_x_1282:
[----:B------:R-:W-:Y:S05]  /*d810*/  BSYNC B0 ;  /* 0x0000000000007941 */ /* 0x000fea0003800000 */
.L_x_1280:
[----:B------:R-:W-:-:S04]  /*d820*/  IMAD R167, R167, R6, -R166 ;  /* 0x00000006a7a77224 */ /* 0x000fc800078e0aa6 */
[----:B------:R-:W-:-:S05]  /*d830*/  IMAD R167, R16, -0x2, R167 ;  /* 0xfffffffe10a77824 */ /* 0x000fca00078e02a7 */
[----:B------:R-:W-:Y:S02]  /*d840*/  VIADDMNMX R161, R167, R6, R161, PT ;  /* 0x00000006a7a17246 */ /* 0x000fe400038001a1 */
[----:B------:R-:W-:-:S07]  /*d850*/  VIMNMX R162, R162, R167, !PT ;  /* 0x000000a7a2a27248 */ /* 0x000fce0007fe0100 */
.L_x_1279:
[----:B------:R-:W-:Y:S01]  /*d860*/  FMNMX.FTZ R6, R177, R7, !PT ;  /* 0x00000007b1067209 */ /* 0x000fe20007810000 */
[----:B------:R-:W-:Y:S01]  /*d870*/  UMOV UR10, UR30 ;  /* 0x0000001e000a7c82 */ /* 0x000fe20008000000 */
[----:B------:R-:W-:Y:S01]  /*d880*/  ISETP.GT.AND P3, PT, R162, 0x9, P2 ;  /* 0x00000009a200780c */ /* 0x000fe20001764270 */
[----:B------:R-:W-:Y:S01]  /*d890*/  IMAD.U32 R167, RZ, RZ, UR10 ;  /* 0x0000000affa77e24 */ /* 0x000fe2000f8e00ff */
[----:B------:R-:W-:Y:S02]  /*d8a0*/  FMNMX.FTZ R6, R175, R6, !PT ;  /* 0x00000006af067209 */ /* 0x000fe40007810000 */
[----:B------:R-:W-:Y:S02]  /*d8b0*/  ISETP.LT.OR P3, PT, R161, 0xa, P3 ;  /* 0x0000000aa100780c */ /* 0x000fe40001f61670 */
[----:B------:R-:W-:Y:S02]  /*d8c0*/  FMNMX.FTZ R6, R171, R6, !PT ;  /* 0x00000006ab067209 */ /* 0x000fe40007810000 */
[----:B------:R-:W-:-:S02]  /*d8d0*/  FSEL R11, R11, -INF , !P3 ;  /* 0xff8000000b0b7808 */ /* 0x000fc40005800000 */
[----:B------:R-:W-:Y:S02]  /*d8e0*/  FMNMX.FTZ R6, R169, R6, !PT ;  /* 0x00000006a9067209 */ /* 0x000fe40007810000 */
[C---:B------:R-:W-:Y:S02]  /*d8f0*/  ISETP.GT.AND P3, PT, R162.reuse, 0x11, P2 ;  /* 0x00000011a200780c */ /* 0x040fe40001764270 */
[----:B------:R-:W-:Y:S02]  /*d900*/  FMNMX.FTZ R6, R193, R6, !PT ;  /* 0x00000006c1067209 */ /* 0x000fe40007810000 */
[----:B------:R-:W-:Y:S02]  /*d910*/  ISETP.LT.OR P3, PT, R161, 0x12, P3 ;  /* 0x00000012a100780c */ /* 0x000fe40001f61670 */
[----:B------:R-:W-:Y:S02]  /*d920*/  FMNMX.FTZ R6, R173, R6, !PT ;  /* 0x00000006ad067209 */ /* 0x000fe40007810000 */
[----:B------:R-:W-:-:S02]  /*d930*/  ISETP.GT.AND P6, PT, R162, 0x8, P2 ;  /* 0x00000008a200780c */ /* 0x000fc400017c4270 */
[----:B------:R-:W-:Y:S02]  /*d940*/  FMNMX.FTZ R121, R195, R6, !PT ;  /* 0x00000006c3797209 */ /* 0x000fe40007810000 */
[----:B------:R-:W-:Y:S02]  /*d950*/  ISETP.GT.AND P4, PT, R162, 0x1, P2 ;  /* 0x00000001a200780c */ /* 0x000fe40001784270 */
[----:B------:R-:W-:Y:S02]  /*d960*/  FMNMX.FTZ R121, R196, R121, !PT ;  /* 0x00000079c4797209 */ /* 0x000fe40007810000 */
[C---:B------:R-:W-:Y:S02]  /*d970*/  ISETP.LT.OR P6, PT, R161.reuse, 0x9, P6 ;  /* 0x00000009a100780c */ /* 0x040fe400037c1670 */
[----:B------:R-:W-:Y:S02]  /*d980*/  FMNMX.FTZ R6, R198, R121, !PT ;  /* 0x00000079c6067209 */ /* 0x000fe40007810000 */
[----:B------:R-:W-:-:S02]  /*d990*/  ISETP.LT.OR P4, PT, R161, 0x2, P4 ;  /* 0x00000002a100780c */ /* 0x000fc40002781670 */
[----:B------:R-:W-:Y:S02]  /*d9a0*/  FMNMX.FTZ R6, R197, R6, !PT ;  /* 0x00000006c5067209 */ /* 0x000fe40007810000 */
[----:B------:R-:W-:Y:S02]  /*d9b0*/  FSEL R10, R10, -INF , !P6 ;  /* 0xff8000000a0a7808 */ /* 0x000fe40007000000 */
        /* <DEDUP_REMOVED lines=32> */
[----:B0-----:R-:W-:-:S05]  /*dbc0*/  FMNMX.FTZ R121, R120, R121, !PT ;  /* 0x0000007978797209 */ /* 0x001fca0007810000 */
[----:B------:R-:W0:Y:S02]  /*dbd0*/  SHFL.BFLY PT, R6, R121, 0x1, 0x1f ;  /* 0x0c201f0079067f89 */ /* 0x000e2400000e0000 */
[----:B0-----:R-:W-:Y:S02]  /*dbe0*/  FMNMX.FTZ R6, R121, R6, !PT ;  /* 0x0000000679067209 */ /* 0x001fe40007810000 */
[----:B------:R-:W-:Y:S02]  /*dbf0*/  FSEL R121, R13, -INF , !P3 ;  /* 0xff8000000d797808 */ /* 0x000fe40005800000 */
[----:B------:R-:W-:Y:S01]  /*dc00*/  ISETP.GT.AND P3, PT, R162, 0x19, P2 ;  /* 0x00000019a200780c */ /* 0x000fe20001764270 */
[----:B------:R-:W-:-:S01]  /*dc10*/  FFMA.FTZ R120, R6, R167, -8 ;  /* 0xc100000006787423 */ /* 0x000fc200000100a7 */
[----:B------:R-:W-:Y:S02]  /*dc20*/  FSETP.NEU.FTZ.AND P6, PT, R6, -INF , PT ;  /* 0xff8000000600780b */ /* 0x000fe40003fdd000 */
[----:B------:R-:W-:-:S02]  /*dc30*/  ISETP.LT.OR P3, PT, R161, 0x1a, P3 ;  /* 0x0000001aa100780c */ /* 0x000fc40001f61670 */
[----:B------:R-:W-:Y:S02]  /*dc40*/  FSEL R120, R120, RZ, P6 ;  /* 0x000000ff78787208 */ /* 0x000fe40003000000 */
[----:B------:R-:W-:Y:S02]  /*dc50*/  FSEL R15, R15, -INF , !P3 ;  /* 0xff8000000f0f7808 */ /* 0x000fe40005800000 */
[----:B------:R-:W-:Y:S01]  /*dc60*/  ISETP.GT.AND P3, PT, R162, 0x21, P2 ;  /* 0x00000021a200780c */ /* 0x000fe20001764270 */
[----:B------:R-:W-:-:S01]  /*dc70*/  FFMA.FTZ R168, R171, UR10, -R120 ;  /* 0x0000000aaba87c23 */ /* 0x000fc20008010878 */
[----:B------:R-:W-:Y:S01]  /*dc80*/  FSEL R167, R20, -INF , !P4 ;  /* 0xff80000014a77808 */ /* 0x000fe20006000000 */
[----:B------:R-:W-:-:S01]  /*dc90*/  FFMA.FTZ R166, R175, UR10, -R120 ;  /* 0x0000000aafa67c23 */ /* 0x000fc20008010878 */
[----:B------:R-:W-:Y:S01]  /*dca0*/  ISETP.LT.OR P3, PT, R161, 0x22, P3 ;  /* 0x00000022a100780c */ /* 0x000fe20001f61670 */
[----:B------:R-:W-:-:S01]  /*dcb0*/  FFMA.FTZ R179, R154, UR10, -R120 ;  /* 0x0000000a9ab37c23 */ /* 0x000fc20008010878 */
[----:B------:R-:W-:Y:S01]  /*dcc0*/  ISETP.GT.AND P4, PT, R162, 0x28, P2 ;  /* 0x00000028a200780c */ /* 0x000fe20001784270 */
[----:B------:R-:W-:-:S01]  /*dcd0*/  FFMA.FTZ R151, R151, UR10, -R120 ;  /* 0x0000000a97977c23 */ /* 0x000fc20008010878 */
[----:B------:R-:W-:Y:S01]  /*dce0*/  FSEL R122, R122, -INF , !P3 ;  /* 0xff8000007a7a7808 */ /* 0x000fe20005800000 */
[----:B------:R-:W-:-:S01]  /*dcf0*/  FFMA.FTZ R177, R177, UR10, -R120 ;  /* 0x0000000ab1b17c23 */ /* 0x000fc20008010878 */
[----:B------:R-:W-:Y:S01]  /*dd00*/  ISETP.GT.AND P3, PT, R162, RZ, P2 ;  /* 0x000000ffa200720c */ /* 0x000fe20001764270 */
[----:B------:R0:W-:Y:S01]  /*dd10*/  MUFU.EX2 R20, R168 ;  /* 0x000000a800147308 */ /* 0x0001e20000000800 */
[----:B------:R-:W-:Y:S01]  /*dd20*/  ISETP.LT.OR P4, PT, R161, 0x29, P4 ;  /* 0x00000029a100780c */ /* 0x000fe20002781670 */
[--C-:B------:R-:W-:Y:S01]  /*dd30*/  FFMA.FTZ R169, R169, UR10, -R120.reuse ;  /* 0x0000000aa9a97c23 */ /* 0x100fe20008010878 */
[----:B------:R-:W-:Y:S01]  /*dd40*/  ISETP.LT.OR P3, PT, R161, 0x1, P3 ;  /* 0x00000001a100780c */ /* 0x000fe20001f61670 */
[--C-:B------:R-:W-:Y:S01]  /*dd50*/  FFMA.FTZ R173, R173, UR10, -R120.reuse ;  /* 0x0000000aadad7c23 */ /* 0x100fe20008010878 */
[----:B------:R-:W-:Y:S01]  /*dd60*/  FSEL R124, R124, -INF , !P4 ;  /* 0xff8000007c7c7808 */ /* 0x000fe20006000000 */
[--C-:B------:R-:W-:Y:S01]  /*dd70*/  FFMA.FTZ R195, R195, UR10, -R120.reuse ;  /* 0x0000000ac3c37c23 */ /* 0x100fe20008010878 */
[----:B------:R-:W-:Y:S01]  /*dd80*/  FSEL R171, R5, -INF , !P3 ;  /* 0xff80000005ab7808 */ /* 0x000fe20005800000 */
[----:B------:R1:W-:Y:S01]  /*dd90*/  MUFU.EX2 R13, R177 ;  /* 0x000000b1000d7308 */ /* 0x0003e20000000800 */
[----:B------:R-:W-:Y:S01]  /*dda0*/  ISETP.GT.AND P4, PT, R162, 0x29, P2 ;  /* 0x00000029a200780c */ /* 0x000fe20001784270 */
[--C-:B0-----:R-:W-:Y:S01]  /*ddb0*/  FFMA.FTZ R168, R193, UR10, -R120.reuse ;  /* 0x0000000ac1a87c23 */ /* 0x101fe20008010878 */
        /* <DEDUP_REMOVED lines=9> */
[--C-:B-1----:R-:W-:Y:S01]  /*de50*/  FFMA.FTZ R177, R188, UR10, -R120.reuse ;  /* 0x0000000abcb17c23 */ /* 0x102fe20008010878 */
[----:B------:R-:W-:Y:S01]  /*de60*/  ISETP.LT.OR P3, PT, R161, 0x31, P3 ;  /* 0x00000031a100780c */ /* 0x000fe20001f61670 */
[--C-:B------:R-:W-:Y:S01]  /*de70*/  FFMA.FTZ R21, R21, UR10, -R120.reuse ;  /* 0x0000000a15157c23 */ /* 0x100fe20008010878 */
[----:B------:R-:W-:Y:S01]  /*de80*/  FMNMX.FTZ R5, R11, R170, !PT ;  /* 0x000000aa0b057209 */ /* 0x000fe20007810000 */
[--C-:B------:R-:W-:Y:S01]  /*de90*/  FFMA.FTZ R148, R148, UR10, -R120.reuse ;  /* 0x0000000a94947c23 */ /* 0x100fe20008010878 */
[----:B------:R-:W-:Y:S01]  /*dea0*/  FSEL R125, R125, -INF , !P4 ;  /* 0xff8000007d7d7808 */ /* 0x000fe20006000000 */
[--C-:B------:R-:W-:Y:S01]  /*deb0*/  FFMA.FTZ R150, R150, UR10, -R120.reuse ;  /* 0x0000000a96967c23 */ /* 0x100fe20008010878 */
[----:B------:R-:W-:Y:S01]  /*dec0*/  FMNMX.FTZ R172, R12, R5, !PT ;  /* 0x000000050cac7209 */ /* 0x000fe20007810000 */
[----:B------:R-:W-:Y:S01]  /*ded0*/  FFMA.FTZ R165, R165, UR10, -R120 ;  /* 0x0000000aa5a57c23 */ /* 0x000fe20008010878 */
[----:B------:R-:W-:Y:S01]  /*dee0*/  ISETP.GT.AND P4, PT, R162, 0x31, P2 ;  /* 0x00000031a200780c */ /* 0x000fe20001784270 */
[----:B------:R-:W-:Y:S01]  /*def0*/  MUFU.EX2 R166, R166 ;  /* 0x000000a600a67308 */ /* 0x000fe20000000800 */
[----:B------:R-:W-:-:S02]  /*df00*/  FMNMX.FTZ R5, R121, R172, !PT ;  /* 0x000000ac79057209 */ /* 0x000fc40007810000 */
[----:B------:R-:W-:Y:S02]  /*df10*/  FSEL R126, R126, -INF , !P3 ;  /* 0xff8000007e7e7808 */ /* 0x000fe40005800000 */
[----:B------:R-:W-:Y:S02]  /*df20*/  FMNMX.FTZ R174, R14, R5, !PT ;  /* 0x000000050eae7209 */ /* 0x000fe40007810000 */
[----:B------:R-:W-:Y:S01]  /*df30*/  ISETP.GT.AND P3, PT, R162, 0x38, P2 ;  /* 0x00000038a200780c */ /* 0x000fe20001764270 */
[----:B------:R-:W-:Y:S01]  /*df40*/  MUFU.EX2 R169, R169 ;  /* 0x000000a900a97308 */ /* 0x000fe20000000800 */
[----:B------:R-:W-:Y:S02]  /*df50*/  FMNMX.FTZ R176, R15, R174, !PT ;  /* 0x000000ae0fb07209 */ /* 0x000fe40007810000 */
[----:B------:R-:W-:Y:S02]  /*df60*/  ISETP.LT.OR P4, PT, R161, 0x32, P4 ;  /* 0x00000032a100780c */ /* 0x000fe40002781670 */
[----:B------:R-:W-:-:S02]  /*df70*/  FMNMX.FTZ R5, R167, R176, !PT ;  /* 0x000000b0a7057209 */ /* 0x000fc40007810000 */
[----:B------:R-:W-:Y:S01]  /*df80*/  ISETP.LT.OR P3, PT, R161, 0x39, P3 ;  /* 0x00000039a100780c */ /* 0x000fe20001f61670 */
[----:B------:R-:W-:Y:S01]  /*df90*/  MUFU.EX2 R168, R168 ;  /* 0x000000a800a87308 */ /* 0x000fe20000000800 */
[----:B------:R-:W-:Y:S02]  /*dfa0*/  FMNMX.FTZ R5, R122, R5, !PT ;  /* 0x000000057a057209 */ /* 0x000fe40007810000 */
[----:B------:R-:W-:Y:S02]  /*dfb0*/  FSEL R170, R127, -INF , !P4 ;  /* 0xff8000007faa7808 */ /* 0x000fe40006000000 */
[----:B------:R-:W-:Y:S02]  /*dfc0*/  FMNMX.FTZ R176, R124, R5, !PT ;  /* 0x000000057cb07209 */ /* 0x000fe40007810000 */
[----:B------:R-:W-:Y:S01]  /*dfd0*/  ISETP.GT.AND P4, PT, R162, 0x39, P2 ;  /* 0x00000039a200780c */ /* 0x000fe20001784270 */
[----:B------:R-:W-:Y:S01]  /*dfe0*/  MUFU.EX2 R173, R173 ;  /* 0x000000ad00ad7308 */ /* 0x000fe20000000800 */
[----:B------:R-:W-:-:S02]  /*dff0*/  FSEL R128, R128, -INF , !P3 ;  /* 0xff80000080807808 */ /* 0x000fc40005800000 */
[----:B------:R-:W-:Y:S02]  /*e000*/  FMNMX.FTZ R5, R125, R176, !PT ;  /* 0x000000b07d057209 */ /* 0x000fe40007810000 */
[----:B------:R-:W-:Y:S02]  /*e010*/  ISETP.GT.AND P3, PT, R162, 0x40, P2 ;  /* 0x00000040a200780c */ /* 0x000fe40001764270 */
[C---:B------:R-:W-:Y:S01]  /*e020*/  ISETP.LT.OR P4, PT, R161.reuse, 0x3a, P4 ;  /* 0x0000003aa100780c */ /* 0x040fe20002781670 */
[----:B------:R-:W-:Y:S01]  /*e030*/  MUFU.EX2 R127, R195 ;  /* 0x000000c3007f7308 */ /* 0x000fe20000000800 */
[----:B------:R-:W-:Y:S02]  /*e040*/  FMNMX.FTZ R5, R126, R5, !PT ;  /* 0x000000057e057209 */ /* 0x000fe40007810000 */
[----:B------:R-:W-:Y:S02]  /*e050*/  ISETP.LT.OR P3, PT, R161, 0x41, P3 ;  /* 0x00000041a100780c */ /* 0x000fe40001f61670 */
[----:B------:R-:W-:-:S02]  /*e060*/  FSEL R129, R129, -INF , !P4 ;  /* 0xff80000081817808 */ /* 0x000fc40006000000 */
[----:B------:R-:W-:Y:S01]  /*e070*/  ISETP.GT.AND P4, PT, R162, 0x41, P2 ;  /* 0x00000041a200780c */ /* 0x000fe20001784270 */
[----:B------:R-:W-:Y:S01]  /*e080*/  MUFU.EX2 R172, R196 ;  /* 0x000000c400ac7308 */ /* 0x000fe20000000800 */
[----:B------:R-:W-:Y:S02]  /*e090*/  FMNMX.FTZ R5, R170, R5, !PT ;  /* 0x00000005aa057209 */ /* 0x000fe40007810000 */
[----:B------:R-:W-:Y:S02]  /*e0a0*/  FSEL R174, R130, -INF , !P3 ;  /* 0xff80000082ae7808 */ /* 0x000fe40005800000 */
[----:B------:R-:W-:Y:S02]  /*e0b0*/  ISETP.GT.AND P3, PT, R162, 0x48, P2 ;  /* 0x00000048a200780c */ /* 0x000fe40001764270 */
[----:B------:R-:W-:Y:S01]  /*e0c0*/  ISETP.LT.OR P4, PT, R161, 0x42, P4 ;  /* 0x00000042a100780c */ /* 0x000fe20002781670 */
[----:B------:R-:W-:Y:S01]  /*e0d0*/  MUFU.EX2 R130, R198 ;  /* 0x000000c600827308 */ /* 0x000fe20000000800 */
[----:B------:R-:W-:-:S02]  /*e0e0*/  FMNMX.FTZ R178, R128, R5, !PT ;  /* 0x0000000580b27209 */ /* 0x000fc40007810000 */
[----:B------:R-:W-:Y:S02]  /*e0f0*/  ISETP.LT.OR P3, PT, R161, 0x49, P3 ;  /* 0x00000049a100780c */ /* 0x000fe40001f61670 */
[----:B------:R-:W-:Y:S02]  /*e100*/  FSEL R175, R131, -INF , !P4 ;  /* 0xff80000083af7808 */ /* 0x000fe40006000000 */
[----:B------:R-:W-:Y:S01]  /*e110*/  ISETP.GT.AND P4, PT, R162, 0x49, P2 ;  /* 0x00000049a200780c */ /* 0x000fe20001784270 */
[----:B------:R-:W-:Y:S01]  /*e120*/  MUFU.EX2 R131, R197 ;  /* 0x000000c500837308 */ /* 0x000fe20000000800 */
[----:B------:R-:W-:Y:S02]  /*e130*/  FMNMX.FTZ R5, R129, R178, !PT ;  /* 0x000000b281057209 */ /* 0x000fe40007810000 */
[----:B------:R-:W-:Y:S02]  /*e140*/  FSEL R132, R132, -INF , !P3 ;  /* 0xff80000084847808 */ /* 0x000fe40005800000 */
[----:B------:R-:W-:-:S02]  /*e150*/  ISETP.GT.AND P3, PT, R162, 0x50, P2 ;  /* 0x00000050a200780c */ /* 0x000fc40001764270 */
[C---:B------:R-:W-:Y:S01]  /*e160*/  ISETP.LT.OR P4, PT, R161.reuse, 0x4a, P4 ;  /* 0x0000004aa100780c */ /* 0x040fe20002781670 */
[----:B------:R-:W-:Y:S01]  /*e170*/  MUFU.EX2 R176, R189 ;  /* 0x000000bd00b07308 */ /* 0x000fe20000000800 */
[----:B------:R-:W-:Y:S02]  /*e180*/  FMNMX.FTZ R178, R174, R5, !PT ;  /* 0x00000005aeb27209 */ /* 0x000fe40007810000 */
[----:B------:R-:W-:Y:S02]  /*e190*/  ISETP.LT.OR P3, PT, R161, 0x51, P3 ;  /* 0x00000051a100780c */ /* 0x000fe40001f61670 */
[----:B------:R-:W-:Y:S02]  /*e1a0*/  FSEL R133, R133, -INF , !P4 ;  /* 0xff80000085857808 */ /* 0x000fe40006000000 */
[----:B------:R-:W-:Y:S01]  /*e1b0*/  ISETP.GT.AND P4, PT, R162, 0x51, P2 ;  /* 0x00000051a200780c */ /* 0x000fe20001784270 */
[----:B------:R-:W-:Y:S01]  /*e1c0*/  MUFU.EX2 R177, R177 ;  /* 0x000000b100b17308 */ /* 0x000fe20000000800 */
[----:B------:R-:W-:-:S02]  /*e1d0*/  FMNMX.FTZ R5, R175, R178, !PT ;  /* 0x000000b2af057209 */ /* 0x000fc40007810000 */
[----:B------:R-:W-:Y:S02]  /*e1e0*/  FSEL R134, R134, -INF , !P3 ;  /* 0xff80000086867808 */ /* 0x000fe40005800000 */
[----:B------:R-:W-:Y:S02]  /*e1f0*/  ISETP.GT.AND P3, PT, R162, 0x58, P2 ;  /* 0x00000058a200780c */ /* 0x000fe40001764270 */
[C---:B------:R-:W-:Y:S01]  /*e200*/  ISETP.LT.OR P4, PT, R161.reuse, 0x52, P4 ;  /* 0x00000052a100780c */ /* 0x040fe20002781670 */
[----:B------:R0:W-:Y:S01]  /*e210*/  MUFU.EX2 R178, R151 ;  /* 0x0000009700b27308 */ /* 0x0001e20000000800 */
[----:B------:R-:W-:Y:S02]  /*e220*/  FMNMX.FTZ R180, R132, R5, !PT ;  /* 0x0000000584b47209 */ /* 0x000fe40007810000 */
[----:B------:R-:W-:Y:S02]  /*e230*/  ISETP.LT.OR P3, PT, R161, 0x59, P3 ;  /* 0x00000059a100780c */ /* 0x000fe40001f61670 */
[----:B------:R-:W-:-:S02]  /*e240*/  FSEL R154, R135, -INF , !P4 ;  /* 0xff800000879a7808 */ /* 0x000fc40006000000 */
[----:B------:R-:W-:Y:S01]  /*e250*/  FMNMX.FTZ R5, R133, R180, !PT ;  /* 0x000000b485057209 */ /* 0x000fe20007810000 */
[----:B------:R1:W-:Y:S01]  /*e260*/  MUFU.EX2 R135, R179 ;  /* 0x000000b300877308 */ /* 0x0003e20000000800 */
[----:B------:R-:W-:Y:S01]  /*e270*/  ISETP.GT.AND P4, PT, R162, 0x59, P2 ;  /* 0x00000059a200780c */ /* 0x000fe20001784270 */
[--C-:B0-----:R-:W-:Y:S01]  /*e280*/  FFMA.FTZ R151, R147, UR10, -R120.reuse ;  /* 0x0000000a93977c23 */ /* 0x101fe20008010878 */
[----:B------:R-:W-:Y:S02]  /*e290*/  FSEL R136, R136, -INF , !P3 ;  /* 0xff80000088887808 */ /* 0x000fe40005800000 */
[----:B------:R-:W-:Y:S02]  /*e2a0*/  FMNMX.FTZ R5, R134, R5, !PT ;  /* 0x0000000586057209 */ /* 0x000fe40007810000 */
[----:B------:R-:W-:Y:S01]  /*e2b0*/  ISETP.GT.AND P3, PT, R162, 0x60, P2 ;  /* 0x00000060a200780c */ /* 0x000fe20001764270 */
[----:B------:R-:W-:Y:S01]  /*e2c0*/  MUFU.EX2 R21, R21 ;  /* 0x0000001500157308 */ /* 0x000fe20000000800 */
[----:B------:R-:W-:Y:S01]  /*e2d0*/  ISETP.LT.OR P4, PT, R161, 0x5a, P4 ;  /* 0x0000005aa100780c */ /* 0x000fe20002781670 */
[----:B-1----:R-:W-:Y:S01]  /*e2e0*/  FFMA.FTZ R179, R149, UR10, -R120 ;  /* 0x0000000a95b37c23 */ /* 0x002fe20008010878 */
[----:B------:R-:W-:-:S02]  /*e2f0*/  FMNMX.FTZ R5, R154, R5, !PT ;  /* 0x000000059a057209 */ /* 0x000fc40007810000 */
[----:B------:R-:W-:Y:S02]  /*e300*/  ISETP.LT.OR P3, PT, R161, 0x61, P3 ;  /* 0x00000061a100780c */ /* 0x000fe40001f61670 */
[----:B------:R-:W-:Y:S01]  /*e310*/  FSEL R137, R137, -INF , !P4 ;  /* 0xff80000089897808 */ /* 0x000fe20006000000 */
[----:B------:R-:W-:Y:S01]  /*e320*/  MUFU.EX2 R148, R148 ;  /* 0x0000009400947308 */ /* 0x000fe20000000800 */
[----:B------:R-:W-:Y:S02]  /*e330*/  ISETP.GT.AND P4, PT, R162, 0x61, P2 ;  /* 0x00000061a200780c */ /* 0x000fe40001784270 */
[----:B------:R-:W-:Y:S02]  /*e340*/  FMNMX.FTZ R180, R136, R5, !PT ;  /* 0x0000000588b47209 */ /* 0x000fe40007810000 */
[----:B------:R-:W-:Y:S02]  /*e350*/  FSEL R149, R138, -INF , !P3 ;  /* 0xff8000008a957808 */ /* 0x000fe40005800000 */
[----:B------:R-:W-:Y:S01]  /*e360*/  ISETP.GT.AND P3, PT, R162, 0x68, P2 ;  /* 0x00000068a200780c */ /* 0x000fe20001764270 */
[----:B------:R0:W-:Y:S01]  /*e370*/  MUFU.EX2 R138, R179 ;  /* 0x000000b3008a7308 */ /* 0x0001e20000000800 */
[----:B------:R-:W-:-:S02]  /*e380*/  ISETP.LT.OR P4, PT, R161, 0x62, P4 ;  /* 0x00000062a100780c */ /* 0x000fc40002781670 */
[----:B------:R-:W-:Y:S02]  /*e390*/  FMNMX.FTZ R180, R137, R180, !PT ;  /* 0x000000b489b47209 */ /* 0x000fe40007810000 */
[----:B------:R-:W-:Y:S02]  /*e3a0*/  ISETP.LT.OR P3, PT, R161, 0x69, P3 ;  /* 0x00000069a100780c */ /* 0x000fe40001f61670 */
[----:B------:R-:W-:Y:S01]  /*e3b0*/  FSEL R147, R139, -INF , !P4 ;  /* 0xff8000008b937808 */ /* 0x000fe20006000000 */
[----:B------:R-:W-:Y:S01]  /*e3c0*/  MUFU.EX2 R150, R150 ;  /* 0x0000009600967308 */ /* 0x000fe20000000800 */
[----:B------:R-:W-:Y:S01]  /*e3d0*/  ISETP.GT.AND P4, PT, R162, 0x69, P2 ;  /* 0x00000069a200780c */ /* 0x000fe20001784270 */
[----:B0-----:R-:W-:Y:S01]  /*e3e0*/  FFMA.FTZ R179, R146, UR10, -R120 ;  /* 0x0000000a92b37c23 */ /* 0x001fe20008010878 */
[----:B------:R-:W-:Y:S02]  /*e3f0*/  FMNMX.FTZ R180, R149, R180, !PT ;  /* 0x000000b495b47209 */ /* 0x000fe40007810000 */
[----:B------:R-:W-:-:S02]  /*e400*/  FSEL R140, R140, -INF , !P3 ;  /* 0xff8000008c8c7808 */ /* 0x000fc40005800000 */
[C---:B------:R-:W-:Y:S01]  /*e410*/  ISETP.GT.AND P3, PT, R162.reuse, 0x70, P2 ;  /* 0x00000070a200780c */ /* 0x040fe20001764270 */
[----:B------:R0:W-:Y:S01]  /*e420*/  MUFU.EX2 R139, R151 ;  /* 0x00000097008b7308 */ /* 0x0001e20000000800 */
[----:B------:R-:W-:Y:S02]  /*e430*/  ISETP.LT.OR P4, PT, R161, 0x6a, P4 ;  /* 0x0000006aa100780c */ /* 0x000fe40002781670 */
[----:B------:R-:W-:Y:S02]  /*e440*/  FMNMX.FTZ R5, R147, R180, !PT ;  /* 0x000000b493057209 */ /* 0x000fe40007810000 */
[----:B------:R-:W-:Y:S02]  /*e450*/  ISETP.LT.OR P3, PT, R161, 0x71, P3 ;  /* 0x00000071a100780c */ /* 0x000fe40001f61670 */
[----:B------:R-:W-:Y:S02]  /*e460*/  FSEL R141, R141, -INF , !P4 ;  /* 0xff8000008d8d7808 */ /* 0x000fe40006000000 */
[----:B------:R-:W-:Y:S01]  /*e470*/  ISETP.GT.AND P4, PT, R162, 0x71, P2 ;  /* 0x00000071a200780c */ /* 0x000fe20001784270 */
[----:B0-----:R-:W-:Y:S01]  /*e480*/  FFMA.FTZ R151, R123, UR10, -R120 ;  /* 0x0000000a7b977c23 */ /* 0x001fe20008010878 */
[----:B------:R-:W-:-:S02]  /*e490*/  FMNMX.FTZ R180, R140, R5, !PT ;  /* 0x000000058cb47209 */ /* 0x000fc40007810000 */
[----:B------:R-:W-:Y:S02]  /*e4a0*/  FSEL R123, R142, -INF , !P3 ;  /* 0xff8000008e7b7808 */ /* 0x000fe40005800000 */
[C---:B------:R-:W-:Y:S01]  /*e4b0*/  ISETP.GT.AND P3, PT, R162.reuse, 0x78, P2 ;  /* 0x00000078a200780c */ /* 0x040fe20001764270 */
[----:B------:R0:W-:Y:S01]  /*e4c0*/  MUFU.EX2 R142, R151 ;  /* 0x00000097008e7308 */ /* 0x0001e20000000800 */
[----:B------:R-:W-:Y:S02]  /*e4d0*/  ISETP.LT.OR P4, PT, R161, 0x72, P4 ;  /* 0x00000072a100780c */ /* 0x000fe40002781670 */
[----:B------:R-:W-:Y:S02]  /*e4e0*/  FMNMX.FTZ R180, R141, R180, !PT ;  /* 0x000000b48db47209 */ /* 0x000fe40007810000 */
[----:B------:R-:W-:Y:S02]  /*e4f0*/  ISETP.GT.AND P2, PT, R162, 0x79, P2 ;  /* 0x00000079a200780c */ /* 0x000fe40001744270 */
[----:B------:R-:W-:-:S02]  /*e500*/  ISETP.LT.OR P3, PT, R161, 0x79, P3 ;  /* 0x00000079a100780c */ /* 0x000fc40001f61670 */
[----:B------:R-:W-:Y:S01]  /*e510*/  FSEL R146, R143, -INF , !P4 ;  /* 0xff8000008f927808 */ /* 0x000fe20006000000 */
[--C-:B0-----:R-:W-:Y:S01]  /*e520*/  FFMA.FTZ R151, R152, UR10, -R120.reuse ;  /* 0x0000000a98977c23 */ /* 0x101fe20008010878 */
        /* <DEDUP_REMOVED lines=9> */
[--C-:B------:R-:W-:Y:S01]  /*e5c0*/  FFMA.FTZ R157, R158, UR10, -R120.reuse ;  /* 0x0000000a9e9d7c23 */ /* 0x100fe20008010878 */
[----:B------:R-:W-:Y:S01]  /*e5d0*/  FMNMX.FTZ R162, R144, R5, !PT ;  /* 0x0000000590a27209 */ /* 0x000fe20007810000 */
[--C-:B------:R-:W-:Y:S01]  /*e5e0*/  FFMA.FTZ R158, R159, UR10, -R120.reuse ;  /* 0x0000000a9f9e7c23 */ /* 0x100fe20008010878 */
[----:B------:R-:W-:-:S01]  /*e5f0*/  FFMA.FTZ R159, R160, UR10, -R120 ;  /* 0x0000000aa09f7c23 */ /* 0x000fc20008010878 */
[--C-:B------:R-:W-:Y:S01]  /*e600*/  FFMA.FTZ R160, R163, UR10, -R120.reuse ;  /* 0x0000000aa3a07c23 */ /* 0x100fe20008010878 */
[----:B------:R-:W-:Y:S01]  /*e610*/  FMNMX.FTZ R162, R145, R162, !PT ;  /* 0x000000a291a27209 */ /* 0x000fe20007810000 */
[----:B------:R-:W-:Y:S01]  /*e620*/  FFMA.FTZ R161, R164, UR10, -R120 ;  /* 0x0000000aa4a17c23 */ /* 0x000fe20008010878 */
[----:B------:R-:W-:Y:S01]  /*e630*/  FSEL R120, R6, RZ, P6 ;  /* 0x000000ff06787208 */ /* 0x000fe20003000000 */
[----:B------:R-:W-:Y:S02]  /*e640*/  MUFU.EX2 R143, R179 ;  /* 0x000000b3008f7308 */ /* 0x000fe40000000800 */
[----:B------:R-:W0:Y:S02]  /*e650*/  SHFL.BFLY PT, R5, R162, 0x2, 0x1f ;  /* 0x0c401f00a2057f89 */ /* 0x000e2400000e0000 */
[----:B------:R-:W-:-:S04]  /*e660*/  FADD.FTZ R7, -R120, R7 ;  /* 0x0000000778077221 */ /* 0x000fc80000010100 */
[----:B------:R1:W-:Y:S08]  /*e670*/  MUFU.EX2 R120, R165 ;  /* 0x000000a500787308 */ /* 0x0003f00000000800 */
[----:B------:R-:W-:Y:S08]  /*e680*/  MUFU.EX2 R151, R151 ;  /* 0x0000009700977308 */ /* 0x000ff00000000800 */
[----:B------:R-:W-:Y:S01]  /*e690*/  MUFU.EX2 R152, R152 ;  /* 0x0000009800987308 */ /* 0x000fe20000000800 */
[----:B0-----:R-:W-:-:S05]  /*e6a0*/  FMNMX.FTZ R5, R162, R5, !PT ;  /* 0x00000005a2057209 */ /* 0x001fca0007810000 */
[----:B------:R-:W0:Y:S02]  /*e6b0*/  SHFL.BFLY PT, R162, R5, 0x1, 0x1f ;  /* 0x0c201f0005a27f89 */ /* 0x000e2400000e0000 */
[----:B------:R-:W-:Y:S08]  /*e6c0*/  MUFU.EX2 R153, R153 ;  /* 0x0000009900997308 */ /* 0x000ff00000000800 */
[----:B------:R-:W-:Y:S08]  /*e6d0*/  MUFU.EX2 R155, R155 ;  /* 0x0000009b009b7308 */ /* 0x000ff00000000800 */
[----:B------:R-:W-:Y:S01]  /*e6e0*/  MUFU.EX2 R156, R156 ;  /* 0x0000009c009c7308 */ /* 0x000fe20000000800 */
[----:B0-----:R-:W-:Y:S01]  /*e6f0*/  FMNMX.FTZ R5, R5, R162, !PT ;  /* 0x000000a205057209 */ /* 0x001fe20007810000 */
[----:B------:R-:W-:-:S06]  /*e700*/  IMAD.U32 R162, RZ, RZ, UR10 ;  /* 0x0000000affa27e24 */ /* 0x000fcc000f8e00ff */
[----:B------:R-:W-:Y:S01]  /*e710*/  MUFU.EX2 R157, R157 ;  /* 0x0000009d009d7308 */ /* 0x000fe20000000800 */
[C---:B------:R-:W-:Y:S01]  /*e720*/  FSETP.NEU.FTZ.AND P2, PT, R5.reuse, -INF , PT ;  /* 0xff8000000500780b */ /* 0x040fe20003f5d000 */
[----:B------:R-:W-:Y:S01]  /*e730*/  FFMA.FTZ R163, R5, R162, -8 ;  /* 0xc100000005a37423 */ /* 0x000fe200000100a2 */
[----:B------:R-:W-:-:S04]  /*e740*/  FMUL.FTZ R162, R7, UR10 ;  /* 0x0000000a07a27c20 */ /* 0x000fc80008410000 */
[----:B------:R-:W-:Y:S01]  /*e750*/  FSEL R7, R163, RZ, P2 ;  /* 0x000000ffa3077208 */ /* 0x000fe20001000000 */
[----:B------:R-:W-:Y:S04]  /*e760*/  MUFU.EX2 R158, R158 ;  /* 0x0000009e009e7308 */ /* 0x000fe80000000800 */
[----:B------:R-:W-:-:S01]  /*e770*/  FFMA.FTZ R163, R167, UR10, -R7 ;  /* 0x0000000aa7a37c23 */ /* 0x000fc20008010807 */
[----:B------:R-:W-:Y:S01]  /*e780*/  FSEL R167, R5, RZ, P2 ;  /* 0x000000ff05a77208 */ /* 0x000fe20001000000 */
[----:B------:R-:W-:-:S01]  /*e790*/  FFMA.FTZ R164, R171, UR10, -R7 ;  /* 0x0000000aaba47c23 */ /* 0x000fc20008010807 */
[--C-:B------:R-:W-:Y:S01]  /*e7a0*/  FFMA.FTZ R9, R9, UR10, -R7.reuse ;  /* 0x0000000a09097c23 */ /* 0x100fe20008010807 */
[----:B------:R-:W0:Y:S01]  /*e7b0*/  MUFU.EX2 R162, R162 ;  /* 0x000000a200a27308 */ /* 0x000e220000000800 */
[----:B------:R-:W-:-:S01]  /*e7c0*/  FFMA.FTZ R10, R10, UR10, -R7 ;  /* 0x0000000a0a0a7c23 */ /* 0x000fc20008010807 */
[----:B------:R-:W-:Y:S01]  /*e7d0*/  FADD.FTZ R167, -R167, R8 ;  /* 0x00000008a7a77221 */ /* 0x000fe20000010100 */
[----:B------:R-:W-:-:S01]  /*e7e0*/  FFMA.FTZ R11, R11, UR10, -R7 ;  /* 0x0000000a0b0b7c23 */ /* 0x000fc20008010807 */
[--C-:B------:R-:W-:Y:S01]  /*e7f0*/  FFMA.FTZ R12, R12, UR10, -R7.reuse ;  /* 0x0000000a0c0c7c23 */ /* 0x100fe20008010807 */
[----:B------:R-:W-:-:S01]  /*e800*/  FFMA.FTZ R121, R121, UR10, -R7 ;  /* 0x0000000a79797c23 */ /* 0x000fc20008010807 */
[----:B------:R-:W-:Y:S01]  /*e810*/  FMUL.FTZ R167, R167, UR10 ;  /* 0x0000000aa7a77c20 */ /* 0x000fe20008410000 */
[----:B------:R-:W-:-:S01]  /*e820*/  FFMA.FTZ R171, R175, UR10, -R7 ;  /* 0x0000000aafab7c23 */ /* 0x000fc20008010807 */
[----:B------:R-:W-:Y:S01]  /*e830*/  MUFU.EX2 R164, R164 ;  /* 0x000000a400a47308 */ /* 0x000fe20000000800 */
[----:B------:R-:W-:-:S01]  /*e840*/  FFMA.FTZ R14, R14, UR10, -R7 ;  /* 0x0000000a0e0e7c23 */ /* 0x000fc20008010807 */
[--C-:B-1----:R-:W-:Y:S01]  /*e850*/  FFMA.FTZ R165, R170, UR10, -R7.reuse ;  /* 0x0000000aaaa57c23 */ /* 0x102fe20008010807 */
        /* <DEDUP_REMOVED lines=9> */
[----:B------:R-:W-:Y:S01]  /*e8f0*/  FFMA.FTZ R128, R174, UR10, -R7 ;  /* 0x0000000aae807c23 */ /* 0x000fe20008010807 */
[----:B------:R-:W-:-:S01]  /*e900*/  FADD.FTZ R175, R166, R175 ;  /* 0x000000afa6af7221 */ /* 0x000fc20000010000 */
        /* <DEDUP_REMOVED lines=11> */
[----:B-1----:R-:W-:-:S07]  /*e9c0*/  FFMA.FTZ R4, R167, R3, R164 ;  /* 0x00000003a7047223 */ /* 0x002fce00000100a4 */
[----:B------:R-:W1:Y:S01]  /*e9d0*/  MUFU.EX2 R11, R11 ;  /* 0x0000000b000b7308 */ /* 0x000e620000000800 */
[----:B0-----:R-:W-:-:S01]  /*e9e0*/  FADD.FTZ R3, R9, R4 ;  /* 0x0000000409037221 */ /* 0x001fc20000010000 */
[----:B------:R-:W-:-:S06]  /*e9f0*/  FADD.FTZ R4, R20, R175 ;  /* 0x000000af14047221 */ /* 0x000fcc0000010000 */
[----:B------:R-:W0:Y:S08]  /*ea00*/  MUFU.EX2 R12, R12 ;  /* 0x0000000c000c7308 */ /* 0x000e300000000800 */
[----:B------:R-:W3:Y:S08]  /*ea10*/  MUFU.EX2 R121, R121 ;  /* 0x0000007900797308 */ /* 0x000ef00000000800 */
[----:B------:R-:W4:Y:S08]  /*ea20*/  MUFU.EX2 R14, R14 ;  /* 0x0000000e000e7308 */ /* 0x000f300000000800 */
[----:B------:R2:W-:Y:S08]  /*ea30*/  MUFU.EX2 R8, R170 ;  /* 0x000000aa00087308 */ /* 0x0005f00000000800 */
[----:B------:R-:W5:Y:S01]  /*ea40*/  MUFU.EX2 R15, R15 ;  /* 0x0000000f000f7308 */ /* 0x000f620000000800 */
[----:B--2---:R-:W-:-:S01]  /*ea50*/  FADD.FTZ R170, R10, R3 ;  /* 0x000000030aaa7221 */ /* 0x004fc20000010000 */
[----:B------:R-:W-:-:S03]  /*ea60*/  FADD.FTZ R3, R169, R4 ;  /* 0x00000004a9037221 */ /* 0x000fc60000010000 */
[----:B-1----:R-:W-:Y:S01]  /*ea70*/  FADD.FTZ R175, R11, R170 ;  /* 0x000000aa0baf7221 */ /* 0x002fe20000010000 */
[----:B------:R-:W-:-:S02]  /*ea80*/  FADD.FTZ R4, R168, R3 ;  /* 0x00000003a8047221 */ /* 0x000fc40000010000 */
[----:B------:R-:W1:Y:S01]  /*ea90*/  MUFU.EX2 R163, R163 ;  /* 0x000000a300a37308 */ /* 0x000e620000000800 */
[----:B0-----:R-:W-:-:S01]  /*eaa0*/  FADD.FTZ R170, R12, R175 ;  /* 0x000000af0caa7221 */ /* 0x001fc20000010000 */
[----:B------:R-:W-:Y:S01]  /*eab0*/  FADD.FTZ R4, R173, R4 ;  /* 0x00000004ad047221 */ /* 0x000fe20000010000 */
[----:B------:R-:W-:-:S02]  /*eac0*/  FFMA.FTZ R175, R154, UR10, -R7 ;  /* 0x0000000a9aaf7c23 */ /* 0x000fc40008010807 */
[----:B---3--:R-:W-:Y:S01]  /*ead0*/  FADD.FTZ R3, R121, R170 ;  /* 0x000000aa79037221 */ /* 0x008fe20000010000 */
[----:B------:R-:W-:-:S02]  /*eae0*/  FADD.FTZ R179, R127, R4 ;  /* 0x000000047fb37221 */ /* 0x000fc40000010000 */
[----:B------:R-:W0:Y:S01]  /*eaf0*/  MUFU.EX2 R122, R122 ;  /* 0x0000007a007a7308 */ /* 0x000e220000000800 */
[----:B----4-:R-:W-:-:S01]  /*eb00*/  FADD.FTZ R4, R14, R3 ;  /* 0x000000030e047221 */ /* 0x010fc20000010000 */
[----:B------:R-:W-:-:S03]  /*eb10*/  FADD.FTZ R179, R172, R179 ;  /* 0x000000b3acb37221 */ /* 0x000fc60000010000 */
[----:B-----5:R-:W-:Y:S01]  /*eb20*/  FADD.FTZ R4, R15, R4 ;  /* 0x000000040f047221 */ /* 0x020fe20000010000 */
[----:B------:R-:W-:-:S02]  /*eb30*/  FADD.FTZ R154, R130, R179 ;  /* 0x000000b3829a7221 */ /* 0x000fc40000010000 */
[----:B------:R-:W2:Y:S01]  /*eb40*/  MUFU.EX2 R124, R124 ;  /* 0x0000007c007c7308 */ /* 0x000ea20000000800 */
[----:B-1----:R-:W-:-:S01]  /*eb50*/  FADD.FTZ R3, R163, R4 ;  /* 0x00000004a3037221 */ /* 0x002fc20000010000 */
[----:B------:R-:W-:-:S04]  /*eb60*/  FADD.FTZ R179, R131, R154 ;  /* 0x0000009a83b37221 */ /* 0x000fc80000010000 */
[----:B------:R-:W-:Y:S02]  /*eb70*/  FADD.FTZ R4, R176, R179 ;  /* 0x000000b3b0047221 */ /* 0x000fe40000010000 */
        /* <DEDUP_REMOVED lines=8> */
[----:B-1----:R-:W-:-:S01]  /*ec00*/  FADD.FTZ R3, R125, R154 ;  /* 0x0000009a7d037221 */ /* 0x002fc20000010000 */
[--C-:B------:R-:W-:Y:S01]  /*ec10*/  FFMA.FTZ R154, R147, UR10, -R7.reuse ;  /* 0x0000000a939a7c23 */ /* 0x100fe20008010807 */
[----:B------:R-:W-:-:S05]  /*ec20*/  FFMA.FTZ R147, R140, UR10, -R7 ;  /* 0x0000000a8c937c23 */ /* 0x000fca0008010807 */
[----:B------:R-:W1:Y:S01]  /*ec30*/  MUFU.EX2 R129, R129 ;  /* 0x0000008100817308 */ /* 0x000e620000000800 */
[----:B0-----:R-:W-:-:S07]  /*ec40*/  FADD.FTZ R4, R126, R3 ;  /* 0x000000037e047221 */ /* 0x001fce0000010000 */
[----:B------:R-:W0:Y:S01]  /*ec50*/  MUFU.EX2 R128, R128 ;  /* 0x0000008000807308 */ /* 0x000e220000000800 */
[----:B--2---:R-:W-:-:S01]  /*ec60*/  FADD.FTZ R3, R165, R4 ;  /* 0x00000004a5037221 */ /* 0x004fc20000010000 */
[----:B------:R-:W-:-:S03]  /*ec70*/  FADD.FTZ R4, R138, R179 ;  /* 0x000000b38a047221 */ /* 0x000fc60000010000 */
[----:B------:R-:W-:Y:S01]  /*ec80*/  FADD.FTZ R170, R8, R3 ;  /* 0x0000000308aa7221 */ /* 0x000fe20000010000 */
        /* <DEDUP_REMOVED lines=10> */
[----:B--2---:R-:W-:-:S07]  /*ed30*/  FADD.FTZ R3, R171, R4 ;  /* 0x00000004ab037221 */ /* 0x004fce0000010000 */
[----:B------:R-:W2:Y:S01]  /*ed40*/  MUFU.EX2 R134, R134 ;  /* 0x0000008600867308 */ /* 0x000ea20000000800 */
[----:B-1----:R-:W-:-:S07]  /*ed50*/  FADD.FTZ R4, R132, R3 ;  /* 0x0000000384047221 */ /* 0x002fce0000010000 */
[----:B------:R-:W1:Y:S01]  /*ed60*/  MUFU.EX2 R175, R175 ;  /* 0x000000af00af7308 */ /* 0x000e620000000800 */
[----:B0-----:R-:W-:-:S01]  /*ed70*/  FADD.FTZ R3, R133, R4 ;  /* 0x0000000485037221 */ /* 0x001fc20000010000 */
[----:B------:R-:W-:-:S06]  /*ed80*/  FADD.FTZ R4, R150, R179 ;  /* 0x000000b396047221 */ /* 0x000fcc0000010000 */
[----:B------:R-:W0:Y:S01]  /*ed90*/  MUFU.EX2 R136, R136 ;  /* 0x0000008800887308 */ /* 0x000e220000000800 */
[----:B--2---:R-:W-:-:S01]  /*eda0*/  FADD.FTZ R140, R134, R3 ;  /* 0x00000003868c7221 */ /* 0x004fc20000010000 */
[----:B------:R-:W-:-:S04]  /*edb0*/  FADD.FTZ R3, R151, R4 ;  /* 0x0000000497037221 */ /* 0x000fc80000010000 */
[----:B------:R-:W-:Y:S02]  /*edc0*/  FADD.FTZ R4, R152, R3 ;  /* 0x0000000398047221 */ /* 0x000fe40000010000 */
[----:B------:R-:W2:Y:S01]  /*edd0*/  MUFU.EX2 R137, R137 ;  /* 0x0000008900897308 */ /* 0x000ea20000000800 */
[----:B-1----:R-:W-:-:S01]  /*ede0*/  FADD.FTZ R179, R175, R140 ;  /* 0x0000008cafb37221 */ /* 0x002fc20000010000 */
[----:B------:R-:W-:Y:S01]  /*edf0*/  FFMA.FTZ R140, R146, UR10, -R7 ;  /* 0x0000000a928c7c23 */ /* 0x000fe20008010807 */
[----:B------:R-:W-:-:S01]  /*ee00*/  FADD.FTZ R4, R153, R4 ;  /* 0x0000000499047221 */ /* 0x000fc20000010000 */
[----:B------:R-:W-:-:S03]  /*ee10*/  FFMA.FTZ R7, R145, UR10, -R7 ;  /* 0x0000000a91077c23 */ /* 0x000fc60008010807 */
[----:B------:R-:W-:Y:S01]  /*ee20*/  FADD.FTZ R3, R155, R4 ;  /* 0x000000049b037221 */ /* 0x000fe20000010000 */
[----:B------:R-:W1:Y:S01]  /*ee30*/  MUFU.EX2 R149, R149 ;  /* 0x0000009500957308 */ /* 0x000e620000000800 */
[----:B0-----:R-:W-:-:S02]  /*ee40*/  FADD.FTZ R146, R136, R179 ;  /* 0x000000b388927221 */ /* 0x001fc40000010000 */
[----:B------:R-:W-:-:S04]  /*ee50*/  FADD.FTZ R4, R156, R3 ;  /* 0x000000039c047221 */ /* 0x000fc80000010000 */
[----:B------:R-:W-:Y:S01]  /*ee60*/  FADD.FTZ R3, R157, R4 ;  /* 0x000000049d037221 */ /* 0x000fe20000010000 */
[----:B------:R-:W0:Y:S01]  /*ee70*/  MUFU.EX2 R154, R154 ;  /* 0x0000009a009a7308 */ /* 0x000e220000000800 */
[----:B--2---:R-:W-:-:S02]  /*ee80*/  FADD.FTZ R146, R137, R146 ;  /* 0x0000009289927221 */ /* 0x004fc40000010000 */
[----:B------:R-:W-:-:S05]  /*ee90*/  FADD.FTZ R4, R158, R3 ;  /* 0x000000039e047221 */ /* 0x000fca0000010000 */
[----:B------:R-:W2:Y:S08]  /*eea0*/  MUFU.EX2 R147, R147 ;  /* 0x0000009300937308 */ /* 0x000eb00000000800 */
[----:B------:R1:W3:Y:S08]  /*eeb0*/  MUFU.EX2 R170, R141 ;  /* 0x0000008d00aa7308 */ /* 0x0002f00000000800 */
[----:B------:R-:W4:Y:S01]  /*eec0*/  MUFU.EX2 R159, R159 ;  /* 0x0000009f009f7308 */ /* 0x000f220000000800 */
[----:B-1----:R-:W-:-:S04]  /*eed0*/  FADD.FTZ R141, R149, R146 ;  /* 0x00000092958d7221 */ /* 0x002fc80000010000 */
[----:B0-----:R-:W-:-:S03]  /*eee0*/  FADD.FTZ R146, R154, R141 ;  /* 0x0000008d9a927221 */ /* 0x001fc60000010000 */
[----:B------:R-:W0:Y:S01]  /*eef0*/  MUFU.EX2 R123, R123 ;  /* 0x0000007b007b7308 */ /* 0x000e220000000800 */
[----:B--2---:R-:W-:-:S04]  /*ef00*/  FADD.FTZ R146, R147, R146 ;  /* 0x0000009293927221 */ /* 0x004fc80000010000 */
[----:B---3--:R-:W-:-:S03]  /*ef10*/  FADD.FTZ R146, R170, R146 ;  /* 0x00000092aa927221 */ /* 0x008fc60000010000 */
[----:B------:R-:W1:Y:S01]  /*ef20*/  MUFU.EX2 R160, R160 ;  /* 0x000000a000a07308 */ /* 0x000e620000000800 */
[----:B----4-:R-:W-:-:S07]  /*ef30*/  FADD.FTZ R3, R159, R4 ;  /* 0x000000049f037221 */ /* 0x010fce0000010000 */
[----:B------:R-:W2:Y:S01]  /*ef40*/  MUFU.EX2 R140, R140 ;  /* 0x0000008c008c7308 */ /* 0x000ea20000000800 */
[----:B0-----:R-:W-:-:S07]  /*ef50*/  FADD.FTZ R141, R123, R146 ;  /* 0x000000927b8d7221 */ /* 0x001fce0000010000 */
[----:B------:R-:W0:Y:S01]  /*ef60*/  MUFU.EX2 R161, R161 ;  /* 0x000000a100a17308 */ /* 0x000e220000000800 */
[----:B-1----:R-:W-:-:S07]  /*ef70*/  FADD.FTZ R4, R160, R3 ;  /* 0x00000003a0047221 */ /* 0x002fce0000010000 */
[----:B------:R-:W1:Y:S01]  /*ef80*/  MUFU.EX2 R144, R144 ;  /* 0x0000009000907308 */ /* 0x000e620000000800 */
[----:B--2---:R-:W-:-:S07]  /*ef90*/  FADD.FTZ R141, R140, R141 ;  /* 0x0000008d8c8d7221 */ /* 0x004fce0000010000 */
[----:B------:R-:W2:Y:S01]  /*efa0*/  MUFU.EX2 R7, R7 ;  /* 0x0000000700077308 */ /* 0x000ea20000000800 */
[----:B0-----:R-:W-:-:S04]  /*efb0*/  FADD.FTZ R3, R161, R4 ;  /* 0x00000004a1037221 */ /* 0x001fc80000010000 */
[----:B------:R-:W-:Y:S01]  /*efc0*/  FADD.FTZ R4, R120, R3 ;  /* 0x0000000378047221 */ /* 0x000fe20000010000 */
[----:B-1----:R-:W-:-:S04]  /*efd0*/  FADD.FTZ R141, R144, R141 ;  /* 0x0000008d908d7221 */ /* 0x002fc80000010000 */
[----:B--2---:R-:W-:Y:S01]  /*efe0*/  FADD.FTZ R3, R7, R141 ;  /* 0x0000008d07037221 */ /* 0x004fe20000010000 */
[----:B------:R-:W-:Y:S06]  /*eff0*/  @!P0 BRA `(.L_x_1283) ;  /* 0x0000000000048947 */ /* 0x000fec0003800000 */
[----:B------:R-:W-:Y:S01]  /*f000*/  BPT.TRAP 0x1 ;  /* 0x000000040000795c */ /* 0x000fe20000300000 */
.L_x_1283:
        /* <DEDUP_REMOVED lines=139> */
.L_x_1266:
[----:B------:R-:W-:Y:S06]  /*f8c0*/  BAR.ARV 0x8, 0x180 ;  /* 0x0206000000007b1d */ /* 0x000fec0000002000 */
[----:B------:R-:W-:Y:S05]  /*f8d0*/  @!P0 BRA `(.L_x_1285) ;  /* 0x0000000000048947 */ /* 0x000fea0003800000 */
[----:B------:R-:W-:Y:S01]  /*f8e0*/  BPT.TRAP 0x1 ;  /* 0x000000040000795c */ /* 0x000fe20000300000 */
.L_x_1285:
[----:B------:R-:W-:Y:S01]  /*f8f0*/  ULEA UR9, UR51, UR36, 0x3 ;  /* 0x0000002433097291 */ /* 0x000fe2000f8e183f */
[----:B------:R-:W-:-:S05]  /*f900*/  IMAD.U32 R0, RZ, RZ, UR50 ;  /* 0x00000032ff007e24 */ /* 0x000fca000f8e00ff */
[----:B------:R-:W-:-:S04]  /*f910*/  SHF.L.U32 R0, R0, 0x1f, RZ ;  /* 0x0000001f00007819 */ /* 0x000fc800000006ff */
[----:B------:R0:W1:Y:S01]  /*f920*/  SYNCS.PHASECHK.TRANS64.TRYWAIT P1, [UR9+0x2a850], R0 ;  /* 0x02a85000ff0075a7 */ /* 0x0000620008020149 */
[----:B------:R-:W-:Y:S05]  /*f930*/  @!P0 BRA `(.L_x_1286) ;  /* 0x0000000000048947 */ /* 0x000fea0003800000 */
[----:B------:R-:W-:Y:S01]  /*f940*/  BPT.TRAP 0x1 ;  /* 0x000000040000795c */ /* 0x000fe20000300000 */
.L_x_1286:
[----:B-1----:R-:W-:Y:S05]  /*f950*/  @P1 BRA `(.L_x_1287) ;  /* 0x0000000000081947 */ /* 0x002fea0003800000 */
[----:B------:R-:W1:Y:S02]  /*f960*/  SYNCS.PHASECHK.TRANS64.TRYWAIT P1, [UR9+0x2a850], R0 ;  /* 0x02a85000ff0075a7 */ /* 0x000e640008020149 */
[----:B-1----:R-:W-:Y:S05]  /*f970*/  @!P1 BRA `(.L_x_1288) ;  /* 0x000000a000309947 */ /* 0x002fea0003800000 */
.L_x_1287:
        /* <DEDUP_REMOVED lines=11> */
[----:B------:R-:W-:-:S04]  /*fa30*/  PLOP3.LUT P1, PT, PT, PT, UP0, 0x80, 0x0 ;  /* 0x000000000000781c */ /* 0x000fc80003f2f008 */
[----:B------:R-:W-:Y:S02]  /*fa40*/  @UP0 ULDC.64 UR14, c[0x0][0x9c8] ;  /* 0x00027200000e0ab9 */ /* 0x000fe40000000a00 */
[----:B------:R-:W-:Y:S01]  /*fa50*/  UMOV UR6, UR8 ;  /* 0x0000000800067c82 */ /* 0x000fe20008000000 */
[----:B------:R-:W-:-:S09]  /*fa60*/  @UP0 UIMAD.WIDE.U32 UR4, UR48, UR14, URZ ;  /* 0x0000000e300402a5 */ /* 0x000fd2000f8e003f */
[----:B------:R-:W-:Y:S01]  /*fa70*/  QGMMA.64x192x32.F32.E4M3.E4M3 R24, R196, gdesc[UR4], R24, gsb0 ;  /* 0x02e00004c4187df3 */ /* 0x000fe20008000818 */
[----:B------:R-:W-:Y:S01]  /*fa80*/  UIADD3 UR6, UR8, 0x2, URZ ;  /* 0x0000000208067890 */ /* 0x000fe2000fffe03f */
[----:B------:R-:W-:Y:S01]  /*fa90*/  UMOV UR7, 0x40000040 ;  /* 0x4000004000077882 */ /* 0x000fe20000000000 */
[----:B------:R-:W-:Y:S02]  /*faa0*/  WARPGROUP.DEPBAR.LE gsb0, 0x0 ;  /* 0x00008000000079c5 */ /* 0x000fe40000010000 */
[----:B------:R-:W-:-:S15]  /*fab0*/  WARPGROUP.ARRIVE ;  /* 0x00000000000079c5 */ /* 0x000fde0000000000 */
        /* <DEDUP_REMOVED lines=55> */
[----:B--2---:R-:W-:Y:S01]  /*fe30*/  FMUL.FTZ R4, R4, R7 ;  /* 0x0000000704047220 */ /* 0x004fe20000410000 */
[----:B------:R-:W-:Y:S02]  /*fe40*/  IMAD.MOV.U32 R2, RZ, RZ, -0x800000 ;  /* 0xff800000ff027424 */ /* 0x000fe400078e00ff */
[----:B------:R-:W-:Y:S01]  /*fe50*/  @P2 FFMA.FTZ R0, R3, R6, R8 ;  /* 0x0000000603002223 */ /* 0x000fe20000010008 */
[----:B------:R-:W-:-:S01]  /*fe60*/  @P3 FFMA.FTZ R2, R11, R5, R12 ;  /* 0x000000050b023223 */ /* 0x000fc2000001000c */
[----:B---3--:R-:W-:Y:S01]  /*fe70*/  FMUL.FTZ R7, R10, R7 ;  /* 0x000000070a077220 */ /* 0x008fe20000410000 */
[----:B------:R-:W-:-:S02]  /*fe80*/  WARPGROUP.DEPBAR.LE gsb0, 0x0 ;  /* 0x00008000000079c5 */ /* 0x000fc40000010000 */
[----:B------:R-:W-:Y:S05]  /*fe90*/  @!P0 BRA `(.L_x_1289) ;  /* 0x0000000000048947 */ /* 0x000fea0003800000 */
[----:B------:R-:W-:Y:S01]  /*fea0*/  BPT.TRAP 0x1 ;  /* 0x000000040000795c */ /* 0x000fe20000300000 */
.L_x_1289:
        /* <DEDUP_REMOVED lines=106> */
.L_x_1215:
[----:B------:R-:W0:Y:S01]  /*10550*/  S2R R6, SR_CgaCtaId ;  /* 0x0000000000067919 */ /* 0x000e220000008800 */
[----:B------:R-:W-:Y:S01]  /*10560*/  MOV R3, 0x400 ;  /* 0x0000040000037802 */ /* 0x000fe20000000f00 */
[----:B------:R-:W-:Y:S01]  /*10570*/  BSSY B0, `(.L_x_1290) ;  /* 0x000030c000007945 */ /* 0x000fe20003800000 */
[----:B------:R-:W-:Y:S02]  /*10580*/  BAR.SYNC.DEFER_BLOCKING 0x5, 0x180 ;  /* 0x0146000000007b1d */ /* 0x000fe40000010000 */
[----:B0-----:R-:W-:-:S05]  /*10590*/  LEA R3, R6, R3, 0x18 ;  /* 0x0000000306037211 */ /* 0x001fca00078ec0ff */
[----:B------:R-:W0:Y:S02]  /*105a0*/  LDS.128 R36, [R3+0x2a8d0] ;  /* 0x02a8d00003247984 */ /* 0x000e240000000c00 */
[----:B0-----:R-:W-:Y:S02]  /*105b0*/  R2UR UR5, R37 ;  /* 0x00000000250572ca */ /* 0x001fe400000e0000 */
[----:B------:R-:W-:Y:S02]  /*105c0*/  R2UR UR49, R38 ;  /* 0x00000000263172ca */ /* 0x000fe400000e0000 */
        /* <DEDUP_REMOVED lines=9> */
[----:B------:R-:W0:Y:S01]  /*10660*/  S2R R36, SR_SWINHI ;  /* 0x0000000000247919 */ /* 0x000e220000002f00 */
[----:B------:R-:W-:Y:S01]  /*10670*/  F2FP.BF16.F32.PACK_AB R118, R118, R5 ;  /* 0x000000057676723e */ /* 0x000fe200000010ff */
[----:B------:R-:W-:Y:S02]  /*10680*/  ULDC.64 UR6, c[0x0][0xc00] ;  /* 0x0003000000067ab9 */ /* 0x000fe40000000a00 */
[----:B------:R1:W2:Y:S01]  /*10690*/  LDG.E.CONSTANT R6, desc[UR52][R6.64] ;  /* 0x0000003406067981 */ /* 0x0002a2000c1e9900 */
[----:B------:R-:W-:Y:S01]  /*106a0*/  F2FP.BF16.F32.PACK_AB R119, R119, R4 ;  /* 0x000000047777723e */ /* 0x000fe200000010ff */
[----:B------:R-:W-:Y:S01]  /*106b0*/  UISETP.NE.U32.AND UP0, UPT, UR6, URZ, UPT ;  /* 0x0000003f0600728c */ /* 0x000fe2000bf05070 */
[----:B------:R-:W-:Y:S02]  /*106c0*/  F2FP.BF16.F32.PACK_AB R52, R52, R121 ;  /* 0x000000793434723e */ /* 0x000fe400000010ff */
[----:B------:R-:W-:Y:S01]  /*106d0*/  F2FP.BF16.F32.PACK_AB R53, R53, R120 ;  /* 0x000000783535723e */ /* 0x000fe200000010ff */
[----:B------:R-:W-:Y:S01]  /*106e0*/  UISETP.NE.AND.EX UP0, UPT, UR7, URZ, UPT, UP0 ;  /* 0x0000003f0700728c */ /* 0x000fe2000bf05300 */
[----:B------:R-:W-:-:S02]  /*106f0*/  F2FP.BF16.F32.PACK_AB R26, R87, R26 ;  /* 0x0000001a571a723e */ /* 0x000fc400000010ff */
[----:B------:R-:W-:Y:S01]  /*10700*/  F2FP.BF16.F32.PACK_AB R11, R110, R11 ;  /* 0x0000000b6e0b723e */ /* 0x000fe200000010ff */
[----:B------:R-:W-:Y:S01]  /*10710*/  ULDC.64 UR6, c[0x0][0xc00] ;  /* 0x0003000000067ab9 */ /* 0x000fe20000000a00 */
[----:B-1----:R-:W-:Y:S01]  /*10720*/  LOP3.LUT P0, R7, R50, 0x3, RZ, 0xc0, !PT ;  /* 0x0000000332077812 */ /* 0x002fe2000780c0ff */
[----:B------:R-:W-:Y:S01]  /*10730*/  UIMAD.WIDE UR6, UR42, 0x4, UR6 ;  /* 0x000000042a0678a5 */ /* 0x000fe2000f8e0206 */
[----:B------:R-:W-:Y:S02]  /*10740*/  F2FP.BF16.F32.PACK_AB R10, R111, R10 ;  /* 0x0000000a6f0a723e */ /* 0x000fe400000010ff */
[----:B------:R-:W-:Y:S02]  /*10750*/  ISETP.EQ.OR P0, PT, R7, 0x3, !P0 ;  /* 0x000000030700780c */ /* 0x000fe40004702670 */
[----:B------:R-:W-:Y:S02]  /*10760*/  F2FP.BF16.F32.PACK_AB R49, R60, R49 ;  /* 0x000000313c31723e */ /* 0x000fe400000010ff */
[----:B------:R-:W-:-:S02]  /*10770*/  F2FP.BF16.F32.PACK_AB R48, R61, R48 ;  /* 0x000000303d30723e */ /* 0x000fc400000010ff */
[----:B------:R-:W-:Y:S02]  /*10780*/  F2FP.BF16.F32.PACK_AB R80, R80, R81 ;  /* 0x000000515050723e */ /* 0x000fe400000010ff */
[----:B------:R-:W-:Y:S02]  /*10790*/  F2FP.BF16.F32.PACK_AB R73, R72, R73 ;  /* 0x000000494849723e */ /* 0x000fe400000010ff */
[----:B------:R-:W-:Y:S02]  /*107a0*/  F2FP.BF16.F32.PACK_AB R46, R55, R46 ;  /* 0x0000002e372e723e */ /* 0x000fe400000010ff */
[----:B------:R-:W-:Y:S02]  /*107b0*/  F2FP.BF16.F32.PACK_AB R45, R68, R45 ;  /* 0x0000002d442d723e */ /* 0x000fe400000010ff */
[----:B------:R-:W-:Y:S02]  /*107c0*/  MOV R4, R3 ;  /* 0x0000000300047202 */ /* 0x000fe40000000f00 */
[----:B0-----:R-:W-:-:S02]  /*107d0*/  MOV R5, R36 ;  /* 0x0000002400057202 */ /* 0x001fc40000000f00 */
[----:B------:R-:W-:Y:S02]  /*107e0*/  F2FP.BF16.F32.PACK_AB R44, R69, R44 ;  /* 0x0000002c452c723e */ /* 0x000fe400000010ff */
[----:B------:R-:W-:Y:S01]  /*107f0*/  SEL R55, R52, R53, P0 ;  /* 0x0000003534377207 */ /* 0x000fe20000000000 */
[----:B------:R-:W-:Y:S01]  /*10800*/  IMAD.WIDE R36, R204, 0x2, R4 ;  /* 0x00000002cc247825 */ /* 0x000fe200078e0204 */
[----:B------:R-:W-:Y:S02]  /*10810*/  SEL R81, R11, R10, P0 ;  /* 0x0000000a0b517207 */ /* 0x000fe40000000000 */
[----:B------:R-:W-:Y:S02]  /*10820*/  SEL R72, R10, R11, P0 ;  /* 0x0000000b0a487207 */ /* 0x000fe40000000000 */
[----:B------:R-:W-:Y:S02]  /*10830*/  IADD3 R87, P5, R36, 0x40, RZ ;  /* 0x0000004024577810 */ /* 0x000fe40007fbe0ff */
[----:B------:R-:W-:-:S02]  /*10840*/  SEL R52, R53, R52, P0 ;  /* 0x0000003435347207 */ /* 0x000fc40000000000 */
[----:B------:R-:W-:Y:S02]  /*10850*/  LOP3.LUT R10, R87, 0x380, RZ, 0xc0, !PT ;  /* 0x00000380570a7812 */ /* 0x000fe400078ec0ff */
[----:B------:R-:W-:Y:S02]  /*10860*/  F2FP.BF16.F32.PACK_AB R41, R76, R41 ;  /* 0x000000294c29723e */ /* 0x000fe400000010ff */
[----:B------:R-:W-:Y:S02]  /*10870*/  F2FP.BF16.F32.PACK_AB R40, R77, R40 ;  /* 0x000000284d28723e */ /* 0x000fe400000010ff */
[----:B------:R-:W-:Y:S02]  /*10880*/  SEL R53, R49, R48, P0 ;  /* 0x0000003031357207 */ /* 0x000fe40000000000 */
[----:B------:R-:W-:Y:S02]  /*10890*/  F2FP.BF16.F32.PACK_AB R32, R85, R32 ;  /* 0x000000205520723e */ /* 0x000fe400000010ff */
[----:B------:R-:W-:-:S02]  /*108a0*/  F2FP.BF16.F32.PACK_AB R9, R116, R9 ;  /* 0x000000097409723e */ /* 0x000fc400000010ff */
[----:B------:R-:W-:Y:S02]  /*108b0*/  F2FP.BF16.F32.PACK_AB R8, R117, R8 ;  /* 0x000000087508723e */ /* 0x000fe400000010ff */
[----:B------:R-:W-:Y:S02]  /*108c0*/  SEL R48, R48, R49, P0 ;  /* 0x0000003130307207 */ /* 0x000fe40000000000 */
[----:B------:R-:W-:Y:S02]  /*108d0*/  F2FP.BF16.F32.PACK_AB R96, R89, R96 ;  /* 0x000000605960723e */ /* 0x000fe400000010ff */
[----:B------:R-:W-:Y:S02]  /*108e0*/  F2FP.BF16.F32.PACK_AB R64, R64, R65 ;  /* 0x000000414040723e */ /* 0x000fe400000010ff */
[----:B------:R-:W-:Y:S02]  /*108f0*/  F2FP.BF16.F32.PACK_AB R57, R56, R57 ;  /* 0x000000393839723e */ /* 0x000fe400000010ff */
[----:B------:R-:W-:-:S02]  /*10900*/  F2FP.BF16.F32.PACK_AB R33, R84, R33 ;  /* 0x000000215421723e */ /* 0x000fc400000010ff */
[----:B------:R-:W-:Y:S02]  /*10910*/  F2FP.BF16.F32.PACK_AB R13, R108, R13 ;  /* 0x0000000d6c0d723e */ /* 0x000fe400000010ff */
[----:B------:R-:W-:Y:S02]  /*10920*/  F2FP.BF16.F32.PACK_AB R12, R109, R12 ;  /* 0x0000000c6d0c723e */ /* 0x000fe400000010ff */
[----:B------:R-:W-:Y:S02]  /*10930*/  SEL R49, R45, R44, P0 ;  /* 0x0000002c2d317207 */ /* 0x000fe40000000000 */
[----:B------:R-:W-:Y:S02]  /*10940*/  IADD3 R85, P4, R36, 0x20, RZ ;  /* 0x0000002024557810 */ /* 0x000fe40007f9e0ff */
[----:B------:R-:W-:Y:S02]  /*10950*/  F2FP.BF16.F32.PACK_AB R28, R93, R28 ;  /* 0x0000001c5d1c723e */ /* 0x000fe400000010ff */
[----:B------:R-:W-:-:S02]  /*10960*/  SEL R44, R44, R45, P0 ;  /* 0x0000002d2c2c7207 */ /* 0x000fc40000000000 */
[----:B------:R-:W-:Y:S02]  /*10970*/  IADD3 R89, P6, R36, 0x60, RZ ;  /* 0x0000006024597810 */ /* 0x000fe40007fde0ff */
[----:B------:R-:W-:Y:S02]  /*10980*/  SHF.R.U64 R10, R10, 0x3, RZ ;  /* 0x000000030a0a7819 */ /* 0x000fe400000012ff */
[----:B------:R-:W-:Y:S02]  /*10990*/  F2FP.BF16.F32.PACK_AB R47, R54, R47 ;  /* 0x0000002f362f723e */ /* 0x000fe400000010ff */
[----:B------:R-:W-:Y:S02]  /*109a0*/  SEL R45, R41, R40, P0 ;  /* 0x00000028292d7207 */ /* 0x000fe40000000000 */
[----:B------:R-:W-:Y:S02]  /*109b0*/  IADD3 R93, P2, R36, 0x4020, RZ ;  /* 0x00004020245d7810 */ /* 0x000fe40007f5e0ff */
[----:B------:R-:W-:-:S02]  /*109c0*/  F2FP.BF16.F32.PACK_AB R42, R63, R42 ;  /* 0x0000002a3f2a723e */ /* 0x000fc400000010ff */
[----:B------:R-:W-:Y:S02]  /*109d0*/  F2FP.BF16.F32.PACK_AB R34, R71, R34 ;  /* 0x000000224722723e */ /* 0x000fe400000010ff */
[----:B------:R-:W-:Y:S02]  /*109e0*/  SEL R40, R40, R41, P0 ;  /* 0x0000002928287207 */ /* 0x000fe40000000000 */
[----:B------:R-:W-:Y:S02]  /*109f0*/  SEL R65, R9, R8, P0 ;  /* 0x0000000809417207 */ /* 0x000fe40000000000 */
[----:B------:R-:W-:Y:S02]  /*10a00*/  SEL R58, R8, R9, P0 ;  /* 0x00000009083a7207 */ /* 0x000fe40000000000 */
[----:B------:R-:W-:Y:S02]  /*10a10*/  F2FP.BF16.F32.PACK_AB R43, R62, R43 ;  /* 0x0000002b3e2b723e */ /* 0x000fe400000010ff */
[----:B------:R-:W-:-:S02]  /*10a20*/  SEL R41, R33, R32, P0 ;  /* 0x0000002021297207 */ /* 0x000fc40000000000 */
[----:B------:R-:W-:Y:S01]  /*10a30*/  SEL R38, R32, R33, P0 ;  /* 0x0000002120267207 */ /* 0x000fe20000000000 */
[----:B------:R-:W-:Y:S01]  /*10a40*/  IMAD.X R33, RZ, RZ, R37, P5 ;  /* 0x000000ffff217224 */ /* 0x000fe200028e0625 */
[----:B------:R-:W-:Y:S02]  /*10a50*/  SEL R63, R13, R12, P0 ;  /* 0x0000000c0d3f7207 */ /* 0x000fe40000000000 */
[----:B------:R-:W-:Y:S02]  /*10a60*/  SEL R56, R12, R13, P0 ;  /* 0x0000000d0c387207 */ /* 0x000fe40000000000 */
[----:B------:R-:W-:Y:S02]  /*10a70*/  SEL R71, R64, R57, P0 ;  /* 0x0000003940477207 */ /* 0x000fe40000000000 */
[----:B------:R-:W-:Y:S02]  /*10a80*/  LOP3.LUT R8, R85, 0x380, RZ, 0xc0, !PT ;  /* 0x0000038055087812 */ /* 0x000fe400078ec0ff */
[----:B------:R-:W-:-:S02]  /*10a90*/  F2FP.BF16.F32.PACK_AB R31, R78, R31 ;  /* 0x0000001f4e1f723e */ /* 0x000fc400000010ff */
[----:B------:R-:W-:Y:S02]  /*10aa0*/  F2FP.BF16.F32.PACK_AB R30, R79, R30 ;  /* 0x0000001e4f1e723e */ /* 0x000fe400000010ff */
[----:B------:R-:W-:Y:S02]  /*10ab0*/  SEL R64, R57, R64, P0 ;  /* 0x0000004039407207 */ /* 0x000fe40000000000 */
[----:B------:R-:W-:Y:S02]  /*10ac0*/  LOP3.LUT R12, R89, 0x380, RZ, 0xc0, !PT ;  /* 0x00000380590c7812 */ /* 0x000fe400078ec0ff */
[----:B------:R-:W-:Y:S02]  /*10ad0*/  LOP3.LUT R32, R10, R87, RZ, 0x3c, !PT ;  /* 0x000000570a207212 */ /* 0x000fe400078e3cff */
[----:B------:R-:W-:Y:S02]  /*10ae0*/  F2FP.BF16.F32.PACK_AB R97, R97, R104 ;  /* 0x000000686161723e */ /* 0x000fe400000010ff */
[----:B------:R-:W-:-:S02]  /*10af0*/  F2FP.BF16.F32.PACK_AB R35, R70, R35 ;  /* 0x000000234623723e */ /* 0x000fc400000010ff */
[----:B------:R-:W-:Y:S02]  /*10b00*/  F2FP.BF16.F32.PACK_AB R25, R94, R25 ;  /* 0x000000195e19723e */ /* 0x000fe400000010ff */
[----:B------:R-:W-:Y:S02]  /*10b10*/  F2FP.BF16.F32.PACK_AB R24, R95, R24 ;  /* 0x000000185f18723e */ /* 0x000fe400000010ff */
[----:B------:R-:W-:Y:S02]  /*10b20*/  SEL R57, R47, R46, P0 ;  /* 0x0000002e2f397207 */ /* 0x000fe40000000000 */
[----:B------:R-:W-:Y:S02]  /*10b30*/  LOP3.LUT R10, R93, 0x380, RZ, 0xc0, !PT ;  /* 0x000003805d0a7812 */ /* 0x000fe400078ec0ff */
[----:B------:R-:W-:Y:S02]  /*10b40*/  SEL R69, R80, R73, P0 ;  /* 0x0000004950457207 */ /* 0x000fe40000000000 */
[----:B------:R-:W-:-:S02]  /*10b50*/  SEL R46, R46, R47, P0 ;  /* 0x0000002f2e2e7207 */ /* 0x000fc40000000000 */
[----:B------:R-:W-:Y:S02]  /*10b60*/  SEL R80, R73, R80, P0 ;  /* 0x0000005049507207 */ /* 0x000fe40000000000 */
[----:B------:R-:W-:Y:S02]  /*10b70*/  SEL R47, R43, R42, P0 ;  /* 0x0000002a2b2f7207 */ /* 0x000fe40000000000 */
[----:B------:R-:W-:Y:S02]  /*10b80*/  SHF.R.U64 R8, R8, 0x3, RZ ;  /* 0x0000000308087819 */ /* 0x000fe400000012ff */
[----:B------:R-:W-:Y:S02]  /*10b90*/  SEL R42, R42, R43, P0 ;  /* 0x0000002b2a2a7207 */ /* 0x000fe40000000000 */
[----:B------:R-:W-:Y:S02]  /*10ba0*/  SEL R73, R31, R30, P0 ;  /* 0x0000001e1f497207 */ /* 0x000fe40000000000 */
[----:B------:R-:W-:Y:S01]  /*10bb0*/  SEL R62, R30, R31, P0 ;  /* 0x0000001f1e3e7207 */ /* 0x000fe20000000000 */
[----:B------:R-:W-:Y:S01]  /*10bc0*/  IMAD.X R31, RZ, RZ, R37, P6 ;  /* 0x000000ffff1f7224 */ /* 0x000fe200030e0625 */
[----:B------:R-:W-:-:S02]  /*10bd0*/  IADD3 R91, P1, R36, 0x4000, RZ ;  /* 0x00004000245b7810 */ /* 0x000fc40007f3e0ff */
[----:B------:R-:W-:Y:S02]  /*10be0*/  SHF.R.U64 R12, R12, 0x3, RZ ;  /* 0x000000030c0c7819 */ /* 0x000fe400000012ff */
[----:B------:R-:W-:Y:S02]  /*10bf0*/  F2FP.BF16.F32.PACK_AB R20, R101, R20 ;  /* 0x000000146514723e */ /* 0x000fe400000010ff */
[----:B------:R-:W-:Y:S02]  /*10c00*/  SEL R67, R97, R96, P0 ;  /* 0x0000006061437207 */ /* 0x000fe40000000000 */
[----:B------:R-:W-:Y:S02]  /*10c10*/  SEL R43, R35, R34, P0 ;  /* 0x00000022232b7207 */ /* 0x000fe40000000000 */
[----:B------:R-:W-:Y:S01]  /*10c20*/  SEL R60, R34, R35, P0 ;  /* 0x00000023223c7207 */ /* 0x000fe20000000000 */
[----:B------:R-:W-:Y:S01]  /*10c30*/  IMAD.X R35, RZ, RZ, R37, P4 ;  /* 0x000000ffff237224 */ /* 0x000fe200020e0625 */
[----:B------:R-:W-:-:S02]  /*10c40*/  SEL R77, R25, R24, P0 ;  /* 0x00000018194d7207 */ /* 0x000fc40000000000 */
[----:B------:R-:W-:Y:S01]  /*10c50*/  SEL R68, R24, R25, P0 ;  /* 0x0000001918447207 */ /* 0x000fe20000000000 */
[----:B------:R-:W-:Y:S01]  /*10c60*/  IMAD.X R25, RZ, RZ, R37, P2 ;  /* 0x000000ffff197224 */ /* 0x000fe200010e0625 */
[----:B------:R-:W-:Y:S02]  /*10c70*/  IADD3 R95, P3, R36, 0x4040, RZ ;  /* 0x00004040245f7810 */ /* 0x000fe40007f7e0ff */
[----:B------:R-:W-:Y:S02]  /*10c80*/  SHF.R.U64 R10, R10, 0x3, RZ ;  /* 0x000000030a0a7819 */ /* 0x000fe400000012ff */
[----:B------:R-:W-:Y:S02]  /*10c90*/  F2FP.BF16.F32.PACK_AB R15, R102, R15 ;  /* 0x0000000f660f723e */ /* 0x000fe400000010ff */
[----:B------:R-:W-:Y:S02]  /*10ca0*/  F2FP.BF16.F32.PACK_AB R14, R103, R14 ;  /* 0x0000000e670e723e */ /* 0x000fe400000010ff */
[----:B------:R-:W-:-:S02]  /*10cb0*/  SEL R96, R96, R97, P0 ;  /* 0x0000006160607207 */ /* 0x000fc40000000000 */
[C---:B------:R-:W-:Y:S02]  /*10cc0*/  IADD3 R101, P6, R36.reuse, 0x8020, RZ ;  /* 0x0000802024657810 */ /* 0x040fe40007fde0ff */
[C---:B------:R-:W-:Y:S02]  /*10cd0*/  IADD3 R97, P4, R36.reuse, 0x4060, RZ ;  /* 0x0000406024617810 */ /* 0x040fe40007f9e0ff */
[----:B------:R-:W-:Y:S01]  /*10ce0*/  IADD3 R105, P2, R36, 0x8060, RZ ;  /* 0x0000806024697810 */ /* 0x000fe20007f5e0ff */
[----:B------:R-:W-:Y:S01]  /*10cf0*/  IMAD.X R13, RZ, RZ, R37, P6 ;  /* 0x000000ffff0d7224 */ /* 0x000fe200030e0625 */
[----:B------:R-:W-:Y:S02]  /*10d00*/  LOP3.LUT R34, R8, R85, RZ, 0x3c, !PT ;  /* 0x0000005508227212 */ /* 0x000fe400078e3cff */
[----:B------:R-:W-:Y:S02]  /*10d10*/  F2FP.BF16.F32.PACK_AB R29, R92, R29 ;  /* 0x0000001d5c1d723e */ /* 0x000fe400000010ff */
[----:B------:R-:W-:-:S02]  /*10d20*/  LOP3.LUT R30, R12, R89, RZ, 0x3c, !PT ;  /* 0x000000590c1e7212 */ /* 0x000fc400078e3cff */
[----:B------:R-:W-:Y:S02]  /*10d30*/  LOP3.LUT R8, R91, 0x380, RZ, 0xc0, !PT ;  /* 0x000003805b087812 */ /* 0x000fe400078ec0ff */
[----:B------:R-:W-:Y:S02]  /*10d40*/  LOP3.LUT R12, R95, 0x380, RZ, 0xc0, !PT ;  /* 0x000003805f0c7812 */ /* 0x000fe400078ec0ff */
[----:B------:R-:W-:Y:S02]  /*10d50*/  LOP3.LUT R24, R10, R93, RZ, 0x3c, !PT ;  /* 0x0000005d0a187212 */ /* 0x000fe400078e3cff */
[----:B------:R-:W-:Y:S02]  /*10d60*/  SEL R79, R15, R14, P0 ;  /* 0x0000000e0f4f7207 */ /* 0x000fe40000000000 */
[----:B------:R-:W-:Y:S02]  /*10d70*/  SEL R70, R14, R15, P0 ;  /* 0x0000000f0e467207 */ /* 0x000fe40000000000 */
[----:B------:R-:W-:-:S02]  /*10d80*/  LOP3.LUT R11, R36, 0x380, RZ, 0xc0, !PT ;  /* 0x00000380240b7812 */ /* 0x000fc400078ec0ff */
[----:B------:R-:W-:Y:S02]  /*10d90*/  LOP3.LUT R10, R101, 0x380, RZ, 0xc0, !PT ;  /* 0x00000380650a7812 */ /* 0x000fe400078ec0ff */
[----:B------:R-:W-:Y:S02]  /*10da0*/  LOP3.LUT R14, R97, 0x380, RZ, 0xc0, !PT ;  /* 0x00000380610e7812 */ /* 0x000fe400078ec0ff */
[----:B------:R-:W-:Y:S02]  /*10db0*/  LOP3.LUT R76, R105, 0x380, RZ, 0xc0, !PT ;  /* 0x00000380694c7812 */ /* 0x000fe400078ec0ff */
[----:B------:R-:W-:Y:S02]  /*10dc0*/  F2FP.BF16.F32.PACK_AB R27, R86, R27 ;  /* 0x0000001b561b723e */ /* 0x000fe400000010ff */
[----:B------:R-:W-:Y:S02]  /*10dd0*/  SEL R59, R29, R28, P0 ;  /* 0x0000001c1d3b7207 */ /* 0x000fe40000000000 */
[----:B------:R-:W-:Y:S01]  /*10de0*/  SEL R50, R28, R29, P0 ;  /* 0x0000001d1c327207 */ /* 0x000fe20000000000 */
[----:B------:R-:W-:Y:S01]  /*10df0*/  IMAD.X R29, RZ, RZ, R37, P1 ;  /* 0x000000ffff1d7224 */ /* 0x000fe200008e0625 */
[----:B------:R-:W-:-:S02]  /*10e00*/  SHF.R.U64 R8, R8, 0x3, RZ ;  /* 0x0000000308087819 */ /* 0x000fc400000012ff */
[----:B------:R-:W-:Y:S02]  /*10e10*/  F2FP.BF16.F32.PACK_AB R21, R100, R21 ;  /* 0x000000156415723e */ /* 0x000fe400000010ff */
[----:B------:R-:W-:Y:S02]  /*10e20*/  IADD3 R99, P5, R36, 0x8000, RZ ;  /* 0x0000800024637810 */ /* 0x000fe40007fbe0ff */
[----:B------:R-:W-:Y:S02]  /*10e30*/  SHF.R.U64 R12, R12, 0x3, RZ ;  /* 0x000000030c0c7819 */ /* 0x000fe400000012ff */
[----:B------:R-:W-:Y:S01]  /*10e40*/  IADD3 R103, P1, R36, 0x8040, RZ ;  /* 0x0000804024677810 */ /* 0x000fe20007f3e0ff */
[--C-:B------:R-:W-:Y:S01]  /*10e50*/  IMAD.X R15, RZ, RZ, R37.reuse, P5 ;  /* 0x000000ffff0f7224 */ /* 0x100fe200028e0625 */
[----:B------:R-:W-:Y:S02]  /*10e60*/  SHF.R.U64 R11, R11, 0x3, RZ ;  /* 0x000000030b0b7819 */ /* 0x000fe400000012ff */
[----:B------:R-:W-:Y:S01]  /*10e70*/  SHF.R.U64 R10, R10, 0x3, RZ ;  /* 0x000000030a0a7819 */ /* 0x000fe200000012ff */
[----:B------:R-:W-:Y:S01]  /*10e80*/  IMAD.X R9, RZ, RZ, R37, P1 ;  /* 0x000000ffff097224 */ /* 0x000fe200008e0625 */
[----:B------:R-:W-:-:S02]  /*10e90*/  SHF.R.U64 R14, R14, 0x3, RZ ;  /* 0x000000030e0e7819 */ /* 0x000fc400000012ff */
[----:B------:R-:W-:Y:S02]  /*10ea0*/  SHF.R.U64 R76, R76, 0x3, RZ ;  /* 0x000000034c4c7819 */ /* 0x000fe400000012ff */
[----:B------:R-:W-:Y:S02]  /*10eb0*/  F2FP.BF16.F32.PACK_AB R132, R132, R133 ;  /* 0x000000858484723e */ /* 0x000fe400000010ff */
[----:B------:R-:W-:Y:S02]  /*10ec0*/  F2FP.BF16.F32.PACK_AB R131, R130, R131 ;  /* 0x000000838283723e */ /* 0x000fe400000010ff */
[----:B------:R-:W-:Y:S02]  /*10ed0*/  SEL R75, R27, R26, P0 ;  /* 0x0000001a1b4b7207 */ /* 0x000fe40000000000 */
[----:B------:R-:W-:Y:S01]  /*10ee0*/  SEL R66, R26, R27, P0 ;  /* 0x0000001b1a427207 */ /* 0x000fe20000000000 */
[----:B------:R-:W-:Y:S01]  /*10ef0*/  IMAD.X R27, RZ, RZ, R37, P3 ;  /* 0x000000ffff1b7224 */ /* 0x000fe200018e0625 */
[----:B------:R-:W-:-:S02]  /*10f00*/  LOP3.LUT R28, R8, R91, RZ, 0x3c, !PT ;  /* 0x0000005b081c7212 */ /* 0x000fc400078e3cff */
[----:B------:R-:W-:Y:S02]  /*10f10*/  SEL R61, R21, R20, P0 ;  /* 0x00000014153d7207 */ /* 0x000fe40000000000 */
[----:B------:R-:W-:Y:S01]  /*10f20*/  SEL R54, R20, R21, P0 ;  /* 0x0000001514367207 */ /* 0x000fe20000000000 */
[--C-:B------:R-:W-:Y:S01]  /*10f30*/  IMAD.X R21, RZ, RZ, R37.reuse, P4 ;  /* 0x000000ffff157224 */ /* 0x100fe200020e0625 */
[----:B------:R-:W-:Y:S02]  /*10f40*/  LOP3.LUT R26, R12, R95, RZ, 0x3c, !PT ;  /* 0x0000005f0c1a7212 */ /* 0x000fe400078e3cff */
[----:B------:R-:W-:Y:S02]  /*10f50*/  LOP3.LUT R8, R99, 0x380, RZ, 0xc0, !PT ;  /* 0x0000038063087812 */ /* 0x000fe400078ec0ff */
[----:B------:R-:W-:Y:S01]  /*10f60*/  LOP3.LUT R36, R11, R36, RZ, 0x3c, !PT ;  /* 0x000000240b247212 */ /* 0x000fe200078e3cff */
[----:B------:R-:W-:Y:S01]  /*10f70*/  IMAD.X R11, RZ, RZ, R37, P2 ;  /* 0x000000ffff0b7224 */ /* 0x000fe200010e0625 */
[----:B------:R-:W-:-:S02]  /*10f80*/  LOP3.LUT R74, R103, 0x380, RZ, 0xc0, !PT ;  /* 0x00000380674a7812 */ /* 0x000fc400078ec0ff */
[----:B------:R-:W-:Y:S02]  /*10f90*/  LOP3.LUT R12, R10, R101, RZ, 0x3c, !PT ;  /* 0x000000650a0c7212 */ /* 0x000fe400078e3cff */
[----:B------:R-:W-:Y:S02]  /*10fa0*/  LOP3.LUT R20, R14, R97, RZ, 0x3c, !PT ;  /* 0x000000610e147212 */ /* 0x000fe400078e3cff */
[----:B------:R-:W-:Y:S02]  /*10fb0*/  LOP3.LUT R10, R76, R105, RZ, 0x3c, !PT ;  /* 0x000000694c0a7212 */ /* 0x000fe400078e3cff */
[----:B------:R-:W-:Y:S02]  /*10fc0*/  SEL R7, R132, R131, P0 ;  /* 0x0000008384077207 */ /* 0x000fe40000000000 */
[----:B------:R-:W-:Y:S02]  /*10fd0*/  SHF.R.U64 R8, R8, 0x3, RZ ;  /* 0x0000000308087819 */ /* 0x000fe400000012ff */
[----:B------:R-:W-:-:S02]  /*10fe0*/  SHF.R.U64 R74, R74, 0x3, RZ ;  /* 0x000000034a4a7819 */ /* 0x000fc400000012ff */
[----:B------:R-:W-:Y:S02]  /*10ff0*/  F2FP.BF16.F32.PACK_AB R128, R128, R129 ;  /* 0x000000818080723e */ /* 0x000fe400000010ff */
[----:B------:R-:W-:Y:S02]  /*11000*/  F2FP.BF16.F32.PACK_AB R127, R126, R127 ;  /* 0x0000007f7e7f723e */ /* 0x000fe400000010ff */
[----:B------:R-:W-:Y:S02]  /*11010*/  MOV R82, R20 ;  /* 0x0000001400527202 */ /* 0x000fe40000000f00 */
[----:B------:R-:W-:Y:S02]  /*11020*/  F2FP.BF16.F32.PACK_AB R124, R124, R125 ;  /* 0x0000007d7c7c723e */ /* 0x000fe400000010ff */
[----:B------:R-:W-:Y:S02]  /*11030*/  F2FP.BF16.F32.PACK_AB R123, R122, R123 ;  /* 0x0000007b7a7b723e */ /* 0x000fe400000010ff */
[----:B------:R-:W-:-:S02]  /*11040*/  MOV R21, R10 ;  /* 0x0000000a00157202 */ /* 0x000fc40000000f00 */
[----:B------:R-:W-:Y:S02]  /*11050*/  LOP3.LUT R14, R8, R99, RZ, 0x3c, !PT ;  /* 0x00000063080e7212 */ /* 0x000fe400078e3cff */
[----:B------:R-:W-:Y:S02]  /*11060*/  SEL R132, R131, R132, P0 ;  /* 0x0000008483847207 */ /* 0x000fe40000000000 */
[----:B------:R-:W-:Y:S02]  /*11070*/  LOP3.LUT R8, R74, R103, RZ, 0x3c, !PT ;  /* 0x000000674a087212 */ /* 0x000fe400078e3cff */
[----:B------:R-:W-:Y:S02]  /*11080*/  SEL R39, R128, R127, P0 ;  /* 0x0000007f80277207 */ /* 0x000fe40000000000 */
[----:B------:R-:W-:Y:S02]  /*11090*/  SEL R128, R127, R128, P0 ;  /* 0x000000807f807207 */ /* 0x000fe40000000000 */
[----:B------:R-:W-:-:S02]  /*110a0*/  SEL R51, R124, R123, P0 ;  /* 0x0000007b7c337207 */ /* 0x000fc40000000000 */
[----:B------:R-:W-:Y:S02]  /*110b0*/  SEL R124, R123, R124, P0 ;  /* 0x0000007c7b7c7207 */ /* 0x000fe40000000000 */
[----:B------:R-:W-:Y:S02]  /*110c0*/  MOV R74, R8 ;  /* 0x00000008004a7202 */ /* 0x000fe40000000f00 */
[----:B------:R-:W-:Y:S02]  /*110d0*/  SEL R83, R118, R119, P0 ;  /* 0x0000007776537207 */ /* 0x000fe40000000000 */
[----:B------:R-:W-:Y:S02]  /*110e0*/  SEL R118, R119, R118, P0 ;  /* 0x0000007677767207 */ /* 0x000fe40000000000 */
[----:B------:R-:W-:Y:S02]  /*110f0*/  MOV R90, R36 ;  /* 0x00000024005a7202 */ /* 0x000fe40000000f00 */
[----:B------:R-:W-:Y:S01]  /*11100*/  MOV R78, R14 ;  /* 0x0000000e004e7202 */ /* 0x000fe20000000f00 */
[----:B--2---:R0:W-:Y:S01]  /*11110*/  SHFL.IDX PT, R10, R7, R6, 0x1c1f ;  /* 0x001c1f06070a7589 */ /* 0x0041e200000e0000 */
[----:B------:R-:W-:-:S02]  /*11120*/  MOV R76, R12 ;  /* 0x0000000c004c7202 */ /* 0x000fc40000000f00 */
[----:B------:R-:W-:Y:S01]  /*11130*/  MOV R89, R34 ;  /* 0x0000002200597202 */ /* 0x000fe20000000f00 */
[----:B------:R-:W-:Y:S01]  /*11140*/  SHFL.IDX PT, R67, R67, R6, 0x1c1f ;  /* 0x001c1f0643437589 */ /* 0x000fe200000e0000 */
[----:B------:R-:W-:Y:S02]  /*11150*/  MOV R85, R24 ;  /* 0x0000001800557202 */ /* 0x000fe40000000f00 */
[----:B------:R-:W-:Y:S01]  /*11160*/  MOV R84, R26 ;  /* 0x0000001a00547202 */ /* 0x000fe20000000f00 */
[----:B------:R-:W-:Y:S01]  /*11170*/  SHFL.IDX PT, R39, R39, R6, 0x1c1f ;  /* 0x001c1f0627277589 */ /* 0x000fe200000e0000 */
[----:B------:R-:W-:Y:S02]  /*11180*/  MOV R88, R32 ;  /* 0x0000002000587202 */ /* 0x000fe40000000f00 */
[----:B0-----:R-:W-:Y:S01]  /*11190*/  LOP3.LUT R7, R6, 0x2, RZ, 0x3c, !PT ;  /* 0x0000000206077812 */ /* 0x001fe200078e3cff */
[----:B------:R-:W-:Y:S01]  /*111a0*/  SHFL.IDX PT, R69, R69, R6, 0x1c1f ;  /* 0x001c1f0645457589 */ /* 0x000fe200000e0000 */
[----:B------:R-:W-:-:S02]  /*111b0*/  MOV R87, R30 ;  /* 0x0000001e00577202 */ /* 0x000fc40000000f00 */
[----:B------:R-:W-:Y:S01]  /*111c0*/  MOV R86, R28 ;  /* 0x0000001c00567202 */ /* 0x000fe20000000f00 */
[----:B------:R-:W0:Y:S01]  /*111d0*/  SHFL.IDX PT, R9, R132, R7, 0x1c1f ;  /* 0x001c1f0784097589 */ /* 0x000e2200000e0000 */
[----:B------:R-:W-:-:S03]  /*111e0*/  PLOP3.LUT P2, PT, PT, PT, UP0, 0x80, 0x0 ;  /* 0x000000000000781c */ /* 0x000fc60003f4f008 */
[----:B------:R-:W1:Y:S04]  /*111f0*/  SHFL.IDX PT, R96, R96, R7, 0x1c1f ;  /* 0x001c1f0760607589 */ /* 0x000e6800000e0000 */
[----:B------:R-:W2:Y:S04]  /*11200*/  SHFL.IDX PT, R128, R128, R7, 0x1c1f ;  /* 0x001c1f0780807589 */ /* 0x000ea800000e0000 */
[----:B------:R-:W3:Y:S04]  /*11210*/  SHFL.IDX PT, R80, R80, R7, 0x1c1f ;  /* 0x001c1f0750507589 */ /* 0x000ee800000e0000 */
[----:B------:R-:W-:Y:S04]  /*11220*/  SHFL.IDX PT, R51, R51, R6, 0x1c1f ;  /* 0x001c1f0633337589 */ /* 0x000fe800000e0000 */
[----:B------:R-:W-:Y:S04]  /*11230*/  SHFL.IDX PT, R71, R71, R6, 0x1c1f ;  /* 0x001c1f0647477589 */ /* 0x000fe800000e0000 */
[----:B------:R-:W4:Y:S01]  /*11240*/  SHFL.IDX PT, R124, R124, R7, 0x1c1f ;  /* 0x001c1f077c7c7589 */ /* 0x000f2200000e0000 */
[----:B0-----:R-:W-:-:S02]  /*11250*/  SEL R8, R10, R9, P0 ;  /* 0x000000090a087207 */ /* 0x001fc40000000000 */
[----:B------:R-:W-:Y:S01]  /*11260*/  SEL R10, R9, R10, P0 ;  /* 0x0000000a090a7207 */ /* 0x000fe20000000000 */
[----:B------:R-:W0:Y:S01]  /*11270*/  SHFL.IDX PT, R64, R64, R7, 0x1c1f ;  /* 0x001c1f0740407589 */ /* 0x000e2200000e0000 */
[----:B-1----:R-:W-:Y:S02]  /*11280*/  SEL R9, R67, R96, P0 ;  /* 0x0000006043097207 */ /* 0x002fe40000000000 */
[----:B------:R-:W-:Y:S01]  /*11290*/  SEL R11, R96, R67, P0 ;  /* 0x00000043600b7207 */ /* 0x000fe20000000000 */
[----:B------:R-:W-:Y:S01]  /*112a0*/  SHFL.IDX PT, R55, R55, R6, 0x1c1f ;  /* 0x001c1f0637377589 */ /* 0x000fe200000e0000 */
[----:B--2---:R-:W-:Y:S02]  /*112b0*/  SEL R12, R39, R128, P0 ;  /* 0x00000080270c7207 */ /* 0x004fe40000000000 */
[----:B------:R-:W-:Y:S01]  /*112c0*/  SEL R14, R128, R39, P0 ;  /* 0x00000027800e7207 */ /* 0x000fe20000000000 */
[----:B------:R-:W-:Y:S01]  /*112d0*/  SHFL.IDX PT, R57, R57, R6, 0x1c1f ;  /* 0x001c1f0639397589 */ /* 0x000fe200000e0000 */
[----:B---3--:R-:W-:-:S02]  /*112e0*/  SEL R13, R69, R80, P0 ;  /* 0x00000050450d7207 */ /* 0x008fc40000000000 */
[----:B------:R-:W-:Y:S01]  /*112f0*/  SEL R15, R80, R69, P0 ;  /* 0x00000045500f7207 */ /* 0x000fe20000000000 */
[----:B------:R-:W1:Y:S04]  /*11300*/  SHFL.IDX PT, R52, R52, R7, 0x1c1f ;  /* 0x001c1f0734347589 */ /* 0x000e6800000e0000 */
[----:B------:R-:W2:Y:S04]  /*11310*/  SHFL.IDX PT, R46, R46, R7, 0x1c1f ;  /* 0x001c1f072e2e7589 */ /* 0x000ea800000e0000 */
[----:B------:R-:W-:Y:S01]  /*11320*/  SHFL.IDX PT, R53, R53, R6, 0x1c1f ;  /* 0x001c1f0635357589 */ /* 0x000fe200000e0000 */
[----:B----4-:R-:W-:-:S02]  /*11330*/  SEL R24, R51, R124, P0 ;  /* 0x0000007c33187207 */ /* 0x010fc40000000000 */
[----:B------:R-:W-:Y:S01]  /*11340*/  SEL R26, R124, R51, P0 ;  /* 0x000000337c1a7207 */ /* 0x000fe20000000000 */
[----:B------:R-:W-:Y:S01]  /*11350*/  SHFL.IDX PT, R47, R47, R6, 0x1c1f ;  /* 0x001c1f062f2f7589 */ /* 0x000fe200000e0000 */
[----:B0-----:R-:W-:Y:S02]  /*11360*/  SEL R25, R71, R64, P0 ;  /* 0x0000004047197207 */ /* 0x001fe40000000000 */
[----:B------:R-:W-:Y:S01]  /*11370*/  SEL R27, R64, R71, P0 ;  /* 0x00000047401b7207 */ /* 0x000fe20000000000 */
[----:B------:R-:W0:Y:S04]  /*11380*/  SHFL.IDX PT, R48, R48, R7, 0x1c1f ;  /* 0x001c1f0730307589 */ /* 0x000e2800000e0000 */
[----:B------:R-:W3:Y:S04]  /*11390*/  SHFL.IDX PT, R42, R42, R7, 0x1c1f ;  /* 0x001c1f072a2a7589 */ /* 0x000ee800000e0000 */
[----:B------:R-:W-:Y:S01]  /*113a0*/  SHFL.IDX PT, R49, R49, R6, 0x1c1f ;  /* 0x001c1f0631317589 */ /* 0x000fe200000e0000 */
[----:B-1----:R-:W-:-:S02]  /*113b0*/  SEL R28, R55, R52, P0 ;  /* 0x00000034371c7207 */ /* 0x002fc40000000000 */
[----:B------:R-:W-:Y:S01]  /*113c0*/  SEL R30, R52, R55, P0 ;  /* 0x00000037341e7207 */ /* 0x000fe20000000000 */
[----:B------:R-:W-:Y:S01]  /*113d0*/  SHFL.IDX PT, R43, R43, R6, 0x1c1f ;  /* 0x001c1f062b2b7589 */ /* 0x000fe200000e0000 */
[----:B--2---:R-:W-:Y:S02]  /*113e0*/  SEL R29, R57, R46, P0 ;  /* 0x0000002e391d7207 */ /* 0x004fe40000000000 */
[----:B------:R-:W-:Y:S01]  /*113f0*/  SEL R31, R46, R57, P0 ;  /* 0x000000392e1f7207 */ /* 0x000fe20000000000 */
[----:B------:R-:W1:Y:S04]  /*11400*/  SHFL.IDX PT, R44, R44, R7, 0x1c1f ;  /* 0x001c1f072c2c7589 */ /* 0x000e6800000e0000 */
[----:B------:R-:W2:Y:S01]  /*11410*/  SHFL.IDX PT, R60, R60, R7, 0x1c1f ;  /* 0x001c1f073c3c7589 */ /* 0x000ea200000e0000 */
[----:B------:R-:W-:Y:S01]  /*11420*/  BAR.SYNC.DEFER_BLOCKING 0x1, 0x100 ;  /* 0x0044000000007b1d */ /* 0x000fe20000010000 */
[----:B0-----:R-:W-:-:S02]  /*11430*/  SEL R32, R53, R48, P0 ;  /* 0x0000003035207207 */ /* 0x001fc40000000000 */
[----:B------:R-:W-:Y:S02]  /*11440*/  SEL R34, R48, R53, P0 ;  /* 0x0000003530227207 */ /* 0x000fe40000000000 */
[----:B---3--:R-:W-:Y:S02]  /*11450*/  SEL R33, R47, R42, P0 ;  /* 0x0000002a2f217207 */ /* 0x008fe40000000000 */
[----:B------:R-:W-:Y:S01]  /*11460*/  SEL R35, R42, R47, P0 ;  /* 0x0000002f2a237207 */ /* 0x000fe20000000000 */
[----:B------:R-:W-:Y:S04]  /*11470*/  SHFL.IDX PT, R45, R45, R6, 0x1c1f ;  /* 0x001c1f062d2d7589 */ /* 0x000fe800000e0000 */
[----:B------:R-:W-:Y:S04]  /*11480*/  SHFL.IDX PT, R73, R73, R6, 0x1c1f ;  /* 0x001c1f0649497589 */ /* 0x000fe800000e0000 */
[----:B------:R-:W-:Y:S01]  /*11490*/  SHFL.IDX PT, R40, R40, R7, 0x1c1f ;  /* 0x001c1f0728287589 */ /* 0x000fe200000e0000 */
[----:B-1----:R-:W-:-:S03]  /*114a0*/  SEL R36, R49, R44, P0 ;  /* 0x0000002c31247207 */ /* 0x002fc60000000000 */
[----:B------:R-:W-:Y:S01]  /*114b0*/  SHFL.IDX PT, R62, R62, R7, 0x1c1f ;  /* 0x001c1f073e3e7589 */ /* 0x000fe200000e0000 */
[----:B--2---:R-:W-:Y:S02]  /*114c0*/  SEL R37, R43, R60, P0 ;  /* 0x0000003c2b257207 */ /* 0x004fe40000000000 */
[----:B------:R-:W-:Y:S01]  /*114d0*/  SEL R39, R60, R43, P0 ;  /* 0x0000002b3c277207 */ /* 0x000fe20000000000 */
[----:B------:R-:W-:Y:S04]  /*114e0*/  SHFL.IDX PT, R41, R41, R6, 0x1c1f ;  /* 0x001c1f0629297589 */ /* 0x000fe800000e0000 */
[----:B------:R-:W-:Y:S04]  /*114f0*/  SHFL.IDX PT, R59, R59, R6, 0x1c1f ;  /* 0x001c1f063b3b7589 */ /* 0x000fe800000e0000 */
[----:B------:R-:W-:Y:S04]  /*11500*/  SHFL.IDX PT, R75, R75, R6, 0x1c1f ;  /* 0x001c1f064b4b7589 */ /* 0x000fe800000e0000 */
[----:B------:R0:W-:Y:S04]  /*11510*/  SHFL.IDX PT, R20, R38, R7, 0x1c1f ;  /* 0x001c1f0726147589 */ /* 0x0001e800000e0000 */
[----:B------:R-:W1:Y:S04]  /*11520*/  SHFL.IDX PT, R50, R50, R7, 0x1c1f ;  /* 0x001c1f0732327589 */ /* 0x000e6800000e0000 */
[----:B------:R-:W-:Y:S01]  /*11530*/  SHFL.IDX PT, R66, R66, R7, 0x1c1f ;  /* 0x001c1f0742427589 */ /* 0x000fe200000e0000 */
[----:B0-----:R-:W-:-:S03]  /*11540*/  SEL R38, R44, R49, P0 ;  /* 0x000000312c267207 */ /* 0x001fc60000000000 */
[----:B------:R-:W-:Y:S04]  /*11550*/  SHFL.IDX PT, R61, R61, R6, 0x1c1f ;  /* 0x001c1f063d3d7589 */ /* 0x000fe800000e0000 */
[----:B------:R-:W-:Y:S04]  /*11560*/  SHFL.IDX PT, R77, R77, R6, 0x1c1f ;  /* 0x001c1f064d4d7589 */ /* 0x000fe800000e0000 */
[----:B------:R-:W0:Y:S04]  /*11570*/  SHFL.IDX PT, R54, R54, R7, 0x1c1f ;  /* 0x001c1f0736367589 */ /* 0x000e2800000e0000 */
[----:B------:R-:W2:Y:S04]  /*11580*/  SHFL.IDX PT, R68, R68, R7, 0x1c1f ;  /* 0x001c1f0744447589 */ /* 0x000ea800000e0000 */
[----:B------:R-:W-:Y:S01]  /*11590*/  SHFL.IDX PT, R79, R79, R6, 0x1c1f ;  /* 0x001c1f064f4f7589 */ /* 0x000fe200000e0000 */
[----:B-1----:R-:W-:-:S02]  /*115a0*/  SEL R48, R59, R50, P0 ;  /* 0x000000323b307207 */ /* 0x002fc40000000000 */
[----:B------:R-:W-:Y:S01]  /*115b0*/  SEL R50, R50, R59, P0 ;  /* 0x0000003b32327207 */ /* 0x000fe20000000000 */
[----:B------:R-:W1:Y:S04]  /*115c0*/  SHFL.IDX PT, R70, R70, R7, 0x1c1f ;  /* 0x001c1f0746467589 */ /* 0x000e6800000e0000 */
[----:B------:R-:W-:Y:S04]  /*115d0*/  SHFL.IDX PT, R63, R63, R6, 0x1c1f ;  /* 0x001c1f063f3f7589 */ /* 0x000fe800000e0000 */
[----:B------:R-:W-:Y:S04]  /*115e0*/  SHFL.IDX PT, R81, R81, R6, 0x1c1f ;  /* 0x001c1f0651517589 */ /* 0x000fe800000e0000 */
[----:B------:R-:W-:Y:S01]  /*115f0*/  SHFL.IDX PT, R56, R56, R7, 0x1c1f ;  /* 0x001c1f0738387589 */ /* 0x000fe200000e0000 */
[----:B0-----:R-:W-:-:S02]  /*11600*/  SEL R52, R61, R54, P0 ;  /* 0x000000363d347207 */ /* 0x001fc40000000000 */
[----:B------:R-:W-:Y:S01]  /*11610*/  SEL R54, R54, R61, P0 ;  /* 0x0000003d36367207 */ /* 0x000fe20000000000 */
[----:B------:R-:W-:Y:S01]  /*11620*/  SHFL.IDX PT, R72, R72, R7, 0x1c1f ;  /* 0x001c1f0748487589 */ /* 0x000fe200000e0000 */
[----:B--2---:R-:W-:Y:S02]  /*11630*/  SEL R49, R77, R68, P0 ;  /* 0x000000444d317207 */ /* 0x004fe40000000000 */
[----:B------:R-:W-:Y:S01]  /*11640*/  SEL R51, R68, R77, P0 ;  /* 0x0000004d44337207 */ /* 0x000fe20000000000 */
[----:B------:R-:W-:Y:S04]  /*11650*/  SHFL.IDX PT, R65, R65, R6, 0x1c1f ;  /* 0x001c1f0641417589 */ /* 0x000fe800000e0000 */
[----:B------:R0:W-:Y:S01]  /*11660*/  SHFL.IDX PT, R83, R83, R6, 0x1c1f ;  /* 0x001c1f0653537589 */ /* 0x0001e200000e0000 */
[----:B-1----:R-:W-:-:S02]  /*11670*/  SEL R53, R79, R70, P0 ;  /* 0x000000464f357207 */ /* 0x002fc40000000000 */
[----:B------:R-:W-:Y:S01]  /*11680*/  SEL R55, R70, R79, P0 ;  /* 0x0000004f46377207 */ /* 0x000fe20000000000 */
[----:B------:R-:W-:Y:S04]  /*11690*/  SHFL.IDX PT, R58, R58, R7, 0x1c1f ;  /* 0x001c1f073a3a7589 */ /* 0x000fe800000e0000 */
[----:B------:R1:W2:Y:S01]  /*116a0*/  SHFL.IDX PT, R118, R118, R7, 0x1c1f ;  /* 0x001c1f0776767589 */ /* 0x0002a200000e0000 */
[----:B0-----:R-:W-:-:S03]  /*116b0*/  IMAD.U32 R6, RZ, RZ, UR6 ;  /* 0x00000006ff067e24 */ /* 0x001fc6000f8e00ff */
[----:B------:R0:W-:Y:S04]  /*116c0*/  STSM.16.M88.4 [R90], R8 ;  /* 0x000000085a007844 */ /* 0x0001e80000000200 */
[----:B------:R3:W-:Y:S01]  /*116d0*/  STSM.16.M88.4 [R89], R12 ;  /* 0x0000000c59007844 */ /* 0x0007e20000000200 */
[----:B-1----:R-:W-:Y:S01]  /*116e0*/  IMAD.U32 R7, RZ, RZ, UR7 ;  /* 0x00000007ff077e24 */ /* 0x002fe2000f8e00ff */
[----:B------:R-:W-:Y:S02]  /*116f0*/  ULDC.64 UR6, c[0x0][0xc08] ;  /* 0x0003020000067ab9 */ /* 0x000fe40000000a00 */
[----:B------:R2:W-:Y:S04]  /*11700*/  STSM.16.M88.4 [R88], R24 ;  /* 0x0000001858007844 */ /* 0x0005e80000000200 */
[----:B------:R-:W-:Y:S01]  /*11710*/  STSM.16.M88.4 [R87], R28 ;  /* 0x0000001c57007844 */ /* 0x000fe20000000200 */
[----:B0-----:R-:W-:-:S03]  /*11720*/  SEL R8, R45, R40, P0 ;  /* 0x000000282d087207 */ /* 0x001fc60000000000 */
[----:B------:R-:W-:Y:S01]  /*11730*/  STSM.16.M88.4 [R86], R32 ;  /* 0x0000002056007844 */ /* 0x000fe20000000200 */
[----:B------:R-:W-:Y:S02]  /*11740*/  SEL R10, R40, R45, P0 ;  /* 0x0000002d280a7207 */ /* 0x000fe40000000000 */
[----:B------:R-:W-:Y:S01]  /*11750*/  SEL R9, R73, R62, P0 ;  /* 0x0000003e49097207 */ /* 0x000fe20000000000 */
[----:B------:R-:W-:Y:S01]  /*11760*/  STSM.16.M88.4 [R85], R36 ;  /* 0x0000002455007844 */ /* 0x000fe20000000200 */
[----:B------:R-:W-:Y:S02]  /*11770*/  SEL R11, R62, R73, P0 ;  /* 0x000000493e0b7207 */ /* 0x000fe40000000000 */
[----:B---3--:R-:W-:Y:S02]  /*11780*/  SEL R12, R41, R20, P0 ;  /* 0x00000014290c7207 */ /* 0x008fe40000000000 */
[----:B------:R-:W-:Y:S01]  /*11790*/  SEL R14, R20, R41, P0 ;  /* 0x00000029140e7207 */ /* 0x000fe20000000000 */
[----:B------:R0:W-:Y:S01]  /*117a0*/  STSM.16.M88.4 [R84], R8 ;  /* 0x0000000854007844 */ /* 0x0001e20000000200 */
[----:B------:R-:W-:-:S02]  /*117b0*/  SEL R13, R75, R66, P0 ;  /* 0x000000424b0d7207 */ /* 0x000fc40000000000 */
[----:B------:R-:W-:Y:S02]  /*117c0*/  SEL R15, R66, R75, P0 ;  /* 0x0000004b420f7207 */ /* 0x000fe40000000000 */
[----:B--2---:R-:W-:Y:S02]  /*117d0*/  SEL R25, R83, R118, P0 ;  /* 0x0000007653197207 */ /* 0x004fe40000000000 */
[----:B------:R-:W-:Y:S01]  /*117e0*/  SEL R27, R118, R83, P0 ;  /* 0x00000053761b7207 */ /* 0x000fe20000000000 */
[----:B------:R-:W-:Y:S01]  /*117f0*/  STSM.16.M88.4 [R82], R12 ;  /* 0x0000000c52007844 */ /* 0x000fe20000000200 */
[----:B------:R-:W-:Y:S02]  /*11800*/  SEL R24, R65, R58, P0 ;  /* 0x0000003a41187207 */ /* 0x000fe40000000000 */
[----:B------:R-:W-:Y:S01]  /*11810*/  SEL R26, R58, R65, P0 ;  /* 0x000000413a1a7207 */ /* 0x000fe20000000000 */
[----:B------:R-:W-:Y:S01]  /*11820*/  STSM.16.M88.4 [R78], R48 ;  /* 0x000000304e007844 */ /* 0x000fe20000000200 */
[----:B0-----:R-:W-:-:S03]  /*11830*/  SEL R8, R63, R56, P0 ;  /* 0x000000383f087207 */ /* 0x001fc60000000000 */
[----:B------:R-:W-:Y:S01]  /*11840*/  STSM.16.M88.4 [R76], R52 ;  /* 0x000000344c007844 */ /* 0x000fe20000000200 */
[----:B------:R-:W-:Y:S02]  /*11850*/  SEL R10, R56, R63, P0 ;  /* 0x0000003f380a7207 */ /* 0x000fe40000000000 */
[----:B------:R-:W-:Y:S01]  /*11860*/  SEL R9, R81, R72, P0 ;  /* 0x0000004851097207 */ /* 0x000fe20000000000 */
[----:B------:R-:W-:Y:S01]  /*11870*/  UISETP.NE.U32.AND UP1, UPT, UR6, URZ, UPT ;  /* 0x0000003f0600728c */ /* 0x000fe2000bf25070 */
[----:B------:R-:W-:Y:S01]  /*11880*/  SEL R11, R72, R81, P0 ;  /* 0x00000051480b7207 */ /* 0x000fe20000000000 */
[----:B------:R-:W-:Y:S01]  /*11890*/  ULDC UR8, c[0x0][0xa88] ;  /* 0x0002a20000087ab9 */ /* 0x000fe20000000800 */
[----:B------:R-:W0:Y:S03]  /*118a0*/  LDC R63, c[0x0][0xbe8] ;  /* 0x0002fa00ff3f7b82 */ /* 0x000e260000000800 */
[----:B------:R1:W-:Y:S04]  /*118b0*/  STSM.16.M88.4 [R74], R8 ;  /* 0x000000084a007844 */ /* 0x0003e80000000200 */
[----:B------:R2:W-:Y:S01]  /*118c0*/  STSM.16.M88.4 [R21], R24 ;  /* 0x0000001815007844 */ /* 0x0005e20000000200 */
[----:B------:R-:W-:Y:S01]  /*118d0*/  BAR.SYNC.DEFER_BLOCKING 0x1, 0x100 ;  /* 0x0044000000007b1d */ /* 0x000fe20000010000 */
[----:B------:R-:W-:-:S06]  /*118e0*/  UISETP.NE.AND.EX UP1, UPT, UR7, URZ, UPT, UP1 ;  /* 0x0000003f0700728c */ /* 0x000fcc000bf25310 */
[----:B------:R-:W-:-:S05]  /*118f0*/  PLOP3.LUT P0, PT, PT, PT, UP1, 0x80, 0x0 ;  /* 0x000000000000781c */ /* 0x000fca0003f0f018 */
[----:B------:R-:W-:Y:S02]  /*11900*/  @UP1 ULDC.64 UR6, c[0x0][0xc08] ;  /* 0x0003020000061ab9 */ /* 0x000fe40000000a00 */
[----:B------:R-:W-:Y:S01]  /*11910*/  @UP1 UIMAD.WIDE UR6, UR42, 0x4, UR6 ;  /* 0x000000042a0618a5 */ /* 0x000fe2000f8e0206 */
[----:B-1----:R-:W-:-:S05]  /*11920*/  IMAD.U32 R10, RZ, RZ, UR8 ;  /* 0x00000008ff0a7e24 */ /* 0x002fca000f8e00ff */
[----:B------:R-:W-:Y:S02]  /*11930*/  IMAD.U32 R8, RZ, RZ, UR6 ;  /* 0x00000006ff087e24 */ /* 0x000fe4000f8e00ff */
[----:B------:R-:W-:Y:S01]  /*11940*/  IMAD.U32 R9, RZ, RZ, UR7 ;  /* 0x00000007ff097e24 */ /* 0x000fe2000f8e00ff */
[----:B------:R-:W3:Y:S01]  /*11950*/  @P2 LDG.E R12, desc[UR52][R6.64] ;  /* 0x00000034060c2981 */ /* 0x000ee2000c1e1900 */
[----:B0-----:R-:W-:Y:S01]  /*11960*/  ISETP.NE.AND P1, PT, R63, 0x1, PT ;  /* 0x000000013f00780c */ /* 0x001fe20003f25270 */
[----:B------:R-:W-:Y:S02]  /*11970*/  UMOV UR4, URZ ;  /* 0x0000003f00047c82 */ /* 0x000fe40008000000 */
[----:B------:R2:W5:Y:S10]  /*11980*/  @P0 LDG.E R10, desc[UR52][R8.64] ;  /* 0x00000034080a0981 */ /* 0x000574000c1e1900 */
[----:B------:R-:W0:Y:S08]  /*11990*/  @P1 LDC R13, c[0x0][0xbec] ;  /* 0x0002fb00ff0d1b82 */ /* 0x000e300000000800 */
[----:B------:R-:W1:Y:S01]  /*119a0*/  @P1 LDC R14, c[0x0][0xbf0] ;  /* 0x0002fc00ff0e1b82 */ /* 0x000e620000000800 */
[----:B---3--:R-:W-:Y:S01]  /*119b0*/  @P2 R2UR UR4, R12 ;  /* 0x000000000c0422ca */ /* 0x008fe200000e0000 */
[----:B012---:R-:W-:-:S14]  /*119c0*/  @P0 BRA `(.L_x_1292) ;  /* 0x0000000000100947 */ /* 0x007fdc0003800000 */
[----:B------:R-:W-:Y:S05]  /*119d0*/  @!P2 BRA `(.L_x_1292) ;  /* 0x00000000000ca947 */ /* 0x000fea0003800000 */
[----:B------:R-:W2:Y:S04]  /*119e0*/  LDG.E R9, desc[UR52][R6.64] ;  /* 0x0000003406097981 */ /* 0x000ea8000c1e1900 */
[----:B-----5:R-:W2:Y:S02]  /*119f0*/  LDG.E R10, desc[UR52][R6.64+0x4] ;  /* 0x00000434060a7981 */ /* 0x020ea4000c1e1900 */
[----:B--2---:R-:W-:-:S07]  /*11a00*/  IMAD.IADD R10, R10, 0x1, -R9 ;  /* 0x000000010a0a7824 */ /* 0x004fce00078e0a09 */
.L_x_1292:
[----:B------:R-:W-:Y:S01]  /*11a10*/  USHF.R.S32.HI UR16, URZ, 0x1f, UR43 ;  /* 0x0000001f3f107899 */ /* 0x000fe2000801142b */
[----:B------:R-:W-:Y:S01]  /*11a20*/  VIADD R12, R17, UR41 ;  /* 0x00000029110c7c36 */ /* 0x000fe20008000000 */
[----:B------:R-:W-:Y:S01]  /*11a30*/  ULDC.64 UR12, c[0x0][0xb90] ;  /* 0x0002e400000c7ab9 */ /* 0x000fe20000000a00 */
[----:B------:R-:W-:Y:S01]  /*11a40*/  USHF.R.S32.HI UR15, URZ, 0x1f, UR42 ;  /* 0x0000001f3f0f7899 */ /* 0x000fe2000801142a */
[----:B------:R-:W-:Y:S01]  /*11a50*/  VIADD R28, R203, UR41 ;  /* 0x00000029cb1c7c36 */ /* 0x000fe20008000000 */
[----:B------:R-:W-:Y:S01]  /*11a60*/  USHF.R.S32.HI UR7, URZ, 0x1f, UR4 ;  /* 0x0000001f3f077899 */ /* 0x000fe20008011404 */
[----:B------:R-:W-:Y:S01]  /*11a70*/  @P1 IMAD.HI.U32 R7, R12, R13, RZ ;  /* 0x0000000d0c071227 */ /* 0x000fe200078e00ff */
[----:B------:R-:W-:Y:S01]  /*11a80*/  UIMAD UR10, UR16, UR12, URZ ;  /* 0x0000000c100a72a4 */ /* 0x000fe2000f8e023f */
[----:B------:R-:W0:Y:S01]  /*11a90*/  @P1 LDC R65, c[0x0][0xbf0] ;  /* 0x0002fc00ff411b82 */ /* 0x000e220000000800 */
[----:B------:R-:W-:Y:S01]  /*11aa0*/  UMOV UR6, UR4 ;  /* 0x0000000400067c82 */ /* 0x000fe20008000000 */
[----:B------:R-:W-:Y:S01]  /*11ab0*/  USEL UR15, UR15, URZ, !UP0 ;  /* 0x0000003f0f0f7287 */ /* 0x000fe2000c000000 */
[----:B------:R-:W-:Y:S01]  /*11ac0*/  IMAD.MOV.U32 R6, RZ, RZ, R12 ;  /* 0x000000ffff067224 */ /* 0x000fe200078e000c */
[----:B------:R-:W-:Y:S01]  /*11ad0*/  UIMAD.WIDE.U32 UR8, UR43, UR12, UR6 ;  /* 0x0000000c2b0872a5 */ /* 0x000fe2000f8e0006 */
[----:B------:R-:W-:Y:S01]  /*11ae0*/  @P1 SHF.R.U32.HI R6, RZ, R14, R7 ;  /* 0x0000000eff061219 */ /* 0x000fe20000011607 */
[----:B------:R-:W-:Y:S01]  /*11af0*/  UIMAD UR10, UR43, UR13, UR10 ;  /* 0x0000000d2b0a72a4 */ /* 0x000fe2000f8e020a */
[----:B------:R-:W-:Y:S01]  /*11b00*/  IMAD R7, R200, 0x40, R18 ;  /* 0x00000040c8077824 */ /* 0x000fe200078e0212 */
[----:B------:R-:W-:Y:S01]  /*11b10*/  USEL UR14, UR42, URZ, !UP0 ;  /* 0x0000003f2a0e7287 */ /* 0x000fe2000c000000 */
[----:B-----5:R-:W-:Y:S01]  /*11b20*/  IMAD R67, R10, R63, RZ ;  /* 0x0000003f0a437224 */ /* 0x020fe200078e02ff */
        /* <DEDUP_REMOVED lines=10> */
[----:B------:R-:W-:Y:S01]  /*11bd0*/  ULDC.64 UR10, c[0x0][0xaa0] ;  /* 0x0002a800000a7ab9 */ /* 0x000fe20000000a00 */
[----:B------:R-:W-:-:S02]  /*11be0*/  IADD3 R6, P0, R6, UR8, RZ ;  /* 0x0000000806067c10 */ /* 0x000fc4000ff1e0ff */
[----:B------:R-:W-:Y:S01]  /*11bf0*/  IMAD.U32 R12, RZ, RZ, UR6 ;  /* 0x00000006ff0c7e24 */ /* 0x000fe2000f8e00ff */
[----:B------:R-:W-:Y:S02]  /*11c00*/  SHF.R.S32.HI R8, RZ, 0x1f, R9 ;  /* 0x0000001fff087819 */ /* 0x000fe40000011409 */
[----:B------:R-:W-:Y:S02]  /*11c10*/  IADD3 R11, P6, R4, 0x2000, RZ ;  /* 0x00002000040b7810 */ /* 0x000fe40007fde0ff */
[----:B------:R-:W-:Y:S01]  /*11c20*/  IADD3.X R7, R7, UR9, R12, P0, !PT ;  /* 0x0000000907077c10 */ /* 0x000fe200087fe40c */
[----:B------:R-:W-:Y:S01]  /*11c30*/  ULDC.64 UR8, c[0x0][0xb88] ;  /* 0x0002e20000087ab9 */ /* 0x000fe20000000a00 */
[----:B------:R-:W-:Y:S01]  /*11c40*/  LOP3.LUT R12, R13, 0x380, RZ, 0xc0, !PT ;  /* 0x000003800d0c7812 */ /* 0x000fe200078ec0ff */
[----:B------:R-:W-:Y:S01]  /*11c50*/  IMAD R14, R8, UR8, RZ ;  /* 0x00000008080e7c24 */ /* 0x000fe2000f8e02ff */
[----:B------:R-:W-:Y:S01]  /*11c60*/  LOP3.LUT R8, R11, 0x380, RZ, 0xc0, !PT ;  /* 0x000003800b087812 */ /* 0x000fe200078ec0ff */
[----:B------:R-:W-:Y:S01]  /*11c70*/  IMAD.WIDE.U32 R6, R9, UR8, R6 ;  /* 0x0000000809067c25 */ /* 0x000fe2000f8e0006 */
[----:B------:R-:W-:-:S02]  /*11c80*/  SHF.R.U64 R12, R12, 0x3, RZ ;  /* 0x000000030c0c7819 */ /* 0x000fc400000012ff */
[----:B------:R-:W-:Y:S01]  /*11c90*/  IADD3 R45, P4, R4, 0x4000, RZ ;  /* 0x00004000042d7810 */ /* 0x000fe20007f9e0ff */
[----:B------:R-:W-:Y:S01]  /*11ca0*/  IMAD R15, R9, UR9, R14 ;  /* 0x00000009090f7c24 */ /* 0x000fe2000f8e020e */
[----:B------:R-:W-:Y:S01]  /*11cb0*/  ULDC.64 UR8, c[0x0][0xb50] ;  /* 0x0002d40000087ab9 */ /* 0x000fe20000000a00 */
[----:B------:R-:W-:Y:S01]  /*11cc0*/  LOP3.LUT R12, R12, R13, RZ, 0x3c, !PT ;  /* 0x0000000d0c0c7212 */ /* 0x000fe200078e3cff */
[----:B------:R-:W-:Y:S01]  /*11cd0*/  IMAD.X R13, RZ, RZ, R5, P2 ;  /* 0x000000ffff0d7224 */ /* 0x000fe200010e0605 */
[----:B------:R-:W-:Y:S01]  /*11ce0*/  LEA R14, P0, R6, UR8, 0x2 ;  /* 0x00000008060e7c11 */ /* 0x000fe2000f8010ff */
[----:B------:R-:W-:Y:S01]  /*11cf0*/  IMAD.IADD R7, R7, 0x1, R15 ;  /* 0x0000000107077824 */ /* 0x000fe200078e020f */
[C---:B------:R-:W-:Y:S01]  /*11d00*/  IADD3 R25, P2, R4.reuse, 0x7000, RZ ;  /* 0x0000700004197810 */ /* 0x040fe20007f5e0ff */
[----:B------:R-:W-:Y:S01]  /*11d10*/  IMAD.X R9, RZ, RZ, R5, P6 ;  /* 0x000000ffff097224 */ /* 0x000fe200030e0605 */
[----:B------:R-:W-:Y:S01]  /*11d20*/  IADD3 R33, P3, R4, 0x6000, RZ ;  /* 0x0000600004217810 */ /* 0x000fe20007f7e0ff */
[----:B------:R-:W-:Y:S01]  /*11d30*/  SHFL.IDX PT, R20, R14, RZ, 0x1c1f ;  /* 0x001c1fff0e147589 */ /* 0x000fe200000e0000 */
[----:B------:R-:W-:-:S02]  /*11d40*/  LEA.HI.X R26, R6, UR9, R7, 0x2, P0 ;  /* 0x00000009061a7c11 */ /* 0x000fc400080f1407 */
[----:B------:R-:W-:Y:S01]  /*11d50*/  IADD3 R41, P0, R4, 0x5000, RZ ;  /* 0x0000500004297810 */ /* 0x000fe20007f1e0ff */
[----:B------:R-:W-:Y:S01]  /*11d60*/  SHFL.IDX PT, R38, R14, 0x1, 0x1c1f ;  /* 0x003c1f000e267f89 */ /* 0x000fe200000e0000 */
[----:B------:R-:W-:Y:S02]  /*11d70*/  LOP3.LUT R24, R25, 0x380, RZ, 0xc0, !PT ;  /* 0x0000038019187812 */ /* 0x000fe400078ec0ff */
[----:B------:R-:W-:Y:S01]  /*11d80*/  LOP3.LUT R40, R41, 0x380, RZ, 0xc0, !PT ;  /* 0x0000038029287812 */ /* 0x000fe200078ec0ff */
[----:B------:R-:W1:Y:S01]  /*11d90*/  SHFL.IDX PT, R21, R26, RZ, 0x1c1f ;  /* 0x001c1fff1a157589 */ /* 0x000e6200000e0000 */
[----:B------:R-:W-:Y:S02]  /*11da0*/  SHF.R.U64 R24, R24, 0x3, RZ ;  /* 0x0000000318187819 */ /* 0x000fe400000012ff */
[----:B------:R-:W-:Y:S01]  /*11db0*/  SHF.R.U64 R40, R40, 0x3, RZ ;  /* 0x0000000328287819 */ /* 0x000fe200000012ff */
[----:B------:R-:W2:Y:S01]  /*11dc0*/  SHFL.IDX PT, R39, R26, 0x1, 0x1c1f ;  /* 0x003c1f001a277f89 */ /* 0x000ea200000e0000 */
[----:B------:R-:W-:Y:S01]  /*11dd0*/  LOP3.LUT R24, R24, R25, RZ, 0x3c, !PT ;  /* 0x0000001918187212 */ /* 0x000fe200078e3cff */
[--C-:B------:R-:W-:Y:S01]  /*11de0*/  IMAD.X R25, RZ, RZ, R5.reuse, P2 ;  /* 0x000000ffff197224 */ /* 0x100fe200010e0605 */
[----:B------:R-:W-:Y:S01]  /*11df0*/  LOP3.LUT R40, R40, R41, RZ, 0x3c, !PT ;  /* 0x0000002928287212 */ /* 0x000fe200078e3cff */
[----:B------:R-:W-:Y:S01]  /*11e00*/  IMAD.X R41, RZ, RZ, R5, P0 ;  /* 0x000000ffff297224 */ /* 0x000fe200000e0605 */
[----:B------:R-:W-:Y:S01]  /*11e10*/  LOP3.LUT P0, RZ, R201, 0x3, RZ, 0xc0, !PT ;  /* 0x00000003c9ff7812 */ /* 0x000fe2000780c0ff */
[----:B------:R-:W-:Y:S01]  /*11e20*/  UIMAD UR8, UR7, UR10, URZ ;  /* 0x0000000a070872a4 */ /* 0x000fe2000f8e023f */
[----:B------:R-:W-:-:S02]  /*11e30*/  IADD3 R7, P5, R4, 0x3000, RZ ;  /* 0x0000300004077810 */ /* 0x000fc40007fbe0ff */
[----:B------:R-:W-:Y:S02]  /*11e40*/  ISETP.GE.OR P2, PT, R28, R67, P0 ;  /* 0x000000431c00720c */ /* 0x000fe40000746670 */
[----:B------:R-:W-:Y:S01]  /*11e50*/  SHF.R.U64 R8, R8, 0x3, RZ ;  /* 0x0000000308087819 */ /* 0x000fe200000012ff */
[----:B------:R-:W-:Y:S01]  /*11e60*/  UIMAD.WIDE.U32 UR6, UR4, UR10, URZ ;  /* 0x0000000a040672a5 */ /* 0x000fe2000f8e003f */
[----:B------:R-:W-:Y:S01]  /*11e70*/  LOP3.LUT R6, R7, 0x380, RZ, 0xc0, !PT ;  /* 0x0000038007067812 */ /* 0x000fe200078ec0ff */
[----:B------:R-:W-:Y:S01]  /*11e80*/  UIMAD UR8, UR4, UR11, UR8 ;  /* 0x0000000b040872a4 */ /* 0x000fe2000f8e0208 */
[----:B------:R-:W-:Y:S02]  /*11e90*/  LOP3.LUT R44, R45, 0x380, RZ, 0xc0, !PT ;  /* 0x000003802d2c7812 */ /* 0x000fe400078ec0ff */
[----:B------:R-:W-:Y:S01]  /*11ea0*/  LOP3.LUT R32, R33, 0x380, RZ, 0xc0, !PT ;  /* 0x0000038021207812 */ /* 0x000fe200078ec0ff */
[----:B------:R-:W-:Y:S01]  /*11eb0*/  ULDC.64 UR10, c[0x0][0xae8] ;  /* 0x0002ba00000a7ab9 */ /* 0x000fe20000000a00 */
[----:B------:R-:W-:Y:S01]  /*11ec0*/  LOP3.LUT R8, R8, R11, RZ, 0x3c, !PT ;  /* 0x0000000b08087212 */ /* 0x000fe200078e3cff */
[----:B------:R-:W-:Y:S01]  /*11ed0*/  VIADD R11, R28, 0x8 ;  /* 0x000000081c0b7836 */ /* 0x000fe20000000000 */
[----:B------:R-:W-:Y:S01]  /*11ee0*/  SHF.R.U64 R6, R6, 0x3, RZ ;  /* 0x0000000306067819 */ /* 0x000fe200000012ff */
[----:B-1----:R1:W-:Y:S01]  /*11ef0*/  @!P2 ST.E desc[UR52][R20.64], R0 ;  /* 0x000000001400a985 */ /* 0x0023e2000c101934 */
[----:B------:R-:W-:Y:S01]  /*11f00*/  SHF.R.U64 R44, R44, 0x3, RZ ;  /* 0x000000032c2c7819 */ /* 0x000fe200000012ff */
[----:B------:R-:W-:Y:S01]  /*11f10*/  UIADD3 UR7, UR7, UR8, URZ ;  /* 0x0000000807077290 */ /* 0x000fe2000fffe03f */
[----:B------:R-:W-:Y:S01]  /*11f20*/  SHF.R.U64 R32, R32, 0x3, RZ ;  /* 0x0000000320207819 */ /* 0x000fe200000012ff */
[----:B------:R-:W-:Y:S01]  /*11f30*/  UIMAD UR4, UR16, UR10, URZ ;  /* 0x0000000a100472a4 */ /* 0x000fe2000f8e023f */
[----:B------:R-:W-:Y:S01]  /*11f40*/  LOP3.LUT R6, R6, R7, RZ, 0x3c, !PT ;  /* 0x0000000706067212 */ /* 0x000fe200078e3cff */
[--C-:B------:R-:W-:Y:S01]  /*11f50*/  IMAD.X R7, RZ, RZ, R5.reuse, P5 ;  /* 0x000000ffff077224 */ /* 0x100fe200028e0605 */
[----:B------:R-:W-:Y:S01]  /*11f60*/  LOP3.LUT R44, R44, R45, RZ, 0x3c, !PT ;  /* 0x0000002d2c2c7212 */ /* 0x000fe200078e3cff */
[----:B------:R-:W-:Y:S01]  /*11f70*/  IMAD.X R45, RZ, RZ, R5, P4 ;  /* 0x000000ffff2d7224 */ /* 0x000fe200020e0605 */
[----:B------:R-:W-:-:S02]  /*11f80*/  ISETP.GE.OR P0, PT, R11, R67, P0 ;  /* 0x000000430b00720c */ /* 0x000fc40000706670 */
[----:B------:R-:W-:Y:S01]  /*11f90*/  IADD3 R57, P6, R4, 0x8000, RZ ;  /* 0x0000800004397810 */ /* 0x000fe20007fde0ff */
[----:B-1----:R-:W1:Y:S01]  /*11fa0*/  @P1 LDC R21, c[0x0][0xbec] ;  /* 0x0002fb00ff151b82 */ /* 0x002e620000000800 */
[----:B------:R-:W-:Y:S01]  /*11fb0*/  IMAD R0, R23, 0x20, R200 ;  /* 0x0000002017007824 */ /* 0x000fe200078e02c8 */
[----:B------:R-:W-:Y:S01]  /*11fc0*/  LOP3.LUT R32, R32, R33, RZ, 0x3c, !PT ;  /* 0x0000002120207212 */ /* 0x000fe200078e3cff */
[----:B------:R-:W-:Y:S01]  /*11fd0*/  UIMAD UR4, UR43, UR11, UR4 ;  /* 0x0000000b2b0472a4 */ /* 0x000fe2000f8e0204 */
[----:B------:R-:W-:Y:S01]  /*11fe0*/  IADD3 R53, P5, R4, 0x9000, RZ ;  /* 0x0000900004357810 */ /* 0x000fe20007fbe0ff */
[----:B------:R-:W-:Y:S01]  /*11ff0*/  VIADD R60, R0, UR41 ;  /* 0x00000029003c7c36 */ /* 0x000fe20008000000 */
[----:B------:R-:W-:Y:S01]  /*12000*/  UIMAD.WIDE.U32 UR6, UR43, UR10, UR6 ;  /* 0x0000000a2b0672a5 */ /* 0x000fe2000f8e0006 */
[C---:B------:R-:W-:Y:S01]  /*12010*/  IADD3 R49, P4, R4.reuse, 0xa000, RZ ;  /* 0x0000a00004317810 */ /* 0x040fe20007f9e0ff */
[--C-:B------:R-:W-:Y:S01]  /*12020*/  IMAD.X R33, RZ, RZ, R5.reuse, P3 ;  /* 0x000000ffff217224 */ /* 0x100fe200018e0605 */
[C---:B------:R-:W-:Y:S01]  /*12030*/  LOP3.LUT R29, R4.reuse, 0x380, RZ, 0xc0, !PT ;  /* 0x00000380041d7812 */ /* 0x040fe200078ec0ff */
[----:B------:R-:W-:Y:S01]  /*12040*/  ULDC.64 UR8, c[0x0][0xaf0] ;  /* 0x0002bc0000087ab9 */ /* 0x000fe20000000a00 */
[----:B------:R-:W-:Y:S01]  /*12050*/  IADD3 R15, P3, R4, 0xb000, RZ ;  /* 0x0000b000040f7810 */ /* 0x000fe20007f7e0ff */
[----:B------:R-:W-:Y:S01]  /*12060*/  UIADD3 UR7, UR7, UR4, URZ ;  /* 0x0000000407077290 */ /* 0x000fe2000fffe03f */
[----:B------:R-:W-:Y:S01]  /*12070*/  LOP3.LUT R56, R57, 0x380, RZ, 0xc0, !PT ;  /* 0x0000038039387812 */ /* 0x000fe200078ec0ff */
[----:B------:R-:W-:Y:S01]  /*12080*/  UIMAD UR4, UR15, UR8, URZ ;  /* 0x000000080f0472a4 */ /* 0x000fe2000f8e023f */
[----:B------:R-:W-:Y:S01]  /*12090*/  LOP3.LUT R52, R53, 0x380, RZ, 0xc0, !PT ;  /* 0x0000038035347812 */ /* 0x000fe200078ec0ff */
[----:B------:R-:W-:Y:S01]  /*120a0*/  IMAD.MOV.U32 R61, RZ, RZ, R60 ;  /* 0x000000ffff3d7224 */ /* 0x000fe200078e003c */
[----:B------:R-:W-:Y:S01]  /*120b0*/  LOP3.LUT R48, R49, 0x380, RZ, 0xc0, !PT ;  /* 0x0000038031307812 */ /* 0x000fe200078ec0ff */
[----:B--2---:R2:W-:Y:S01]  /*120c0*/  @!P0 ST.E desc[UR52][R38.64], R2 ;  /* 0x0000000226008985 */ /* 0x0045e2000c101934 */
[----:B------:R-:W-:Y:S01]  /*120d0*/  SHF.R.U64 R29, R29, 0x3, RZ ;  /* 0x000000031d1d7819 */ /* 0x000fe200000012ff */
[----:B------:R-:W-:Y:S01]  /*120e0*/  IMAD.X R37, RZ, RZ, R5, P3 ;  /* 0x000000ffff257224 */ /* 0x000fe200018e0605 */
[----:B------:R-:W-:Y:S01]  /*120f0*/  LOP3.LUT R10, R15, 0x380, RZ, 0xc0, !PT ;  /* 0x000003800f0a7812 */ /* 0x000fe200078ec0ff */
[----:B-1----:R-:W-:Y:S01]  /*12100*/  @P1 IMAD.HI.U32 R0, R60, R21, RZ ;  /* 0x000000153c001227 */ /* 0x002fe200078e00ff */
[----:B------:R-:W-:Y:S01]  /*12110*/  SHF.R.U64 R56, R56, 0x3, RZ ;  /* 0x0000000338387819 */ /* 0x000fe200000012ff */
[----:B------:R-:W-:Y:S01]  /*12120*/  UIMAD UR4, UR14, UR9, UR4 ;  /* 0x000000090e0472a4 */ /* 0x000fe2000f8e0204 */
[----:B------:R-:W-:Y:S01]  /*12130*/  SHF.R.U64 R52, R52, 0x3, RZ ;  /* 0x0000000334347819 */ /* 0x000fe200000012ff */
[----:B------:R-:W-:Y:S01]  /*12140*/  UIMAD.WIDE.U32 UR6, UR14, UR8, UR6 ;  /* 0x000000080e0672a5 */ /* 0x000fe2000f8e0006 */
[----:B0-----:R-:W-:Y:S01]  /*12150*/  @P1 SHF.R.U32.HI R61, RZ, R65, R0 ;  /* 0x00000041ff3d1219 */ /* 0x001fe20000011600 */
[----:B------:R-:W5:Y:S01]  /*12160*/  LD.E.128 R44, desc[UR52][R44.64] ;  /* 0x000000342c2c7980 */ /* 0x000f62000c101d00 */
[----:B------:R-:W-:-:S02]  /*12170*/  SHF.R.U64 R48, R48, 0x3, RZ ;  /* 0x0000000330307819 */ /* 0x000fc400000012ff */
[----:B------:R-:W-:Y:S01]  /*12180*/  LOP3.LUT R28, R29, R4, RZ, 0x3c, !PT ;  /* 0x000000041d1c7212 */ /* 0x000fe200078e3cff */
[----:B------:R-:W-:Y:S01]  /*12190*/  UIADD3 UR4, UR7, UR4, URZ ;  /* 0x0000000407047290 */ /* 0x000fe2000fffe03f */
[----:B------:R-:W-:Y:S01]  /*121a0*/  SHF.R.U64 R4, R10, 0x3, RZ ;  /* 0x000000030a047819 */ /* 0x000fe200000012ff */
[--C-:B--2---:R-:W-:Y:S01]  /*121b0*/  IMAD.MOV R2, RZ, RZ, -R61.reuse ;  /* 0x000000ffff027224 */ /* 0x104fe200078e0a3d */
[----:B------:R-:W-:Y:S01]  /*121c0*/  SHF.R.S32.HI R0, RZ, 0x1f, R61 ;  /* 0x0000001fff007819 */ /* 0x000fe2000001143d */
[--C-:B------:R-:W-:Y:S01]  /*121d0*/  IMAD.MOV.U32 R29, RZ, RZ, R5.reuse ;  /* 0x000000ffff1d7224 */ /* 0x100fe200078e0005 */
[----:B------:R-:W-:Y:S01]  /*121e0*/  LOP3.LUT R56, R56, R57, RZ, 0x3c, !PT ;  /* 0x0000003938387212 */ /* 0x000fe200078e3cff */
[--C-:B------:R-:W-:Y:S01]  /*121f0*/  IMAD.X R57, RZ, RZ, R5.reuse, P6 ;  /* 0x000000ffff397224 */ /* 0x100fe200030e0605 */
[----:B------:R-:W-:Y:S01]  /*12200*/  LOP3.LUT R52, R52, R53, RZ, 0x3c, !PT ;  /* 0x0000003534347212 */ /* 0x000fe200078e3cff */
[--C-:B------:R-:W-:Y:S01]  /*12210*/  IMAD.X R53, RZ, RZ, R5.reuse, P5 ;  /* 0x000000ffff357224 */ /* 0x100fe200028e0605 */
[----:B------:R-:W-:Y:S01]  /*12220*/  LOP3.LUT R48, R48, R49, RZ, 0x3c, !PT ;  /* 0x0000003130307212 */ /* 0x000fe200078e3cff */
[----:B------:R-:W-:Y:S01]  /*12230*/  IMAD.X R49, RZ, RZ, R5, P4 ;  /* 0x000000ffff317224 */ /* 0x000fe200020e0605 */
[----:B------:R-:W-:Y:S01]  /*12240*/  LOP3.LUT R36, R4, R15, RZ, 0x3c, !PT ;  /* 0x0000000f04247212 */ /* 0x000fe200078e3cff */
[----:B------:R-:W-:Y:S01]  /*12250*/  ULDC.64 UR8, c[0x0][0xae0] ;  /* 0x0002b80000087ab9 */ /* 0x000fe20000000a00 */
[----:B------:R-:W-:Y:S01]  /*12260*/  IMAD R63, R63, R2, R60 ;  /* 0x000000023f3f7224 */ /* 0x000fe200078e023c */
[----:B------:R-:W5:Y:S01]  /*12270*/  LD.E.128 R28, desc[UR52][R28.64] ;  /* 0x000000341c1c7980 */ /* 0x000f62000c101d00 */
[----:B------:R-:W-:-:S02]  /*12280*/  IMAD R0, R0, UR8, RZ ;  /* 0x0000000800007c24 */ /* 0x000fc4000f8e02ff */
[----:B------:R-:W-:Y:S01]  /*12290*/  IMAD.U32 R21, RZ, RZ, UR7 ;  /* 0x00000007ff157e24 */ /* 0x000fe2000f8e00ff */
[----:B------:R-:W5:Y:S01]  /*122a0*/  LD.E.128 R12, desc[UR52][R12.64] ;  /* 0x000000340c0c7980 */ /* 0x000f62000c101d00 */
[----:B------:R-:W-:Y:S01]  /*122b0*/  IMAD.U32 R20, RZ, RZ, UR6 ;  /* 0x00000006ff147e24 */ /* 0x000fe2000f8e00ff */
[----:B------:R-:W-:Y:S01]  /*122c0*/  ULDC.64 UR6, c[0x0][0xad8] ;  /* 0x0002b60000067ab9 */ /* 0x000fe20000000a00 */
[----:B------:R-:W-:Y:S01]  /*122d0*/  IMAD.U32 R21, RZ, RZ, UR4 ;  /* 0x00000004ff157e24 */ /* 0x000fe2000f8e00ff */
[----:B------:R-:W5:Y:S01]  /*122e0*/  LD.E.128 R8, desc[UR52][R8.64] ;  /* 0x0000003408087980 */ /* 0x000f62000c101d00 */
[C---:B------:R-:W-:Y:S01]  /*122f0*/  IMAD R65, R61.reuse, UR9, R0 ;  /* 0x000000093d417c24 */ /* 0x040fe2000f8e0200 */
[----:B------:R-:W-:Y:S02]  /*12300*/  SHF.R.S32.HI R0, RZ, 0x1f, R63 ;  /* 0x0000001fff007819 */ /* 0x000fe4000001143f */
[----:B------:R-:W5:Y:S01]  /*12310*/  LD.E.128 R4, desc[UR52][R6.64] ;  /* 0x0000003406047980 */ /* 0x000f62000c101d00 */
[----:B------:R-:W-:-:S03]  /*12320*/  IMAD.WIDE.U32 R20, R61, UR8, R20 ;  /* 0x000000083d147c25 */ /* 0x000fc6000f8e0014 */
[----:B------:R-:W5:Y:S04]  /*12330*/  LD.E.128 R40, desc[UR52][R40.64] ;  /* 0x0000003428287980 */ /* 0x000f68000c101d00 */
[----:B------:R-:W5:Y:S04]  /*12340*/  LD.E.128 R32, desc[UR52][R32.64] ;  /* 0x0000003420207980 */ /* 0x000f68000c101d00 */
[----:B------:R-:W5:Y:S04]  /*12350*/  LD.E.128 R24, desc[UR52][R24.64] ;  /* 0x0000003418187980 */ /* 0x000f68000c101d00 */
[----:B------:R-:W5:Y:S04]  /*12360*/  LD.E.128 R56, desc[UR52][R56.64] ;  /* 0x0000003438387980 */ /* 0x000f68000c101d00 */
[----:B------:R-:W5:Y:S04]  /*12370*/  LD.E.128 R52, desc[UR52][R52.64] ;  /* 0x0000003434347980 */ /* 0x000f68000c101d00 */
[----:B------:R-:W5:Y:S04]  /*12380*/  LD.E.128 R48, desc[UR52][R48.64] ;  /* 0x0000003430307980 */ /* 0x000f68000c101d00 */
[----:B------:R-:W5:Y:S01]  /*12390*/  LD.E.128 R36, desc[UR52][R36.64] ;  /* 0x0000003424247980 */ /* 0x000f62000c101d00 */
[----:B------:R-:W-:Y:S01]  /*123a0*/  @!PT LDS RZ, [RZ] ;  /* 0x00000000fffff984 */ /* 0x000fe20000000800 */
[----:B------:R-:W-:Y:S01]  /*123b0*/  @!PT LDS RZ, [RZ] ;  /* 0x00000000fffff984 */ /* 0x000fe20000000800 */
[----:B------:R-:W-:Y:S01]  /*123c0*/  @!PT LDS RZ, [RZ] ;  /* 0x00000000fffff984 */ /* 0x000fe20000000800 */
[----:B------:R-:W-:Y:S01]  /*123d0*/  @!PT LDS RZ, [RZ] ;  /* 0x00000000fffff984 */ /* 0x000fe20000000800 */
[----:B------:R0:W-:Y:S06]  /*123e0*/  MEMBAR.ALL.CTA ;  /* 0x0000000000007992 */ /* 0x0001ec0000008000 */
[----:B0-----:R-:W0:Y:S01]  /*123f0*/  FENCE.VIEW.ASYNC.S ;  /* 0x00000000000073c6 */ /* 0x001e220000000000 */
[----:B------:R-:W-:-:S02]  /*12400*/  IMAD.IADD R21, R21, 0x1, R65 ;  /* 0x0000000115157824 */ /* 0x000fc400078e0241 */
[----:B------:R-:W-:Y:S02]  /*12410*/  IMAD R2, R0, UR6, RZ ;  /* 0x0000000600027c24 */ /* 0x000fe4000f8e02ff */
[----:B------:R-:W-:Y:S02]  /*12420*/  VIADD R64, R200, UR41 ;  /* 0x00000029c8407c36 */ /* 0x000fe40008000000 */
[C---:B------:R-:W-:Y:S02]  /*12430*/  IMAD R61, R63.reuse, UR7, R2 ;  /* 0x000000073f3d7c24 */ /* 0x040fe4000f8e0202 */
[----:B------:R-:W-:Y:S01]  /*12440*/  IMAD.WIDE.U32 R20, R63, UR6, R20 ;  /* 0x000000063f147c25 */ /* 0x000fe2000f8e0014 */
[C---:B------:R-:W-:Y:S01]  /*12450*/  ISETP.GE.AND P2, PT, R64.reuse, R67, PT ;  /* 0x000000434000720c */ /* 0x040fe20003f46270 */
[----:B------:R-:W-:Y:S02]  /*12460*/  ULDC.64 UR6, c[0x0][0xa80] ;  /* 0x0002a00000067ab9 */ /* 0x000fe40000000a00 */
[----:B------:R-:W-:Y:S01]  /*12470*/  VIADD R0, R64, 0x20 ;  /* 0x0000002040007836 */ /* 0x000fe20000000000 */
[----:B------:R-:W-:Y:S01]  /*12480*/  LEA R62, P3, R20, UR6, 0x1 ;  /* 0x00000006143e7c11 */ /* 0x000fe2000f8608ff */
[----:B------:R-:W-:-:S02]  /*12490*/  IMAD.IADD R21, R21, 0x1, R61 ;  /* 0x0000000115157824 */ /* 0x000fc400078e023d */
        /* <DEDUP_REMOVED lines=24> */
.L_x_1294:
[----:B------:R-:W-:Y:S05]  /*12620*/  BSYNC B1 ;  /* 0x0000000000017941 */ /* 0x000fea0003800000 */
.L_x_1293:
        /* <DEDUP_REMOVED lines=11> */
[-C--:B0---4-:R-:W-:Y:S02]  /*126e0*/  @!P4 LEA.HI.X R3, R18, R0.reuse, R207, 0x1, P1 ;  /* 0x000000001203c211 */ /* 0x091fe400008f0ccf */
[-C--:B------:R-:W-:Y:S02]  /*126f0*/  @!P5 LEA.HI.X R21, R19, R0.reuse, R206, 0x1, P2 ;  /* 0x000000001315d211 */ /* 0x080fe400010f0cce */
[----:B------:R-:W-:Y:S01]  /*12700*/  @!P6 LEA.HI.X R29, R22, R0, R205, 0x1, P3 ;  /* 0x00000000161de211 */ /* 0x000fe200018f0ccd */
[----:B------:R0:W-:Y:S04]  /*12710*/  @!P4 ST.E.128 desc[UR52][R2.64], R12 ;  /* 0x0000000c0200c985 */ /* 0x0001e8000c101d34 */
[----:B------:R0:W-:Y:S04]  /*12720*/  @!P5 ST.E.128 desc[UR52][R20.64], R40 ;  /* 0x000000281400d985 */ /* 0x0001e8000c101d34 */
[----:B------:R0:W-:Y:S02]  /*12730*/  @!P6 ST.E.128 desc[UR52][R28.64], R52 ;  /* 0x000000341c00e985 */ /* 0x0001e4000c101d34 */
.L_x_1296:
[----:B------:R-:W-:Y:S05]  /*12740*/  BSYNC B1 ;  /* 0x0000000000017941 */ /* 0x000fea0003800000 */
.L_x_1295:
        /* <DEDUP_REMOVED lines=8> */
[-C--:B0-----:R-:W-:Y:S02]  /*127d0*/  @!P3 LEA R2, P0, R18, R15.reuse, 0x1 ;  /* 0x0000000f1202b211 */ /* 0x081fe400078008ff */
[CC--:B------:R-:W-:Y:S02]  /*127e0*/  @!P4 LEA R12, P1, R19.reuse, R15.reuse, 0x1 ;  /* 0x0000000f130cc211 */ /* 0x0c0fe400078208ff */
[----:B------:R-:W-:Y:S02]  /*127f0*/  @!P5 LEA R14, P2, R22, R15, 0x1 ;  /* 0x0000000f160ed211 */ /* 0x000fe400078408ff */
[-C--:B-1----:R-:W-:Y:S02]  /*12800*/  @!P3 LEA.HI.X R3, R18, R0.reuse, R207, 0x1, P0 ;  /* 0x000000001203b211 */ /* 0x082fe400000f0ccf */
[-C--:B------:R-:W-:Y:S02]  /*12810*/  @!P4 LEA.HI.X R13, R19, R0.reuse, R206, 0x1, P1 ;  /* 0x00000000130dc211 */ /* 0x080fe400008f0cce */
[----:B------:R-:W-:Y:S01]  /*12820*/  @!P5 LEA.HI.X R15, R22, R0, R205, 0x1, P2 ;  /* 0x00000000160fd211 */ /* 0x000fe200010f0ccd */
[----:B------:R0:W-:Y:S04]  /*12830*/  @!P3 ST.E.128 desc[UR52][R2.64], R8 ;  /* 0x000000080200b985 */ /* 0x0001e8000c101d34 */
[----:B------:R0:W-:Y:S04]  /*12840*/  @!P4 ST.E.128 desc[UR52][R12.64], R32 ;  /* 0x000000200c00c985 */ /* 0x0001e8000c101d34 */
[----:B------:R0:W-:Y:S02]  /*12850*/  @!P5 ST.E.128 desc[UR52][R14.64], R48 ;  /* 0x000000300e00d985 */ /* 0x0001e4000c101d34 */
.L_x_1298:
[----:B------:R-:W-:Y:S05]  /*12860*/  BSYNC B1 ;  /* 0x0000000000017941 */ /* 0x000fea0003800000 */
.L_x_1297:
[----:B-1----:R-:W-:Y:S01]  /*12870*/  VIADD R0, R64, 0x60 ;  /* 0x0000006040007836 */ /* 0x002fe20000000000 */
[----:B--2-4-:R-:W1:Y:S04]  /*12880*/  SHFL.IDX PT, R63, R63, 0x3, 0x181f ;  /* 0x00781f003f3f7f89 */ /* 0x014e6800000e0000 */
[----:B------:R-:W-:Y:S01]  /*12890*/  ISETP.GE.AND P0, PT, R0, R67, PT ;  /* 0x000000430000720c */ /* 0x000fe20003f06270 */
[----:B0-----:R0:W2:-:S12]  /*128a0*/  SHFL.IDX PT, R11, R62, 0x3, 0x181f ;  /* 0x00781f003e0b7f89 */ /* 0x00109800000e0000 */
[----:B0-----:R-:W-:Y:S05]  /*128b0*/  @P0 BRA `(.L_x_1299) ;  /* 0x0000000c005c0947 */ /* 0x001fea0003800000 */
[----:B------:R-:W-:Y:S02]  /*128c0*/  ULDC UR4, c[0x0][0xac8] ;  /* 0x0002b20000047ab9 */ /* 0x000fe40000000800 */
[----:B------:R-:W-:Y:S02]  /*128d0*/  ISETP.GE.AND P2, PT, R18, UR4, PT ;  /* 0x0000000412007c0c */ /* 0x000fe4000bf46270 */
[----:B------:R-:W-:-:S11]  /*128e0*/  ISETP.GE.AND P3, PT, R19, UR4, PT ;  /* 0x0000000413007c0c */ /* 0x000fd6000bf66270 */
[CC--:B--2---:R-:W-:Y:S02]  /*128f0*/  @!P2 LEA R2, P0, R18.reuse, R11.reuse, 0x1 ;  /* 0x0000000b1202a211 */ /* 0x0c4fe400078008ff */
[C---:B------:R-:W-:Y:S02]  /*12900*/  @!P3 LEA R8, P1, R19.reuse, R11, 0x1 ;  /* 0x0000000b1308b211 */ /* 0x040fe400078208ff */
[-C--:B-1----:R-:W-:Y:S02]  /*12910*/  @!P2 LEA.HI.X R3, R18, R63.reuse, R207, 0x1, P0 ;  /* 0x0000003f1203a211 */ /* 0x082fe400000f0ccf */
        /* <DEDUP_REMOVED lines=9> */
.L_x_1291:
        /* <DEDUP_REMOVED lines=11> */
[----:B------:R-:W-:Y:S01]  /*12a60*/  UISETP.NE.U32.AND UP1, UPT, UR6, URZ, UPT ;  /* 0x0000003f0600728c */ /* 0x000fe2000bf25070 */
[----:B------:R-:W-:Y:S02]  /*12a70*/  IMAD.U32 R0, RZ, RZ, UR4 ;  /* 0x00000004ff007e24 */ /* 0x000fe4000f8e00ff */
[----:B------:R-:W2:Y:S01]  /*12a80*/  @P2 LDG.E R6, desc[UR52][R2.64] ;  /* 0x0000003402062981 */ /* 0x000ea2000c1e1900 */
[----:B------:R-:W-:-:S06]  /*12a90*/  UISETP.NE.AND.EX UP1, UPT, UR7, URZ, UPT, UP1 ;  /* 0x0000003f0700728c */ /* 0x000fcc000bf25310 */
        /* <DEDUP_REMOVED lines=11> */
[----:B--2---:R-:W-:Y:S01]  /*12b50*/  @P2 R2UR UR4, R6 ;  /* 0x00000000060422ca */ /* 0x004fe200000e0000 */
[----:B01----:R-:W-:-:S14]  /*12b60*/  @P3 BRA `(.L_x_1300) ;  /* 0x0000000000103947 */ /* 0x003fdc0003800000 */
[----:B------:R-:W-:Y:S05]  /*12b70*/  @!P2 BRA `(.L_x_1300) ;  /* 0x00000000000ca947 */ /* 0x000fea0003800000 */
[----:B------:R-:W2:Y:S04]  /*12b80*/  LDG.E R5, desc[UR52][R2.64] ;  /* 0x0000003402057981 */ /* 0x000ea8000c1e1900 */
[----:B-----5:R-:W2:Y:S02]  /*12b90*/  LDG.E R0, desc[UR52][R2.64+0x4] ;  /* 0x0000043402007981 */ /* 0x020ea4000c1e1900 */
[----:B--2---:R-:W-:-:S07]  /*12ba0*/  IMAD.IADD R0, R0, 0x1, -R5 ;  /* 0x0000000100007824 */ /* 0x004fce00078e0a05 */
.L_x_1300:
[----:B------:R-:W-:Y:S01]  /*12bb0*/  USHF.R.S32.HI UR6, URZ, 0x1f, UR42 ;  /* 0x0000001f3f067899 */ /* 0x000fe2000801142a */
[----:B------:R-:W-:Y:S01]  /*12bc0*/  BSSY B1, `(.L_x_1301) ;  /* 0x000002e000017945 */ /* 0x000fe20003800000 */
[----:B------:R-:W-:Y:S02]  /*12bd0*/  USHF.R.S32.HI UR9, URZ, 0x1f, UR4 ;  /* 0x0000001f3f097899 */ /* 0x000fe40008011404 */
[----:B------:R-:W-:Y:S02]  /*12be0*/  USEL UR11, UR42, URZ, !UP0 ;  /* 0x0000003f2a0b7287 */ /* 0x000fe4000c000000 */
[----:B------:R-:W-:Y:S01]  /*12bf0*/  USEL UR12, UR6, URZ, !UP0 ;  /* 0x0000003f060c7287 */ /* 0x000fe2000c000000 */
[----:B------:R-:W-:Y:S11]  /*12c00*/  @P1 BRA `(.L_x_1302) ;  /* 0x0000000000a41947 */ /* 0x000ff60003800000 */
[----:B------:R-:W0:Y:S01]  /*12c10*/  S2R R3, SR_TID.X ;  /* 0x0000000000037919 */ /* 0x000e220000002100 */
[----:B------:R-:W1:Y:S01]  /*12c20*/  LDC R7, c[0x0][0xbe8] ;  /* 0x0002fa00ff077b82 */ /* 0x000e620000000800 */
[----:B------:R-:W-:Y:S02]  /*12c30*/  IMAD.U32 R4, RZ, RZ, UR41 ;  /* 0x00000029ff047e24 */ /* 0x000fe4000f8e00ff */
[----:B-1---5:R-:W-:-:S03]  /*12c40*/  IMAD R2, R0, R7, RZ ;  /* 0x0000000700027224 */ /* 0x022fc600078e02ff */
[----:B0-----:R-:W-:-:S04]  /*12c50*/  IADD3 R4, R4, -0x80, R3 ;  /* 0xffffff8004047810 */ /* 0x001fc80007ffe003 */
[----:B------:R-:W-:-:S13]  /*12c60*/  ISETP.GE.AND P1, PT, R4, R2, PT ;  /* 0x000000020400720c */ /* 0x000fda0003f26270 */
[----:B------:R-:W-:Y:S05]  /*12c70*/  @P1 BRA `(.L_x_1302) ;  /* 0x0000000000881947 */ /* 0x000fea0003800000 */
[----:B------:R-:W-:Y:S01]  /*12c80*/  ISETP.NE.AND P1, PT, R7, 0x1, PT ;  /* 0x000000010700780c */ /* 0x000fe20003f25270 */
[----:B------:R-:W-:Y:S01]  /*12c90*/  ULDC.64 UR14, c[0x0][0xb90] ;  /* 0x0002e400000e7ab9 */ /* 0x000fe20000000a00 */
[----:B------:R-:W-:Y:S01]  /*12ca0*/  UMOV UR6, UR4 ;  /* 0x0000000400067c82 */ /* 0x000fe20008000000 */
[----:B------:R-:W-:Y:S01]  /*12cb0*/  UIMAD UR8, UR10, UR14, URZ ;  /* 0x0000000e0a0872a4 */ /* 0x000fe2000f8e023f */
[----:B------:R-:W-:Y:S01]  /*12cc0*/  IMAD.MOV.U32 R2, RZ, RZ, R4 ;  /* 0x000000ffff027224 */ /* 0x000fe200078e0004 */
[----:B------:R-:W-:Y:S02]  /*12cd0*/  UMOV UR7, UR9 ;  /* 0x0000000900077c82 */ /* 0x000fe40008000000 */
[----:B------:R-:W-:Y:S02]  /*12ce0*/  UIMAD.WIDE.U32 UR6, UR43, UR14, UR6 ;  /* 0x0000000e2b0672a5 */ /* 0x000fe4000f8e0006 */
[----:B------:R-:W-:-:S03]  /*12cf0*/  UIMAD UR8, UR43, UR15, UR8 ;  /* 0x0000000f2b0872a4 */ /* 0x000fc6000f8e0208 */
[----:B------:R-:W-:Y:S01]  /*12d00*/  ULDC.64 UR14, c[0x0][0xb98] ;  /* 0x0002e600000e7ab9 */ /* 0x000fe20000000a00 */
[----:B------:R-:W0:Y:S01]  /*12d10*/  @P1 LDC R3, c[0x0][0xbec] ;  /* 0x0002fb00ff031b82 */ /* 0x000e220000000800 */
[----:B------:R-:W-:Y:S02]  /*12d20*/  UIADD3 UR7, UR7, UR8, URZ ;  /* 0x0000000807077290 */ /* 0x000fe4000fffe03f */
[----:B------:R-:W-:Y:S02]  /*12d30*/  UIMAD UR8, UR12, UR14, URZ ;  /* 0x0000000e0c0872a4 */ /* 0x000fe4000f8e023f */
[----:B------:R-:W-:Y:S02]  /*12d40*/  UIMAD.WIDE.U32 UR6, UR11, UR14, UR6 ;  /* 0x0000000e0b0672a5 */ /* 0x000fe4000f8e0006 */
[----:B------:R-:W-:Y:S01]  /*12d50*/  UIMAD UR8, UR11, UR15, UR8 ;  /* 0x0000000f0b0872a4 */ /* 0x000fe2000f8e0208 */
[----:B------:R-:W1:Y:S02]  /*12d60*/  @P1 LDC R6, c[0x0][0xbf0] ;  /* 0x0002fc00ff061b82 */ /* 0x000e640000000800 */
[----:B------:R-:W-:Y:S01]  /*12d70*/  ULDC.64 UR14, c[0x0][0xb88] ;  /* 0x0002e200000e7ab9 */ /* 0x000fe20000000a00 */
[----:B0-----:R-:W-:-:S05]  /*12d80*/  @P1 IMAD.HI.U32 R3, R4, R3, RZ ;  /* 0x0000000304031227 */ /* 0x001fca00078e00ff */
[----:B-1----:R-:W-:Y:S01]  /*12d90*/  @P1 SHF.R.U32.HI R2, RZ, R6, R3 ;  /* 0x00000006ff021219 */ /* 0x002fe20000011603 */
[----:B------:R-:W-:-:S03]  /*12da0*/  IMAD.U32 R6, RZ, RZ, UR8 ;  /* 0x00000008ff067e24 */ /* 0x000fc6000f8e00ff */
[--C-:B------:R-:W-:Y:S01]  /*12db0*/  SHF.R.S32.HI R3, RZ, 0x1f, R2.reuse ;  /* 0x0000001fff037819 */ /* 0x100fe20000011402 */
[----:B------:R-:W-:Y:S01]  /*12dc0*/  IMAD.MOV R5, RZ, RZ, -R2 ;  /* 0x000000ffff057224 */ /* 0x000fe200078e0a02 */
[----:B------:R-:W-:-:S03]  /*12dd0*/  IADD3 R2, P1, R2, UR6, RZ ;  /* 0x0000000602027c10 */ /* 0x000fc6000ff3e0ff */
[----:B------:R-:W-:Y:S01]  /*12de0*/  IMAD R5, R7, R5, R4 ;  /* 0x0000000507057224 */ /* 0x000fe200078e0204 */
[----:B------:R-:W-:Y:S01]  /*12df0*/  IADD3.X R3, R3, UR7, R6, P1, !PT ;  /* 0x0000000703037c10 */ /* 0x000fe20008ffe406 */
[----:B------:R-:W-:-:S03]  /*12e00*/  ULDC.64 UR6, c[0x0][0xb50] ;  /* 0x0002d40000067ab9 */ /* 0x000fc60000000a00 */
[----:B------:R-:W-:Y:S01]  /*12e10*/  SHF.R.S32.HI R4, RZ, 0x1f, R5 ;  /* 0x0000001fff047819 */ /* 0x000fe20000011405 */
[----:B------:R-:W-:-:S04]  /*12e20*/  IMAD.WIDE.U32 R2, R5, UR14, R2 ;  /* 0x0000000e05027c25 */ /* 0x000fc8000f8e0002 */
[----:B------:R-:W-:-:S04]  /*12e30*/  IMAD R4, R4, UR14, RZ ;  /* 0x0000000e04047c24 */ /* 0x000fc8000f8e02ff */
[----:B------:R-:W-:Y:S01]  /*12e40*/  IMAD R7, R5, UR15, R4 ;  /* 0x0000000f05077c24 */ /* 0x000fe2000f8e0204 */
[----:B------:R-:W-:-:S03]  /*12e50*/  LEA R4, P1, R2, UR6, 0x2 ;  /* 0x0000000602047c11 */ /* 0x000fc6000f8210ff */
[----:B------:R-:W-:-:S05]  /*12e60*/  IMAD.IADD R3, R3, 0x1, R7 ;  /* 0x0000000103037824 */ /* 0x000fca00078e0207 */
[----:B------:R-:W-:Y:S01]  /*12e70*/  LEA.HI.X R5, R2, UR7, R3, 0x2, P1 ;  /* 0x0000000702057c11 */ /* 0x000fe200088f1403 */
[----:B------:R-:W-:-:S05]  /*12e80*/  IMAD.MOV.U32 R3, RZ, RZ, -0x800000 ;  /* 0xff800000ff037424 */ /* 0x000fca00078e00ff */
[----:B------:R0:W-:Y:S02]  /*12e90*/  STG.E desc[UR52][R4.64], R3 ;  /* 0x0000000304007986 */ /* 0x0001e4000c101934 */
.L_x_1302:
[----:B------:R-:W-:Y:S05]  /*12ea0*/  BSYNC B1 ;  /* 0x0000000000017941 */ /* 0x000fea0003800000 */
.L_x_1301:
[----:B0-----:R-:W0:Y:S01]  /*12eb0*/  @P0 LDC R3, c[0x0][0xbf0] ;  /* 0x0002fc00ff030b82 */ /* 0x001e220000000800 */
[----:B------:R-:W-:Y:S01]  /*12ec0*/  ULDC.64 UR14, c[0x0][0xaa0] ;  /* 0x0002a800000e7ab9 */ /* 0x000fe20000000a00 */
[----:B------:R-:W-:Y:S01]  /*12ed0*/  IMAD R2, R23, 0x20, R200 ;  /* 0x0000002017027824 */ /* 0x000fe200078e02c8 */
[----:B------:R-:W-:Y:S01]  /*12ee0*/  UIMAD UR8, UR9, UR14, URZ ;  /* 0x0000000e090872a4 */ /* 0x000fe2000f8e023f */
[----:B------:R-:W-:Y:S01]  /*12ef0*/  BSSY B1, `(.L_x_1303) ;  /* 0x000003d000017945 */ /* 0x000fe20003800000 */
[----:B------:R-:W-:Y:S01]  /*12f00*/  UIMAD.WIDE.U32 UR6, UR4, UR14, URZ ;  /* 0x0000000e040672a5 */ /* 0x000fe2000f8e003f */
[----:B------:R-:W-:Y:S01]  /*12f10*/  VIADD R6, R2, UR41 ;  /* 0x0000002902067c36 */ /* 0x000fe20008000000 */
[----:B------:R-:W-:-:S03]  /*12f20*/  UIMAD UR8, UR4, UR15, UR8 ;  /* 0x0000000f040872a4 */ /* 0x000fc6000f8e0208 */
[----:B------:R-:W-:Y:S01]  /*12f30*/  ULDC.64 UR14, c[0x0][0xae8] ;  /* 0x0002ba00000e7ab9 */ /* 0x000fe20000000a00 */
[----:B------:R-:W-:Y:S01]  /*12f40*/  UIADD3 UR7, UR7, UR8, URZ ;  /* 0x0000000807077290 */ /* 0x000fe2000fffe03f */
[----:B------:R-:W-:Y:S01]  /*12f50*/  @P0 IMAD.HI.U32 R2, R6, R9, RZ ;  /* 0x0000000906020227 */ /* 0x000fe200078e00ff */
[----:B------:R-:W-:Y:S02]  /*12f60*/  UIMAD UR4, UR10, UR14, URZ ;  /* 0x0000000e0a0472a4 */ /* 0x000fe4000f8e023f */
[----:B------:R-:W-:Y:S01]  /*12f70*/  UIMAD.WIDE.U32 UR6, UR43, UR14, UR6 ;  /* 0x0000000e2b0672a5 */ /* 0x000fe2000f8e0006 */
[----:B------:R-:W-:Y:S01]  /*12f80*/  IMAD.MOV.U32 R5, RZ, RZ, R6 ;  /* 0x000000ffff057224 */ /* 0x000fe200078e0006 */
[----:B------:R-:W-:Y:S01]  /*12f90*/  UIMAD UR4, UR43, UR15, UR4 ;  /* 0x0000000f2b0472a4 */ /* 0x000fe2000f8e0204 */
[----:B------:R-:W-:-:S03]  /*12fa0*/  ULDC.64 UR8, c[0x0][0xaf0] ;  /* 0x0002bc0000087ab9 */ /* 0x000fc60000000a00 */
[----:B------:R-:W-:Y:S02]  /*12fb0*/  UIADD3 UR7, UR7, UR4, URZ ;  /* 0x0000000407077290 */ /* 0x000fe4000fffe03f */
[----:B------:R-:W-:Y:S01]  /*12fc0*/  UIMAD UR4, UR12, UR8, URZ ;  /* 0x000000080c0472a4 */ /* 0x000fe2000f8e023f */
[----:B0-----:R-:W-:Y:S01]  /*12fd0*/  @P0 SHF.R.U32.HI R5, RZ, R3, R2 ;  /* 0x00000003ff050219 */ /* 0x001fe20000011602 */
        /* <DEDUP_REMOVED lines=11> */
[----:B------:R-:W-:Y:S02]  /*13090*/  IMAD.U32 R3, RZ, RZ, UR4 ;  /* 0x00000004ff037e24 */ /* 0x000fe4000f8e00ff */
[C---:B------:R-:W-:Y:S01]  /*130a0*/  IMAD R9, R5.reuse, UR9, R4 ;  /* 0x0000000905097c24 */ /* 0x040fe2000f8e0204 */
[----:B------:R-:W-:Y:S01]  /*130b0*/  SHF.R.S32.HI R4, RZ, 0x1f, R7 ;  /* 0x0000001fff047819 */ /* 0x000fe20000011407 */
[----:B------:R-:W-:-:S04]  /*130c0*/  IMAD.WIDE.U32 R2, R5, UR8, R2 ;  /* 0x0000000805027c25 */ /* 0x000fc8000f8e0002 */
[----:B------:R-:W-:Y:S02]  /*130d0*/  IMAD.IADD R3, R3, 0x1, R9 ;  /* 0x0000000103037824 */ /* 0x000fe400078e0209 */
[----:B------:R-:W-:Y:S02]  /*130e0*/  IMAD R4, R4, UR6, RZ ;  /* 0x0000000604047c24 */ /* 0x000fe4000f8e02ff */
[----:B------:R-:W-:Y:S02]  /*130f0*/  VIADD R6, R200, UR41 ;  /* 0x00000029c8067c36 */ /* 0x000fe40008000000 */
[----:B-----5:R-:W-:Y:S02]  /*13100*/  IMAD R11, R0, R11, RZ ;  /* 0x0000000b000b7224 */ /* 0x020fe400078e02ff */
        /* <DEDUP_REMOVED lines=27> */
.L_x_1304:
[----:B------:R-:W-:Y:S05]  /*132c0*/  BSYNC B1 ;  /* 0x0000000000017941 */ /* 0x000fea0003800000 */
.L_x_1303:
        /* <DEDUP_REMOVED lines=17> */
.L_x_1306:
[----:B------:R-:W-:Y:S05]  /*133e0*/  BSYNC B1 ;  /* 0x0000000000017941 */ /* 0x000fea0003800000 */
.L_x_1305:
        /* <DEDUP_REMOVED lines=17> */
.L_x_1308:
[----:B------:R-:W-:Y:S05]  /*13500*/  BSYNC B1 ;  /* 0x0000000000017941 */ /* 0x000fea0003800000 */
.L_x_1307:
        /* <DEDUP_REMOVED lines=18> */
.L_x_1299:
[----:B------:R-:W-:Y:S05]  /*13630*/  BSYNC B0 ;  /* 0x0000000000007941 */ /* 0x000fea0003800000 */
.L_x_1290:
[----:B------:R-:W-:Y:S02]  /*13640*/  ULDC UR4, c[0x0][0xc3c] ;  /* 0x00030f0000047ab9 */ /* 0x000fe40000000800 */
[----:B------:R-:W-:-:S06]  /*13650*/  UISETP.GE.AND UP0, UPT, UR48, UR4, UPT ;  /* 0x000000043000728c */ /* 0x000fcc000bf06270 */
[----:B------:R-:W-:-:S13]  /*13660*/  PLOP3.LUT P0, PT, PT, PT, UP0, 0x80, 0x0 ;  /* 0x000000000000781c */ /* 0x000fda0003f0f008 */
[----:B------:R-:W-:Y:S05]  /*13670*/  @!P0 BRA `(.L_x_1309) ;  /* 0xfffffed400ec8947 */ /* 0x000fea000383ffff */
[----:B------:R-:W-:Y:S05]  /*13680*/  EXIT ;  /* 0x000000000000794d */ /* 0x000fea0003800000 */
.L_x_1204:
[----:B------:R-:W-:-:S08]  /*13690*/  NOP ;  /* 0x0000000000007918 */ /* 0x000fd00000000000 */
[----:B------:R-:W0:-:S00]  /*136a0*/  USETMAXREG.DEALLOC.CTAPOOL 0x18 ;  /* 0x00000018000079c8 */ /* 0x000e0000080e0500 */
[----:B0-----:R-:W2:Y:S01]  /*136b0*/  LDL.LU R2, [R1+0x8] ;  /* 0x0000080001027983 */ /* 0x001ea20000300800 */
[----:B------:R-:W-:Y:S01]  /*136c0*/  LOP3.LUT R0, R0, 0x3, RZ, 0xc0, !PT ;  /* 0x0000000300007812 */ /* 0x000fe200078ec0ff */
[----:B------:R-:W-:-:S05]  /*136d0*/  IMAD.MOV.U32 R6, RZ, RZ, RZ ;  /* 0x000000ffff067224 */ /* 0x000fca00078e00ff */
[----:B------:R-:W0:Y:S02]  /*136e0*/  SHFL.IDX PT, R0, R0, RZ, 0x1f ;  /* 0x00001fff00007589 */ /* 0x000e2400000e0000 */
[----:B0-----:R-:W-:Y:S02]  /*136f0*/  ISETP.NE.AND P0, PT, R0, RZ, PT ;  /* 0x000000ff0000720c */ /* 0x001fe40003f05270 */
        /* <DEDUP_REMOVED lines=15> */
.L_x_1310:
[----:B------:R-:W1:Y:S01]  /*137f0*/  S2R R0, SR_TID.X ;  /* 0x0000000000007919 */ /* 0x000e620000002100 */
[----:B------:R-:W-:Y:S01]  /*13800*/  ULDC UR4, c[0x0][0xc3c] ;  /* 0x00030f0000047ab9 */ /* 0x000fe20000000800 */
[----:B-1----:R-:W-:-:S04]  /*13810*/  LOP3.LUT R5, R0, 0x1f, RZ, 0xc0, !PT ;  /* 0x0000001f00057812 */ /* 0x002fc800078ec0ff */
[----:B------:R-:W-:-:S04]  /*13820*/  ISETP.NE.AND P0, PT, R5, 0x1f, PT ;  /* 0x0000001f0500780c */ /* 0x000fc80003f05270 */
[----:B------:R-:W-:-:S13]  /*13830*/  ISETP.GE.OR P1, PT, R5, UR4, !P0 ;  /* 0x0000000405007c0c */ /* 0x000fda000c726670 */
[----:B0-----:R-:W0:Y:S02]  /*13840*/  @!P1 LDC.64 R2, c[0x0][0xc80] ;  /* 0x00032000ff029b82 */ /* 0x001e240000000a00 */
        /* <DEDUP_REMOVED lines=18> */
[----:B------:R-:W1:Y:S02]  /*13970*/  SHFL.UP PT, R2, R3, 0x8, RZ ;  /* 0x0500000003027989 */ /* 0x000e6400000e00ff */
[----:B-1----:R-:W-:-:S05]  /*13980*/  SEL R2, R2, RZ, P4 ;  /* 0x000000ff02027207 */ /* 0x002fca0002000000 */
[----:B------:R-:W-:-:S05]  /*13990*/  IMAD.IADD R2, R3, 0x1, R2 ;  /* 0x0000000103027824 */ /* 0x000fca00078e0202 */
[----:B------:R-:W1:Y:S02]  /*139a0*/  SHFL.UP PT, R4, R2, 0x10, RZ ;  /* 0x0600000002047989 */ /* 0x000e6400000e00ff */
[----:B-1----:R-:W-:-:S05]  /*139b0*/  SEL R7, R4, RZ, P5 ;  /* 0x000000ff04077207 */ /* 0x002fca0002800000 */
[----:B------:R-:W-:Y:S02]  /*139c0*/  IMAD.IADD R10, R2, 0x1, R7 ;  /* 0x00000001020a7824 */ /* 0x000fe400078e0207 */
[----:B------:R-:W1:Y:S03]  /*139d0*/  LDC R7, c[0x0][0xc38] ;  /* 0x00030e00ff077b82 */ /* 0x000e660000000800 */
        /* <DEDUP_REMOVED lines=10> */
.L_x_1316:
        /* <DEDUP_REMOVED lines=14> */
.L_x_1315:
[----:B------:R-:W-:Y:S05]  /*13b60*/  BSYNC B0 ;  /* 0x0000000000007941 */ /* 0x000fea0003800000 */
.L_x_1314:
        /* <DEDUP_REMOVED lines=22> */
.L_x_1312:
[----:B------:R-:W-:Y:S01]  /*13cd0*/  IMAD.IADD R11, R9, 0x1, -R8 ;  /* 0x00000001090b7824 */ /* 0x000fe200078e0a08 */
[----:B------:R-:W-:-:S03]  /*13ce0*/  ULDC.64 UR4, c[0x0][0xc90] ;  /* 0x0003240000047ab9 */ /* 0x000fc60000000a00 */
[----:B------:R-:W-:-:S05]  /*13cf0*/  IMAD R3, R10, R7, R11 ;  /* 0x000000070a037224 */ /* 0x000fca00078e020b */
[----:B------:R-:W-:-:S13]  /*13d00*/  ISETP.GT.AND P0, PT, R3, R0, PT ;  /* 0x000000000300720c */ /* 0x000fda0003f04270 */
[----:B------:R-:W-:Y:S02]  /*13d10*/  VOTEU.ANY UR7, UPT, !P0 ;  /* 0x0000000000077886 */ /* 0x000fe400040e0100 */
[----:B------:R-:W-:-:S04]  /*13d20*/  UPOPC UR6, UR7 ;  /* 0x00000007000672bf */ /* 0x000fc80008000000 */
[----:B------:R-:W-:-:S04]  /*13d30*/  UIADD3 UR44, UR6, UR44, URZ ;  /* 0x0000002c062c7290 */ /* 0x000fc8000fffe03f */
[----:B------:R-:W-:-:S06]  /*13d40*/  UIMAD.WIDE UR4, UR44, 0x4, UR4 ;  /* 0x000000042c0478a5 */ /* 0x000fcc000f8e0204 */
[----:B------:R-:W-:Y:S02]  /*13d50*/  IMAD.U32 R2, RZ, RZ, UR4 ;  /* 0x00000004ff027e24 */ /* 0x000fe4000f8e00ff */
[----:B------:R-:W-:-:S05]  /*13d60*/  IMAD.U32 R3, RZ, RZ, UR5 ;  /* 0x00000005ff037e24 */ /* 0x000fca000f8e00ff */
[----:B------:R-:W2:Y:S01]  /*13d70*/  LDG.E R9, desc[UR52][R2.64] ;  /* 0x0000003402097981 */ /* 0x000ea2000c1e1900 */
[----:B------:R-:W-:Y:S01]  /*13d80*/  IMAD.U32 R15, RZ, RZ, UR6 ;  /* 0x00000006ff0f7e24 */ /* 0x000fe2000f8e00ff */
[----:B------:R-:W-:-:S04]  /*13d90*/  ISETP.NE.AND P0, PT, RZ, UR7, PT ;  /* 0x00000007ff007c0c */ /* 0x000fc8000bf05270 */
[----:B------:R-:W2:Y:S02]  /*13da0*/  SHFL.IDX PT, R6, R6, R15, 0x1f ;  /* 0x00001f0f06067589 */ /* 0x000ea400000e0000 */
[----:B--2---:R-:W-:-:S05]  /*13db0*/  IMAD R8, R6, R9, RZ ;  /* 0x0000000906087224 */ /* 0x004fca00078e02ff */
[----:B------:R-:W-:-:S04]  /*13dc0*/  IABS R12, R8 ;  /* 0x00000008000c7213 */ /* 0x000fc80000000000 */
[----:B------:R-:W0:Y:S08]  /*13dd0*/  I2F.RP R13, R12 ;  /* 0x0000000c000d7306 */ /* 0x000e300000209400 */
[----:B0-----:R-:W0:Y:S02]  /*13de0*/  MUFU.RCP R13, R13 ;  /* 0x0000000d000d7308 */ /* 0x001e240000001000 */
[----:B0-----:R-:W-:-:S06]  /*13df0*/  VIADD R14, R13, 0xffffffe ;  /* 0x0ffffffe0d0e7836 */ /* 0x001fcc0000000000 */
[----:B------:R-:W0:Y:S02]  /*13e00*/  F2I.FTZ.U32.TRUNC.NTZ R3, R14 ;  /* 0x0000000e00037305 */ /* 0x000e24000021f000 */
[----:B0-----:R-:W-:Y:S01]  /*13e10*/  IMAD.MOV R17, RZ, RZ, -R3 ;  /* 0x000000ffff117224 */ /* 0x001fe200078e0a03 */
[----:B------:R-:W-:Y:S06]  /*13e20*/  @!P0 BRA `(.L_x_1317) ;  /* 0x00000000000c8947 */ /* 0x000fec0003800000 */
[----:B------:R-:W-:-:S06]  /*13e30*/  UIADD3 UR4, UR6, -0x1, URZ ;  /* 0xffffffff06047890 */ /* 0x000fcc000fffe03f */
[----:B------:R-:W-:-:S05]  /*13e40*/  IMAD.U32 R13, RZ, RZ, UR4 ;  /* 0x00000004ff0d7e24 */ /* 0x000fca000f8e00ff */
[----:B------:R0:W1:Y:S02]  /*13e50*/  SHFL.IDX PT, R4, R10, R13, 0x1f ;  /* 0x00001f0d0a047589 */ /* 0x00006400000e0000 */
.L_x_1317:
[----:B-1----:R-:W-:Y:S02]  /*13e60*/  IMAD R4, R4, R7, R11 ;  /* 0x0000000704047224 */ /* 0x002fe400078e020b */
        /* <DEDUP_REMOVED lines=19> */
[----:B------:R-:W-:-:S05]  /*13fa0*/  @!P1 LOP3.LUT R2, RZ, R8, RZ, 0x33, !PT ;  /* 0x00000008ff029212 */ /* 0x000fca00078e33ff */
[----:B------:R-:W-:Y:S02]  /*13fb0*/  IMAD R0, R9, R2, RZ ;  /* 0x0000000209007224 */ /* 0x000fe400078e02ff */
[----:B------:R-:W-:Y:S02]  /*13fc0*/  IMAD.MOV R2, RZ, RZ, -R2 ;  /* 0x000000ffff027224 */ /* 0x000fe400078e0a02 */
[----:B-1----:R-:W-:Y:S02]  /*13fd0*/  IMAD.MOV R4, RZ, RZ, -R0 ;  /* 0x000000ffff047224 */ /* 0x002fe400078e0a00 */
[----:B------:R-:W-:Y:S02]  /*13fe0*/  IMAD R8, R8, R2, R11 ;  /* 0x0000000208087224 */ /* 0x000fe400078e020b */
[----:B------:R-:W-:Y:S01]  /*13ff0*/  IMAD.MOV.U32 R2, RZ, RZ, RZ ;  /* 0x000000ffff027224 */ /* 0x000fe200078e00ff */
[----:B------:R-:W-:-:S04]  /*14000*/  VIADDMNMX R7, R4, R7, R9, PT ;  /* 0x0000000704077246 */ /* 0x000fc80003800109 */
[-C--:B------:R-:W-:Y:S02]  /*14010*/  IABS R4, R7.reuse ;  /* 0x0000000700047213 */ /* 0x080fe40000000000 */
[----:B0-----:R-:W-:Y:S02]  /*14020*/  IABS R10, R7 ;  /* 0x00000007000a7213 */ /* 0x001fe40000000000 */
[----:B------:R-:W0:Y:S08]  /*14030*/  I2F.RP R9, R4 ;  /* 0x0000000400097306 */ /* 0x000e300000209400 */
[----:B0-----:R-:W0:Y:S02]  /*14040*/  MUFU.RCP R9, R9 ;  /* 0x0000000900097308 */ /* 0x001e240000001000 */
[----:B0-----:R-:W-:Y:S01]  /*14050*/  VIADD R3, R9, 0xffffffe ;  /* 0x0ffffffe09037836 */ /* 0x001fe20000000000 */
[----:B------:R-:W-:-:S05]  /*14060*/  IABS R9, R8 ;  /* 0x0000000800097213 */ /* 0x000fca0000000000 */
[----:B------:R-:W0:Y:S02]  /*14070*/  F2I.FTZ.U32.TRUNC.NTZ R3, R3 ;  /* 0x0000000300037305 */ /* 0x000e24000021f000 */
[----:B0-----:R-:W-:-:S04]  /*14080*/  IMAD.MOV R11, RZ, RZ, -R3 ;  /* 0x000000ffff0b7224 */ /* 0x001fc800078e0a03 */
[----:B------:R-:W-:-:S04]  /*14090*/  IMAD R11, R11, R4, RZ ;  /* 0x000000040b0b7224 */ /* 0x000fc800078e02ff */
[----:B------:R-:W-:-:S04]  /*140a0*/  IMAD.HI.U32 R2, R3, R11, R2 ;  /* 0x0000000b03027227 */ /* 0x000fc800078e0002 */
        /* <DEDUP_REMOVED lines=9> */
[----:B------:R-:W-:Y:S01]  /*14140*/  ISETP.GE.AND P2, PT, R3, RZ, PT ;  /* 0x000000ff0300720c */ /* 0x000fe20003f46270 */
[----:B------:R-:W-:-:S06]  /*14150*/  IMAD.IADD R3, R8, 0x1, R0 ;  /* 0x0000000108037824 */ /* 0x000fcc00078e0200 */
[----:B------:R-:W-:-:S06]  /*14160*/  @P0 VIADD R2, R2, 0x1 ;  /* 0x0000000102020836 */ /* 0x000fcc0000000000 */
[----:B------:R-:W-:Y:S01]  /*14170*/  @!P2 IMAD.MOV R2, RZ, RZ, -R2 ;  /* 0x000000ffff02a224 */ /* 0x000fe200078e0a02 */
[----:B------:R-:W-:Y:S01]  /*14180*/  @!P1 LOP3.LUT R2, RZ, R7, RZ, 0x33, !PT ;  /* 0x00000007ff029212 */ /* 0x000fe200078e33ff */
[----:B------:R-:W-:-:S04]  /*14190*/  IMAD.MOV R7, RZ, RZ, -R7 ;  /* 0x000000ffff077224 */ /* 0x000fc800078e0a07 */
[----:B------:R-:W-:-:S05]  /*141a0*/  IMAD R3, R2, R7, R3 ;  /* 0x0000000702037224 */ /* 0x000fca00078e0203 */
[----:B------:R-:W-:Y:S02]  /*141b0*/  R2UR UR36, R3 ;  /* 0x00000000032472ca */ /* 0x000fe400000e0000 */
[----:B------:R-:W-:-:S05]  /*141c0*/  LOP3.LUT R3, RZ, R2, RZ, 0x33, !PT ;  /* 0x00000002ff037212 */ /* 0x000fca00078e33ff */
[----:B------:R-:W-:-:S05]  /*141d0*/  IMAD.IADD R0, R6, 0x1, R3 ;  /* 0x0000000106007824 */ /* 0x000fca00078e0203 */
[----:B------:R1:W-:Y:S01]  /*141e0*/  STL [R1+0x14], R0 ;  /* 0x0000140001007387 */ /* 0x0003e20000100800 */
[----:B------:R-:W-:Y:S05]  /*141f0*/  BRA `(.L_x_1318) ;  /* 0x00000000000c7947 */ /* 0x000fea0003800000 */
.L_x_1313:
[----:B------:R0:W-:Y:S01]  /*14200*/  STL [R1+0x10], R0 ;  /* 0x0000100001007387 */ /* 0x0001e20000100800 */
[----:B------:R-:W-:-:S03]  /*14210*/  UMOV UR36, URZ ;  /* 0x0000003f00247c82 */ /* 0x000fc60008000000 */
[----:B------:R0:W-:Y:S02]  /*14220*/  STL [R1+0x14], RZ ;  /* 0x000014ff01007387 */ /* 0x0001e40000100800 */
.L_x_1318:
[----:B------:R-:W2:Y:S04]  /*14230*/  LDL R2, [R1+0x14] ;  /* 0x0000140001027983 */ /* 0x000ea80000100800 */
[----:B------:R-:W3:Y:S01]  /*14240*/  LDL R4, [R1+0x10] ;  /* 0x0000100001047983 */ /* 0x000ee20000100800 */
[----:B------:R-:W-:-:S13]  /*14250*/  ISETP.NE.AND P0, PT, R5, RZ, PT ;  /* 0x000000ff0500720c */ /* 0x000fda0003f05270 */
[----:B------:R-:W4:Y:S01]  /*14260*/  @!P0 S2R R3, SR_CgaCtaId ;  /* 0x0000000000038919 */ /* 0x000f220000008800 */
[----:B01----:R-:W-:Y:S01]  /*14270*/  @!P0 MOV R0, 0x400 ;  /* 0x0000040000008802 */ /* 0x003fe20000000f00 */
[----:B------:R-:W-:Y:S02]  /*14280*/  IMAD.U32 R6, RZ, RZ, UR36 ;  /* 0x00000024ff067e24 */ /* 0x000fe4000f8e00ff */
[----:B------:R-:W-:Y:S01]  /*14290*/  IMAD.U32 R7, RZ, RZ, UR44 ;  /* 0x0000002cff077e24 */ /* 0x000fe2000f8e00ff */
[----:B----4-:R-:W-:Y:S01]  /*142a0*/  @!P0 LEA R0, R3, R0, 0x18 ;  /* 0x0000000003008211 */ /* 0x010fe200078ec0ff */
[----:B--2---:R-:W-:-:S05]  /*142b0*/  IMAD.MOV.U32 R5, RZ, RZ, R2 ;  /* 0x000000ffff057224 */ /* 0x004fca00078e0002 */
[----:B---3--:R0:W-:Y:S01]  /*142c0*/  @!P0 STS.128 [R0+0x2a8d0], R4 ;  /* 0x02a8d00400008388 */ /* 0x0081e20000000c00 */
[----:B------:R-:W-:Y:S06]  /*142d0*/  BAR.ARV 0x5, 0x180 ;  /* 0x0146000000007b1d */ /* 0x000fec0000002000 */
.L_x_1311:
[----:B------:R-:W-:Y:S01]  /*142e0*/  ULDC UR4, c[0x0][0xc3c] ;  /* 0x00030f0000047ab9 */ /* 0x000fe20000000800 */
[----:B------:R2:W-:Y:S01]  /*142f0*/  STL [R1+0x30], RZ ;  /* 0x000030ff01007387 */ /* 0x0005e20000100800 */
[----:B------:R-:W-:Y:S01]  /*14300*/  UISETP.GE.AND UP0, UPT, UR44, UR4, UPT ;  /* 0x000000042c00728c */ /* 0x000fe2000bf06270 */
[----:B------:R-:W-:Y:S02]  /*14310*/  IMAD.MOV.U32 R19, RZ, RZ, 0x1 ;  /* 0x00000001ff137424 */ /* 0x000fe400078e00ff */
[----:B------:R-:W-:-:S03]  /*14320*/  IMAD.MOV.U32 R18, RZ, RZ, RZ ;  /* 0x000000ffff127224 */ /* 0x000fc600078e00ff */
[----:B------:R-:W-:-:S13]  /*14330*/  PLOP3.LUT P0, PT, PT, PT, UP0, 0x80, 0x0 ;  /* 0x000000000000781c */ /* 0x000fda0003f0f008 */
[----:B--2---:R-:W-:Y:S05]  /*14340*/  @P0 BRA `(.L_x_1319) ;  /* 0x0000004c00fc0947 */ /* 0x004fea0003800000 */
[----:B------:R-:W2:Y:S01]  /*14350*/  S2R R9, SR_TID.X ;  /* 0x0000000000097919 */ /* 0x000ea20000002100 */
[----:B------:R-:W3:Y:S01]  /*14360*/  S2UR UR5, SR_CgaCtaId ;  /* 0x00000000000579c3 */ /* 0x000ee20000008800 */
[----:B------:R-:W-:Y:S01]  /*14370*/  UMOV UR4, 0x400 ;  /* 0x0000040000047882 */ /* 0x000fe20000000000 */
[----:B------:R-:W-:Y:S01]  /*14380*/  IMAD.MOV.U32 R19, RZ, RZ, 0x1 ;  /* 0x00000001ff137424 */ /* 0x000fe200078e00ff */
[----:B------:R-:W-:Y:S01]  /*14390*/  ULDC UR41, c[0x0][0xc] ;  /* 0x0000030000297ab9 */ /* 0x000fe20000000800 */
[----:B------:R-:W-:Y:S01]  /*143a0*/  IMAD.MOV.U32 R18, RZ, RZ, RZ ;  /* 0x000000ffff127224 */ /* 0x000fe200078e00ff */
[----:B------:R-:W-:Y:S02]  /*143b0*/  ULOP3.LUT UR39, UR38, 0x1, URZ, 0xfc, !UPT ;  /* 0x0000000126277892 */ /* 0x000fe4000f8efc3f */
[----:B------:R-:W-:Y:S01]  /*143c0*/  ULOP3.LUT UR43, UR38, 0x2, URZ, 0xfc, !UPT ;  /* 0x00000002262b7892 */ /* 0x000fe2000f8efc3f */
[----:B------:R-:W-:Y:S01]  /*143d0*/  ULDC.64 UR46, c[0x0][0x198] ;  /* 0x00006600002e7ab9 */ /* 0x000fe20000000a00 */
[----:B---3--:R-:W-:-:S06]  /*143e0*/  ULEA UR4, UR5, UR4, 0x18 ;  /* 0x0000000405047291 */ /* 0x008fcc000f8ec03f */
[----:B------:R-:W-:Y:S01]  /*143f0*/  IMAD.U32 R17, RZ, RZ, UR4 ;  /* 0x00000004ff117e24 */ /* 0x000fe2000f8e00ff */
[----:B--2---:R-:W-:Y:S01]  /*14400*/  SHF.R.U32.HI R3, RZ, 0x1, R9 ;  /* 0x00000001ff037819 */ /* 0x004fe20000011609 */
        /* <DEDUP_REMOVED lines=9> */
[C---:B-1----:R-:W-:Y:S02]  /*144a0*/  LOP3.LUT R4, R0.reuse, 0x380, RZ, 0xc0, !PT ;  /* 0x0000038000047812 */ /* 0x042fe400078ec0ff */
        /* <DEDUP_REMOVED lines=23> */
[----:B------:R1:W-:Y:S01]  /*14620*/  STL [R1+0x24], R3 ;  /* 0x0000240301007387 */ /* 0x0003e20000100800 */
[----:B0-----:R-:W-:-:S03]  /*14630*/  IMAD.SHL.U32 R2, R9, 0x20, RZ ;  /* 0x0000002009027824 */ /* 0x001fc600078e00ff */
[----:B------:R1:W-:Y:S02]  /*14640*/  STL [R1+0x30], RZ ;  /* 0x000030ff01007387 */ /* 0x0003e40000100800 */
[----:B------:R-:W-:Y:S02]  /*14650*/  LOP3.LUT R0, R5, 0x60, R2, 0xf8, !PT ;  /* 0x0000006005007812 */ /* 0x000fe400078ef802 */
[C---:B------:R-:W-:Y:S02]  /*14660*/  LOP3.LUT R2, R4.reuse, 0x40, RZ, 0xfc, !PT ;  /* 0x0000004004027812 */ /* 0x040fe400078efcff */
[----:B------:R-:W-:-:S07]  /*14670*/  LOP3.LUT R0, R4, 0x80, RZ, 0xfc, !PT ;  /* 0x0000008004007812 */ /* 0x000fce00078efcff */
.L_x_1398:
[----:B------:R-:W-:Y:S01]  /*14680*/  ULDC.64 UR4, c[0x0][0xa28] ;  /* 0x00028a0000047ab9 */ /* 0x000fe20000000a00 */
[----:B------:R-:W-:Y:S01]  /*14690*/  IMAD.MOV.U32 R0, RZ, RZ, RZ ;  /* 0x000000ffff007224 */ /* 0x000fe200078e00ff */
[----:B------:R-:W-:Y:S01]  /*146a0*/  UISETP.NE.U32.AND UP0, UPT, UR4, URZ, UPT ;  /* 0x0000003f0400728c */ /* 0x000fe2000bf05070 */
[----:B------:R-:W-:Y:S01]  /*146b0*/  ULDC.64 UR8, c[0x0][0xa18] ;  /* 0x0002860000087ab9 */ /* 0x000fe20000000a00 */
[----:B------:R-:W-:Y:S02]  /*146c0*/  ULDC.64 UR6, c[0x0][0xa00] ;  /* 0x0002800000067ab9 */ /* 0x000fe40000000a00 */
[----:B------:R-:W-:Y:S01]  /*146d0*/  UISETP.NE.AND.EX UP0, UPT, UR5, URZ, UPT, UP0 ;  /* 0x0000003f0500728c */ /* 0x000fe2000bf05300 */
[----:B01----:R-:W-:Y:S01]  /*146e0*/  IMAD.MOV.U32 R4, RZ, RZ, RZ ;  /* 0x000000ffff047224 */ /* 0x003fe200078e00ff */
[----:B------:R-:W-:-:S04]  /*146f0*/  ULDC.64 UR10, c[0x0][0xa20] ;  /* 0x00028800000a7ab9 */ /* 0x000fc80000000a00 */
[----:B------:R-:W-:-:S05]  /*14700*/  PLOP3.LUT P0, PT, PT, PT, UP0, 0x80, 0x0 ;  /* 0x000000000000781c */ /* 0x000fca0003f0f008 */
[----:B------:R-:W-:Y:S02]  /*14710*/  @UP0 ULDC.64 UR4, c[0x0][0xa28] ;  /* 0x00028a0000040ab9 */ /* 0x000fe40000000a00 */
[----:B------:R-:W-:-:S06]  /*14720*/  @UP0 UIMAD.WIDE UR4, UR44, 0x4, UR4 ;  /* 0x000000042c0408a5 */ /* 0x000fcc000f8e0204 */
[----:B------:R-:W-:Y:S02]  /*14730*/  IMAD.U32 R2, RZ, RZ, UR4 ;  /* 0x00000004ff027e24 */ /* 0x000fe4000f8e00ff */
[----:B-1----:R-:W-:Y:S01]  /*14740*/  IMAD.U32 R3, RZ, RZ, UR5 ;  /* 0x00000005ff037e24 */ /* 0x002fe2000f8e00ff */
[----:B------:R-:W-:Y:S01]  /*14750*/  ULDC.64 UR4, c[0x0][0xa00] ;  /* 0x0002800000047ab9 */ /* 0x000fe20000000a00 */
[----:B------:R-:W-:-:S03]  /*14760*/  UISETP.NE.U32.AND UP0, UPT, UR8, URZ, UPT ;  /* 0x0000003f0800728c */ /* 0x000fc6000bf05070 */
[----:B------:R0:W5:Y:S01]  /*14770*/  @P0 LDG.E R0, desc[UR52][R2.64] ;  /* 0x0000003402000981 */ /* 0x000162000c1e1900 */
[----:B------:R-:W-:Y:S01]  /*14780*/  ISETP.NE.U32.AND P0, PT, RZ, UR4, PT ;  /* 0x00000004ff007c0c */ /* 0x000fe2000bf05070 */
[----:B------:R-:W-:Y:S02]  /*14790*/  UISETP.NE.AND.EX UP0, UPT, UR9, URZ, UPT, UP0 ;  /* 0x0000003f0900728c */ /* 0x000fe4000bf05300 */
[----:B------:R-:W-:Y:S01]  /*147a0*/  UIMAD.WIDE UR6, UR44, 0x4, UR6 ;  /* 0x000000042c0678a5 */ /* 0x000fe2000f8e0206 */
[----:B------:R-:W-:Y:S01]  /*147b0*/  ISETP.NE.AND.EX P0, PT, RZ, UR5, PT, P0 ;  /* 0x00000005ff007c0c */ /* 0x000fe2000bf05300 */
[----:B------:R-:W-:Y:S01]  /*147c0*/  ULDC.64 UR4, c[0x0][0xa08] ;  /* 0x0002820000047ab9 */ /* 0x000fe20000000a00 */
[----:B------:R-:W-:Y:S01]  /*147d0*/  ULDC.64 UR8, c[0x0][0xa08] ;  /* 0x0002820000087ab9 */ /* 0x000fe20000000a00 */
[----:B------:R-:W-:Y:S01]  /*147e0*/  ISETP.NE.U32.AND P1, PT, RZ, UR4, PT ;  /* 0x00000004ff007c0c */ /* 0x000fe2000bf25070 */
[----:B------:R-:W-:Y:S01]  /*147f0*/  UIMAD.WIDE UR8, UR44, 0x4, UR8 ;  /* 0x000000042c0878a5 */ /* 0x000fe2000f8e0208 */
[----:B0-----:R-:W-:-:S02]  /*14800*/  IMAD.U32 R2, RZ, RZ, UR6 ;  /* 0x00000006ff027e24 */ /* 0x001fc4000f8e00ff */
[----:B------:R-:W-:Y:S01]  /*14810*/  ISETP.NE.AND.EX P1, PT, RZ, UR5, PT, P1 ;  /* 0x00000005ff007c0c */ /* 0x000fe2000bf25310 */
[----:B------:R-:W-:Y:S01]  /*14820*/  IMAD.U32 R3, RZ, RZ, UR7 ;  /* 0x00000007ff037e24 */ /* 0x000fe2000f8e00ff */
[----:B------:R-:W-:Y:S01]  /*14830*/  @UP0 ULDC.64 UR4, c[0x0][0xa18] ;  /* 0x0002860000040ab9 */ /* 0x000fe20000000a00 */
[----:B------:R-:W-:Y:S01]  /*14840*/  PLOP3.LUT P3, PT, PT, PT, UP0, 0x80, 0x0 ;  /* 0x000000000000781c */ /* 0x000fe20003f6f008 */
[----:B------:R-:W-:Y:S02]  /*14850*/  @UP0 UIMAD.WIDE UR4, UR44, 0x4, UR4 ;  /* 0x000000042c0408a5 */ /* 0x000fe4000f8e0204 */
[----:B------:R0:W2:Y:S02]  /*14860*/  @P0 LDG.E R5, desc[UR52][R2.64] ;  /* 0x0000003402050981 */ /* 0x0000a4000c1e1900 */
[----:B0-----:R-:W-:Y:S02]  /*14870*/  IMAD.U32 R2, RZ, RZ, UR8 ;  /* 0x00000008ff027e24 */ /* 0x001fe4000f8e00ff */
[----:B------:R-:W-:-:S05]  /*14880*/  IMAD.U32 R3, RZ, RZ, UR9 ;  /* 0x00000009ff037e24 */ /* 0x000fca000f8e00ff */
[----:B------:R0:W5:Y:S02]  /*14890*/  @P1 LDG.E R4, desc[UR52][R2.64] ;  /* 0x0000003402041981 */ /* 0x000164000c1e1900 */
[----:B0-----:R-:W-:Y:S02]  /*148a0*/  IMAD.U32 R2, RZ, RZ, UR4 ;  /* 0x00000004ff027e24 */ /* 0x001fe4000f8e00ff */
[----:B------:R-:W-:Y:S01]  /*148b0*/  IMAD.U32 R3, RZ, RZ, UR5 ;  /* 0x00000005ff037e24 */ /* 0x000fe2000f8e00ff */
[----:B------:R-:W-:-:S04]  /*148c0*/  ULDC.64 UR4, c[0x0][0x418] ;  /* 0x0001060000047ab9 */ /* 0x000fc80000000a00 */
[----:B------:R-:W3:Y:S01]  /*148d0*/  @P3 LDG.E R2, desc[UR52][R2.64] ;  /* 0x0000003402023981 */ /* 0x000ee2000c1e1900 */
[----:B------:R-:W-:Y:S01]  /*148e0*/  UISETP.NE.U32.AND UP0, UPT, UR4, URZ, UPT ;  /* 0x0000003f0400728c */ /* 0x000fe2000bf05070 */
[----:B------:R-:W-:Y:S01]  /*148f0*/  ISETP.NE.U32.AND P2, PT, RZ, UR10, PT ;  /* 0x0000000aff007c0c */ /* 0x000fe2000bf45070 */
[----:B------:R-:W-:Y:S01]  /*14900*/  UMOV UR45, URZ ;  /* 0x0000003f002d7c82 */ /* 0x000fe20008000000 */
[----:B------:R-:W-:Y:S01]  /*14910*/  ULDC UR4, c[0x0][0x424] ;  /* 0x0001090000047ab9 */ /* 0x000fe20000000800 */
[----:B------:R-:W-:Y:S01]  /*14920*/  UISETP.NE.AND.EX UP0, UPT, UR5, URZ, UPT, UP0 ;  /* 0x0000003f0500728c */ /* 0x000fe2000bf05300 */
[----:B------:R-:W-:Y:S01]  /*14930*/  ISETP.NE.AND.EX P2, PT, RZ, UR11, PT, P2 ;  /* 0x0000000bff007c0c */ /* 0x000fe2000bf45320 */
[----:B------:R-:W-:Y:S01]  /*14940*/  ULDC UR42, c[0x0][0x288] ;  /* 0x0000a200002a7ab9 */ /* 0x000fe20000000800 */
[----:B------:R-:W-:Y:S01]  /*14950*/  ULDC UR5, c[0x0][0x2f0] ;  /* 0x0000bc0000057ab9 */ /* 0x000fe20000000800 */
[----:B------:R-:W-:-:S04]  /*14960*/  USEL UR4, UR4, 0x1, UP0 ;  /* 0x0000000104047887 */ /* 0x000fc80008000000 */
[----:B------:R-:W-:Y:S01]  /*14970*/  UIMAD UR4, UR4, UR5, URZ ;  /* 0x00000005040472a4 */ /* 0x000fe2000f8e023f */
[----:B--2---:R-:W-:Y:S02]  /*14980*/  @P0 R2UR UR45, R5 ;  /* 0x00000000052d02ca */ /* 0x004fe400000e0000 */
[----:B---3--:R-:W-:Y:S01]  /*14990*/  @P3 R2UR UR42, R2 ;  /* 0x00000000022a32ca */ /* 0x008fe200000e0000 */
[----:B------:R-:W-:-:S14]  /*149a0*/  @P3 BRA `(.L_x_1320) ;  /* 0x0000000000243947 */ /* 0x000fdc0003800000 */
[----:B------:R-:W-:Y:S05]  /*149b0*/  @!P0 BRA `(.L_x_1320) ;  /* 0x0000000000208947 */ /* 0x000fea0003800000 */
[----:B------:R-:W-:Y:S02]  /*149c0*/  IMAD.U32 R2, RZ, RZ, UR6 ;  /* 0x00000006ff027e24 */ /* 0x000fe4000f8e00ff */
[----:B------:R-:W-:-:S05]  /*149d0*/  IMAD.U32 R3, RZ, RZ, UR7 ;  /* 0x00000007ff037e24 */ /* 0x000fca000f8e00ff */
[----:B------:R-:W2:Y:S02]  /*149e0*/  LDG.E R2, desc[UR52][R2.64] ;  /* 0x0000003402027981 */ /* 0x000ea4000c1e1900 */
[----:B--2---:R-:W-:Y:S01]  /*149f0*/  R2UR UR5, R2 ;  /* 0x00000000020572ca */ /* 0x004fe200000e0000 */
[----:B------:R-:W-:-:S06]  /*14a00*/  IMAD.U32 R2, RZ, RZ, UR6 ;  /* 0x00000006ff027e24 */ /* 0x000fcc000f8e00ff */
[----:B------:R-:W2:Y:S02]  /*14a10*/  LDG.E R2, desc[UR52][R2.64+0x4] ;  /* 0x0000043402027981 */ /* 0x000ea4000c1e1900 */
[----:B--2---:R-:W-:-:S13]  /*14a20*/  R2UR UR42, R2 ;  /* 0x00000000022a72ca */ /* 0x004fda00000e0000 */
[----:B------:R-:W-:-:S12]  /*14a30*/  UIADD3 UR42, -UR5, UR42, URZ ;  /* 0x0000002a052a7290 */ /* 0x000fd8000fffe13f */
.L_x_1320:
[----:B-----5:R-:W-:-:S05]  /*14a40*/  IMAD.IADD R2, R4, 0x1, R0 ;  /* 0x0000000104027824 */ /* 0x020fca00078e0200 */
[----:B------:R0:W-:Y:S01]  /*14a50*/  STL [R1+0x18], R2 ;  /* 0x0000180201007387 */ /* 0x0001e20000100800 */
[----:B------:R-:W-:Y:S05]  /*14a60*/  @!P2 BRA `(.L_x_1321) ;  /* 0x00000000001ca947 */ /* 0x000fea0003800000 */
[----:B------:R-:W-:Y:S02]  /*14a70*/  ULDC.64 UR4, c[0x0][0xa20] ;  /* 0x0002880000047ab9 */ /* 0x000fe40000000a00 */
[----:B------:R-:W-:-:S06]  /*14a80*/  UIMAD.WIDE UR4, UR44, 0x4, UR4 ;  /* 0x000000042c0478a5 */ /* 0x000fcc000f8e0204 */
[----:B0-----:R-:W-:Y:S02]  /*14a90*/  IMAD.U32 R2, RZ, RZ, UR4 ;  /* 0x00000004ff027e24 */ /* 0x001fe4000f8e00ff */
[----:B------:R-:W-:-:S05]  /*14aa0*/  IMAD.U32 R3, RZ, RZ, UR5 ;  /* 0x00000005ff037e24 */ /* 0x000fca000f8e00ff */
[----:B------:R-:W2:Y:S02]  /*14ab0*/  LDG.E R2, desc[UR52][R2.64] ;  /* 0x0000003402027981 */ /* 0x000ea4000c1e1900 */
[----:B--2---:R-:W-:Y:S01]  /*14ac0*/  R2UR UR4, R2 ;  /* 0x00000000020472ca */ /* 0x004fe200000e0000 */
[----:B------:R-:W-:-:S14]  /*14ad0*/  BRA `(.L_x_1322) ;  /* 0x0000000000247947 */ /* 0x000fdc0003800000 */
.L_x_1321:
[----:B------:R-:W-:Y:S05]  /*14ae0*/  @!P1 BRA `(.L_x_1322) ;  /* 0x0000000000209947 */ /* 0x000fea0003800000 */
[----:B0-----:R-:W-:Y:S02]  /*14af0*/  IMAD.U32 R2, RZ, RZ, UR8 ;  /* 0x00000008ff027e24 */ /* 0x001fe4000f8e00ff */
[----:B------:R-:W-:-:S05]  /*14b00*/  IMAD.U32 R3, RZ, RZ, UR9 ;  /* 0x00000009ff037e24 */ /* 0x000fca000f8e00ff */
[----:B------:R-:W2:Y:S02]  /*14b10*/  LDG.E R2, desc[UR52][R2.64] ;  /* 0x0000003402027981 */ /* 0x000ea4000c1e1900 */
[----:B--2---:R-:W-:Y:S01]  /*14b20*/  R2UR UR5, R2 ;  /* 0x00000000020572ca */ /* 0x004fe200000e0000 */
[----:B------:R-:W-:-:S06]  /*14b30*/  IMAD.U32 R2, RZ, RZ, UR8 ;  /* 0x00000008ff027e24 */ /* 0x000fcc000f8e00ff */
[----:B------:R-:W2:Y:S02]  /*14b40*/  LDG.E R2, desc[UR52][R2.64+0x4] ;  /* 0x0000043402027981 */ /* 0x000ea4000c1e1900 */
[----:B--2---:R-:W-:-:S13]  /*14b50*/  R2UR UR4, R2 ;  /* 0x00000000020472ca */ /* 0x004fda00000e0000 */
[----:B------:R-:W-:-:S12]  /*14b60*/  UIADD3 UR4, -UR5, UR4, URZ ;  /* 0x0000000405047290 */ /* 0x000fd8000fffe13f */
.L_x_1322:
[----:B0-----:R-:W2:Y:S01]  /*14b70*/  LDL.LU R2, [R1+0x14] ;  /* 0x0000140001027983 */ /* 0x001ea20000300800 */
[----:B------:R-:W-:Y:S01]  /*14b80*/  ULDC UR5, c[0x0][0x448] ;  /* 0x0001120000057ab9 */ /* 0x000fe20000000800 */
[----:B------:R-:W-:Y:S01]  /*14b90*/  R2UR UR11, R0 ;  /* 0x00000000000b72ca */ /* 0x000fe200000e0000 */
[----:B------:R-:W-:-:S06]  /*14ba0*/  UISETP.NE.AND UP0, UPT, UR5, 0x1, UPT ;  /* 0x000000010500788c */ /* 0x000fcc000bf05270 */
[----:B------:R-:W-:Y:S02]  /*14bb0*/  PLOP3.LUT P0, PT, PT, PT, UP0, 0x80, 0x0 ;  /* 0x000000000000781c */ /* 0x000fe40003f0f008 */
[----:B------:R-:W-:-:S03]  /*14bc0*/  PLOP3.LUT P1, PT, PT, PT, UP0, 0x80, 0x0 ;  /* 0x000000000000781c */ /* 0x000fc60003f2f008 */
[----:B------:R-:W-:Y:S01]  /*14bd0*/  @UP0 ULDC UR5, c[0x0][0x44c] ;  /* 0x0001130000050ab9 */ /* 0x000fe20000000800 */
[----:B------:R-:W-:-:S04]  /*14be0*/  UIADD3 UR11, -UR11, UR4, URZ ;  /* 0x000000040b0b7290 */ /* 0x000fc8000fffe13f */
[----:B------:R-:W-:Y:S01]  /*14bf0*/  UIADD3 UR7, UR11, 0x1, -UR42 ;  /* 0x000000010b077890 */ /* 0x000fe2000fffe82a */
[----:B--2---:R-:W-:-:S04]  /*14c00*/  IMAD.SHL.U32 R2, R2, 0x80, RZ ;  /* 0x0000008002027824 */ /* 0x004fc800078e00ff */
[----:B------:R-:W-:Y:S01]  /*14c10*/  VIADD R0, R2, 0x7f ;  /* 0x0000007f02007836 */ /* 0x000fe20000000000 */
[----:B------:R0:W-:Y:S04]  /*14c20*/  STL [R1+0x1c], R2 ;  /* 0x00001c0201007387 */ /* 0x0001e80000100800 */
[C---:B------:R-:W-:Y:S01]  /*14c30*/  R2UR UR6, R0.reuse ;  /* 0x00000000000672ca */ /* 0x040fe200000e0000 */
[----:B------:R-:W-:Y:S01]  /*14c40*/  @P0 IMAD.HI.U32 R0, R0, UR5, RZ ;  /* 0x0000000500000c27 */ /* 0x000fe2000f8e00ff */
[----:B------:R-:W-:-:S04]  /*14c50*/  @UP0 ULDC UR5, c[0x0][0x450] ;  /* 0x0001140000050ab9 */ /* 0x000fc80000000800 */
[----:B------:R-:W-:Y:S01]  /*14c60*/  @P0 SHF.R.U32.HI R0, RZ, UR5, R0 ;  /* 0x00000005ff000c19 */ /* 0x000fe20008011600 */
[----:B------:R-:W-:Y:S02]  /*14c70*/  ULDC.64 UR4, c[0x0][0x9e0] ;  /* 0x0002780000047ab9 */ /* 0x000fe40000000a00 */
[----:B------:R-:W-:Y:S01]  /*14c80*/  UISETP.GE.AND UP1, UPT, UR5, 0x1, UPT ;  /* 0x000000010500788c */ /* 0x000fe2000bf26270 */
[----:B------:R-:W-:-:S05]  /*14c90*/  @P1 R2UR UR6, R0 ;  /* 0x00000000000612ca */ /* 0x000fca00000e0000 */
[----:B------:R-:W-:-:S08]  /*14ca0*/  PLOP3.LUT P1, PT, PT, PT, UP1, 0x80, 0x0 ;  /* 0x000000000000781c */ /* 0x000fd00003f2f018 */
[----:B------:R-:W-:-:S04]  /*14cb0*/  UIADD3 UR6, UR7, UR6, URZ ;  /* 0x0000000607067290 */ /* 0x000fc8000fffe03f */
[----:B------:R-:W-:Y:S01]  /*14cc0*/  UIADD3 UR4, UR6, UR4, URZ ;  /* 0x0000000406047290 */ /* 0x000fe2000fffe03f */
[----:B0-----:R-:W-:Y:S11]  /*14cd0*/  @!P1 BRA `(.L_x_1323) ;  /* 0x0000000000449947 */ /* 0x001ff60003800000 */
        /* <DEDUP_REMOVED lines=10> */
.L_x_1324:
[----:B------:R-:W-:-:S11]  /*14d80*/  UISETP.NE.AND UP1, UPT, UR5, 0x1, UPT ;  /* 0x000000010500788c */ /* 0x000fd6000bf25270 */
[----:B------:R-:W-:Y:S02]  /*14d90*/  @UP1 ULDC.64 UR12, c[0x0][0x9e8] ;  /* 0x00027a00000c1ab9 */ /* 0x000fe40000000a00 */
[----:B------:R-:W-:-:S04]  /*14da0*/  UIMAD.WIDE.U32 UR6, UR8, UR12, URZ ;  /* 0x0000000c080672a5 */ /* 0x000fc8000f8e003f */
[----:B------:R-:W-:-:S12]  /*14db0*/  @UP1 USHF.R.U32.HI UR8, URZ, UR13, UR7 ;  /* 0x0000000d3f081299 */ /* 0x000fd80008011607 */
.L_x_1325:
[----:B------:R-:W-:-:S04]  /*14dc0*/  UIMAD UR8, UR8, UR5, UR5 ;  /* 0x00000005080872a4 */ /* 0x000fc8000f8e0205 */
[----:B------:R-:W-:-:S04]  /*14dd0*/  UISETP.LT.AND UP1, UPT, UR4, UR8, UPT ;  /* 0x000000080400728c */ /* 0x000fc8000bf21270 */
[----:B------:R-:W-:-:S12]  /*14de0*/  USEL UR4, UR4, UR8, UP1 ;  /* 0x0000000804047287 */ /* 0x000fd80008800000 */
.L_x_1323:
[----:B------:R-:W-:Y:S01]  /*14df0*/  R2UR UR12, R2 ;  /* 0x00000000020c72ca */ /* 0x000fe200000e0000 */
[----:B------:R-:W-:Y:S02]  /*14e00*/  UIADD3 UR8, UR11, 0x7f, URZ ;  /* 0x0000007f0b087890 */ /* 0x000fe4000fffe03f */
[----:B------:R-:W-:Y:S01]  /*14e10*/  UIADD3 UR9, UR4, 0x7f, URZ ;  /* 0x0000007f04097890 */ /* 0x000fe2000fffe03f */
[----:B------:R-:W-:Y:S01]  /*14e20*/  @UP0 ULDC UR6, c[0x0][0x44c] ;  /* 0x0001130000060ab9 */ /* 0x000fe20000000800 */
[----:B------:R-:W-:Y:S02]  /*14e30*/  USHF.R.S32.HI UR4, URZ, 0x1f, UR8 ;  /* 0x0000001f3f047899 */ /* 0x000fe40008011408 */
[----:B------:R-:W-:Y:S02]  /*14e40*/  USHF.R.S32.HI UR10, URZ, 0x1f, UR9 ;  /* 0x0000001f3f0a7899 */ /* 0x000fe40008011409 */
[----:B------:R-:W-:Y:S01]  /*14e50*/  ULEA.HI UR4, UR4, UR8, URZ, 0x7 ;  /* 0x0000000804047291 */ /* 0x000fe2000f8f383f */
[----:B------:R-:W-:-:S03]  /*14e60*/  @UP0 ULDC UR13, c[0x0][0x450] ;  /* 0x00011400000d0ab9 */ /* 0x000fc60000000800 */
[----:B------:R-:W-:Y:S02]  /*14e70*/  UIMAD.WIDE.U32 UR6, UR12, UR6, URZ ;  /* 0x000000060c0672a5 */ /* 0x000fe4000f8e003f */
[----:B------:R-:W-:Y:S01]  /*14e80*/  UMOV UR8, UR12 ;  /* 0x0000000c00087c82 */ /* 0x000fe20008000000 */
[----:B------:R-:W-:Y:S02]  /*14e90*/  ULEA.HI UR10, UR10, UR9, URZ, 0x7 ;  /* 0x000000090a0a7291 */ /* 0x000fe4000f8f383f */
[----:B------:R-:W-:Y:S02]  /*14ea0*/  @UP0 USHF.R.U32.HI UR8, URZ, UR13, UR7 ;  /* 0x0000000d3f080299 */ /* 0x000fe40008011607 */
[----:B------:R-:W-:Y:S02]  /*14eb0*/  USHF.R.S32.HI UR4, URZ, 0x7, UR4 ;  /* 0x000000073f047899 */ /* 0x000fe40008011404 */
[----:B------:R-:W-:Y:S02]  /*14ec0*/  UIADD3 UR8, UR8, UR11, -UR42 ;  /* 0x0000000b08087290 */ /* 0x000fe4000fffe82a */
[----:B------:R-:W-:Y:S01]  /*14ed0*/  USHF.R.S32.HI UR10, URZ, 0x7, UR10 ;  /* 0x000000073f0a7899 */ /* 0x000fe2000801140a */
[----:B------:R-:W-:-:S02]  /*14ee0*/  ULDC UR6, c[0x0][0x9dc] ;  /* 0x0002770000067ab9 */ /* 0x000fc40000000800 */
[----:B------:R-:W-:Y:S02]  /*14ef0*/  UIADD3 UR6, UR8, -UR6, URZ ;  /* 0x8000000608067290 */ /* 0x000fe4000fffe03f */
[----:B------:R-:W-:-:S04]  /*14f00*/  UISETP.LT.AND UP0, UPT, UR4, UR10, UPT ;  /* 0x0000000a0400728c */ /* 0x000fc8000bf01270 */
[----:B------:R-:W-:Y:S01]  /*14f10*/  USEL UR40, UR4, UR10, UP0 ;  /* 0x0000000a04287287 */ /* 0x000fe20008000000 */
[----:B------:R-:W-:Y:S01]  /*14f20*/  IMAD.U32 R0, RZ, RZ, UR6 ;  /* 0x00000006ff007e24 */ /* 0x000fe2000f8e00ff */
[----:B------:R-:W-:Y:S10]  /*14f30*/  @!P1 BRA `(.L_x_1326) ;  /* 0x0000000000409947 */ /* 0x000ff40003800000 */
        /* <DEDUP_REMOVED lines=10> */
.L_x_1327:
[----:B------:R-:W-:-:S11]  /*14fe0*/  UISETP.NE.AND UP0, UPT, UR5, 0x1, UPT ;  /* 0x000000010500788c */ /* 0x000fd6000bf05270 */
[----:B------:R-:W-:Y:S02]  /*14ff0*/  @UP0 ULDC.64 UR10, c[0x0][0x9e8] ;  /* 0x00027a00000a0ab9 */ /* 0x000fe40000000a00 */
[----:B------:R-:W-:-:S04]  /*15000*/  UIMAD.WIDE.U32 UR6, UR8, UR10, URZ ;  /* 0x0000000a080672a5 */ /* 0x000fc8000f8e003f */
[----:B------:R-:W-:-:S12]  /*15010*/  @UP0 USHF.R.U32.HI UR8, URZ, UR11, UR7 ;  /* 0x0000000b3f080299 */ /* 0x000fd80008011607 */
.L_x_1328:
[----:B------:R-:W-:-:S06]  /*15020*/  UIMAD UR5, UR8, UR5, URZ ;  /* 0x00000005080572a4 */ /* 0x000fcc000f8e023f */
[----:B------:R-:W-:-:S07]  /*15030*/  VIMNMX R0, R0, UR5, !PT ;  /* 0x0000000500007c48 */ /* 0x000fce000ffe0100 */
.L_x_1326:
[----:B------:R-:W-:Y:S01]  /*15040*/  SHF.R.S32.HI R2, RZ, 0x1f, R0 ;  /* 0x0000001fff027819 */ /* 0x000fe20000011400 */
[----:B------:R-:W-:Y:S03]  /*15050*/  BSSY B7, `(.L_x_1329) ;  /* 0x0000365000077945 */ /* 0x000fe60003800000 */
[----:B------:R-:W-:-:S04]  /*15060*/  LEA.HI R2, R2, R0, RZ, 0x7 ;  /* 0x0000000002027211 */ /* 0x000fc800078f38ff */
[----:B------:R-:W-:-:S04]  /*15070*/  SHF.R.S32.HI R2, RZ, 0x7, R2 ;  /* 0x00000007ff027819 */ /* 0x000fc80000011402 */
[----:B------:R-:W-:-:S04]  /*15080*/  VIMNMX R3, RZ, R2, !PT ;  /* 0x00000002ff037248 */ /* 0x000fc80007fe0100 */
[----:B------:R-:W-:Y:S01]  /*15090*/  ISETP.LT.AND P0, PT, R3, UR40, PT ;  /* 0x0000002803007c0c */ /* 0x000fe2000bf01270 */
[----:B------:R0:W-:-:S12]  /*150a0*/  STL [R1+0x14], R3 ;  /* 0x0000140301007387 */ /* 0x0001d80000100800 */
[----:B0-----:R-:W-:Y:S05]  /*150b0*/  @P0 BRA `(.L_x_1330) ;  /* 0x0000000000480947 */ /* 0x001fea0003800000 */
[----:B------:R-:W0:Y:S02]  /*150c0*/  S2R R3, SR_TID.X ;  /* 0x0000000000037919 */ /* 0x000e240000002100 */
[----:B0-----:R-:W-:-:S04]  /*150d0*/  LOP3.LUT R3, R3, 0x7f, RZ, 0xc0, !PT ;  /* 0x0000007f03037812 */ /* 0x001fc800078ec0ff */
[----:B------:R-:W-:-:S13]  /*150e0*/  ISETP.NE.AND P0, PT, R3, RZ, PT ;  /* 0x000000ff0300720c */ /* 0x000fda0003f05270 */
[----:B------:R-:W-:Y:S05]  /*150f0*/  @P0 BRA `(.L_x_1331) ;  /* 0x0000003400680947 */ /* 0x000fea0003800000 */
[----:B------:R-:W0:Y:S01]  /*15100*/  S2R R3, SR_LANEID ;  /* 0x0000000000037919 */ /* 0x000e220000000000 */
[----:B------:R-:W-:Y:S02]  /*15110*/  VOTEU.ANY UR4, UPT, PT ;  /* 0x0000000000047886 */ /* 0x000fe400038e0100 */
[----:B------:R-:W0:Y:S08]  /*15120*/  FLO.U32 R0, UR4 ;  /* 0x0000000400007d00 */ /* 0x000e3000080e0000 */
[----:B------:R-:W1:Y:S01]  /*15130*/  POPC R4, UR4 ;  /* 0x0000000400047d09 */ /* 0x000e620008000000 */
[----:B0-----:R-:W-:-:S02]  /*15140*/  ISETP.EQ.U32.AND P0, PT, R0, R3, PT ;  /* 0x000000030000720c */ /* 0x001fc40003f02070 */
[----:B------:R-:W1:Y:S11]  /*15150*/  LDC.64 R2, c[0x0][0xc60] ;  /* 0x00031800ff027b82 */ /* 0x000e760000000a00 */
[----:B-1----:R-:W2:Y:S01]  /*15160*/  @P0 ATOMG.E.ADD.STRONG.GPU PT, R3, desc[UR52][R2.64], R4 ;  /* 0x00000004020309a8 */ /* 0x002ea200081ee1f4 */
[----:B------:R-:W0:Y:S02]  /*15170*/  S2R R5, SR_LTMASK ;  /* 0x0000000000057919 */ /* 0x000e240000003900 */
[----:B0-----:R-:W-:-:S06]  /*15180*/  LOP3.LUT R5, R5, UR4, RZ, 0xc0, !PT ;  /* 0x0000000405057c12 */ /* 0x001fcc000f8ec0ff */
[----:B------:R-:W0:Y:S01]  /*15190*/  POPC R5, R5 ;  /* 0x0000000500057309 */ /* 0x000e220000000000 */
[----:B--2---:R-:W0:Y:S02]  /*151a0*/  SHFL.IDX PT, R0, R3, R0, 0x1f ;  /* 0x00001f0003007589 */ /* 0x004e2400000e0000 */
[----:B0-----:R-:W-:-:S05]  /*151b0*/  IADD3 R0, R0, UR41, R5 ;  /* 0x0000002900007c10 */ /* 0x001fca000fffe005 */
[----:B------:R1:W-:Y:S01]  /*151c0*/  STL [R1+0x10], R0 ;  /* 0x0000100001007387 */ /* 0x0003e20000100800 */
[----:B------:R-:W-:Y:S05]  /*151d0*/  BRA `(.L_x_1331) ;  /* 0x0000003400307947 */ /* 0x000fea0003800000 */
.L_x_1330:
        /* <DEDUP_REMOVED lines=20> */
.L_x_1333:
[----:B------:R-:W-:Y:S05]  /*15320*/  BSYNC B6 ;  /* 0x0000000000067941 */ /* 0x000fea0003800000 */
.L_x_1332:
        /* <DEDUP_REMOVED lines=8> */
[----:B------:R-:W-:Y:S01]  /*153b0*/  MOV R2, 0x0 ;  /* 0x0000000000027802 */ /* 0x000fe20000000f00 */
[----:B------:R-:W-:Y:S01]  /*153c0*/  ULDC.64 UR6, c[0x4][0xc0] ;  /* 0x0100300000067ab9 */ /* 0x000fe20000000a00 */
[----:B------:R-:W-:Y:S01]  /*153d0*/  ULDC.64 UR8, c[0x4][0xc8] ;  /* 0x0100320000087ab9 */ /* 0x000fe20000000a00 */
[----:B------:R-:W-:Y:S01]  /*153e0*/  ULDC.64 UR4, c[0x4][0x48] ;  /* 0x0100120000047ab9 */ /* 0x000fe20000000a00 */
[----:B------:R-:W-:Y:S02]  /*153f0*/  IMAD.U32 R4, RZ, RZ, UR6 ;  /* 0x00000006ff047e24 */ /* 0x000fe4000f8e00ff */
        /* <DEDUP_REMOVED lines=11> */
.L_x_1335:
[----:B------:R-:W-:Y:S05]  /*154b0*/  BSYNC B6 ;  /* 0x0000000000067941 */ /* 0x000fea0003800000 */
.L_x_1334:
        /* <DEDUP_REMOVED lines=20> */
.L_x_1337:
[----:B------:R-:W-:Y:S05]  /*15600*/  BSYNC B6 ;  /* 0x0000000000067941 */ /* 0x000fea0003800000 */
.L_x_1336:
        /* <DEDUP_REMOVED lines=19> */
.L_x_1339:
[----:B------:R-:W-:Y:S05]  /*15740*/  BSYNC B6 ;  /* 0x0000000000067941 */ /* 0x000fea0003800000 */
.L_x_1338:
        /* <DEDUP_REMOVED lines=8> */
[----:B------:R-:W-:Y:S01]  /*157d0*/  IMAD.U32 R3, RZ, RZ, UR5 ;  /* 0x00000005ff037e24 */ /* 0x000fe2000f8e00ff */
[----:B------:R-:W1:Y:S01]  /*157e0*/  S2R R0, SR_TID.X ;  /* 0x0000000000007919 */ /* 0x000e620000002100 */
[----:B------:R-:W-:-:S03]  /*157f0*/  ULDC.64 UR4, c[0x0][0xa08] ;  /* 0x0002820000047ab9 */ /* 0x000fc60000000a00 */
[----:B------:R2:W3:Y:S02]  /*15800*/  @P0 LDG.E R8, desc[UR52][R2.64] ;  /* 0x0000003402080981 */ /* 0x0004e4000c1e1900 */
[----:B--2---:R-:W2:Y:S01]  /*15810*/  LDC.64 R2, c[0x0][0x418] ;  /* 0x00010600ff027b82 */ /* 0x004ea20000000a00 */
[----:B-1----:R-:W-:-:S04]  /*15820*/  SHF.R.U32.HI R0, RZ, 0x5, R0 ;  /* 0x00000005ff007819 */ /* 0x002fc80000011600 */
[----:B------:R-:W-:Y:S02]  /*15830*/  LOP3.LUT R0, R0, 0x3, RZ, 0xc0, !PT ;  /* 0x0000000300007812 */ /* 0x000fe400078ec0ff */
[----:B--2---:R-:W-:Y:S01]  /*15840*/  LOP3.LUT P0, RZ, R2, UR4, RZ, 0xfc, !PT ;  /* 0x0000000402ff7c12 */ /* 0x004fe2000f80fcff */
[----:B------:R-:W-:-:S03]  /*15850*/  UMOV UR4, 0xffffffff ;  /* 0xffffffff00047882 */ /* 0x000fc60000000000 */
[----:B------:R-:W-:Y:S02]  /*15860*/  LOP3.LUT P0, RZ, R3, UR5, RZ, 0xfc, P0 ;  /* 0x0000000503ff7c12 */ /* 0x000fe4000800fcff */
[----:B---3--:R-:W-:Y:S01]  /*15870*/  SHF.R.S32.HI R9, RZ, 0x1f, R8 ;  /* 0x0000001fff097819 */ /* 0x008fe20000011408 */
[----:B------:R1:W-:Y:S01]  /*15880*/  STL [R1], R8 ;  /* 0x0000000801007387 */ /* 0x0003e20000100800 */
[----:B0-----:R-:W-:-:S03]  /*15890*/  SEL R16, R8, RZ, !P0 ;  /* 0x000000ff08107207 */ /* 0x001fc60004000000 */
[----:B------:R1:W-:Y:S01]  /*158a0*/  STL [R1+0xc], R9 ;  /* 0x00000c0901007387 */ /* 0x0003e20000100800 */
[----:B------:R-:W-:Y:S05]  /*158b0*/  BRA.DIV UR4, `(.L_x_1340) ;  /* 0x0000004204787947 */ /* 0x000fea000b800000 */
[----:B------:R0:W2:Y:S02]  /*158c0*/  SHFL.IDX PT, R14, R0, RZ, 0x1f ;  /* 0x00001fff000e7589 */ /* 0x0000a400000e0000 */
.L_x_1417:
        /* <DEDUP_REMOVED lines=12> */
.L_x_1420:
        /* <DEDUP_REMOVED lines=21> */
.L_x_1343:
[----:B------:R-:W-:Y:S01]  /*15ae0*/  IMAD R4, R18, 0x8, R17 ;  /* 0x0000000812047824 */ /* 0x000fe200078e0211 */
[----:B0-----:R-:W-:Y:S01]  /*15af0*/  SHF.L.U32 R3, R19, 0x1f, RZ ;  /* 0x0000001f13037819 */ /* 0x001fe200000006ff */
[----:B-1----:R-:W0:Y:S03]  /*15b00*/  S2R R8, SR_TID.X ;  /* 0x0000000000087919 */ /* 0x002e260000002100 */
[----:B------:R-:W1:Y:S01]  /*15b10*/  SYNCS.PHASECHK.TRANS64.TRYWAIT P0, [R4+URZ+0x2a880], R3 ;  /* 0x02a88003040075a7 */ /* 0x000e62000800017f */
[----:B0-----:R-:W-:-:S04]  /*15b20*/  LOP3.LUT R8, R8, 0x7f, RZ, 0xc0, !PT ;  /* 0x0000007f08087812 */ /* 0x001fc800078ec0ff */
[----:B------:R-:W-:Y:S01]  /*15b30*/  ISETP.NE.AND P1, PT, R8, RZ, PT ;  /* 0x000000ff0800720c */ /* 0x000fe20003f25270 */
[----:B-1----:R-:W-:-:S12]  /*15b40*/  @!P0 BRA `(.L_x_1344) ;  /* 0x0000004000148947 */ /* 0x002fd80003800000 */
.L_x_1421:
        /* <DEDUP_REMOVED lines=8> */
.L_x_1345:
[----:B------:R-:W2:Y:S01]  /*15bd0*/  LDL R5, [R1+0x18] ;  /* 0x0000180001057983 */ /* 0x000ea20000100800 */
[----:B------:R-:W-:Y:S01]  /*15be0*/  IMAD R2, R18, 0x6000, R17 ;  /* 0x0000600012027824 */ /* 0x000fe200078e0211 */
[----:B------:R-:W-:Y:S01]  /*15bf0*/  R2UR UR33, R4 ;  /* 0x00000000042172ca */ /* 0x000fe200000e0000 */
[----:B------:R-:W-:Y:S01]  /*15c00*/  UIADD3 UR4, UP0, UR46, 0x470, URZ ;  /* 0x000004702e047890 */ /* 0x000fe2000ff1e03f */
[----:B-----5:R-:W-:Y:S01]  /*15c10*/  R2UR UR37, R16 ;  /* 0x00000000102572ca */ /* 0x020fe200000e0000 */
[----:B------:R-:W-:Y:S01]  /*15c20*/  UMOV UR6, 0x0 ;  /* 0x0000000000067882 */ /* 0x000fe20000000000 */
[----:B------:R-:W-:Y:S01]  /*15c30*/  R2UR UR8, R2 ;  /* 0x00000000020872ca */ /* 0x000fe200000e0000 */
[----:B------:R-:W-:Y:S01]  /*15c40*/  UIADD3.X UR5, URZ, UR47, URZ, UP0, !UPT ;  /* 0x0000002f3f057290 */ /* 0x000fe200087fe43f */
[----:B------:R-:W-:Y:S01]  /*15c50*/  UMOV UR7, 0x14f00000 ;  /* 0x14f0000000077882 */ /* 0x000fe20000000000 */
[----:B------:R-:W-:Y:S01]  /*15c60*/  UMOV UR34, URZ ;  /* 0x0000003f00227c82 */ /* 0x000fe20008000000 */
[----:B------:R-:W-:Y:S01]  /*15c70*/  UMOV UR18, 0x40 ;  /* 0x0000004000127882 */ /* 0x000fe20000000000 */
[----:B------:R-:W-:Y:S01]  /*15c80*/  UMOV UR20, UR36 ;  /* 0x0000002400147c82 */ /* 0x000fe20008000000 */
[----:B------:R-:W-:Y:S01]  /*15c90*/  UMOV UR10, 0x80 ;  /* 0x00000080000a7882 */ /* 0x000fe20000000000 */
[----:B------:R-:W-:-:S02]  /*15ca0*/  UMOV UR12, UR36 ;  /* 0x00000024000c7c82 */ /* 0x000fc40008000000 */
[----:B------:R-:W-:Y:S02]  /*15cb0*/  UIADD3 UR33, UR33, 0x2a870, URZ ;  /* 0x0002a87021217890 */ /* 0x000fe4000fffe03f */
[----:B------:R-:W-:Y:S01]  /*15cc0*/  UMOV UR21, UR37 ;  /* 0x0000002500157c82 */ /* 0x000fe20008000000 */
[----:B------:R-:W-:Y:S01]  /*15cd0*/  UMOV UR13, UR37 ;  /* 0x00000025000d7c82 */ /* 0x000fe20008000000 */
[----:B------:R-:W-:Y:S02]  /*15ce0*/  UIADD3 UR32, UR8, 0xc400, URZ ;  /* 0x0000c40008207890 */ /* 0x000fe4000fffe03f */
[----:B------:R-:W-:Y:S02]  /*15cf0*/  UIADD3 UR16, UR8, 0xe400, URZ ;  /* 0x0000e40008107890 */ /* 0x000fe4000fffe03f */
[----:B------:R-:W-:Y:S01]  /*15d00*/  UIADD3 UR8, UR8, 0x10400, URZ ;  /* 0x0001040008087890 */ /* 0x000fe2000fffe03f */
[----:B------:R-:W-:Y:S01]  /*15d10*/  UMOV UR17, UR33 ;  /* 0x0000002100117c82 */ /* 0x000fe20008000000 */
[----:B------:R-:W-:Y:S01]  /*15d20*/  UMOV UR9, UR33 ;  /* 0x0000002100097c82 */ /* 0x000fe20008000000 */
[----:B--2---:R-:W-:-:S05]  /*15d30*/  IMAD R0, R0, 0x80, R5 ;  /* 0x0000008000007824 */ /* 0x004fca00078e0205 */
[----:B------:R-:W-:-:S13]  /*15d40*/  R2UR UR35, R0 ;  /* 0x00000000002372ca */ /* 0x000fda00000e0000 */
[----:B------:R-:W-:Y:S01]  /*15d50*/  UMOV UR19, UR35 ;  /* 0x0000002300137c82 */ /* 0x000fe20008000000 */
[----:B------:R-:W-:Y:S01]  /*15d60*/  UMOV UR11, UR35 ;  /* 0x00000023000b7c82 */ /* 0x000fe20008000000 */
[----:B------:R1:W-:Y:S01]  /*15d70*/  UTMALDG.4D [UR32], [UR4], desc[UR6] ;  /* 0x00000620040075b4 */ /* 0x0003e20008019000 */
[----:B------:R1:W-:Y:S01]  /*15d80*/  UTMALDG.4D [UR16], [UR4], desc[UR6] ;  /* 0x00000610040075b4 */ /* 0x0003e20008019000 */
[----:B------:R1:W-:Y:S01]  /*15d90*/  UTMALDG.4D [UR8], [UR4], desc[UR6] ;  /* 0x00000608040075b4 */ /* 0x0003e20008019000 */
[----:B------:R-:W2:Y:S02]  /*15da0*/  SYNCS.PHASECHK.TRANS64.TRYWAIT P0, [R4+URZ+0x2a840], R3 ;  /* 0x02a84003040075a7 */ /* 0x000ea4000800017f */
[----:B-12---:R-:W-:Y:S05]  /*15db0*/  @!P0 BRA `(.L_x_1346) ;  /* 0x0000003c008c8947 */ /* 0x006fea0003800000 */
.L_x_1422:
        /* <DEDUP_REMOVED lines=8> */
.L_x_1347:
        /* <DEDUP_REMOVED lines=33> */
.L_x_1341:
[----:B------:R-:W-:Y:S05]  /*16050*/  WARPSYNC.ALL ;  /* 0x0000000000007948 */ /* 0x000fea0003800000 */
[----:B0-----:R-:W-:Y:S01]  /*16060*/  VIADD R0, R17, 0x18400 ;  /* 0x0001840011007836 */ /* 0x001fe20000000000 */
[----:B---3--:R-:W-:Y:S01]  /*16070*/  USHF.R.S32.HI UR4, URZ, 0x1f, UR45 ;  /* 0x0000001f3f047899 */ /* 0x008fe2000801142d */
[----:B------:R-:W-:Y:S03]  /*16080*/  BAR.SYNC.DEFER_BLOCKING 0x8, 0x180 ;  /* 0x0206000000007b1d */ /* 0x000fe60000010000 */
[----:B------:R-:W-:-:S03]  /*16090*/  LOP3.LUT P0, RZ, R0, 0x1bf, RZ, 0xc0, !PT ;  /* 0x000001bf00ff7812 */ /* 0x000fc6000780c0ff */
[----:B------:R-:W-:Y:S01]  /*160a0*/  ULDC.64 UR6, c[0x0][0x298] ;  /* 0x0000a60000067ab9 */ /* 0x000fe20000000a00 */
[----:B------:R-:W-:Y:S01]  /*160b0*/  BSSY B6, `(.L_x_1348) ;  /* 0x0000016000067945 */ /* 0x000fe20003800000 */
[----:B------:R-:W-:Y:S02]  /*160c0*/  UIMAD UR4, UR4, UR6, URZ ;  /* 0x00000006040472a4 */ /* 0x000fe4000f8e023f */
[----:B------:R-:W-:Y:S02]  /*160d0*/  UIMAD.WIDE.U32 UR48, UR45, UR6, URZ ;  /* 0x000000062d3072a5 */ /* 0x000fe4000f8e003f */
[----:B------:R-:W-:-:S04]  /*160e0*/  UIMAD UR4, UR45, UR7, UR4 ;  /* 0x000000072d0472a4 */ /* 0x000fc8000f8e0204 */
[----:B------:R-:W-:Y:S01]  /*160f0*/  UIADD3 UR37, UR49, UR4, URZ ;  /* 0x0000000431257290 */ /* 0x000fe2000fffe03f */
        /* <DEDUP_REMOVED lines=17> */
.L_x_1349:
[----:B------:R-:W-:Y:S05]  /*16210*/  BSYNC B6 ;  /* 0x0000000000067941 */ /* 0x000fea0003800000 */
.L_x_1348:
[----:B------:R-:W2:Y:S01]  /*16220*/  LDL R11, [R1+0x1c] ;  /* 0x00001c00010b7983 */ /* 0x000ea20000100800 */
[----:B-1----:R-:W0:Y:S01]  /*16230*/  LDC R8, c[0x0][0x448] ;  /* 0x00011200ff087b82 */ /* 0x002e220000000800 */
[----:B------:R-:W1:Y:S01]  /*16240*/  S2R R2, SR_TID.X ;  /* 0x0000000000027919 */ /* 0x000e620000002100 */
[----:B------:R-:W3:Y:S01]  /*16250*/  S2R R0, SR_TID.X ;  /* 0x0000000000007919 */ /* 0x000ee20000002100 */
[----:B------:R-:W-:Y:S01]  /*16260*/  USHF.R.S32.HI UR4, URZ, 0x1f, UR36 ;  /* 0x0000001f3f047899 */ /* 0x000fe20008011424 */
[----:B------:R-:W-:Y:S01]  /*16270*/  ULDC.64 UR10, c[0x0][0xa00] ;  /* 0x00028000000a7ab9 */ /* 0x000fe20000000a00 */
[----:B------:R-:W-:Y:S01]  /*16280*/  ULDC.64 UR8, c[0x0][0x2d8] ;  /* 0x0000b60000087ab9 */ /* 0x000fe20000000a00 */
[----:B0-----:R-:W-:Y:S02]  /*16290*/  ISETP.NE.AND P0, PT, R8, 0x1, PT ;  /* 0x000000010800780c */ /* 0x001fe40003f05270 */
[----:B-1----:R-:W-:-:S11]  /*162a0*/  LOP3.LUT R2, R2, 0x7f, RZ, 0xc0, !PT ;  /* 0x0000007f02027812 */ /* 0x002fd600078ec0ff */
[----:B------:R-:W0:Y:S01]  /*162b0*/  @P0 LDC R3, c[0x0][0x450] ;  /* 0x00011400ff030b82 */ /* 0x000e220000000800 */
[----:B------:R-:W-:Y:S01]  /*162c0*/  SHF.R.U32.HI R2, RZ, 0x2, R2 ;  /* 0x00000002ff027819 */ /* 0x000fe20000011602 */
[----:B---3--:R-:W-:-:S05]  /*162d0*/  IMAD.SHL.U32 R0, R0, 0x20, RZ ;  /* 0x0000002000007824 */ /* 0x008fca00078e00ff */
[----:B------:R-:W-:Y:S02]  /*162e0*/  LOP3.LUT R0, R2, 0x60, R0, 0xf8, !PT ;  /* 0x0000006002007812 */ /* 0x000fe400078ef800 */
[----:B------:R-:W1:Y:S01]  /*162f0*/  @P0 LDC R2, c[0x0][0x44c] ;  /* 0x00011300ff020b82 */ /* 0x000e620000000800 */
[----:B------:R-:W3:Y:S01]  /*16300*/  S2R R9, SR_TID.X ;  /* 0x0000000000097919 */ /* 0x000ee20000002100 */
[----:B------:R-:W-:Y:S02]  /*16310*/  UISETP.NE.U32.AND UP0, UPT, UR10, URZ, UPT ;  /* 0x0000003f0a00728c */ /* 0x000fe4000bf05070 */
[----:B------:R-:W-:Y:S02]  /*16320*/  UIMAD UR7, UR4, UR8, URZ ;  /* 0x00000008040772a4 */ /* 0x000fe4000f8e023f */
[----:B------:R-:W-:Y:S02]  /*16330*/  UISETP.NE.AND.EX UP0, UPT, UR11, URZ, UPT, UP0 ;  /* 0x0000003f0b00728c */ /* 0x000fe4000bf05300 */
[----:B------:R-:W-:Y:S01]  /*16340*/  USHF.R.S32.HI UR6, URZ, 0x1f, UR44 ;  /* 0x0000001f3f067899 */ /* 0x000fe2000801142c */
[----:B------:R-:W-:Y:S01]  /*16350*/  UMOV UR4, UR48 ;  /* 0x0000003000047c82 */ /* 0x000fe20008000000 */
[----:B------:R-:W-:Y:S01]  /*16360*/  UMOV UR5, UR37 ;  /* 0x0000002500057c82 */ /* 0x000fe20008000000 */
[----:B------:R-:W-:-:S02]  /*16370*/  UIMAD UR7, UR36, UR9, UR7 ;  /* 0x00000009240772a4 */ /* 0x000fc4000f8e0207 */
[----:B------:R-:W-:Y:S02]  /*16380*/  UIMAD.WIDE.U32 UR4, UR36, UR8, UR4 ;  /* 0x00000008240472a5 */ /* 0x000fe4000f8e0004 */
[----:B------:R-:W-:Y:S01]  /*16390*/  USEL UR6, UR6, URZ, !UP0 ;  /* 0x0000003f06067287 */ /* 0x000fe2000c000000 */
[----:B------:R-:W-:Y:S01]  /*163a0*/  ULDC.64 UR8, c[0x0][0x2e0] ;  /* 0x0000b80000087ab9 */ /* 0x000fe20000000a00 */
[----:B------:R-:W-:Y:S02]  /*163b0*/  UIADD3 UR5, UR5, UR7, URZ ;  /* 0x0000000705057290 */ /* 0x000fe4000fffe03f */
[----:B------:R-:W-:Y:S02]  /*163c0*/  USEL UR7, UR44, URZ, !UP0 ;  /* 0x0000003f2c077287 */ /* 0x000fe4000c000000 */
[----:B------:R-:W-:Y:S02]  /*163d0*/  UIMAD UR6, UR6, UR8, URZ ;  /* 0x00000008060672a4 */ /* 0x000fe4000f8e023f */
[----:B------:R-:W-:-:S02]  /*163e0*/  UIMAD.WIDE.U32 UR4, UR7, UR8, UR4 ;  /* 0x00000008070472a5 */ /* 0x000fc4000f8e0004 */
[----:B------:R-:W-:-:S04]  /*163f0*/  UIMAD UR6, UR7, UR9, UR6 ;  /* 0x00000009070672a4 */ /* 0x000fc8000f8e0206 */
[----:B------:R-:W-:Y:S01]  /*16400*/  UIADD3 UR6, UR5, UR6, URZ ;  /* 0x0000000605067290 */ /* 0x000fe2000fffe03f */
[----:B------:R-:W-:Y:S02]  /*16410*/  IMAD.U32 R6, RZ, RZ, UR4 ;  /* 0x00000004ff067e24 */ /* 0x000fe4000f8e00ff */
[----:B------:R-:W-:Y:S01]  /*16420*/  IMAD.U32 R7, RZ, RZ, UR5 ;  /* 0x00000005ff077e24 */ /* 0x000fe2000f8e00ff */
[----:B------:R-:W-:Y:S01]  /*16430*/  ULDC.64 UR4, c[0x0][0x2d0] ;  /* 0x0000b40000047ab9 */ /* 0x000fe20000000a00 */
[----:B---3--:R-:W-:-:S05]  /*16440*/  IMAD.SHL.U32 R9, R9, 0x10, RZ ;  /* 0x0000001009097824 */ /* 0x008fca00078e00ff */
[----:B------:R-:W-:-:S04]  /*16450*/  LOP3.LUT R9, R9, 0x30, RZ, 0xc0, !PT ;  /* 0x0000003009097812 */ /* 0x000fc800078ec0ff */
[C---:B------:R-:W-:Y:S02]  /*16460*/  LOP3.LUT R12, R9.reuse, 0x40, RZ, 0xfc, !PT ;  /* 0x00000040090c7812 */ /* 0x040fe400078efcff */
[----:B------:R-:W-:Y:S01]  /*16470*/  LOP3.LUT R9, R9, 0x80, RZ, 0xfc, !PT ;  /* 0x0000008009097812 */ /* 0x000fe200078efcff */
[----:B--2---:R-:W-:-:S04]  /*16480*/  IMAD.IADD R0, R0, 0x1, R11 ;  /* 0x0000000100007824 */ /* 0x004fc800078e020b */
[----:B-1----:R-:W-:-:S04]  /*16490*/  @P0 IMAD.HI.U32 R2, R0, R2, RZ ;  /* 0x0000000200020227 */ /* 0x002fc800078e00ff */
[----:B------:R-:W-:Y:S01]  /*164a0*/  IMAD.MOV.U32 R4, RZ, RZ, R0 ;  /* 0x000000ffff047224 */ /* 0x000fe200078e0000 */
[----:B0-----:R-:W-:-:S04]  /*164b0*/  @P0 SHF.R.U32.HI R4, RZ, R3, R2 ;  /* 0x00000003ff040219 */ /* 0x001fc80000011602 */
[--C-:B------:R-:W-:Y:S01]  /*164c0*/  SHF.R.S32.HI R5, RZ, 0x1f, R4.reuse ;  /* 0x0000001fff057819 */ /* 0x100fe20000011404 */
[----:B------:R-:W-:Y:S02]  /*164d0*/  IMAD.MOV R2, RZ, RZ, -R4 ;  /* 0x000000ffff027224 */ /* 0x000fe400078e0a04 */
[----:B------:R-:W-:Y:S02]  /*164e0*/  IMAD.U32 R3, RZ, RZ, UR6 ;  /* 0x00000006ff037e24 */ /* 0x000fe4000f8e00ff */
[----:B------:R-:W-:Y:S02]  /*164f0*/  IMAD R0, R8, R2, R0 ;  /* 0x0000000208007224 */ /* 0x000fe400078e0200 */
[----:B------:R-:W-:Y:S02]  /*16500*/  IMAD.MOV.U32 R2, RZ, RZ, R6 ;  /* 0x000000ffff027224 */ /* 0x000fe400078e0006 */
[----:B------:R-:W-:Y:S02]  /*16510*/  IMAD R5, R5, UR4, RZ ;  /* 0x0000000405057c24 */ /* 0x000fe4000f8e02ff */
[----:B------:R-:W-:-:S04]  /*16520*/  IMAD.WIDE.U32 R2, R4, UR4, R2 ;  /* 0x0000000404027c25 */ /* 0x000fc8000f8e0002 */
[----:B------:R-:W-:Y:S01]  /*16530*/  IMAD R5, R4, UR5, R5 ;  /* 0x0000000504057c24 */ /* 0x000fe2000f8e0205 */
[----:B------:R-:W-:Y:S01]  /*16540*/  SHF.R.S32.HI R4, RZ, 0x1f, R0 ;  /* 0x0000001fff047819 */ /* 0x000fe20000011400 */
[----:B------:R-:W-:Y:S02]  /*16550*/  ULDC.64 UR4, c[0x0][0x2c8] ;  /* 0x0000b20000047ab9 */ /* 0x000fe40000000a00 */
        /* <DEDUP_REMOVED lines=17> */
[----:B------:R-:W2:Y:S01]  /*16670*/  LDL.LU R11, [R1+0x1c] ;  /* 0x00001c00010b7983 */ /* 0x000ea20000300800 */
[----:B------:R-:W0:Y:S01]  /*16680*/  S2R R5, SR_TID.X ;  /* 0x0000000000057919 */ /* 0x000e220000002100 */
[----:B------:R-:W-:Y:S02]  /*16690*/  IMAD R2, R8, UR42, RZ ;  /* 0x0000002a08027c24 */ /* 0x000fe4000f8e02ff */
[----:B------:R-:W-:Y:S01]  /*166a0*/  SHFL.IDX PT, R6, R3, RZ, 0x1c1f ;  /* 0x001c1fff03067589 */ /* 0x000fe200000e0000 */
[----:B0-----:R-:W-:-:S04]  /*166b0*/  LOP3.LUT R5, R5, 0x7f, RZ, 0xc0, !PT ;  /* 0x0000007f05057812 */ /* 0x001fc800078ec0ff */
[----:B------:R-:W-:Y:S02]  /*166c0*/  SHF.R.U32.HI R7, RZ, 0x2, R5 ;  /* 0x00000002ff077819 */ /* 0x000fe40000011605 */
[----:B------:R-:W0:Y:S03]  /*166d0*/  SHFL.IDX PT, R5, R4, RZ, 0x1c1f ;  /* 0x001c1fff04057589 */ /* 0x000e2600000e0000 */
[----:B--2---:R-:W-:-:S05]  /*166e0*/  IMAD.IADD R0, R7, 0x1, R11 ;  /* 0x0000000107007824 */ /* 0x004fca00078e020b */
[----:B------:R-:W-:-:S13]  /*166f0*/  ISETP.GE.AND P4, PT, R0, R2, PT ;  /* 0x000000020000720c */ /* 0x000fda0003f86270 */
[----:B0-----:R-:W-:-:S05]  /*16700*/  @!P4 IADD3 R5, P3, R10, R5, RZ ;  /* 0x000000050a05c210 */ /* 0x001fca0007f7e0ff */
[----:B------:R-:W-:-:S04]  /*16710*/  @!P4 IMAD.X R6, RZ, RZ, R6, P3 ;  /* 0x000000ffff06c224 */ /* 0x000fc800018e0606 */
[----:B------:R-:W-:Y:S02]  /*16720*/  @!P4 IMAD.MOV.U32 R7, RZ, RZ, R6 ;  /* 0x000000ffff07c224 */ /* 0x000fe400078e0006 */
        /* <DEDUP_REMOVED lines=19> */
[----:B------:R-:W1:Y:S04]  /*16860*/  SHFL.IDX PT, R4, R4, 0x3, 0x1c1f ;  /* 0x007c1f0004047f89 */ /* 0x000e6800000e0000 */
[----:B------:R-:W2:Y:S01]  /*16870*/  SHFL.IDX PT, R3, R3, 0x3, 0x1c1f ;  /* 0x007c1f0003037f89 */ /* 0x000ea200000e0000 */
[----:B0-----:R-:W-:-:S05]  /*16880*/  @!P3 IADD3 R6, P4, R10, R6, RZ ;  /* 0x000000060a06b210 */ /* 0x001fca0007f9e0ff */
[----:B------:R-:W-:-:S04]  /*16890*/  @!P3 IMAD.X R5, RZ, RZ, R5, P4 ;  /* 0x000000ffff05b224 */ /* 0x000fc800020e0605 */
[----:B------:R-:W-:-:S05]  /*168a0*/  @!P3 IMAD.MOV.U32 R7, RZ, RZ, R5 ;  /* 0x000000ffff07b224 */ /* 0x000fca00078e0005 */
[----:B------:R0:W-:Y:S04]  /*168b0*/  @!P3 LDGSTS.E.BYPASS.LTC128B.128 [R9+0x19400], desc[UR52][R6.64], !P0 ;  /* 0x194000000609bfae */ /* 0x0001e8000c101d74 */
[----:B------:R0:W-:Y:S04]  /*168c0*/  @!P3 LDGSTS.E.BYPASS.LTC128B.128 [R9+0x1b400], desc[UR52][R6.64+0x40], !P1 ;  /* 0x1b4000400609bfae */ /* 0x0001e8000c901d74 */
[----:B-12---:R0:W-:Y:S02]  /*168d0*/  @!P3 LDGSTS.E.BYPASS.LTC128B.128 [R9+0x1d400], desc[UR52][R6.64+0x80], !P2 ;  /* 0x1d4000800609bfae */ /* 0x0061e4000d101d74 */
.L_x_1431:
        /* <DEDUP_REMOVED lines=12> */
.L_x_1352:
[----:B------:R-:W-:Y:S05]  /*169a0*/  BSYNC B0 ;  /* 0x0000000000007941 */ /* 0x000fea0003800000 */
.L_x_1351:
[----:B------:R-:W-:Y:S01]  /*169b0*/  NOP ;  /* 0x0000000000007918 */ /* 0x000fe20000000000 */
[----:B------:R-:W-:-:S13]  /*169c0*/  PLOP3.LUT P0, PT, PT, PT, PT, 0x80, 0x0 ;  /* 0x000000000000781c */ /* 0x000fda0003f0f070 */
.L_x_1353:
[----:B------:R-:W-:Y:S02]  /*169d0*/  PLOP3.LUT P1, PT, P1, P0, PT, 0xa2, 0x0 ;  /* 0x000000000000781c */ /* 0x000fe40000f21472 */
[----:B------:R-:W-:-:S08]  /*169e0*/  @P0 R2UR P1, UR4, R17 ;  /* 0x00000000110402ca */ /* 0x000fd00000020000 */
[----:B------:R-:W-:-:S05]  /*169f0*/  @P0 PLOP3.LUT P0, PT, P1, PT, PT, 0x80, 0x0 ;  /* 0x000000000000081c */ /* 0x000fca0000f0f070 */
[----:B------:R-:W-:Y:S01]  /*16a00*/  @!P1 SYNCS.ARRIVE.TRANS64.RED.A0T1 RZ, [UR4+0x2a800], RZ ;  /* 0x02a800ffffff99a7 */ /* 0x000fe20008200404 */
[----:B------:R-:W-:Y:S07]  /*16a10*/  @!P1 ARRIVES.LDGSTSBAR.64.TRANSCNT [UR4+0x2a800] ;  /* 0x02a80000ff0099b0 */ /* 0x000fee0008000a84 */
[----:B------:R-:W-:Y:S05]  /*16a20*/  @P0 BRA.U.ANY `(.L_x_1353) ;  /* 0xfffffffd00e80947 */ /* 0x000fea000393ffff */
[----:B-1----:R-:W2:Y:S02]  /*16a30*/  LDL.LU R2, [R1+0x30] ;  /* 0x0000300001027983 */ /* 0x002ea40000300800 */
[----:B--2---:R-:W-:-:S05]  /*16a40*/  VIADD R2, R2, 0x1 ;  /* 0x0000000102027836 */ /* 0x004fca0000000000 */
        /* <DEDUP_REMOVED lines=8> */
[----:B------:R-:W2:Y:S03]  /*16ad0*/  SYNCS.PHASECHK.TRANS64.TRYWAIT P0, [R17+URZ+0x2a820], R0 ;  /* 0x02a82000110075a7 */ /* 0x000ea6000800017f */
[----:B-12---:R-:W-:Y:S05]  /*16ae0*/  @!P0 BRA `(.L_x_1355) ;  /* 0x0000003400b48947 */ /* 0x006fea0003800000 */
.L_x_1432:
[----:B------:R-:W-:Y:S05]  /*16af0*/  BSYNC B0 ;  /* 0x0000000000007941 */ /* 0x000fea0003800000 */
.L_x_1354:
[----:B------:R-:W2:Y:S01]  /*16b00*/  LDL R2, [R1+0x14] ;  /* 0x0000140001027983 */ /* 0x000ea20000100800 */
[----:B------:R-:W-:-:S06]  /*16b10*/  UIADD3 UR4, UR40, -0x2, URZ ;  /* 0xfffffffe28047890 */ /* 0x000fcc000fffe03f */
[----:B--2---:R-:W-:-:S13]  /*16b20*/  ISETP.LE.AND P0, PT, R2, UR4, PT ;  /* 0x0000000402007c0c */ /* 0x004fda000bf03270 */
[----:B------:R-:W-:Y:S05]  /*16b30*/  @!P0 BRA `(.L_x_1356) ;  /* 0x0000001000ac8947 */ /* 0x000fea0003800000 */
[----:B-1----:R-:W-:Y:S02]  /*16b40*/  IMAD.MOV.U32 R0, RZ, RZ, R18 ;  /* 0x000000ffff007224 */ /* 0x002fe400078e0012 */
[----:B------:R-:W-:Y:S02]  /*16b50*/  IMAD.MOV.U32 R3, RZ, RZ, R19 ;  /* 0x000000ffff037224 */ /* 0x000fe400078e0013 */
[----:B------:R-:W-:-:S07]  /*16b60*/  IMAD.U32 R2, RZ, RZ, UR4 ;  /* 0x00000004ff027e24 */ /* 0x000fce000f8e00ff */
.L_x_1380:
[----:B------:R-:W2:Y:S01]  /*16b70*/  LDL R4, [R1+0x8] ;  /* 0x0000080001047983 */ /* 0x000ea20000100800 */
[----:B------:R-:W-:Y:S01]  /*16b80*/  VIADD R18, R0, 0x1 ;  /* 0x0000000100127836 */ /* 0x000fe20000000000 */
[----:B------:R-:W-:Y:S05]  /*16b90*/  YIELD ;  /* 0x0000000000007946 */ /* 0x000fea0003800000 */
[----:B------:R-:W-:Y:S01]  /*16ba0*/  ISETP.NE.AND P0, PT, R18, 0x2, PT ;  /* 0x000000021200780c */ /* 0x000fe20003f05270 */
[----:B------:R-:W-:Y:S03]  /*16bb0*/  BSSY B0, `(.L_x_1357) ;  /* 0x00000a7000007945 */ /* 0x000fe60003800000 */
[----:B------:R-:W-:-:S02]  /*16bc0*/  SEL R19, RZ, 0x1, P0 ;  /* 0x00000001ff137807 */ /* 0x000fc40000000000 */
[----:B------:R-:W-:Y:S02]  /*16bd0*/  SEL R18, R18, RZ, P0 ;  /* 0x000000ff12127207 */ /* 0x000fe40000000000 */
[----:B------:R-:W-:Y:S02]  /*16be0*/  LOP3.LUT R19, R3, R19, RZ, 0x3c, !PT ;  /* 0x0000001303137212 */ /* 0x000fe400078e3cff */
[----:B--2---:R-:W-:-:S13]  /*16bf0*/  LOP3.LUT P1, RZ, R4, 0x1, RZ, 0xc0, !PT ;  /* 0x0000000104ff7812 */ /* 0x004fda000782c0ff */
[----:B------:R-:W-:Y:S05]  /*16c00*/  @!P1 BRA `(.L_x_1358) ;  /* 0x0000000800849947 */ /* 0x000fea0003800000 */
[----:B------:R-:W-:Y:S01]  /*16c10*/  ULDC.64 UR4, c[0x0][0x418] ;  /* 0x0001060000047ab9 */ /* 0x000fe20000000a00 */
[----:B------:R-:W-:Y:S01]  /*16c20*/  IMAD.MOV.U32 R8, RZ, RZ, R2 ;  /* 0x000000ffff087224 */ /* 0x000fe200078e0002 */
[----:B------:R-:W-:-:S04]  /*16c30*/  ISETP.NE.U32.AND P0, PT, RZ, UR4, PT ;  /* 0x00000004ff007c0c */ /* 0x000fc8000bf05070 */
[----:B------:R-:W-:-:S13]  /*16c40*/  ISETP.NE.AND.EX P0, PT, RZ, UR5, PT, P0 ;  /* 0x00000005ff007c0c */ /* 0x000fda000bf05300 */
[----:B------:R-:W-:Y:S05]  /*16c50*/  @!P0 BRA `(.L_x_1359) ;  /* 0x00000000004c8947 */ /* 0x000fea0003800000 */
[----:B------:R-:W2:Y:S01]  /*16c60*/  LDL R10, [R1+0xc] ;  /* 0x00000c00010a7983 */ /* 0x000ea20000100800 */
[----:B0-----:R-:W0:Y:S01]  /*16c70*/  LDC R7, c[0x0][0x43c] ;  /* 0x00010f00ff077b82 */ /* 0x001e220000000800 */
[----:B------:R-:W-:Y:S02]  /*16c80*/  ULDC.64 UR6, c[0x0][0x428] ;  /* 0x00010a0000067ab9 */ /* 0x000fe40000000a00 */
[----:B------:R-:W3:Y:S01]  /*16c90*/  LDL R9, [R1] ;  /* 0x0000000001097983 */ /* 0x000ee20000100800 */
[----:B0-----:R-:W-:-:S13]  /*16ca0*/  ISETP.NE.AND P0, PT, R7, 0x1, PT ;  /* 0x000000010700780c */ /* 0x001fda0003f05270 */
[----:B------:R-:W0:Y:S02]  /*16cb0*/  @P0 LDC.64 R4, c[0x0][0x440] ;  /* 0x00011000ff040b82 */ /* 0x000e240000000a00 */
[----:B0-----:R-:W-:-:S04]  /*16cc0*/  @P0 IMAD.HI.U32 R6, R2, R4, RZ ;  /* 0x0000000402060227 */ /* 0x001fc800078e00ff */
[----:B------:R-:W-:Y:S01]  /*16cd0*/  IMAD.MOV.U32 R4, RZ, RZ, R2 ;  /* 0x000000ffff047224 */ /* 0x000fe200078e0002 */
[----:B------:R-:W-:-:S04]  /*16ce0*/  @P0 SHF.R.U32.HI R4, RZ, R5, R6 ;  /* 0x00000005ff040219 */ /* 0x000fc80000011606 */
[--C-:B------:R-:W-:Y:S01]  /*16cf0*/  SHF.R.S32.HI R5, RZ, 0x1f, R4.reuse ;  /* 0x0000001fff057819 */ /* 0x100fe20000011404 */
[----:B------:R-:W-:-:S04]  /*16d00*/  IMAD.MOV R8, RZ, RZ, -R4 ;  /* 0x000000ffff087224 */ /* 0x000fc800078e0a04 */
[----:B------:R-:W-:Y:S02]  /*16d10*/  IMAD R8, R7, R8, R2 ;  /* 0x0000000807087224 */ /* 0x000fe400078e0202 */
[----:B--2---:R-:W-:-:S04]  /*16d20*/  IMAD R6, R10, UR6, RZ ;  /* 0x000000060a067c24 */ /* 0x004fc8000f8e02ff */
[C---:B---3--:R-:W-:Y:S02]  /*16d30*/  IMAD R6, R9.reuse, UR7, R6 ;  /* 0x0000000709067c24 */ /* 0x048fe4000f8e0206 */
[----:B------:R-:W-:-:S04]  /*16d40*/  IMAD.WIDE.U32 R4, R9, UR6, R4 ;  /* 0x0000000609047c25 */ /* 0x000fc8000f8e0004 */
[----:B------:R-:W-:Y:S01]  /*16d50*/  IMAD.IADD R5, R6, 0x1, R5 ;  /* 0x0000000106057824 */ /* 0x000fe200078e0205 */
[----:B------:R-:W-:-:S04]  /*16d60*/  LEA R6, P0, R4, UR4, 0x2 ;  /* 0x0000000404067c11 */ /* 0x000fc8000f8010ff */
[----:B------:R-:W-:-:S05]  /*16d70*/  LEA.HI.X R7, R4, UR5, R5, 0x2, P0 ;  /* 0x0000000504077c11 */ /* 0x000fca00080f1405 */
[----:B------:R1:W5:Y:S04]  /*16d80*/  LDG.E R16, desc[UR52][R6.64] ;  /* 0x0000003406107981 */ /* 0x000368000c1e1900 */
.L_x_1359:
[----:B01----:R-:W-:Y:S01]  /*16d90*/  IMAD R6, R18, 0x8, R17 ;  /* 0x0000000812067824 */ /* 0x003fe200078e0211 */
[----:B------:R-:W-:Y:S01]  /*16da0*/  SHF.L.U32 R5, R19, 0x1f, RZ ;  /* 0x0000001f13057819 */ /* 0x000fe200000006ff */
[----:B------:R-:W0:Y:S01]  /*16db0*/  S2R R4, SR_TID.X ;  /* 0x0000000000047919 */ /* 0x000e220000002100 */
[----:B------:R-:W-:Y:S02]  /*16dc0*/  BSSY B1, `(.L_x_1360) ;  /* 0x0000005000017945 */ /* 0x000fe40003800000 */
[----:B------:R-:W1:Y:S01]  /*16dd0*/  SYNCS.PHASECHK.TRANS64.TRYWAIT P0, [R6+URZ+0x2a880], R5 ;  /* 0x02a88005060075a7 */ /* 0x000e62000800017f */
[----:B0-----:R-:W-:-:S04]  /*16de0*/  LOP3.LUT R4, R4, 0x7f, RZ, 0xc0, !PT ;  /* 0x0000007f04047812 */ /* 0x001fc800078ec0ff */
[----:B------:R-:W-:Y:S01]  /*16df0*/  ISETP.NE.AND P1, PT, R4, RZ, PT ;  /* 0x000000ff0400720c */ /* 0x000fe20003f25270 */
[----:B-1----:R-:W-:-:S12]  /*16e00*/  @!P0 BRA `(.L_x_1361) ;  /* 0x0000003400008947 */ /* 0x002fd80003800000 */
.L_x_1433:
[----:B------:R-:W-:Y:S05]  /*16e10*/  BSYNC B1 ;  /* 0x0000000000017941 */ /* 0x000fea0003800000 */
.L_x_1360:
        /* <DEDUP_REMOVED lines=9> */
.L_x_1363:
[----:B------:R-:W-:Y:S05]  /*16eb0*/  BSYNC B1 ;  /* 0x0000000000017941 */ /* 0x000fea0003800000 */
.L_x_1362:
        /* <DEDUP_REMOVED lines=11> */
[----:B------:R-:W-:-:S09]  /*16f70*/  VIADD R7, R6, 0x2a870 ;  /* 0x0002a87006077836 */ /* 0x000fd20000000000 */
.L_x_1364:
        /* <DEDUP_REMOVED lines=16> */
.L_x_1365:
        /* <DEDUP_REMOVED lines=16> */
.L_x_1366:
        /* <DEDUP_REMOVED lines=13> */
.L_x_1434:
[----:B------:R-:W-:Y:S05]  /*17250*/  BSYNC B1 ;  /* 0x0000000000017941 */ /* 0x000fea0003800000 */
.L_x_1367:
        /* <DEDUP_REMOVED lines=11> */
.L_x_1370:
[----:B------:R-:W-:Y:S05]  /*17310*/  BSYNC B1 ;  /* 0x0000000000017941 */ /* 0x000fea0003800000 */
.L_x_1369:
        /* <DEDUP_REMOVED lines=8> */
.L_x_1371:
        /* <DEDUP_REMOVED lines=15> */
.L_x_1372:
        /* <DEDUP_REMOVED lines=15> */
.L_x_1373:
        /* <DEDUP_REMOVED lines=10> */
.L_x_1358:
[----:B------:R-:W-:Y:S05]  /*17620*/  BSYNC B0 ;  /* 0x0000000000007941 */ /* 0x000fea0003800000 */
.L_x_1357:
[----:B------:R-:W-:-:S06]  /*17630*/  UISETP.NE.AND UP0, UPT, UR39, 0x3, UPT ;  /* 0x000000032700788c */ /* 0x000fcc000bf05270 */
[----:B------:R-:W-:-:S13]  /*17640*/  PLOP3.LUT P0, PT, PT, PT, UP0, 0x80, 0x0 ;  /* 0x000000000000781c */ /* 0x000fda0003f0f008 */
[----:B------:R-:W-:Y:S05]  /*17650*/  @!P0 BRA `(.L_x_1374) ;  /* 0x0000000000048947 */ /* 0x000fea0003800000 */
[----:B------:R-:W-:Y:S01]  /*17660*/  BPT.TRAP 0x1 ;  /* 0x000000040000795c */ /* 0x000fe20000300000 */
.L_x_1374:
[----:B------:R-:W-:Y:S01]  /*17670*/  IMAD.U32 R4, RZ, RZ, UR43 ;  /* 0x0000002bff047e24 */ /* 0x000fe2000f8e00ff */
[----:B------:R-:W-:Y:S01]  /*17680*/  BSSY B0, `(.L_x_1375) ;  /* 0x0000007000007945 */ /* 0x000fe20003800000 */
[----:B------:R-:W-:-:S03]  /*17690*/  IMAD R13, R0, 0x8, R17 ;  /* 0x00000008000d7824 */ /* 0x000fc600078e0211 */
[----:B------:R-:W-:Y:S02]  /*176a0*/  ISETP.NE.AND P1, PT, R4, 0x3, PT ;  /* 0x000000030400780c */ /* 0x000fe40003f25270 */
[----:B------:R-:W-:-:S04]  /*176b0*/  LOP3.LUT R4, R3, 0x1, RZ, 0x3c, !PT ;  /* 0x0000000103047812 */ /* 0x000fc800078e3cff */
[----:B------:R-:W-:-:S04]  /*176c0*/  SHF.L.U32 R4, R4, 0x1f, RZ ;  /* 0x0000001f04047819 */ /* 0x000fc800000006ff */
[----:B------:R-:W1:Y:S02]  /*176d0*/  SYNCS.PHASECHK.TRANS64.TRYWAIT P0, [R13+URZ+0x2a870], R4 ;  /* 0x02a870040d0075a7 */ /* 0x000e64000800017f */
[----:B-1----:R-:W-:Y:S05]  /*176e0*/  @!P0 BRA `(.L_x_1376) ;  /* 0x0000002800f08947 */ /* 0x002fea0003800000 */
.L_x_1435:
[----:B------:R-:W-:Y:S05]  /*176f0*/  BSYNC B0 ;  /* 0x0000000000007941 */ /* 0x000fea0003800000 */
.L_x_1375:
[----:B------:R-:W-:Y:S05]  /*17700*/  @!P1 BRA `(.L_x_1377) ;  /* 0x0000000000049947 */ /* 0x000fea0003800000 */
[----:B------:R-:W-:Y:S01]  /*17710*/  BPT.TRAP 0x1 ;  /* 0x000000040000795c */ /* 0x000fe20000300000 */
.L_x_1377:
[----:B-1----:R-:W-:Y:S01]  /*17720*/  SHF.L.U32 R4, R3, 0x1f, RZ ;  /* 0x0000001f03047819 */ /* 0x002fe200000006ff */
[----:B------:R-:W-:-:S03]  /*17730*/  IMAD R3, R0, 0x6000, RZ ;  /* 0x0000600000037824 */ /* 0x000fc600078e02ff */
[----:B------:R-:W1:Y:S02]  /*17740*/  SYNCS.PHASECHK.TRANS64.TRYWAIT P0, [R13+URZ+0x2a860], R4 ;  /* 0x02a860040d0075a7 */ /* 0x000e64000800017f */
[----:B-1----:R-:W-:Y:S05]  /*17750*/  @!P0 BRA `(.L_x_1378) ;  /* 0x0000002800e88947 */ /* 0x002fea0003800000 */
.L_x_1436:
[----:B------:R-:W2:Y:S04]  /*17760*/  LDL R0, [R1+0x28] ;  /* 0x0000280001007983 */ /* 0x000ea80000100800 */
[----:B------:R-:W3:Y:S01]  /*17770*/  LDL R12, [R1+0x20] ;  /* 0x00002000010c7983 */ /* 0x000ee20000100800 */
[----:B------:R-:W-:Y:S05]  /*17780*/  WARPSYNC.ALL ;  /* 0x0000000000007948 */ /* 0x000fea0003800000 */
[----:B------:R-:W4:Y:S04]  /*17790*/  LDL R14, [R1+0x4] ;  /* 0x00000400010e7983 */ /* 0x000f280000100800 */
[----:B------:R-:W5:Y:S01]  /*177a0*/  LDL R15, [R1+0x24] ;  /* 0x00002400010f7983 */ /* 0x000f620000100800 */
[----:B--2---:R-:W-:-:S02]  /*177b0*/  LOP3.LUT R0, R3, R0, RZ, 0xfc, !PT ;  /* 0x0000000003007212 */ /* 0x004fc400078efcff */
[----:B---3--:R-:W-:-:S03]  /*177c0*/  IADD3 R3, R17, R3, R12 ;  /* 0x0000000311037210 */ /* 0x008fc60007ffe00c */
[----:B------:R-:W-:-:S05]  /*177d0*/  IMAD.IADD R0, R17, 0x1, R0 ;  /* 0x0000000111007824 */ /* 0x000fca00078e0200 */
[----:B01----:R-:W0:Y:S02]  /*177e0*/  LDSM.16.MT88.4 R4, [R0+0xc400] ;  /* 0x00c400000004783b */ /* 0x003e240000004200 */
        /* <DEDUP_REMOVED lines=18> */
[----:B----4-:R-:W-:Y:S02]  /*17910*/  IADD3 R12, R14, 0x400, R3 ;  /* 0x000004000e0c7810 */ /* 0x010fe40007ffe003 */
        /* <DEDUP_REMOVED lines=63> */
.L_x_1379:
[----:B------:R-:W0:Y:S01]  /*17d10*/  S2R R0, SR_TID.X ;  /* 0x0000000000007919 */ /* 0x000e220000002100 */
[----:B-1----:R1:W-:Y:S01]  /*17d20*/  SYNCS.ARRIVE.TRANS64.A1T0 RZ, [R13+URZ+0x2a850], RZ ;  /* 0x02a850ff0dff79a7 */ /* 0x0023e2000810003f */
[----:B0-----:R-:W-:Y:S02]  /*17d30*/  LOP3.LUT R3, R0, 0x7f, RZ, 0xc0, !PT ;  /* 0x0000007f00037812 */ /* 0x001fe400078ec0ff */
[----:B------:R-:W2:Y:S01]  /*17d40*/  LDL R0, [R1+0x14] ;  /* 0x0000140001007983 */ /* 0x000ea20000100800 */
[----:B------:R-:W-:Y:S01]  /*17d50*/  BAR.SYNC.DEFER_BLOCKING 0x2, 0x80 ;  /* 0x0082000000007b1d */ /* 0x000fe20000010000 */
[----:B------:R-:W-:Y:S01]  /*17d60*/  ISETP.NE.AND P0, PT, R3, RZ, PT ;  /* 0x000000ff0300720c */ /* 0x000fe20003f05270 */
[----:B------:R-:W-:-:S12]  /*17d70*/  IMAD.MOV.U32 R3, RZ, RZ, R19 ;  /* 0x000000ffff037224 */ /* 0x000fd800078e0013 */
[----:B-1----:R-:W-:-:S05]  /*17d80*/  @!P0 VIADD R13, R13, 0x2a880 ;  /* 0x0002a8800d0d8836 */ /* 0x002fca0000000000 */
[----:B------:R-:W-:-:S04]  /*17d90*/  @!P0 PRMT R13, RZ, 0x654, R13 ;  /* 0x00000654ff0d8816 */ /* 0x000fc8000000000d */
[----:B------:R3:W-:Y:S01]  /*17da0*/  @!P0 SYNCS.ARRIVE.TRANS64.RED.A1T0 RZ, [R13+URZ], RZ ;  /* 0x000000ff0dff89a7 */ /* 0x0007e2000810043f */
[C---:B--2---:R-:W-:Y:S01]  /*17db0*/  ISETP.GT.AND P0, PT, R2.reuse, R0, PT ;  /* 0x000000000200720c */ /* 0x044fe20003f04270 */
[----:B------:R-:W-:Y:S02]  /*17dc0*/  VIADD R2, R2, 0xffffffff ;  /* 0xffffffff02027836 */ /* 0x000fe40000000000 */
[----:B------:R-:W-:-:S10]  /*17dd0*/  IMAD.MOV.U32 R0, RZ, RZ, R18 ;  /* 0x000000ffff007224 */ /* 0x000fd400078e0012 */
[----:B---3--:R-:W-:Y:S05]  /*17de0*/  @P0 BRA `(.L_x_1380) ;  /* 0xffffffec00600947 */ /* 0x008fea000383ffff */
.L_x_1356:
[----:B------:R-:W2:Y:S01]  /*17df0*/  S2R R4, SR_TID.X ;  /* 0x0000000000047919 */ /* 0x000ea20000002100 */
[----:B------:R-:W-:Y:S01]  /*17e00*/  BSSY B0, `(.L_x_1381) ;  /* 0x0000011000007945 */ /* 0x000fe20003800000 */
[----:B--2---:R-:W-:-:S04]  /*17e10*/  LOP3.LUT R4, R4, 0x7f, RZ, 0xc0, !PT ;  /* 0x0000007f04047812 */ /* 0x004fc800078ec0ff */
[----:B------:R-:W-:-:S13]  /*17e20*/  ISETP.NE.AND P0, PT, R4, RZ, PT ;  /* 0x000000ff0400720c */ /* 0x000fda0003f05270 */
[----:B------:R-:W-:Y:S05]  /*17e30*/  @P0 BRA `(.L_x_1382) ;  /* 0x0000000000340947 */ /* 0x000fea0003800000 */
[----:B------:R-:W2:Y:S01]  /*17e40*/  S2R R3, SR_LANEID ;  /* 0x0000000000037919 */ /* 0x000ea20000000000 */
[----:B------:R-:W-:Y:S02]  /*17e50*/  VOTEU.ANY UR4, UPT, PT ;  /* 0x0000000000047886 */ /* 0x000fe400038e0100 */
[----:B-1----:R-:W2:Y:S08]  /*17e60*/  FLO.U32 R0, UR4 ;  /* 0x0000000400007d00 */ /* 0x002eb000080e0000 */
[----:B------:R-:W1:Y:S01]  /*17e70*/  POPC R4, UR4 ;  /* 0x0000000400047d09 */ /* 0x000e620008000000 */
[----:B--2---:R-:W-:-:S02]  /*17e80*/  ISETP.EQ.U32.AND P1, PT, R0, R3, PT ;  /* 0x000000030000720c */ /* 0x004fc40003f22070 */
[----:B------:R-:W1:Y:S11]  /*17e90*/  LDC.64 R2, c[0x0][0xc60] ;  /* 0x00031800ff027b82 */ /* 0x000e760000000a00 */
[----:B-1----:R-:W2:Y:S01]  /*17ea0*/  @P1 ATOMG.E.ADD.STRONG.GPU PT, R3, desc[UR52][R2.64], R4 ;  /* 0x00000004020319a8 */ /* 0x002ea200081ee1f4 */
[----:B------:R-:W1:Y:S02]  /*17eb0*/  S2R R5, SR_LTMASK ;  /* 0x0000000000057919 */ /* 0x000e640000003900 */
[----:B-1----:R-:W-:-:S06]  /*17ec0*/  LOP3.LUT R5, R5, UR4, RZ, 0xc0, !PT ;  /* 0x0000000405057c12 */ /* 0x002fcc000f8ec0ff */
[----:B------:R-:W1:Y:S01]  /*17ed0*/  POPC R5, R5 ;  /* 0x0000000500057309 */ /* 0x000e620000000000 */
[----:B--2---:R-:W1:Y:S02]  /*17ee0*/  SHFL.IDX PT, R0, R3, R0, 0x1f ;  /* 0x00001f0003007589 */ /* 0x004e6400000e0000 */
[----:B-1----:R-:W-:-:S05]  /*17ef0*/  IADD3 R0, R0, UR41, R5 ;  /* 0x0000002900007c10 */ /* 0x002fca000fffe005 */
[----:B------:R2:W-:Y:S02]  /*17f00*/  STL [R1+0x10], R0 ;  /* 0x0000100001007387 */ /* 0x0005e40000100800 */
.L_x_1382:
[----:B------:R-:W-:Y:S05]  /*17f10*/  BSYNC B0 ;  /* 0x0000000000007941 */ /* 0x000fea0003800000 */
.L_x_1381:
[----:B------:R-:W-:-:S06]  /*17f20*/  UISETP.NE.AND UP0, UPT, UR39, 0x3, UPT ;  /* 0x000000032700788c */ /* 0x000fcc000bf05270 */
[----:B------:R-:W-:-:S13]  /*17f30*/  PLOP3.LUT P1, PT, PT, PT, UP0, 0x80, 0x0 ;  /* 0x000000000000781c */ /* 0x000fda0003f2f008 */
[----:B------:R-:W-:Y:S05]  /*17f40*/  @!P1 BRA `(.L_x_1383) ;  /* 0x0000000000049947 */ /* 0x000fea0003800000 */
[----:B------:R-:W-:Y:S01]  /*17f50*/  BPT.TRAP 0x1 ;  /* 0x000000040000795c */ /* 0x000fe20000300000 */
.L_x_1383:
[----:B------:R-:W-:Y:S01]  /*17f60*/  LOP3.LUT R3, R19, 0x1, RZ, 0x3c, !PT ;  /* 0x0000000113037812 */ /* 0x000fe200078e3cff */
[----:B------:R-:W-:Y:S01]  /*17f70*/  IMAD R12, R18, 0x8, R17 ;  /* 0x00000008120c7824 */ /* 0x000fe200078e0211 */
[----:B------:R-:W-:Y:S01]  /*17f80*/  BSSY B0, `(.L_x_1384) ;  /* 0x0000006000007945 */ /* 0x000fe20003800000 */
[----:B-12---:R-:W-:Y:S01]  /*17f90*/  IMAD.U32 R0, RZ, RZ, UR43 ;  /* 0x0000002bff007e24 */ /* 0x006fe2000f8e00ff */
[----:B------:R-:W-:-:S04]  /*17fa0*/  SHF.L.U32 R3, R3, 0x1f, RZ ;  /* 0x0000001f03037819 */ /* 0x000fc800000006ff */
[----:B------:R-:W1:Y:S01]  /*17fb0*/  SYNCS.PHASECHK.TRANS64.TRYWAIT P1, [R12+URZ+0x2a870], R3 ;  /* 0x02a870030c0075a7 */ /* 0x000e62000802017f */
[----:B------:R-:W-:Y:S01]  /*17fc0*/  ISETP.NE.AND P2, PT, R0, 0x3, PT ;  /* 0x000000030000780c */ /* 0x000fe20003f45270 */
[----:B-1----:R-:W-:-:S12]  /*17fd0*/  @!P1 BRA `(.L_x_1385) ;  /* 0x0000002000dc9947 */ /* 0x002fd80003800000 */
.L_x_1437:
[----:B------:R-:W-:Y:S05]  /*17fe0*/  BSYNC B0 ;  /* 0x0000000000007941 */ /* 0x000fea0003800000 */
.L_x_1384:
[----:B------:R-:W-:Y:S05]  /*17ff0*/  @!P2 BRA `(.L_x_1386) ;  /* 0x000000000004a947 */ /* 0x000fea0003800000 */
[----:B------:R-:W-:Y:S01]  /*18000*/  BPT.TRAP 0x1 ;  /* 0x000000040000795c */ /* 0x000fe20000300000 */
.L_x_1386:
[----:B-1----:R-:W-:-:S04]  /*18010*/  SHF.L.U32 R3, R19, 0x1f, RZ ;  /* 0x0000001f13037819 */ /* 0x002fc800000006ff */
[----:B------:R-:W1:Y:S02]  /*18020*/  SYNCS.PHASECHK.TRANS64.TRYWAIT P1, [R12+URZ+0x2a860], R3 ;  /* 0x02a860030c0075a7 */ /* 0x000e64000802017f */
[----:B-1----:R-:W-:Y:S05]  /*18030*/  @!P1 BRA `(.L_x_1387) ;  /* 0x0000002000d89947 */ /* 0x002fea0003800000 */
.L_x_1438:
[----:B------:R-:W2:Y:S04]  /*18040*/  LDL R0, [R1+0x28] ;  /* 0x0000280001007983 */ /* 0x000ea80000100800 */
[----:B------:R-:W3:Y:S04]  /*18050*/  LDL R14, [R1+0x20] ;  /* 0x00002000010e7983 */ /* 0x000ee80000100800 */
[----:B------:R-:W1:Y:S01]  /*18060*/  LDL R13, [R1+0x4] ;  /* 0x00000400010d7983 */ /* 0x000e620000100800 */
[----:B------:R-:W-:Y:S01]  /*18070*/  IMAD R2, R18, 0x6000, RZ ;  /* 0x0000600012027824 */ /* 0x000fe200078e02ff */
[----:B------:R-:W-:Y:S05]  /*18080*/  WARPSYNC.ALL ;  /* 0x0000000000007948 */ /* 0x000fea0003800000 */
[----:B--2---:R-:W-:-:S02]  /*18090*/  LOP3.LUT R0, R2, R0, RZ, 0xfc, !PT ;  /* 0x0000000002007212 */ /* 0x004fc400078efcff */
[----:B---3--:R-:W-:-:S03]  /*180a0*/  IADD3 R2, R17, R2, R14 ;  /* 0x0000000211027210 */ /* 0x008fc60007ffe00e */
[----:B------:R-:W-:Y:S01]  /*180b0*/  IMAD.IADD R0, R17, 0x1, R0 ;  /* 0x0000000111007824 */ /* 0x000fe200078e0200 */
[----:B------:R-:W2:Y:S04]  /*180c0*/  LDL R14, [R1+0x24] ;  /* 0x00002400010e7983 */ /* 0x000ea80000100800 */
[----:B0-----:R-:W0:Y:S02]  /*180d0*/  LDSM.16.MT88.4 R4, [R0+0xc400] ;  /* 0x00c400000004783b */ /* 0x001e240000004200 */
        /* <DEDUP_REMOVED lines=18> */
[----:B-1----:R-:W-:Y:S02]  /*18200*/  IADD3 R3, R13, 0x400, R2 ;  /* 0x000004000d037810 */ /* 0x002fe40007ffe002 */
        /* <DEDUP_REMOVED lines=18> */
[----:B--2---:R-:W-:Y:S02]  /*18330*/  IADD3 R2, R14, 0x400, R2 ;  /* 0x000004000e027810 */ /* 0x004fe40007ffe002 */
        /* <DEDUP_REMOVED lines=44> */
.L_x_1388:
[----:B-1----:R1:W-:Y:S01]  /*18600*/  SYNCS.ARRIVE.TRANS64.A1T0 RZ, [R12+URZ+0x2a850], RZ ;  /* 0x02a850ff0cff79a7 */ /* 0x0023e2000810003f */
[----:B------:R-:W-:Y:S02]  /*18610*/  VIADD R18, R18, 0x1 ;  /* 0x0000000112127836 */ /* 0x000fe40000000000 */
[----:B-1----:R-:W-:-:S05]  /*18620*/  @!P0 VIADD R12, R12, 0x2a880 ;  /* 0x0002a8800c0c8836 */ /* 0x002fca0000000000 */
[----:B------:R-:W-:Y:S01]  /*18630*/  @!P0 PRMT R12, RZ, 0x654, R12 ;  /* 0x00000654ff0c8816 */ /* 0x000fe2000000000c */
[----:B------:R-:W-:Y:S06]  /*18640*/  BAR.SYNC.DEFER_BLOCKING 0x2, 0x80 ;  /* 0x0082000000007b1d */ /* 0x000fec0000010000 */
[----:B------:R1:W-:Y:S01]  /*18650*/  @!P0 SYNCS.ARRIVE.TRANS64.RED.A1T0 RZ, [R12+URZ], RZ ;  /* 0x000000ff0cff89a7 */ /* 0x0003e2000810043f */
[----:B------:R-:W-:-:S04]  /*18660*/  ISETP.NE.AND P0, PT, R18, 0x2, PT ;  /* 0x000000021200780c */ /* 0x000fc80003f05270 */
[----:B------:R-:W-:Y:S02]  /*18670*/  SEL R0, RZ, 0x1, P0 ;  /* 0x00000001ff007807 */ /* 0x000fe40000000000 */
[----:B------:R-:W-:Y:S02]  /*18680*/  SEL R18, R18, RZ, P0 ;  /* 0x000000ff12127207 */ /* 0x000fe40000000000 */
[----:B-1----:R-:W-:-:S07]  /*18690*/  LOP3.LUT R19, R19, R0, RZ, 0x3c, !PT ;  /* 0x0000000013137212 */ /* 0x002fce00078e3cff */
.L_x_1331:
[----:B------:R-:W-:Y:S05]  /*186a0*/  BSYNC B7 ;  /* 0x0000000000077941 */ /* 0x000fea0003800000 */
.L_x_1329:
[----:B-1----:R-:W2:Y:S02]  /*186b0*/  LDL R0, [R1+0x8] ;  /* 0x0000080001007983 */ /* 0x002ea40000100800 */
[----:B--2---:R-:W-:-:S13]  /*186c0*/  LOP3.LUT P0, RZ, R0, 0x2, RZ, 0xc0, !PT ;  /* 0x0000000200ff7812 */ /* 0x004fda000780c0ff */
[----:B------:R-:W-:Y:S05]  /*186d0*/  @!P0 BRA `(.L_x_1389) ;  /* 0x0000000000348947 */ /* 0x000fea0003800000 */
[----:B------:R-:W1:Y:S08]  /*186e0*/  S2UR UR5, SR_CgaCtaId ;  /* 0x00000000000579c3 */ /* 0x000e700000008800 */
[----:B------:R-:W-:Y:S06]  /*186f0*/  BAR.SYNC.DEFER_BLOCKING 0x5, 0x180 ;  /* 0x0146000000007b1d */ /* 0x000fec0000010000 */
[----:B------:R-:W-:-:S02]  /*18700*/  UMOV UR4, 0x400 ;  /* 0x0000040000047882 */ /* 0x000fc40000000000 */
[----:B-1----:R-:W-:-:S06]  /*18710*/  ULEA UR4, UR5, UR4, 0x18 ;  /* 0x0000000405047291 */ /* 0x002fcc000f8ec03f */
[----:B------:R-:W-:-:S05]  /*18720*/  IMAD.U32 R17, RZ, RZ, UR4 ;  /* 0x00000004ff117e24 */ /* 0x000fca000f8e00ff */
[----:B------:R-:W1:Y:S04]  /*18730*/  LDS.128 R4, [R17+0x2a8d0] ;  /* 0x02a8d00011047984 */ /* 0x000e680000000c00 */
[----:B-1----:R1:W-:Y:S01]  /*18740*/  STL.64 [R1+0x10], R4 ;  /* 0x0000100401007387 */ /* 0x0023e20000100a00 */
[----:B0-----:R-:W-:Y:S02]  /*18750*/  IMAD.MOV.U32 R2, RZ, RZ, R6 ;  /* 0x000000ffff027224 */ /* 0x001fe400078e0006 */
[----:B------:R-:W-:-:S03]  /*18760*/  IMAD.MOV.U32 R0, RZ, RZ, R7 ;  /* 0x000000ffff007224 */ /* 0x000fc600078e0007 */
[----:B------:R-:W-:Y:S02]  /*18770*/  R2UR UR36, R2 ;  /* 0x00000000022472ca */ /* 0x000fe400000e0000 */
[----:B------:R-:W-:Y:S01]  /*18780*/  R2UR UR44, R0 ;  /* 0x00000000002c72ca */ /* 0x000fe200000e0000 */
[----:B------:R-:W-:Y:S06]  /*18790*/  BAR.ARV 0x4, 0x180 ;  /* 0x0106000000007b1d */ /* 0x000fec0000002000 */
[----:B------:R-:W-:Y:S08]  /*187a0*/  BRA `(.L_x_1390) ;  /* 0x0000000800d47947 */ /* 0x000ff00003800000 */
.L_x_1389:
[----:B------:R-:W2:Y:S01]  /*187b0*/  LDL.LU R0, [R1+0x10] ;  /* 0x0000100001007983 */ /* 0x000ea20000300800 */
[----:B------:R-:W-:Y:S01]  /*187c0*/  ULDC UR4, c[0x0][0xc3c] ;  /* 0x00030f0000047ab9 */ /* 0x000fe20000000800 */
[----:B------:R-:W-:Y:S01]  /*187d0*/  IMAD.MOV.U32 R5, RZ, RZ, RZ ;  /* 0x000000ffff057224 */ /* 0x000fe200078e00ff */
[----:B0-----:R-:W0:Y:S01]  /*187e0*/  LDC R10, c[0x0][0xc38] ;  /* 0x00030e00ff0a7b82 */ /* 0x001e220000000800 */
[----:B------:R-:W1:Y:S02]  /*187f0*/  S2R R2, SR_TID.X ;  /* 0x0000000000027919 */ /* 0x000e640000002100 */
[----:B-1----:R-:W-:-:S04]  /*18800*/  LOP3.LUT R6, R2, 0x1f, RZ, 0xc0, !PT ;  /* 0x0000001f02067812 */ /* 0x002fc800078ec0ff */
[C---:B------:R-:W-:Y:S01]  /*18810*/  ISETP.NE.AND P0, PT, R6.reuse, 0x1f, PT ;  /* 0x0000001f0600780c */ /* 0x040fe20003f05270 */
[----:B--2---:R-:W-:Y:S02]  /*18820*/  IMAD.MOV.U32 R4, RZ, RZ, R0 ;  /* 0x000000ffff047224 */ /* 0x004fe400078e0000 */
[----:B------:R-:W-:-:S05]  /*18830*/  VIADD R0, R6, UR44 ;  /* 0x0000002c06007c36 */ /* 0x000fca0008000000 */
[----:B------:R-:W-:Y:S01]  /*18840*/  ISETP.GE.OR P1, PT, R0, UR4, !P0 ;  /* 0x0000000400007c0c */ /* 0x000fe2000c726670 */
[----:B------:R-:W-:-:S12]  /*18850*/  ULDC UR4, c[0x0][0xc3c] ;  /* 0x00030f0000047ab9 */ /* 0x000fd80000000800 */
[----:B------:R-:W1:Y:S02]  /*18860*/  @!P1 LDC.64 R2, c[0x0][0xc80] ;  /* 0x00032000ff029b82 */ /* 0x000e640000000a00 */
[----:B-1----:R-:W-:-:S05]  /*18870*/  @!P1 IMAD.WIDE R2, R0, 0x4, R2 ;  /* 0x0000000400029825 */ /* 0x002fca00078e0202 */
[----:B------:R-:W2:Y:S01]  /*18880*/  @!P1 LDG.E R5, desc[UR52][R2.64] ;  /* 0x0000003402059981 */ /* 0x000ea2000c1e1900 */
[C---:B------:R-:W-:Y:S02]  /*18890*/  ISETP.NE.AND P1, PT, R6.reuse, RZ, PT ;  /* 0x000000ff0600720c */ /* 0x040fe40003f25270 */
[C---:B------:R-:W-:Y:S02]  /*188a0*/  ISETP.GE.U32.AND P2, PT, R6.reuse, 0x2, PT ;  /* 0x000000020600780c */ /* 0x040fe40003f46070 */
[C---:B------:R-:W-:Y:S02]  /*188b0*/  ISETP.GE.U32.AND P3, PT, R6.reuse, 0x4, PT ;  /* 0x000000040600780c */ /* 0x040fe40003f66070 */
[C---:B------:R-:W-:Y:S02]  /*188c0*/  ISETP.GE.U32.AND P4, PT, R6.reuse, 0x8, PT ;  /* 0x000000080600780c */ /* 0x040fe40003f86070 */
[----:B------:R-:W-:Y:S02]  /*188d0*/  ISETP.GE.U32.AND P5, PT, R6, 0x10, PT ;  /* 0x000000100600780c */ /* 0x000fe40003fa6070 */
[----:B------:R-:W-:Y:S04]  /*188e0*/  SHFL.IDX PT, R6, R4, 0x1, 0x1f ;  /* 0x00201f0004067f89 */ /* 0x000fe800000e0000 */
[----:B--2---:R-:W1:Y:S02]  /*188f0*/  SHFL.UP PT, R0, R5, 0x1, RZ ;  /* 0x0420000005007989 */ /* 0x004e6400000e00ff */
        /* <DEDUP_REMOVED lines=13> */
[----:B------:R-:W-:Y:S02]  /*189d0*/  IMAD.IADD R9, R2, 0x1, R0 ;  /* 0x0000000102097824 */ /* 0x000fe400078e0200 */
[----:B------:R-:W-:Y:S04]  /*189e0*/  SHFL.IDX PT, R0, R4, RZ, 0x1f ;  /* 0x00001fff04007589 */ /* 0x000fe800000e0000 */
[----:B------:R-:W0:Y:S02]  /*189f0*/  SHFL.IDX PT, R2, R9, 0x1f, 0x1f ;  /* 0x03e01f0009027f89 */ /* 0x000e2400000e0000 */
[----:B0-----:R-:W-:-:S04]  /*18a00*/  IMAD R2, R2, R10, RZ ;  /* 0x0000000a02027224 */ /* 0x001fc800078e02ff */
[----:B------:R-:W-:-:S05]  /*18a10*/  IMAD.IADD R6, R6, 0x1, R2 ;  /* 0x0000000106067824 */ /* 0x000fca00078e0202 */
[----:B------:R-:W-:-:S13]  /*18a20*/  ISETP.GT.AND P6, PT, R6, R0, PT ;  /* 0x000000000600720c */ /* 0x000fda0003fc4270 */
[----:B------:R-:W-:Y:S05]  /*18a30*/  @P6 BRA `(.L_x_1391) ;  /* 0x0000000000906947 */ /* 0x000fea0003800000 */
.L_x_1395:
        /* <DEDUP_REMOVED lines=14> */
.L_x_1394:
[----:B------:R-:W-:Y:S05]  /*18b20*/  BSYNC B0 ;  /* 0x0000000000007941 */ /* 0x000fea0003800000 */
.L_x_1393:
[----:B0----5:R-:W0:Y:S01]  /*18b30*/  SHFL.UP PT, R2, R5, 0x1, RZ ;  /* 0x0420000005027989 */ /* 0x021e2200000e00ff */
[----:B------:R-:W1:Y:S01]  /*18b40*/  LDC R10, c[0x0][0xc38] ;  /* 0x00030e00ff0a7b82 */ /* 0x000e620000000800 */
        /* <DEDUP_REMOVED lines=14> */
[----:B------:R-:W1:Y:S02]  /*18c30*/  SHFL.IDX PT, R2, R9, 0x1f, 0x1f ;  /* 0x03e01f0009027f89 */ /* 0x000e6400000e0000 */
[----:B-1----:R-:W-:-:S04]  /*18c40*/  IMAD R2, R2, R10, RZ ;  /* 0x0000000a02027224 */ /* 0x002fc800078e02ff */
[----:B------:R-:W-:-:S05]  /*18c50*/  IMAD.IADD R6, R2, 0x1, R6 ;  /* 0x0000000102067824 */ /* 0x000fca00078e0206 */
[----:B------:R-:W-:-:S13]  /*18c60*/  ISETP.GT.AND P6, PT, R6, R0, PT ;  /* 0x000000000600720c */ /* 0x000fda0003fc4270 */
[----:B------:R-:W-:Y:S05]  /*18c70*/  @!P6 BRA `(.L_x_1395) ;  /* 0xfffffffc0070e947 */ /* 0x000fea000383ffff */
.L_x_1391:
        /* <DEDUP_REMOVED lines=10> */
[----:B------:R0:W2:Y:S01]  /*18d20*/  LDG.E R7, desc[UR52][R2.64] ;  /* 0x0000003402077981 */ /* 0x0000a2000c1e1900 */
[----:B------:R-:W-:Y:S01]  /*18d30*/  ISETP.NE.AND P0, PT, RZ, UR7, PT ;  /* 0x00000007ff007c0c */ /* 0x000fe2000bf05270 */
[----:B0-----:R-:W-:-:S05]  /*18d40*/  IMAD.U32 R2, RZ, RZ, UR6 ;  /* 0x00000006ff027e24 */ /* 0x001fca000f8e00ff */
[----:B------:R0:W2:Y:S02]  /*18d50*/  SHFL.IDX PT, R5, R5, R2, 0x1f ;  /* 0x00001f0205057589 */ /* 0x0000a400000e0000 */
[----:B0-----:R-:W-:Y:S02]  /*18d60*/  IMAD.MOV.U32 R2, RZ, RZ, RZ ;  /* 0x000000ffff027224 */ /* 0x001fe400078e00ff */
[----:B--2---:R-:W-:-:S05]  /*18d70*/  IMAD R4, R5, R7, RZ ;  /* 0x0000000705047224 */ /* 0x004fca00078e02ff */
[----:B------:R-:W-:Y:S01]  /*18d80*/  IABS R8, R4 ;  /* 0x0000000400087213 */ /* 0x000fe20000000000 */
[----:B------:R-:W-:Y:S06]  /*18d90*/  @!P0 BRA `(.L_x_1396) ;  /* 0x00000000000c8947 */ /* 0x000fec0003800000 */
[----:B------:R-:W-:-:S06]  /*18da0*/  UIADD3 UR4, UR6, -0x1, URZ ;  /* 0xffffffff06047890 */ /* 0x000fcc000fffe03f */
[----:B------:R-:W-:-:S06]  /*18db0*/  IMAD.U32 R2, RZ, RZ, UR4 ;  /* 0x00000004ff027e24 */ /* 0x000fcc000f8e00ff */
[----:B------:R0:W1:Y:S02]  /*18dc0*/  SHFL.IDX PT, R2, R9, R2, 0x1f ;  /* 0x00001f0209027589 */ /* 0x00006400000e0000 */
.L_x_1396:
[----:B------:R-:W2:Y:S01]  /*18dd0*/  I2F.RP R3, R8 ;  /* 0x0000000800037306 */ /* 0x000ea20000209400 */
[----:B01----:R-:W-:-:S04]  /*18de0*/  IMAD R9, R2, R10, R6 ;  /* 0x0000000a02097224 */ /* 0x003fc800078e0206 */
[----:B------:R-:W-:Y:S01]  /*18df0*/  IMAD.IADD R0, R0, 0x1, -R9 ;  /* 0x0000000100007824 */ /* 0x000fe200078e0a09 */
[----:B------:R1:W-:Y:S02]  /*18e00*/  STL [R1+0x10], R9 ;  /* 0x0000100901007387 */ /* 0x0003e40000100800 */
[----:B--2---:R-:W0:Y:S02]  /*18e10*/  MUFU.RCP R3, R3 ;  /* 0x0000000300037308 */ /* 0x004e240000001000 */
[----:B0-----:R-:W-:-:S06]  /*18e20*/  VIADD R3, R3, 0xffffffe ;  /* 0x0ffffffe03037836 */ /* 0x001fcc0000000000 */
        /* <DEDUP_REMOVED lines=19> */
[----:B------:R-:W-:-:S05]  /*18f60*/  @!P1 LOP3.LUT R2, RZ, R4, RZ, 0x33, !PT ;  /* 0x00000004ff029212 */ /* 0x000fca00078e33ff */
[----:B------:R-:W-:Y:S02]  /*18f70*/  IMAD R6, R7, R2, RZ ;  /* 0x0000000207067224 */ /* 0x000fe400078e02ff */
[----:B------:R-:W-:Y:S02]  /*18f80*/  IMAD.MOV R2, RZ, RZ, -R2 ;  /* 0x000000ffff027224 */ /* 0x000fe400078e0a02 */
[----:B------:R-:W-:Y:S02]  /*18f90*/  IMAD.MOV R3, RZ, RZ, -R6 ;  /* 0x000000ffff037224 */ /* 0x000fe400078e0a06 */
[----:B------:R-:W-:-:S03]  /*18fa0*/  IMAD R0, R4, R2, R0 ;  /* 0x0000000204007224 */ /* 0x000fc600078e0200 */
[----:B------:R-:W-:-:S04]  /*18fb0*/  VIADDMNMX R7, R3, R10, R7, PT ;  /* 0x0000000a03077246 */ /* 0x000fc80003800107 */
[----:B------:R-:W-:-:S04]  /*18fc0*/  IABS R8, R7 ;  /* 0x0000000700087213 */ /* 0x000fc80000000000 */
[----:B------:R-:W0:Y:S08]  /*18fd0*/  I2F.RP R3, R8 ;  /* 0x0000000800037306 */ /* 0x000e300000209400 */
[----:B0-----:R-:W0:Y:S02]  /*18fe0*/  MUFU.RCP R3, R3 ;  /* 0x0000000300037308 */ /* 0x001e240000001000 */
        /* <DEDUP_REMOVED lines=8> */
[----:B------:R-:W-:-:S04]  /*19070*/  IMAD.HI.U32 R2, R2, R3, RZ ;  /* 0x0000000302027227 */ /* 0x000fc800078e00ff */
[----:B------:R-:W-:-:S04]  /*19080*/  IMAD.MOV R4, RZ, RZ, -R4 ;  /* 0x000000ffff047224 */ /* 0x000fc800078e0a04 */
[----:B------:R-:W-:-:S05]  /*19090*/  IMAD R3, R2, R4, R3 ;  /* 0x0000000402037224 */ /* 0x000fca00078e0203 */
[----:B------:R-:W-:-:S13]  /*190a0*/  ISETP.GT.U32.AND P1, PT, R8, R3, PT ;  /* 0x000000030800720c */ /* 0x000fda0003f24070 */
[----:B------:R-:W-:Y:S02]  /*190b0*/  @!P1 IMAD.IADD R3, R3, 0x1, -R8 ;  /* 0x0000000103039824 */ /* 0x000fe400078e0a08 */
[----:B------:R-:W-:Y:S01]  /*190c0*/  @!P1 VIADD R2, R2, 0x1 ;  /* 0x0000000102029836 */ /* 0x000fe20000000000 */
[----:B------:R-:W-:Y:S02]  /*190d0*/  ISETP.NE.AND P1, PT, R7, RZ, PT ;  /* 0x000000ff0700720c */ /* 0x000fe40003f25270 */
[----:B------:R-:W-:Y:S02]  /*190e0*/  ISETP.GE.U32.AND P0, PT, R3, R8, PT ;  /* 0x000000080300720c */ /* 0x000fe40003f06070 */
[C---:B------:R-:W-:Y:S01]  /*190f0*/  LOP3.LUT R3, R0.reuse, R7, RZ, 0x3c, !PT ;  /* 0x0000000700037212 */ /* 0x040fe200078e3cff */
[----:B------:R-:W-:-:S03]  /*19100*/  IMAD.IADD R0, R0, 0x1, R6 ;  /* 0x0000000100007824 */ /* 0x000fc600078e0206 */
[----:B------:R-:W-:-:S07]  /*19110*/  ISETP.GE.AND P2, PT, R3, RZ, PT ;  /* 0x000000ff0300720c */ /* 0x000fce0003f46270 */
[----:B------:R-:W-:-:S06]  /*19120*/  @P0 VIADD R2, R2, 0x1 ;  /* 0x0000000102020836 */ /* 0x000fcc0000000000 */
[----:B------:R-:W-:Y:S01]  /*19130*/  @!P2 IMAD.MOV R2, RZ, RZ, -R2 ;  /* 0x000000ffff02a224 */ /* 0x000fe200078e0a02 */
[----:B------:R-:W-:Y:S01]  /*19140*/  @!P1 LOP3.LUT R2, RZ, R7, RZ, 0x33, !PT ;  /* 0x00000007ff029212 */ /* 0x000fe200078e33ff */
[----:B------:R-:W-:-:S04]  /*19150*/  IMAD.MOV R7, RZ, RZ, -R7 ;  /* 0x000000ffff077224 */ /* 0x000fc800078e0a07 */
[----:B------:R-:W-:Y:S01]  /*19160*/  IMAD R0, R2, R7, R0 ;  /* 0x0000000702007224 */ /* 0x000fe200078e0200 */
[----:B------:R-:W-:-:S04]  /*19170*/  LOP3.LUT R2, RZ, R2, RZ, 0x33, !PT ;  /* 0x00000002ff027212 */ /* 0x000fc800078e33ff */
[----:B------:R-:W-:Y:S01]  /*19180*/  R2UR UR36, R0 ;  /* 0x00000000002472ca */ /* 0x000fe200000e0000 */
[----:B------:R-:W-:-:S05]  /*19190*/  IMAD.IADD R0, R5, 0x1, R2 ;  /* 0x0000000105007824 */ /* 0x000fca00078e0202 */
[----:B------:R1:W-:Y:S01]  /*191a0*/  STL [R1+0x14], R0 ;  /* 0x0000140001007387 */ /* 0x0003e20000100800 */
[----:B------:R-:W-:Y:S08]  /*191b0*/  BRA `(.L_x_1397) ;  /* 0x0000000000107947 */ /* 0x000ff00003800000 */
.L_x_1392:
[----:B------:R0:W-:Y:S01]  /*191c0*/  STL [R1+0x10], R0 ;  /* 0x0000100001007387 */ /* 0x0001e20000100800 */
[----:B------:R-:W-:Y:S01]  /*191d0*/  ULDC UR44, c[0x0][0xc3c] ;  /* 0x00030f00002c7ab9 */ /* 0x000fe20000000800 */
[----:B------:R-:W-:Y:S02]  /*191e0*/  UMOV UR36, URZ ;  /* 0x0000003f00247c82 */ /* 0x000fe40008000000 */
[----:B------:R0:W-:Y:S03]  /*191f0*/  STL [R1+0x14], RZ ;  /* 0x000014ff01007387 */ /* 0x0001e60000100800 */
.L_x_1397:
[----:B------:R-:W2:Y:S04]  /*19200*/  LDL R3, [R1+0x10] ;  /* 0x0000100001037983 */ /* 0x000ea80000100800 */
[----:B------:R-:W3:Y:S01]  /*19210*/  LDL R2, [R1+0x14] ;  /* 0x0000140001027983 */ /* 0x000ee20000100800 */
[----:B------:R-:W-:Y:S02]  /*19220*/  IMAD.U32 R6, RZ, RZ, UR36 ;  /* 0x00000024ff067e24 */ /* 0x000fe4000f8e00ff */
[----:B------:R-:W-:Y:S01]  /*19230*/  IMAD.U32 R7, RZ, RZ, UR44 ;  /* 0x0000002cff077e24 */ /* 0x000fe2000f8e00ff */
[----:B01----:R-:W0:Y:S02]  /*19240*/  S2R R0, SR_TID.X ;  /* 0x0000000000007919 */ /* 0x003e240000002100 */
[----:B0-----:R-:W-:Y:S01]  /*19250*/  LOP3.LUT R0, R0, 0x1f, RZ, 0xc0, !PT ;  /* 0x0000001f00007812 */ /* 0x001fe200078ec0ff */
[----:B------:R-:W-:Y:S03]  /*19260*/  BAR.SYNC.DEFER_BLOCKING 0x4, 0x180 ;  /* 0x0106000000007b1d */ /* 0x000fe60000010000 */
[----:B------:R-:W-:-:S13]  /*19270*/  ISETP.NE.AND P0, PT, R0, RZ, PT ;  /* 0x000000ff0000720c */ /* 0x000fda0003f05270 */
[----:B------:R-:W0:Y:S01]  /*19280*/  @!P0 S2R R0, SR_CgaCtaId ;  /* 0x0000000000008919 */ /* 0x000e220000008800 */
[----:B--2---:R-:W-:Y:S02]  /*19290*/  IMAD.MOV.U32 R4, RZ, RZ, R3 ;  /* 0x000000ffff047224 */ /* 0x004fe400078e0003 */
[----:B---3--:R-:W-:Y:S01]  /*192a0*/  IMAD.MOV.U32 R3, RZ, RZ, R2 ;  /* 0x000000ffff037224 */ /* 0x008fe200078e0002 */
[----:B------:R-:W-:-:S03]  /*192b0*/  @!P0 MOV R2, 0x400 ;  /* 0x0000040000028802 */ /* 0x000fc60000000f00 */
[----:B------:R-:W-:Y:S01]  /*192c0*/  IMAD.MOV.U32 R5, RZ, RZ, R3 ;  /* 0x000000ffff057224 */ /* 0x000fe200078e0003 */
[----:B0-----:R-:W-:-:S05]  /*192d0*/  @!P0 LEA R17, R0, R2, 0x18 ;  /* 0x0000000200118211 */ /* 0x001fca00078ec0ff */
[----:B------:R0:W-:Y:S01]  /*192e0*/  @!P0 STS.128 [R17+0x2a8d0], R4 ;  /* 0x02a8d00411008388 */ /* 0x0001e20000000c00 */
[----:B------:R-:W-:Y:S06]  /*192f0*/  BAR.ARV 0x5, 0x180 ;  /* 0x0146000000007b1d */ /* 0x000fec0000002000 */
.L_x_1390:
[----:B------:R-:W-:Y:S02]  /*19300*/  ULDC UR4, c[0x0][0xc3c] ;  /* 0x00030f0000047ab9 */ /* 0x000fe40000000800 */
[----:B------:R-:W-:-:S06]  /*19310*/  UISETP.GE.AND UP0, UPT, UR44, UR4, UPT ;  /* 0x000000042c00728c */ /* 0x000fcc000bf06270 */
[----:B------:R-:W-:-:S13]  /*19320*/  PLOP3.LUT P0, PT, PT, PT, UP0, 0x80, 0x0 ;  /* 0x000000000000781c */ /* 0x000fda0003f0f008 */
[----:B------:R-:W-:Y:S05]  /*19330*/  @!P0 BRA `(.L_x_1398) ;  /* 0xffffffb000d08947 */ /* 0x000fea000383ffff */
.L_x_1319:
[----:B0-----:R-:W2:Y:S01]  /*19340*/  LDL.LU R0, [R1+0x30] ;  /* 0x0000300001007983 */ /* 0x001ea20000300800 */
[----:B------:R-:W-:Y:S01]  /*19350*/  BSSY B0, `(.L_x_1399) ;  /* 0x000000b000007945 */ /* 0x000fe20003800000 */
[----:B-1----:R-:W0:Y:S01]  /*19360*/  S2R R4, SR_CgaCtaId ;  /* 0x0000000000047919 */ /* 0x002e220000008800 */
        /* <DEDUP_REMOVED lines=9> */
.L_x_1439:
[----:B------:R-:W-:Y:S05]  /*19400*/  BSYNC B0 ;  /* 0x0000000000007941 */ /* 0x000fea0003800000 */
.L_x_1399:
[----:B------:R-:W-:-:S03]  /*19410*/  UMOV UR4, 0xffffffff ;  /* 0xffffffff00047882 */ /* 0x000fc60000000000 */
[----:B------:R-:W-:Y:S05]  /*19420*/  BRA.DIV UR4, `(.L_x_1401) ;  /* 0x0000001204047947 */ /* 0x000fea000b800000 */
[----:B0-----:R-:W0:Y:S02]  /*19430*/  S2R R0, SR_TID.X ;  /* 0x0000000000007919 */ /* 0x001e240000002100 */
[----:B0-----:R-:W-:-:S04]  /*19440*/  SHF.R.U32.HI R0, RZ, 0x5, R0 ;  /* 0x00000005ff007819 */ /* 0x001fc80000011600 */
[----:B------:R-:W-:-:S05]  /*19450*/  LOP3.LUT R0, R0, 0x3, RZ, 0xc0, !PT ;  /* 0x0000000300007812 */ /* 0x000fca00078ec0ff */
[----:B------:R0:W1:Y:S02]  /*19460*/  SHFL.IDX PT, R14, R0, RZ, 0x1f ;  /* 0x00001fff000e7589 */ /* 0x00006400000e0000 */
.L_x_1442:
[----:B-1----:R-:W-:Y:S01]  /*19470*/  ISETP.NE.AND P0, PT, R14, RZ, PT ;  /* 0x000000ff0e00720c */ /* 0x002fe20003f05270 */
[----:B------:R-:W-:-:S12]  /*19480*/  BSSY B0, `(.L_x_1402) ;  /* 0x000002b000007945 */ /* 0x000fd80003800000 */
[----:B------:R-:W-:Y:S05]  /*19490*/  @P0 BRA `(.L_x_1403) ;  /* 0x0000000000a40947 */ /* 0x000fea0003800000 */
[----:B------:R-:W-:-:S03]  /*194a0*/  UMOV UR4, 0xffffffff ;  /* 0xffffffff00047882 */ /* 0x000fc60000000000 */
[----:B------:R-:W-:Y:S05]  /*194b0*/  BRA.DIV UR4, `(.L_x_1404) ;  /* 0x0000001204147947 */ /* 0x000fea000b800000 */
[----:B------:R-:W-:-:S13]  /*194c0*/  ELECT P6, URZ, PT ;  /* 0x00000000003f782f */ /* 0x000fda00038c0000 */
.L_x_1445:
[----:B------:R-:W-:Y:S05]  /*194d0*/  @!P6 BRA `(.L_x_1403) ;  /* 0x000000000094e947 */ /* 0x000fea0003800000 */
[----:B------:R-:W-:-:S06]  /*194e0*/  ULOP3.LUT UR4, UR38, 0x2, URZ, 0xfc, !UPT ;  /* 0x0000000226047892 */ /* 0x000fcc000f8efc3f */
[----:B0-----:R-:W-:-:S05]  /*194f0*/  IMAD.U32 R0, RZ, RZ, UR4 ;  /* 0x00000004ff007e24 */ /* 0x001fca000f8e00ff */
[----:B------:R-:W-:-:S13]  /*19500*/  ISETP.NE.AND P0, PT, R0, 0x3, PT ;  /* 0x000000030000780c */ /* 0x000fda0003f05270 */
[----:B------:R-:W-:Y:S05]  /*19510*/  @!P0 BRA `(.L_x_1405) ;  /* 0x0000000000048947 */ /* 0x000fea0003800000 */
[----:B------:R-:W-:Y:S01]  /*19520*/  BPT.TRAP 0x1 ;  /* 0x000000040000795c */ /* 0x000fe20000300000 */
.L_x_1405:
        /* <DEDUP_REMOVED lines=12> */
.L_x_1446:
[----:B------:R-:W1:Y:S02]  /*195f0*/  SYNCS.PHASECHK.TRANS64.TRYWAIT P1, [R5+URZ], R0 ;  /* 0x00000000050075a7 */ /* 0x000e64000802017f */
[----:B-1----:R-:W-:Y:S05]  /*19600*/  @!P1 BRA `(.L_x_1407) ;  /* 0x0000000c00f49947 */ /* 0x002fea0003800000 */
.L_x_1447:
[----:B------:R-:W-:Y:S05]  /*19610*/  @!P0 BRA `(.L_x_1408) ;  /* 0x0000000000048947 */ /* 0x000fea0003800000 */
[----:B------:R-:W-:Y:S01]  /*19620*/  BPT.TRAP 0x1 ;  /* 0x000000040000795c */ /* 0x000fe20000300000 */
.L_x_1408:
[----:B-1----:R-:W-:-:S04]  /*19630*/  IMAD R5, R18, 0x8, R3 ;  /* 0x0000000812057824 */ /* 0x002fc800078e0203 */
[----:B------:R-:W1:Y:S02]  /*19640*/  SYNCS.PHASECHK.TRANS64.TRYWAIT P1, [R5+URZ+0x2a860], R4 ;  /* 0x02a86004050075a7 */ /* 0x000e64000802017f */
[----:B-1----:R-:W-:Y:S05]  /*19650*/  @!P1 BRA `(.L_x_1409) ;  /* 0x0000000c00f49947 */ /* 0x002fea0003800000 */
.L_x_1448:
[----:B------:R-:W-:Y:S05]  /*19660*/  @!P0 BRA `(.L_x_1410) ;  /* 0x0000000000048947 */ /* 0x000fea0003800000 */
[----:B------:R-:W-:Y:S01]  /*19670*/  BPT.TRAP 0x1 ;  /* 0x000000040000795c */ /* 0x000fe20000300000 */
.L_x_1410:
[----:B------:R-:W-:-:S04]  /*19680*/  IMAD R3, R2, 0x8, R3 ;  /* 0x0000000802037824 */ /* 0x000fc800078e0203 */
[----:B------:R-:W2:Y:S02]  /*19690*/  SYNCS.PHASECHK.TRANS64.TRYWAIT P1, [R3+URZ+0x2a860], R0 ;  /* 0x02a86000030075a7 */ /* 0x000ea4000802017f */
[----:B--2---:R-:W-:Y:S05]  /*196a0*/  @!P1 BRA `(.L_x_1411) ;  /* 0x0000000c00f49947 */ /* 0x004fea0003800000 */
.L_x_1449:
[----:B------:R-:W-:Y:S05]  /*196b0*/  @!P0 BRA `(.L_x_1412) ;  /* 0x0000000000048947 */ /* 0x000fea0003800000 */
[----:B------:R-:W-:Y:S01]  /*196c0*/  BPT.TRAP 0x1 ;  /* 0x000000040000795c */ /* 0x000fe20000300000 */
.L_x_1412:
[----:B------:R-:W3:Y:S02]  /*196d0*/  SYNCS.PHASECHK.TRANS64.TRYWAIT P0, [R5+URZ+0x2a880], R4 ;  /* 0x02a88004050075a7 */ /* 0x000ee4000800017f */
[----:B---3--:R-:W-:Y:S05]  /*196e0*/  @!P0 BRA `(.L_x_1413) ;  /* 0x0000000c00f88947 */ /* 0x008fea0003800000 */
.L_x_1414:
[----:B----4-:R4:W0:Y:S02]  /*196f0*/  SYNCS.PHASECHK.TRANS64.TRYWAIT P0, [R3+URZ+0x2a880], R0 ;  /* 0x02a88000030075a7 */ /* 0x010824000800017f */
[----:B0-----:R-:W-:Y:S05]  /*19700*/  @!P0 NANOSLEEP.SYNCS 0x989680 ;  /* 0x009896800000895d */ /* 0x001fea0003900000 */
[----:B------:R-:W0:Y:S02]  /*19710*/  @!P0 SYNCS.PHASECHK.TRANS64 P0, [R3+URZ+0x2a880], R0 ;  /* 0x02a88000030085a7 */ /* 0x000e24000800007f */
[----:B0-----:R-:W-:Y:S05]  /*19720*/  @!P0 BRA `(.L_x_1414) ;  /* 0xfffffffc00f08947 */ /* 0x001fea000383ffff */
.L_x_1403:
[----:B------:R-:W-:Y:S05]  /*19730*/  BSYNC B0 ;  /* 0x0000000000007941 */ /* 0x000fea0003800000 */
.L_x_1402:
[----:B------:R-:W-:Y:S05]  /*19740*/  EXIT ;  /* 0x000000000000794d */ /* 0x000fea0003800000 */
.L_x_1217:
[----:B0-----:R-:W-:-:S04]  /*19750*/  IMAD.U32 R3, RZ, RZ, UR36 ;  /* 0x00000024ff037e24 */ /* 0x001fc8000f8e00ff */
[----:B------:R0:W1:Y:S03]  /*19760*/  SYNCS.PHASECHK.TRANS64.TRYWAIT P1, [R3+URZ+0x2a800], R6 ;  /* 0x02a80006030075a7 */ /* 0x000066000802017f */
[----:B-1----:R-:W-:Y:S05]  /*19770*/  @!P1 NANOSLEEP.SYNCS 0x989680 ;  /* 0x009896800000995d */ /* 0x002fea0003900000 */
[----:B------:R-:W1:Y:S02]  /*19780*/  @!P1 SYNCS.PHASECHK.TRANS64 P1, [R3+URZ+0x2a800], R6 ;  /* 0x02a80006030095a7 */ /* 0x000e64000802007f */
[----:B-1----:R-:W-:Y:S05]  /*19790*/  @!P1 BRA `(.L_x_1217) ;  /* 0xfffffffc00ec9947 */ /* 0x002fea000383ffff */
[----:B------:R-:W-:Y:S05]  /*197a0*/  BRA `(.L_x_1415) ;  /* 0xfffffe8800107947 */ /* 0x000fea000383ffff */
.L_x_1221:
[----:B0-----:R0:W2:Y:S02]  /*197b0*/  SYNCS.PHASECHK.TRANS64.TRYWAIT P2, [R7+URZ+0x2a830], R2 ;  /* 0x02a83002070075a7 */ /* 0x0010a4000804017f */
[----:B--2---:R-:W-:Y:S05]  /*197c0*/  @!P2 NANOSLEEP.SYNCS 0x989680 ;  /* 0x009896800000a95d */ /* 0x004fea0003900000 */
[----:B------:R-:W2:Y:S02]  /*197d0*/  @!P2 SYNCS.PHASECHK.TRANS64 P2, [R7+URZ+0x2a830], R2 ;  /* 0x02a830020700a5a7 */ /* 0x000ea4000804007f */
[----:B--2---:R-:W-:Y:S05]  /*197e0*/  @!P2 BRA `(.L_x_1221) ;  /* 0xfffffffc00f0a947 */ /* 0x004fea000383ffff */
[----:B------:R-:W-:Y:S05]  /*197f0*/  BRA `(.L_x_1220) ;  /* 0xfffffe8800347947 */ /* 0x000fea000383ffff */
.L_x_1237:
[----:B-1----:R-:W-:-:S04]  /*19800*/  IMAD.U32 R8, RZ, RZ, UR6 ;  /* 0x00000006ff087e24 */ /* 0x002fc8000f8e00ff */
[----:B------:R1:W2:Y:S03]  /*19810*/  SYNCS.PHASECHK.TRANS64.TRYWAIT P2, [R8+URZ+0x2a830], R7 ;  /* 0x02a83007080075a7 */ /* 0x0002a6000804017f */
[----:B--2---:R-:W-:Y:S05]  /*19820*/  @!P2 NANOSLEEP.SYNCS 0x989680 ;  /* 0x009896800000a95d */ /* 0x004fea0003900000 */
[----:B------:R-:W2:Y:S02]  /*19830*/  @!P2 SYNCS.PHASECHK.TRANS64 P2, [R8+URZ+0x2a830], R7 ;  /* 0x02a830070800a5a7 */ /* 0x000ea4000804007f */
[----:B--2---:R-:W-:Y:S05]  /*19840*/  @!P2 BRA `(.L_x_1237) ;  /* 0xfffffffc00eca947 */ /* 0x004fea000383ffff */
[----:B------:R-:W-:Y:S05]  /*19850*/  BRA `(.L_x_1234) ;  /* 0xfffffec000e47947 */ /* 0x000fea000383ffff */
.L_x_1241:
[----:B-1----:R-:W-:-:S04]  /*19860*/  IMAD.U32 R8, RZ, RZ, UR6 ;  /* 0x00000006ff087e24 */ /* 0x002fc8000f8e00ff */
[----:B------:R1:W2:Y:S03]  /*19870*/  SYNCS.PHASECHK.TRANS64.TRYWAIT P2, [R8+URZ+0x2a850], R7 ;  /* 0x02a85007080075a7 */ /* 0x0002a6000804017f */
[----:B--2---:R-:W-:Y:S05]  /*19880*/  @!P2 NANOSLEEP.SYNCS 0x989680 ;  /* 0x009896800000a95d */ /* 0x004fea0003900000 */
[----:B------:R-:W2:Y:S02]  /*19890*/  @!P2 SYNCS.PHASECHK.TRANS64 P2, [R8+URZ+0x2a850], R7 ;  /* 0x02a850070800a5a7 */ /* 0x000ea4000804007f */
[----:B--2---:R-:W-:Y:S05]  /*198a0*/  @!P2 BRA `(.L_x_1241) ;  /* 0xfffffffc00eca947 */ /* 0x004fea000383ffff */
[----:B------:R-:W-:Y:S05]  /*198b0*/  BRA `(.L_x_1238) ;  /* 0xfffffec400847947 */ /* 0x000fea000383ffff */
.L_x_1259:
[----:B-1----:R-:W-:-:S04]  /*198c0*/  IMAD.U32 R6, RZ, RZ, UR6 ;  /* 0x00000006ff067e24 */ /* 0x002fc8000f8e00ff */
[----:B------:R1:W2:Y:S03]  /*198d0*/  SYNCS.PHASECHK.TRANS64.TRYWAIT P2, [R6+URZ+0x2a830], R5 ;  /* 0x02a83005060075a7 */ /* 0x0002a6000804017f */
[----:B--2---:R-:W-:Y:S05]  /*198e0*/  @!P2 NANOSLEEP.SYNCS 0x989680 ;  /* 0x009896800000a95d */ /* 0x004fea0003900000 */
[----:B------:R-:W2:Y:S02]  /*198f0*/  @!P2 SYNCS.PHASECHK.TRANS64 P2, [R6+URZ+0x2a830], R5 ;  /* 0x02a830050600a5a7 */ /* 0x000ea4000804007f */
[----:B--2---:R-:W-:Y:S05]  /*19900*/  @!P2 BRA `(.L_x_1259) ;  /* 0xfffffffc00eca947 */ /* 0x004fea000383ffff */
[----:B------:R-:W-:Y:S05]  /*19910*/  BRA `(.L_x_1256) ;  /* 0xfffffefc00b87947 */ /* 0x000fea000383ffff */
.L_x_1263:
[----:B-1----:R-:W-:-:S04]  /*19920*/  IMAD.U32 R6, RZ, RZ, UR6 ;  /* 0x00000006ff067e24 */ /* 0x002fc8000f8e00ff */
[----:B------:R1:W2:Y:S03]  /*19930*/  SYNCS.PHASECHK.TRANS64.TRYWAIT P2, [R6+URZ+0x2a850], R5 ;  /* 0x02a85005060075a7 */ /* 0x0002a6000804017f */
[----:B--2---:R-:W-:Y:S05]  /*19940*/  @!P2 NANOSLEEP.SYNCS 0x989680 ;  /* 0x009896800000a95d */ /* 0x004fea0003900000 */
[----:B------:R-:W2:Y:S02]  /*19950*/  @!P2 SYNCS.PHASECHK.TRANS64 P2, [R6+URZ+0x2a850], R5 ;  /* 0x02a850050600a5a7 */ /* 0x000ea4000804007f */
[----:B--2---:R-:W-:Y:S05]  /*19960*/  @!P2 BRA `(.L_x_1263) ;  /* 0xfffffffc00eca947 */ /* 0x004fea000383ffff */
[----:B------:R-:W-:Y:S05]  /*19970*/  BRA `(.L_x_1260) ;  /* 0xffffff0000647947 */ /* 0x000fea000383ffff */
.L_x_1270:
[----:B-1----:R-:W-:-:S04]  /*19980*/  IMAD.U32 R6, RZ, RZ, UR6 ;  /* 0x00000006ff067e24 */ /* 0x002fc8000f8e00ff */
[----:B------:R1:W2:Y:S03]  /*19990*/  SYNCS.PHASECHK.TRANS64.TRYWAIT P2, [R6+URZ+0x2a830], R5 ;  /* 0x02a83005060075a7 */ /* 0x0002a6000804017f */
[----:B--2---:R-:W-:Y:S05]  /*199a0*/  @!P2 NANOSLEEP.SYNCS 0x989680 ;  /* 0x009896800000a95d */ /* 0x004fea0003900000 */
[----:B------:R-:W2:Y:S02]  /*199b0*/  @!P2 SYNCS.PHASECHK.TRANS64 P2, [R6+URZ+0x2a830], R5 ;  /* 0x02a830050600a5a7 */ /* 0x000ea4000804007f */
[----:B--2---:R-:W-:Y:S05]  /*199c0*/  @!P2 BRA `(.L_x_1270) ;  /* 0xfffffffc00eca947 */ /* 0x004fea000383ffff */
[----:B------:R-:W-:Y:S05]  /*199d0*/  BRA `(.L_x_1267) ;  /* 0xffffff2400c47947 */ /* 0x000fea000383ffff */
.L_x_1274:
[----:B-1----:R-:W-:-:S04]  /*199e0*/  IMAD.U32 R6, RZ, RZ, UR6 ;  /* 0x00000006ff067e24 */ /* 0x002fc8000f8e00ff */
[----:B------:R1:W2:Y:S03]  /*199f0*/  SYNCS.PHASECHK.TRANS64.TRYWAIT P2, [R6+URZ+0x2a850], R5 ;  /* 0x02a85005060075a7 */ /* 0x0002a6000804017f */
[----:B--2---:R-:W-:Y:S05]  /*19a00*/  @!P2 NANOSLEEP.SYNCS 0x989680 ;  /* 0x009896800000a95d */ /* 0x004fea0003900000 */
[----:B------:R-:W2:Y:S02]  /*19a10*/  @!P2 SYNCS.PHASECHK.TRANS64 P2, [R6+URZ+0x2a850], R5 ;  /* 0x02a850050600a5a7 */ /* 0x000ea4000804007f */
[----:B--2---:R-:W-:Y:S05]  /*19a20*/  @!P2 BRA `(.L_x_1274) ;  /* 0xfffffffc00eca947 */ /* 0x004fea000383ffff */
[----:B------:R-:W-:Y:S05]  /*19a30*/  BRA `(.L_x_1271) ;  /* 0xffffff2800707947 */ /* 0x000fea000383ffff */
.L_x_1288:
[----:B-1----:R-:W-:-:S04]  /*19a40*/  IMAD.U32 R7, RZ, RZ, UR9 ;  /* 0x00000009ff077e24 */ /* 0x002fc8000f8e00ff */
[----:B------:R1:W2:Y:S03]  /*19a50*/  SYNCS.PHASECHK.TRANS64.TRYWAIT P1, [R7+URZ+0x2a850], R0 ;  /* 0x02a85000070075a7 */ /* 0x0002a6000802017f */
[----:B--2---:R-:W-:Y:S05]  /*19a60*/  @!P1 NANOSLEEP.SYNCS 0x989680 ;  /* 0x009896800000995d */ /* 0x004fea0003900000 */
[----:B------:R-:W2:Y:S02]  /*19a70*/  @!P1 SYNCS.PHASECHK.TRANS64 P1, [R7+URZ+0x2a850], R0 ;  /* 0x02a85000070095a7 */ /* 0x000ea4000802007f */
[----:B--2---:R-:W-:Y:S05]  /*19a80*/  @!P1 BRA `(.L_x_1288) ;  /* 0xfffffffc00ec9947 */ /* 0x004fea000383ffff */
[----:B------:R-:W-:Y:S05]  /*19a90*/  BRA `(.L_x_1287) ;  /* 0xffffff5c00b87947 */ /* 0x000fea000383ffff */
.L_x_1340:
[----:B------:R-:W-:Y:S02]  /*19aa0*/  IMAD.MOV.U32 R13, RZ, RZ, R0 ;  /* 0x000000ffff0d7224 */ /* 0x000fe400078e0000 */
[----:B------:R-:W-:Y:S02]  /*19ab0*/  IMAD.MOV.U32 R12, RZ, RZ, RZ ;  /* 0x000000ffff0c7224 */ /* 0x000fe400078e00ff */
[----:B------:R-:W-:Y:S02]  /*19ac0*/  IMAD.MOV.U32 R11, RZ, RZ, 0x1f ;  /* 0x0000001fff0b7424 */ /* 0x000fe400078e00ff */
[----:B------:R-:W-:-:S07]  /*19ad0*/  IMAD.MOV.U32 R15, RZ, RZ, -0x1 ;  /* 0xffffffffff0f7424 */ /* 0x000fce00078e00ff */
[----:B-1----:R-:W-:Y:S05]  /*19ae0*/  WARPSYNC.COLLECTIVE R15, `(.L_x_1416) ;  /* 0x000000000f087348 */ /* 0x002fea0003c00000 */
[----:B------:R0:W2:Y:S02]  /*19af0*/  SHFL.IDX P6, R14, R13, R12, R11 ;  /* 0x0000000c0d0e7389 */ /* 0x0000a400000c000b */
[----:B012---:R-:W-:Y:S01]  /*19b00*/  ENDCOLLECTIVE ;  /* 0x000000000000791b */ /* 0x007fe20003800000 */
.L_x_1416:
[----:B------:R-:W-:Y:S05]  /*19b10*/  BRA `(.L_x_1417) ;  /* 0xffffffbc006c7947 */ /* 0x000fea000383ffff */
.L_x_1342:
[----:B------:R-:W-:Y:S01]  /*19b20*/  BSSY B0, `(.L_x_1418) ;  /* 0x0000006000007945 */ /* 0x000fe20003800000 */
[----:B------:R-:W-:-:S07]  /*19b30*/  IMAD.MOV.U32 R15, RZ, RZ, -0x1 ;  /* 0xffffffffff0f7424 */ /* 0x000fce00078e00ff */
[----:B-1----:R-:W-:Y:S05]  /*19b40*/  WARPSYNC.COLLECTIVE R15, `(.L_x_1419) ;  /* 0x000000000f0c7348 */ /* 0x002fea0003c00000 */
[----:B------:R-:W-:Y:S02]  /*19b50*/  ELECT P6, UR62, PT ;  /* 0x00000000003e782f */ /* 0x000fe400038c0000 */
[----:B------:R-:W-:Y:S01]  /*19b60*/  MOV R14, UR62 ;  /* 0x0000003e000e7c02 */ /* 0x000fe20008000f00 */
[----:B-1----:R-:W-:Y:S10]  /*19b70*/  ENDCOLLECTIVE ;  /* 0x000000000000791b */ /* 0x002ff40003800000 */
.L_x_1419:
[----:B------:R-:W-:Y:S05]  /*19b80*/  BSYNC B0 ;  /* 0x0000000000007941 */ /* 0x000fea0003800000 */
.L_x_1418:
[----:B------:R-:W-:Y:S05]  /*19b90*/  BRA `(.L_x_1420) ;  /* 0xffffffbc007c7947 */ /* 0x000fea000383ffff */
.L_x_1344:
[----:B0-----:R0:W1:Y:S02]  /*19ba0*/  SYNCS.PHASECHK.TRANS64.TRYWAIT P0, [R4+URZ+0x2a880], R3 ;  /* 0x02a88003040075a7 */ /* 0x001064000800017f */
[----:B-1----:R-:W-:Y:S05]  /*19bb0*/  @!P0 NANOSLEEP.SYNCS 0x989680 ;  /* 0x009896800000895d */ /* 0x002fea0003900000 */
[----:B------:R-:W1:Y:S02]  /*19bc0*/  @!P0 SYNCS.PHASECHK.TRANS64 P0, [R4+URZ+0x2a880], R3 ;  /* 0x02a88003040085a7 */ /* 0x000e64000800007f */
[----:B-1----:R-:W-:Y:S05]  /*19bd0*/  @!P0 BRA `(.L_x_1344) ;  /* 0xfffffffc00f08947 */ /* 0x002fea000383ffff */
[----:B------:R-:W-:Y:S05]  /*19be0*/  BRA `(.L_x_1421) ;  /* 0xffffffbc00d87947 */ /* 0x000fea000383ffff */
.L_x_1346:
[----:B-1----:R1:W2:Y:S02]  /*19bf0*/  SYNCS.PHASECHK.TRANS64.TRYWAIT P0, [R4+URZ+0x2a840], R3 ;  /* 0x02a84003040075a7 */ /* 0x0022a4000800017f */
[----:B--2---:R-:W-:Y:S05]  /*19c00*/  @!P0 NANOSLEEP.SYNCS 0x989680 ;  /* 0x009896800000895d */ /* 0x004fea0003900000 */
[----:B------:R-:W2:Y:S02]  /*19c10*/  @!P0 SYNCS.PHASECHK.TRANS64 P0, [R4+URZ+0x2a840], R3 ;  /* 0x02a84003040085a7 */ /* 0x000ea4000800007f */
[----:B--2---:R-:W-:Y:S05]  /*19c20*/  @!P0 BRA `(.L_x_1346) ;  /* 0xfffffffc00f08947 */ /* 0x004fea000383ffff */
[----:B------:R-:W-:Y:S05]  /*19c30*/  BRA `(.L_x_1422) ;  /* 0xffffffc000607947 */ /* 0x000fea000383ffff */
.L_x_1350:
[----:B------:R-:W-:Y:S01]  /*19c40*/  IMAD.MOV.U32 R7, RZ, RZ, R11 ;  /* 0x000000ffff077224 */ /* 0x000fe200078e000b */
[----:B------:R-:W-:Y:S01]  /*19c50*/  LOP3.LUT R5, R5, 0x7f, RZ, 0xc0, !PT ;  /* 0x0000007f05057812 */ /* 0x000fe200078ec0ff */
[----:B------:R-:W-:Y:S02]  /*19c60*/  IMAD.MOV.U32 R13, RZ, RZ, R3 ;  /* 0x000000ffff0d7224 */ /* 0x000fe400078e0003 */
[----:B------:R-:W-:Y:S01]  /*19c70*/  IMAD.MOV.U32 R12, RZ, RZ, RZ ;  /* 0x000000ffff0c7224 */ /* 0x000fe200078e00ff */
[----:B------:R-:W-:Y:S01]  /*19c80*/  SHF.R.U32.HI R0, RZ, 0x2, R5 ;  /* 0x00000002ff007819 */ /* 0x000fe20000011605 */
[----:B------:R-:W-:Y:S02]  /*19c90*/  IMAD.MOV.U32 R11, RZ, RZ, 0x1c1f ;  /* 0x00001c1fff0b7424 */ /* 0x000fe400078e00ff */
[----:B------:R-:W-:Y:S02]  /*19ca0*/  IMAD.MOV.U32 R15, RZ, RZ, -0x1 ;  /* 0xffffffffff0f7424 */ /* 0x000fe400078e00ff */
[----:B------:R-:W-:-:S02]  /*19cb0*/  IMAD R2, R8, UR42, RZ ;  /* 0x0000002a08027c24 */ /* 0x000fc4000f8e02ff */
[----:B------:R-:W-:-:S07]  /*19cc0*/  IMAD.IADD R0, R0, 0x1, R7 ;  /* 0x0000000100007824 */ /* 0x000fce00078e0207 */
[----:B-----5:R-:W-:Y:S05]  /*19cd0*/  WARPSYNC.COLLECTIVE R15, `(.L_x_1423) ;  /* 0x000000000f087348 */ /* 0x020fea0003c00000 */
[----:B------:R0:W1:Y:S02]  /*19ce0*/  SHFL.IDX P6, R14, R13, R12, R11 ;  /* 0x0000000c0d0e7389 */ /* 0x00006400000c000b */
[----:B01---5:R-:W-:Y:S01]  /*19cf0*/  ENDCOLLECTIVE ;  /* 0x000000000000791b */ /* 0x023fe20003800000 */
.L_x_1423:
[----:B------:R-:W-:Y:S01]  /*19d00*/  ISETP.GE.AND P4, PT, R0, R2, PT ;  /* 0x000000020000720c */ /* 0x000fe20003f86270 */
[----:B------:R-:W-:Y:S02]  /*19d10*/  IMAD.MOV.U32 R13, RZ, RZ, R4 ;  /* 0x000000ffff0d7224 */ /* 0x000fe400078e0004 */
[----:B------:R-:W-:-:S10]  /*19d20*/  IMAD.MOV.U32 R6, RZ, RZ, R14 ;  /* 0x000000ffff067224 */ /* 0x000fd400078e000e */
[----:B------:R-:W-:Y:S05]  /*19d30*/  WARPSYNC.COLLECTIVE R15, `(.L_x_1424) ;  /* 0x000000000f087348 */ /* 0x000fea0003c00000 */
[----:B------:R0:W1:Y:S02]  /*19d40*/  SHFL.IDX P6, R14, R13, R12, R11 ;  /* 0x0000000c0d0e7389 */ /* 0x00006400000c000b */
[----:B01----:R-:W-:Y:S01]  /*19d50*/  ENDCOLLECTIVE ;  /* 0x000000000000791b */ /* 0x003fe20003800000 */
.L_x_1424:
[----:B------:R-:W-:Y:S02]  /*19d60*/  IMAD.MOV.U32 R13, RZ, RZ, R3 ;  /* 0x000000ffff0d7224 */ /* 0x000fe400078e0003 */
[----:B------:R-:W-:Y:S02]  /*19d70*/  IMAD.MOV.U32 R12, RZ, RZ, 0x1 ;  /* 0x00000001ff0c7424 */ /* 0x000fe400078e00ff */
[----:B------:R-:W-:-:S07]  /*19d80*/  IMAD.MOV.U32 R5, RZ, RZ, R14 ;  /* 0x000000ffff057224 */ /* 0x000fce00078e000e */
[----:B------:R-:W-:Y:S05]  /*19d90*/  WARPSYNC.COLLECTIVE R15, `(.L_x_1425) ;  /* 0x000000000f087348 */ /* 0x000fea0003c00000 */
[----:B------:R0:W1:Y:S02]  /*19da0*/  SHFL.IDX P6, R14, R13, R12, R11 ;  /* 0x0000000c0d0e7389 */ /* 0x00006400000c000b */
[----:B01----:R-:W-:Y:S01]  /*19db0*/  ENDCOLLECTIVE ;  /* 0x000000000000791b */ /* 0x003fe20003800000 */
.L_x_1425:
[----:B------:R-:W-:-:S05]  /*19dc0*/  @!P4 IADD3 R5, P3, R10, R5, RZ ;  /* 0x000000050a05c210 */ /* 0x000fca0007f7e0ff */
[----:B------:R-:W-:-:S04]  /*19dd0*/  @!P4 IMAD.X R6, RZ, RZ, R6, P3 ;  /* 0x000000ffff06c224 */ /* 0x000fc800018e0606 */
[----:B------:R-:W-:Y:S02]  /*19de0*/  @!P4 IMAD.MOV.U32 R7, RZ, RZ, R6 ;  /* 0x000000ffff07c224 */ /* 0x000fe400078e0006 */
        /* <DEDUP_REMOVED lines=9> */
[----:B------:R-:W-:-:S10]  /*19e80*/  IMAD.MOV.U32 R5, RZ, RZ, R14 ;  /* 0x000000ffff057224 */ /* 0x000fd400078e000e */
[----:B0-----:R-:W-:Y:S05]  /*19e90*/  WARPSYNC.COLLECTIVE R15, `(.L_x_1426) ;  /* 0x000000000f087348 */ /* 0x001fea0003c00000 */
[----:B------:R1:W2:Y:S02]  /*19ea0*/  SHFL.IDX P6, R14, R13, R12, R11 ;  /* 0x0000000c0d0e7389 */ /* 0x0002a400000c000b */
[----:B012---:R-:W-:Y:S01]  /*19eb0*/  ENDCOLLECTIVE ;  /* 0x000000000000791b */ /* 0x007fe20003800000 */
.L_x_1426:
[----:B------:R-:W-:Y:S01]  /*19ec0*/  @!PT LDS RZ, [RZ] ;  /* 0x00000000fffff984 */ /* 0x000fe20000000800 */
[----:B------:R-:W-:Y:S01]  /*19ed0*/  @!PT LDS RZ, [RZ] ;  /* 0x00000000fffff984 */ /* 0x000fe20000000800 */
[----:B------:R-:W-:Y:S01]  /*19ee0*/  @!PT LDS RZ, [RZ] ;  /* 0x00000000fffff984 */ /* 0x000fe20000000800 */
[----:B------:R0:W-:Y:S01]  /*19ef0*/  @!P4 LDGSTS.E.BYPASS.LTC128B.128 [R9+0x1c400], desc[UR52][R6.64+0x80], !P2 ;  /* 0x1c4000800609cfae */ /* 0x0001e2000d101d74 */
[----:B------:R-:W-:Y:S02]  /*19f00*/  IMAD.MOV.U32 R13, RZ, RZ, R3 ;  /* 0x000000ffff0d7224 */ /* 0x000fe400078e0003 */
[----:B------:R-:W-:Y:S02]  /*19f10*/  IMAD.MOV.U32 R12, RZ, RZ, 0x2 ;  /* 0x00000002ff0c7424 */ /* 0x000fe400078e00ff */
[----:B0-----:R-:W-:-:S07]  /*19f20*/  IMAD.MOV.U32 R6, RZ, RZ, R14 ;  /* 0x000000ffff067224 */ /* 0x001fce00078e000e */
[----:B------:R-:W-:Y:S05]  /*19f30*/  WARPSYNC.COLLECTIVE R15, `(.L_x_1427) ;  /* 0x000000000f087348 */ /* 0x000fea0003c00000 */
[----:B------:R0:W1:Y:S02]  /*19f40*/  SHFL.IDX P6, R14, R13, R12, R11 ;  /* 0x0000000c0d0e7389 */ /* 0x00006400000c000b */
[----:B01----:R-:W-:Y:S01]  /*19f50*/  ENDCOLLECTIVE ;  /* 0x000000000000791b */ /* 0x003fe20003800000 */
.L_x_1427:
        /* <DEDUP_REMOVED lines=16> */
.L_x_1428:
[----:B------:R-:W-:Y:S02]  /*1a060*/  IMAD.MOV.U32 R13, RZ, RZ, R3 ;  /* 0x000000ffff0d7224 */ /* 0x000fe400078e0003 */
[----:B------:R-:W-:Y:S02]  /*1a070*/  IMAD.MOV.U32 R12, RZ, RZ, 0x3 ;  /* 0x00000003ff0c7424 */ /* 0x000fe400078e00ff */
[----:B------:R-:W-:-:S07]  /*1a080*/  IMAD.MOV.U32 R6, RZ, RZ, R14 ;  /* 0x000000ffff067224 */ /* 0x000fce00078e000e */
[----:B------:R-:W-:Y:S05]  /*1a090*/  WARPSYNC.COLLECTIVE R15, `(.L_x_1429) ;  /* 0x000000000f087348 */ /* 0x000fea0003c00000 */
[----:B------:R0:W1:Y:S02]  /*1a0a0*/  SHFL.IDX P6, R14, R13, R12, R11 ;  /* 0x0000000c0d0e7389 */ /* 0x00006400000c000b */
[----:B01----:R-:W-:Y:S01]  /*1a0b0*/  ENDCOLLECTIVE ;  /* 0x000000000000791b */ /* 0x003fe20003800000 */
.L_x_1429:
        /* <DEDUP_REMOVED lines=14> */
.L_x_1430:
[----:B------:R-:W-:Y:S01]  /*1a1a0*/  IMAD.MOV.U32 R4, RZ, RZ, R14 ;  /* 0x000000ffff047224 */ /* 0x000fe200078e000e */
[----:B------:R-:W-:Y:S06]  /*1a1b0*/  BRA `(.L_x_1431) ;  /* 0xffffffc400c87947 */ /* 0x000fec000383ffff */
.L_x_1355:
[----:B-1----:R1:W2:Y:S02]  /*1a1c0*/  SYNCS.PHASECHK.TRANS64.TRYWAIT P0, [R17+URZ+0x2a820], R0 ;  /* 0x02a82000110075a7 */ /* 0x0022a4000800017f */
[----:B--2---:R-:W-:Y:S05]  /*1a1d0*/  @!P0 NANOSLEEP.SYNCS 0x989680 ;  /* 0x009896800000895d */ /* 0x004fea0003900000 */
[----:B------:R-:W2:Y:S02]  /*1a1e0*/  @!P0 SYNCS.PHASECHK.TRANS64 P0, [R17+URZ+0x2a820], R0 ;  /* 0x02a82000110085a7 */ /* 0x000ea4000800007f */
[----:B--2---:R-:W-:Y:S05]  /*1a1f0*/  @!P0 BRA `(.L_x_1355) ;  /* 0xfffffffc00f08947 */ /* 0x004fea000383ffff */
[----:B------:R-:W-:Y:S05]  /*1a200*/  BRA `(.L_x_1432) ;  /* 0xffffffc800387947 */ /* 0x000fea000383ffff */
.L_x_1361:
[----:B0-----:R0:W1:Y:S02]  /*1a210*/  SYNCS.PHASECHK.TRANS64.TRYWAIT P0, [R6+URZ+0x2a880], R5 ;  /* 0x02a88005060075a7 */ /* 0x001064000800017f */
[----:B-1----:R-:W-:Y:S05]  /*1a220*/  @!P0 NANOSLEEP.SYNCS 0x989680 ;  /* 0x009896800000895d */ /* 0x002fea0003900000 */
[----:B------:R-:W1:Y:S02]  /*1a230*/  @!P0 SYNCS.PHASECHK.TRANS64 P0, [R6+URZ+0x2a880], R5 ;  /* 0x02a88005060085a7 */ /* 0x000e64000800007f */
[----:B-1----:R-:W-:Y:S05]  /*1a240*/  @!P0 BRA `(.L_x_1361) ;  /* 0xfffffffc00f08947 */ /* 0x002fea000383ffff */
[----:B------:R-:W-:Y:S05]  /*1a250*/  BRA `(.L_x_1433) ;  /* 0xffffffc800ec7947 */ /* 0x000fea000383ffff */
.L_x_1368:
[----:B-1----:R1:W2:Y:S02]  /*1a260*/  SYNCS.PHASECHK.TRANS64.TRYWAIT P0, [R6+URZ+0x2a840], R5 ;  /* 0x02a84005060075a7 */ /* 0x0022a4000800017f */
[----:B--2---:R-:W-:Y:S05]  /*1a270*/  @!P0 NANOSLEEP.SYNCS 0x989680 ;  /* 0x009896800000895d */ /* 0x004fea0003900000 */
[----:B------:R-:W2:Y:S02]  /*1a280*/  @!P0 SYNCS.PHASECHK.TRANS64 P0, [R6+URZ+0x2a840], R5 ;  /* 0x02a84005060085a7 */ /* 0x000ea4000800007f */
[----:B--2---:R-:W-:Y:S05]  /*1a290*/  @!P0 BRA `(.L_x_1368) ;  /* 0xfffffffc00f08947 */ /* 0x004fea000383ffff */
[----:B------:R-:W-:Y:S05]  /*1a2a0*/  BRA `(.L_x_1434) ;  /* 0xffffffcc00e87947 */ /* 0x000fea000383ffff */
.L_x_1376:
[----:B-1----:R1:W2:Y:S02]  /*1a2b0*/  SYNCS.PHASECHK.TRANS64.TRYWAIT P0, [R13+URZ+0x2a870], R4 ;  /* 0x02a870040d0075a7 */ /* 0x0022a4000800017f */
[----:B--2---:R-:W-:Y:S05]  /*1a2c0*/  @!P0 NANOSLEEP.SYNCS 0x989680 ;  /* 0x009896800000895d */ /* 0x004fea0003900000 */
[----:B------:R-:W2:Y:S02]  /*1a2d0*/  @!P0 SYNCS.PHASECHK.TRANS64 P0, [R13+URZ+0x2a870], R4 ;  /* 0x02a870040d0085a7 */ /* 0x000ea4000800007f */
[----:B--2---:R-:W-:Y:S05]  /*1a2e0*/  @!P0 BRA `(.L_x_1376) ;  /* 0xfffffffc00f08947 */ /* 0x004fea000383ffff */
[----:B------:R-:W-:Y:S05]  /*1a2f0*/  BRA `(.L_x_1435) ;  /* 0xffffffd000fc7947 */ /* 0x000fea000383ffff */
.L_x_1378:
[----:B-1----:R1:W2:Y:S02]  /*1a300*/  SYNCS.PHASECHK.TRANS64.TRYWAIT P0, [R13+URZ+0x2a860], R4 ;  /* 0x02a860040d0075a7 */ /* 0x0022a4000800017f */
[----:B--2---:R-:W-:Y:S05]  /*1a310*/  @!P0 NANOSLEEP.SYNCS 0x989680 ;  /* 0x009896800000895d */ /* 0x004fea0003900000 */
[----:B------:R-:W2:Y:S02]  /*1a320*/  @!P0 SYNCS.PHASECHK.TRANS64 P0, [R13+URZ+0x2a860], R4 ;  /* 0x02a860040d0085a7 */ /* 0x000ea4000800007f */
[----:B--2---:R-:W-:Y:S05]  /*1a330*/  @!P0 BRA `(.L_x_1378) ;  /* 0xfffffffc00f08947 */ /* 0x004fea000383ffff */
[----:B------:R-:W-:Y:S05]  /*1a340*/  BRA `(.L_x_1436) ;  /* 0xffffffd400047947 */ /* 0x000fea000383ffff */
.L_x_1385:
[----:B-1----:R1:W2:Y:S02]  /*1a350*/  SYNCS.PHASECHK.TRANS64.TRYWAIT P1, [R12+URZ+0x2a870], R3 ;  /* 0x02a870030c0075a7 */ /* 0x0022a4000802017f */
[----:B--2---:R-:W-:Y:S05]  /*1a360*/  @!P1 NANOSLEEP.SYNCS 0x989680 ;  /* 0x009896800000995d */ /* 0x004fea0003900000 */
[----:B------:R-:W2:Y:S02]  /*1a370*/  @!P1 SYNCS.PHASECHK.TRANS64 P1, [R12+URZ+0x2a870], R3 ;  /* 0x02a870030c0095a7 */ /* 0x000ea4000802007f */
[----:B--2---:R-:W-:Y:S05]  /*1a380*/  @!P1 BRA `(.L_x_1385) ;  /* 0xfffffffc00f09947 */ /* 0x004fea000383ffff */
[----:B------:R-:W-:Y:S05]  /*1a390*/  BRA `(.L_x_1437) ;  /* 0xffffffdc00107947 */ /* 0x000fea000383ffff */
.L_x_1387:
[----:B-1----:R1:W2:Y:S02]  /*1a3a0*/  SYNCS.PHASECHK.TRANS64.TRYWAIT P1, [R12+URZ+0x2a860], R3 ;  /* 0x02a860030c0075a7 */ /* 0x0022a4000802017f */
[----:B--2---:R-:W-:Y:S05]  /*1a3b0*/  @!P1 NANOSLEEP.SYNCS 0x989680 ;  /* 0x009896800000995d */ /* 0x004fea0003900000 */
[----:B------:R-:W2:Y:S02]  /*1a3c0*/  @!P1 SYNCS.PHASECHK.TRANS64 P1, [R12+URZ+0x2a860], R3 ;  /* 0x02a860030c0095a7 */ /* 0x000ea4000802007f */
[----:B--2---:R-:W-:Y:S05]  /*1a3d0*/  @!P1 BRA `(.L_x_1387) ;  /* 0xfffffffc00f09947 */ /* 0x004fea000383ffff */
[----:B------:R-:W-:Y:S05]  /*1a3e0*/  BRA `(.L_x_1438) ;  /* 0xffffffdc00147947 */ /* 0x000fea000383ffff */
.L_x_1400:
[----:B0-----:R0:W1:Y:S02]  /*1a3f0*/  SYNCS.PHASECHK.TRANS64.TRYWAIT P0, [R3+URZ+0x2a820], R0 ;  /* 0x02a82000030075a7 */ /* 0x001064000800017f */
[----:B-1----:R-:W-:Y:S05]  /*1a400*/  @!P0 NANOSLEEP.SYNCS 0x989680 ;  /* 0x009896800000895d */ /* 0x002fea0003900000 */
[----:B------:R-:W1:Y:S02]  /*1a410*/  @!P0 SYNCS.PHASECHK.TRANS64 P0, [R3+URZ+0x2a820], R0 ;  /* 0x02a82000030085a7 */ /* 0x000e64000800007f */
[----:B-1----:R-:W-:Y:S05]  /*1a420*/  @!P0 BRA `(.L_x_1400) ;  /* 0xfffffffc00f08947 */ /* 0x002fea000383ffff */
[----:B------:R-:W-:Y:S05]  /*1a430*/  BRA `(.L_x_1439) ;  /* 0xffffffec00f07947 */ /* 0x000fea000383ffff */
.L_x_1401:
        /* <DEDUP_REMOVED lines=11> */
.L_x_1441:
[----:B------:R-:W-:Y:S05]  /*1a4f0*/  BSYNC B0 ;  /* 0x0000000000007941 */ /* 0x000fea0003800000 */
.L_x_1440:
[----:B------:R-:W-:Y:S05]  /*1a500*/  BRA `(.L_x_1442) ;  /* 0xffffffec00d87947 */ /* 0x000fea000383ffff */
.L_x_1404:
[----:B------:R-:W-:Y:S01]  /*1a510*/  BSSY B1, `(.L_x_1443) ;  /* 0x0000006000017945 */ /* 0x000fe20003800000 */
[----:B------:R-:W-:-:S07]  /*1a520*/  IMAD.MOV.U32 R15, RZ, RZ, -0x1 ;  /* 0xffffffffff0f7424 */ /* 0x000fce00078e00ff */
[----:B0-----:R-:W-:Y:S05]  /*1a530*/  WARPSYNC.COLLECTIVE R15, `(.L_x_1444) ;  /* 0x000000000f0c7348 */ /* 0x001fea0003c00000 */
[----:B------:R-:W-:Y:S02]  /*1a540*/  ELECT P6, UR62, PT ;  /* 0x00000000003e782f */ /* 0x000fe400038c0000 */
[----:B------:R-:W-:Y:S01]  /*1a550*/  MOV R14, UR62 ;  /* 0x0000003e000e7c02 */ /* 0x000fe20008000f00 */
[----:B0-----:R-:W-:Y:S10]  /*1a560*/  ENDCOLLECTIVE ;  /* 0x000000000000791b */ /* 0x001ff40003800000 */
.L_x_1444:
[----:B------:R-:W-:Y:S05]  /*1a570*/  BSYNC B1 ;  /* 0x0000000000017941 */ /* 0x000fea0003800000 */
.L_x_1443:
[----:B------:R-:W-:Y:S05]  /*1a580*/  BRA `(.L_x_1445) ;  /* 0xffffffec00d07947 */ /* 0x000fea000383ffff */
.L_x_1406:
[----:B0-----:R0:W1:Y:S02]  /*1a590*/  SYNCS.PHASECHK.TRANS64.TRYWAIT P1, [R7+URZ], R4 ;  /* 0x00000004070075a7 */ /* 0x001064000802017f */
[----:B-1----:R-:W-:Y:S05]  /*1a5a0*/  @!P1 NANOSLEEP.SYNCS 0x989680 ;  /* 0x009896800000995d */ /* 0x002fea0003900000 */
[----:B------:R-:W1:Y:S02]  /*1a5b0*/  @!P1 SYNCS.PHASECHK.TRANS64 P1, [R7+URZ], R4 ;  /* 0x00000004070095a7 */ /* 0x000e64000802007f */
[----:B-1----:R-:W-:Y:S05]  /*1a5c0*/  @!P1 BRA `(.L_x_1406) ;  /* 0xfffffffc00f09947 */ /* 0x002fea000383ffff */
[----:B------:R-:W-:Y:S05]  /*1a5d0*/  BRA `(.L_x_1446) ;  /* 0xfffffff000047947 */ /* 0x000fea000383ffff */
.L_x_1407:
[----:B-1----:R1:W2:Y:S02]  /*1a5e0*/  SYNCS.PHASECHK.TRANS64.TRYWAIT P1, [R5+URZ], R0 ;  /* 0x00000000050075a7 */ /* 0x0022a4000802017f */
[----:B--2---:R-:W-:Y:S05]  /*1a5f0*/  @!P1 NANOSLEEP.SYNCS 0x989680 ;  /* 0x009896800000995d */ /* 0x004fea0003900000 */
[----:B------:R-:W2:Y:S02]  /*1a600*/  @!P1 SYNCS.PHASECHK.TRANS64 P1, [R5+URZ], R0 ;  /* 0x00000000050095a7 */ /* 0x000ea4000802007f */
[----:B--2---:R-:W-:Y:S05]  /*1a610*/  @!P1 BRA `(.L_x_1407) ;  /* 0xfffffffc00f09947 */ /* 0x004fea000383ffff */
[----:B------:R-:W-:Y:S05]  /*1a620*/  BRA `(.L_x_1447) ;  /* 0xffffffec00f87947 */ /* 0x000fea000383ffff */
.L_x_1409:
[----:B-1----:R1:W2:Y:S02]  /*1a630*/  SYNCS.PHASECHK.TRANS64.TRYWAIT P1, [R5+URZ+0x2a860], R4 ;  /* 0x02a86004050075a7 */ /* 0x0022a4000802017f */
[----:B--2---:R-:W-:Y:S05]  /*1a640*/  @!P1 NANOSLEEP.SYNCS 0x989680 ;  /* 0x009896800000995d */ /* 0x004fea0003900000 */
[----:B------:R-:W2:Y:S02]  /*1a650*/  @!P1 SYNCS.PHASECHK.TRANS64 P1, [R5+URZ+0x2a860], R4 ;  /* 0x02a86004050095a7 */ /* 0x000ea4000802007f */
[----:B--2---:R-:W-:Y:S05]  /*1a660*/  @!P1 BRA `(.L_x_1409) ;  /* 0xfffffffc00f09947 */ /* 0x004fea000383ffff */
[----:B------:R-:W-:Y:S05]  /*1a670*/  BRA `(.L_x_1448) ;  /* 0xffffffec00f87947 */ /* 0x000fea000383ffff */
.L_x_1411:
[----:B--2---:R2:W3:Y:S02]  /*1a680*/  SYNCS.PHASECHK.TRANS64.TRYWAIT P1, [R3+URZ+0x2a860], R0 ;  /* 0x02a86000030075a7 */ /* 0x0044e4000802017f */
[----:B---3--:R-:W-:Y:S05]  /*1a690*/  @!P1 NANOSLEEP.SYNCS 0x989680 ;  /* 0x009896800000995d */ /* 0x008fea0003900000 */
[----:B------:R-:W3:Y:S02]  /*1a6a0*/  @!P1 SYNCS.PHASECHK.TRANS64 P1, [R3+URZ+0x2a860], R0 ;  /* 0x02a86000030095a7 */ /* 0x000ee4000802007f */
[----:B---3--:R-:W-:Y:S05]  /*1a6b0*/  @!P1 BRA `(.L_x_1411) ;  /* 0xfffffffc00f09947 */ /* 0x008fea000383ffff */
[----:B------:R-:W-:Y:S05]  /*1a6c0*/  BRA `(.L_x_1449) ;  /* 0xffffffec00f87947 */ /* 0x000fea000383ffff */
.L_x_1413:
[----:B---3--:R3:W4:Y:S02]  /*1a6d0*/  SYNCS.PHASECHK.TRANS64.TRYWAIT P0, [R5+URZ+0x2a880], R4 ;  /* 0x02a88004050075a7 */ /* 0x008724000800017f */
[----:B----4-:R-:W-:Y:S05]  /*1a6e0*/  @!P0 NANOSLEEP.SYNCS 0x989680 ;  /* 0x009896800000895d */ /* 0x010fea0003900000 */
[----:B------:R-:W4:Y:S02]  /*1a6f0*/  @!P0 SYNCS.PHASECHK.TRANS64 P0, [R5+URZ+0x2a880], R4 ;  /* 0x02a88004050085a7 */ /* 0x000f24000800007f */
[----:B----4-:R-:W-:Y:S05]  /*1a700*/  @!P0 BRA `(.L_x_1413) ;  /* 0xfffffffc00f08947 */ /* 0x010fea000383ffff */
[----:B------:R-:W-:Y:S05]  /*1a710*/  BRA `(.L_x_1414) ;  /* 0xffffffec00f47947 */ /* 0x000fea000383ffff */
.L_x_1450:
        /* <DEDUP_REMOVED lines=14> */
.L_x_2889:


//--------------------- .text._ZN7cutlass13device_kernelIN5flash11enable_sm90INS1_16FlashAttnFwdSm90INS1_25CollectiveMainloopFwdSm90ILi2EN4cute5tupleIJNS5_1CILi1EEES8_S8_EEENS6_IJNS7_ILi128EEESA_NS7_ILi192EEEEEELi192ENS_12float_e4m3_tEfNS_4arch4Sm90ELb0ELb1ELb1ELb1ELb0ELb1ELb0ELb1ELb1ELb1ELb0ELb0EEENS1_21CollectiveEpilogueFwdINS6_IJSA_SB_SA_EEES9_NS_10bfloat16_tESF_Li256ELb1ELb1ELb0ELb1EEENS1_36VarlenDynamicPersistentTileSchedulerILi128ELi128ELi256ELi128ELb0ELb1ELb1ELb1ELb0ELb1EEEEEEEEEvNT_6ParamsE --------------------------
	.section	.text._ZN7cutlass13device_kernelIN5flash11enable_sm90INS1_16FlashAttnFwdSm90INS1_25CollectiveMainloopFwdSm90ILi2EN4cute5tupleIJNS5_1CILi1EEES8_S8_EEENS6_IJNS7_ILi128EEESA_NS7_ILi192EEEEEELi192ENS_12float_e4m3_tEfNS_4arch4Sm90ELb0ELb1ELb1ELb1ELb0ELb1ELb0ELb1ELb1ELb1ELb0ELb0EEENS1_21CollectiveEpilogueFwdINS6_IJSA_SB_SA_EEES9_NS_10bfloat16_tESF_Li256ELb1ELb1ELb0ELb1EEENS1_36VarlenDynamicPersistentTileSchedulerILi128ELi128ELi256ELi128ELb0ELb1ELb1ELb1ELb0ELb1EEEEEEEEEvNT_6ParamsE,"ax",@progbits
	.align	128
.text._ZN7cutlass13device_kernelIN5flash11enable_sm90INS1_16FlashAttnFwdSm90INS1_25CollectiveMainloopFwdSm90ILi2EN4cute5tupleIJNS5_1CILi1EEES8_S8_EEENS6_IJNS7_ILi128EEESA_NS7_ILi192EEEEEELi192ENS_12float_e4m3_tEfNS_4arch4Sm90ELb0ELb1ELb1ELb1ELb0ELb1ELb0ELb1ELb1ELb1ELb0ELb0EEENS1_21CollectiveEpilogueFwdINS6_IJSA_SB_SA_EEES9_NS_10bfloat16_tESF_Li256ELb1ELb1ELb0ELb1EEENS1_36VarlenDynamicPersistentTileSchedulerILi128ELi128ELi256ELi128ELb0ELb1ELb1ELb1ELb0ELb1EEEEEEEEEvNT_6ParamsE:
        .type           _ZN7cutlass13device_kernelIN5flash11enable_sm90INS1_16FlashAttnFwdSm90INS1_25CollectiveMainloopFwdSm90ILi2EN4cute5tupleIJNS5_1CILi1EEES8_S8_EEENS6_IJNS7_ILi128EEESA_NS7_ILi192EEEEEELi192ENS_12float_e4m3_tEfNS_4arch4Sm90ELb0ELb1ELb1ELb1ELb0ELb1ELb0ELb1ELb1ELb1ELb0ELb0EEENS1_21CollectiveEpilogueFwdINS6_IJSA_SB_SA_EEES9_NS_10bfloat16_tESF_Li256ELb1ELb1ELb0ELb1EEENS1_36VarlenDynamicPersistentTileSchedulerILi128ELi128ELi256ELi128ELb0ELb1ELb1ELb1ELb0ELb1EEEEEEEEEvNT_6ParamsE,@function
        .size           _ZN7cutlass13device_kernelIN5flash11enable_sm90INS1_16FlashAttnFwdSm90INS1_25CollectiveMainloopFwdSm90ILi2EN4cute5tupleIJNS5_1CILi1EEES8_S8_EEENS6_IJNS7_ILi128EEESA_NS7_ILi192EEEEEELi192ENS_12float_e4m3_tEfNS_4arch4Sm90ELb0ELb1ELb1ELb1ELb0ELb1ELb0ELb1ELb1ELb1ELb0ELb0EEENS1_21CollectiveEpilogueFwdINS6_IJSA_SB_SA_EEES9_NS_10bfloat16_tESF_Li256ELb1ELb1ELb0ELb1EEENS1_36VarlenDynamicPersistentTileSchedulerILi128ELi128ELi256ELi128ELb0ELb1ELb1ELb1ELb0ELb1EEEEEEEEEvNT_6ParamsE,(.L_x_2890 - _ZN7cutlass13device_kernelIN5flash11enable_sm90INS1_16FlashAttnFwdSm90INS1_25CollectiveMainloopFwdSm90ILi2EN4cute5tupleIJNS5_1CILi1EEES8_S8_EEENS6_IJNS7_ILi128EEESA_NS7_ILi192EEEEEELi192ENS_12float_e4m3_tEfNS_4arch4Sm90ELb0ELb1ELb1ELb1ELb0ELb1ELb0ELb1ELb1ELb1ELb0ELb0EEENS1_21CollectiveEpilogueFwdINS6_IJSA_SB_SA_EEES9_NS_10bfloat16_tESF_Li256ELb1ELb1ELb0ELb1EEENS1_36VarlenDynamicPersistentTileSchedulerILi128ELi128ELi256ELi128ELb0ELb1ELb1ELb1ELb0ELb1EEEEEEEEEvNT_6ParamsE)
        .other          _ZN7cutlass13device_kernelIN5flash11enable_sm90INS1_16FlashAttnFwdSm90INS1_25CollectiveMainloopFwdSm90ILi2EN4cute5tupleIJNS5_1CILi1EEES8_S8_EEENS6_IJNS7_ILi128EEESA_NS7_ILi192EEEEEELi192ENS_12float_e4m3_tEfNS_4arch4Sm90ELb0ELb1ELb1ELb1ELb0ELb1ELb0ELb1ELb1ELb1ELb0ELb0EEENS1_21CollectiveEpilogueFwdINS6_IJSA_SB_SA_EEES9_NS_10bfloat16_tESF_Li256ELb1ELb1ELb0ELb1EEENS1_36VarlenDynamicPersistentTileSchedulerILi128ELi128ELi256ELi128ELb0ELb1ELb1ELb1ELb0ELb1EEEEEEEEEvNT_6ParamsE,@"STO_CUDA_ENTRY STV_DEFAULT"
_ZN7cutlass13device_kernelIN5flash11enable_sm90INS1_16FlashAttnFwdSm90INS1_25CollectiveMainloopFwdSm90ILi2EN4cute5tupleIJNS5_1CILi1EEES8_S8_EEENS6_IJNS7_ILi128EEESA_NS7_ILi192EEEEEELi192ENS_12float_e4m3_tEfNS_4arch4Sm90ELb0ELb1ELb1ELb1ELb0ELb1ELb0ELb1ELb1ELb1ELb0ELb0EEENS1_21CollectiveEpilogueFwdINS6_IJSA_SB_SA_EEES9_NS_10bfloat16_tESF_Li256ELb1ELb1ELb0ELb1EEENS1_36VarlenDynamicPersistentTileSchedulerILi128ELi128ELi256ELi128ELb0ELb1ELb1ELb1ELb0ELb1EEEEEEEEEvNT_6ParamsE:
        /* <DEDUP_REMOVED lines=24> */
.L_x_1452:
[----:B------:R-:W-:Y:S05]  /*0180*/  BSYNC B0 ;  /* 0x0000000000007941 */ /* 0x000fea0003800000 */
.L_x_1451:
        /* <DEDUP_REMOVED lines=41> */
.L_x_1453:
        /* <DEDUP_REMOVED lines=22> */
.L_x_1454:
        /* <DEDUP_REMOVED lines=18> */
.L_x_1455:
        /* <DEDUP_REMOVED lines=22> */
.L_x_1456:
        /* <DEDUP_REMOVED lines=22> */
.L_x_1457:
        /* <DEDUP_REMOVED lines=8> */
.L_x_1460:
        /* <DEDUP_REMOVED lines=8> */
[----:B-1----:R-:W-:-:S06]  /*0a60*/  ULEA UR4, UR36, UR4, 0x18 ;  /* 0x0000000424047291 */ /* 0x002fcc000f8ec03f */
[----:B------:R-:W-:Y:S01]  /*0a70*/  IMAD.U32 R16, RZ, RZ, UR4 ;  /* 0x00000004ff107e24 */ /* 0x000fe2000f8e00ff */
[----:B0-----:R-:W-:Y:S01]  /*0a80*/  SHF.R.U32.HI R0, RZ, 0x7, R0 ;  /* 0x00000007ff007819 */ /* 0x001fe20000011600 */
[----:B------:R-:W-:-:S03]  /*0a90*/  ULDC UR4, c[0x0][0xc3c] ;  /* 0x00030f0000047ab9 */ /* 0x000fc60000000800 */
[----:B------:R-:W-:-:S13]  /*0aa0*/  ISETP.NE.AND P0, PT, R0, 0x1, PT ;  /* 0x000000010000780c */ /* 0x000fda0003f05270 */
[----:B------:R-:W-:Y:S08]  /*0ab0*/  @!P0 BAR.ARV 0x9, 0x100 ;  /* 0x0244000000008b1d */ /* 0x000ff00000002000 */
[----:B------:R-:W-:Y:S06]  /*0ac0*/  BAR.SYNC.DEFER_BLOCKING 0x5, 0x180 ;  /* 0x0146000000007b1d */ /* 0x000fec0000010000 */
[----:B------:R-:W0:Y:S02]  /*0ad0*/  LDS.128 R208, [R16+0x2a8d0] ;  /* 0x02a8d00010d07984 */ /* 0x000e240000000c00 */
[----:B------:R-:W-:Y:S06]  /*0ae0*/  BAR.ARV 0x4, 0x180 ;  /* 0x0106000000007b1d */ /* 0x000fec0000002000 */
[----:B0-----:R-:W-:-:S13]  /*0af0*/  ISETP.GE.AND P0, PT, R211, UR4, PT ;  /* 0x00000004d3007c0c */ /* 0x001fda000bf06270 */
[----:B------:R-:W-:Y:S05]  /*0b00*/  @P0 BRA `(.L_x_1461) ;  /* 0x0000029800dc0947 */ /* 0x000fea0003800000 */
[----:B------:R-:W0:Y:S01]  /*0b10*/  S2R R0, SR_TID.X ;  /* 0x0000000000007919 */ /* 0x000e220000002100 */
[----:B------:R-:W-:Y:S01]  /*0b20*/  R2UR UR39, R16 ;  /* 0x00000000102772ca */ /* 0x000fe200000e0000 */
[----:B------:R-:W-:Y:S01]  /*0b30*/  IMAD.MOV.U32 R17, RZ, RZ, RZ ;  /* 0x000000ffff117224 */ /* 0x000fe200078e00ff */
[----:B------:R-:W-:Y:S01]  /*0b40*/  CS2R R18, SRZ ;  /* 0x0000000000127805 */ /* 0x000fe2000001ff00 */
[----:B------:R-:W-:Y:S01]  /*0b50*/  IMAD.MOV.U32 R206, RZ, RZ, RZ ;  /* 0x000000ffffce7224 */ /* 0x000fe200078e00ff */
[----:B------:R-:W-:Y:S01]  /*0b60*/  ULOP3.LUT UR42, UR37, 0x1, URZ, 0xfc, !UPT ;  /* 0x00000001252a7892 */ /* 0x000fe2000f8efc3f */
[----:B------:R-:W-:-:S08]  /*0b70*/  UMOV UR38, URZ ;  /* 0x0000003f00267c82 */ /* 0x000fd00008000000 */
        /* <DEDUP_REMOVED lines=10> */
[----:B------:R-:W-:Y:S02]  /*0c20*/  SHF.R.S32.HI R6, RZ, 0x4, R4 ;  /* 0x00000004ff067819 */ /* 0x000fe40000011404 */
[----:B------:R-:W-:Y:S01]  /*0c30*/  LOP3.LUT R8, R7, 0xfffffc00, RZ, 0xc0, !PT ;  /* 0xfffffc0007087812 */ /* 0x000fe200078ec0ff */
[----:B------:R-:W-:Y:S01]  /*0c40*/  IMAD.IADD R7, R14, 0x1, -R5 ;  /* 0x000000010e077824 */ /* 0x000fe200078e0a05 */
[----:B------:R-:W-:Y:S02]  /*0c50*/  LOP3.LUT R5, R2, 0x3fffffe, RZ, 0xc0, !PT ;  /* 0x03fffffe02057812 */ /* 0x000fe400078ec0ff */
[----:B------:R-:W-:Y:S01]  /*0c60*/  LEA.HI R4, R4, R6, RZ, 0x1 ;  /* 0x0000000604047211 */ /* 0x000fe200078f08ff */
[----:B------:R-:W-:Y:S01]  /*0c70*/  IMAD R8, R7, 0x40, R8 ;  /* 0x0000004007087824 */ /* 0x000fe200078e0208 */
[----:B------:R-:W-:Y:S01]  /*0c80*/  LEA.HI R2, R0, R14, RZ, 0x7 ;  /* 0x0000000e00027211 */ /* 0x000fe200078f38ff */
[----:B------:R-:W-:Y:S01]  /*0c90*/  IMAD.IADD R5, R200, 0x1, -R5 ;  /* 0x00000001c8057824 */ /* 0x000fe200078e0a05 */
[----:B------:R-:W-:-:S02]  /*0ca0*/  LOP3.LUT R7, R4, 0x1ffffffe, RZ, 0xc0, !PT ;  /* 0x1ffffffe04077812 */ /* 0x000fc400078ec0ff */
[-C--:B------:R-:W-:Y:S01]  /*0cb0*/  LEA.HI R4, R0, R14.reuse, RZ, 0x2 ;  /* 0x0000000e00047211 */ /* 0x080fe200078f10ff */
[----:B------:R-:W-:Y:S01]  /*0cc0*/  IMAD R214, R6, 0x8, R5 ;  /* 0x0000000806d67824 */ /* 0x000fe200078e0205 */
[----:B------:R-:W-:Y:S01]  /*0cd0*/  LOP3.LUT R233, R2, 0xffffff80, RZ, 0xc0, !PT ;  /* 0xffffff8002e97812 */ /* 0x000fe200078ec0ff */
[----:B------:R-:W-:Y:S01]  /*0ce0*/  IMAD.IADD R7, R6, 0x1, -R7 ;  /* 0x0000000106077824 */ /* 0x000fe200078e0a07 */
[----:B------:R-:W-:Y:S01]  /*0cf0*/  LOP3.LUT R231, R3, 0xfffffffe, RZ, 0xc0, !PT ;  /* 0xfffffffe03e77812 */ /* 0x000fe200078ec0ff */
[----:B------:R-:W-:Y:S01]  /*0d00*/  IMAD.SHL.U32 R214, R214, 0x40, RZ ;  /* 0x00000040d6d67824 */ /* 0x000fe200078e00ff */
[--C-:B------:R-:W-:Y:S01]  /*0d10*/  SHF.R.S32.HI R223, RZ, 0x2, R4.reuse ;  /* 0x00000002ffdf7819 */ /* 0x100fe20000011404 */
[C---:B------:R-:W-:Y:S01]  /*0d20*/  IMAD.IADD R233, R14.reuse, 0x1, -R233 ;  /* 0x000000010ee97824 */ /* 0x040fe200078e0ae9 */
[----:B------:R-:W-:Y:S01]  /*0d30*/  SHF.R.S32.HI R6, RZ, 0x1f, R4 ;  /* 0x0000001fff067819 */ /* 0x000fe20000011404 */
[----:B------:R-:W-:Y:S01]  /*0d40*/  IMAD.IADD R231, R14, 0x1, -R231 ;  /* 0x000000010ee77824 */ /* 0x000fe200078e0ae7 */
[----:B------:R-:W-:Y:S01]  /*0d50*/  LOP3.LUT R4, R4, 0xfffffffc, RZ, 0xc0, !PT ;  /* 0xfffffffc04047812 */ /* 0x000fe200078ec0ff */
[----:B------:R-:W-:Y:S01]  /*0d60*/  IMAD R7, R7, 0x8, R8 ;  /* 0x0000000807077824 */ /* 0x000fe200078e0208 */
[----:B------:R-:W-:Y:S01]  /*0d70*/  LEA.HI R6, R6, R223, RZ, 0x2 ;  /* 0x000000df06067211 */ /* 0x000fe200078f10ff */
[----:B------:R-:W-:Y:S01]  /*0d80*/  IMAD.SHL.U32 R204, R231, 0x8, RZ ;  /* 0x00000008e7cc7824 */ /* 0x000fe200078e00ff */
[----:B------:R-:W-:Y:S01]  /*0d90*/  LEA.HI R0, R0, R14, RZ, 0x3 ;  /* 0x0000000e00007211 */ /* 0x000fe200078f18ff */
[----:B------:R-:W-:Y:S01]  /*0da0*/  IMAD.IADD R9, R14, 0x1, -R4 ;  /* 0x000000010e097824 */ /* 0x000fe200078e0a04 */
[----:B------:R-:W-:Y:S01]  /*0db0*/  SHF.R.S32.HI R4, RZ, 0x1f, R233 ;  /* 0x0000001fff047819 */ /* 0x000fe200000114e9 */
[----:B------:R-:W-:Y:S01]  /*0dc0*/  VIADD R215, R204, 0x20 ;  /* 0x00000020ccd77836 */ /* 0x000fe20000000000 */
[----:B------:R-:W-:Y:S01]  /*0dd0*/  LOP3.LUT R6, R6, 0xfffffffc, RZ, 0xc0, !PT ;  /* 0xfffffffc06067812 */ /* 0x000fe200078ec0ff */
[C---:B------:R-:W-:Y:S01]  /*0de0*/  VIADD R217, R204.reuse, 0x40 ;  /* 0x00000040ccd97836 */ /* 0x040fe20000000000 */
[----:B------:R-:W-:Y:S01]  /*0df0*/  LEA.HI R5, R9, R9, RZ, 0x1 ;  /* 0x0000000909057211 */ /* 0x000fe200078f08ff */
[----:B------:R-:W-:Y:S01]  /*0e00*/  IMAD.IADD R11, R204, 0x1, R215 ;  /* 0x00000001cc0b7824 */ /* 0x000fe200078e02d7 */
[----:B------:R-:W-:Y:S01]  /*0e10*/  LEA.HI R3, R4, R233, RZ, 0x2 ;  /* 0x000000e904037211 */ /* 0x000fe200078f10ff */
[----:B------:R-:W-:Y:S01]  /*0e20*/  IMAD.IADD R223, R223, 0x1, -R6 ;  /* 0x00000001dfdf7824 */ /* 0x000fe200078e0a06 */
[----:B------:R-:W-:Y:S01]  /*0e30*/  LOP3.LUT R10, R5, 0x1ffffffe, RZ, 0xc0, !PT ;  /* 0x1ffffffe050a7812 */ /* 0x000fe200078ec0ff */
[----:B------:R0:W-:Y:S01]  /*0e40*/  STL [R1+0x20], R7 ;  /* 0x0000200701007387 */ /* 0x0001e20000100800 */
[--C-:B------:R-:W-:Y:S01]  /*0e50*/  SHF.R.S32.HI R5, RZ, 0x2, R3.reuse ;  /* 0x00000002ff057819 */ /* 0x100fe20000011403 */
[----:B------:R-:W-:Y:S01]  /*0e60*/  IMAD.SHL.U32 R212, R223, 0x80, RZ ;  /* 0x00000080dfd47824 */ /* 0x000fe200078e00ff */
[----:B------:R-:W-:Y:S01]  /*0e70*/  SHF.R.S32.HI R6, RZ, 0x1f, R3 ;  /* 0x0000001fff067819 */ /* 0x000fe20000011403 */
[----:B------:R-:W-:Y:S01]  /*0e80*/  IMAD.IADD R10, R9, 0x1, -R10 ;  /* 0x00000001090a7824 */ /* 0x000fe200078e0a0a */
[----:B------:R-:W-:Y:S01]  /*0e90*/  SHF.R.S32.HI R15, RZ, 0x7, R2 ;  /* 0x00000007ff0f7819 */ /* 0x000fe20000011402 */
[----:B------:R-:W-:Y:S01]  /*0ea0*/  VIADD R216, R204, 0x10 ;  /* 0x00000010ccd87836 */ /* 0x000fe20000000000 */
[----:B------:R-:W-:Y:S01]  /*0eb0*/  LEA.HI R6, R6, R5, RZ, 0x3 ;  /* 0x0000000506067211 */ /* 0x000fe200078f18ff */
[----:B------:R-:W-:Y:S01]  /*0ec0*/  IMAD.SHL.U32 R22, R231, 0x10, RZ ;  /* 0x00000010e7167824 */ /* 0x000fe200078e00ff */
[----:B------:R-:W-:Y:S01]  /*0ed0*/  SHF.R.S32.HI R8, RZ, 0x1f, R11 ;  /* 0x0000001fff087819 */ /* 0x000fe2000001140b */
[----:B0-----:R-:W-:Y:S01]  /*0ee0*/  IMAD.IADD R7, R204, 0x1, R217 ;  /* 0x00000001cc077824 */ /* 0x001fe200078e02d9 */
[----:B------:R-:W-:Y:S01]  /*0ef0*/  LOP3.LUT R226, R0, 0xfffffff8, RZ, 0xc0, !PT ;  /* 0xfffffff800e27812 */ /* 0x000fe200078ec0ff */
[----:B------:R-:W-:Y:S01]  /*0f00*/  VIADD R218, R204, 0x30 ;  /* 0x00000030ccda7836 */ /* 0x000fe20000000000 */
[----:B------:R-:W-:Y:S01]  /*0f10*/  LOP3.LUT R6, R6, 0xfffffff8, RZ, 0xc0, !PT ;  /* 0xfffffff806067812 */ /* 0x000fe200078ec0ff */
[----:B------:R-:W-:Y:S01]  /*0f20*/  VIADD R219, R204, 0x50 ;  /* 0x00000050ccdb7836 */ /* 0x000fe20000000000 */
[----:B------:R-:W-:Y:S01]  /*0f30*/  LEA.HI R4, R4, R233, RZ, 0x5 ;  /* 0x000000e904047211 */ /* 0x000fe200078f28ff */
[----:B------:R-:W-:Y:S01]  /*0f40*/  IMAD.IADD R226, R14, 0x1, -R226 ;  /* 0x000000010ee27824 */ /* 0x000fe200078e0ae2 */
[----:B------:R-:W-:Y:S01]  /*0f50*/  LEA.HI R2, R2, R15, RZ, 0x1 ;  /* 0x0000000f02027211 */ /* 0x000fe200078f08ff */
[----:B------:R-:W-:Y:S01]  /*0f60*/  IMAD.IADD R5, R5, 0x1, -R6 ;  /* 0x0000000105057824 */ /* 0x000fe200078e0a06 */
[-C--:B------:R-:W-:Y:S01]  /*0f70*/  LEA.HI R9, R8, R11.reuse, RZ, 0x4 ;  /* 0x0000000b08097211 */ /* 0x080fe200078f20ff */
[----:B------:R-:W-:Y:S01]  /*0f80*/  IMAD.SHL.U32 R221, R226, 0x8, RZ ;  /* 0x00000008e2dd7824 */ /* 0x000fe200078e00ff */
[----:B------:R-:W-:-:S02]  /*0f90*/  LEA.HI R8, R8, R11, RZ, 0x6 ;  /* 0x0000000b08087211 */ /* 0x000fc400078f30ff */
[----:B------:R-:W-:Y:S01]  /*0fa0*/  SHF.R.S32.HI R4, RZ, 0x5, R4 ;  /* 0x00000005ff047819 */ /* 0x000fe20000011404 */
[----:B------:R-:W-:Y:S01]  /*0fb0*/  VIADD R224, R221, 0x40 ;  /* 0x00000040dde07836 */ /* 0x000fe20000000000 */
[----:B------:R-:W-:Y:S01]  /*0fc0*/  LOP3.LUT R2, R2, 0x3fffffe, RZ, 0xc0, !PT ;  /* 0x03fffffe02027812 */ /* 0x000fe200078ec0ff */
[----:B------:R-:W-:Y:S01]  /*0fd0*/  IMAD.SHL.U32 R8, R8, 0x80, RZ ;  /* 0x0000008008087824 */ /* 0x000fe200078e00ff */
[----:B------:R-:W-:Y:S01]  /*0fe0*/  SHF.R.S32.HI R6, RZ, 0x1f, R7 ;  /* 0x0000001fff067819 */ /* 0x000fe20000011407 */
[----:B------:R-:W-:Y:S01]  /*0ff0*/  IMAD R5, R4, 0x10, R5 ;  /* 0x0000001004057824 */ /* 0x000fe200078e0205 */
[----:B------:R-:W-:Y:S01]  /*1000*/  LOP3.LUT R212, R212, 0x180, RZ, 0xc0, !PT ;  /* 0x00000180d4d47812 */ /* 0x000fe200078ec0ff */
[----:B------:R-:W-:Y:S01]  /*1010*/  IMAD.IADD R2, R15, 0x1, -R2 ;  /* 0x000000010f027824 */ /* 0x000fe200078e0a02 */
[CC--:B------:R-:W-:Y:S01]  /*1020*/  LEA.HI R11, R6.reuse, R7.reuse, RZ, 0x4 ;  /* 0x00000007060b7211 */ /* 0x0c0fe200078f20ff */
[----:B------:R-:W-:Y:S01]  /*1030*/  VIADD R225, R221, 0x80 ;  /* 0x00000080dde17836 */ /* 0x000fe20000000000 */
[----:B------:R-:W-:-:S02]  /*1040*/  LEA.HI R6, R6, R7, RZ, 0x6 ;  /* 0x0000000706067211 */ /* 0x000fc400078f30ff */
[----:B------:R-:W-:Y:S02]  /*1050*/  SHF.R.S32.HI R229, RZ, 0x3, R0 ;  /* 0x00000003ffe57819 */ /* 0x000fe40000011400 */
[----:B------:R-:W-:Y:S01]  /*1060*/  LOP3.LUT R7, R8, 0xffffe000, RZ, 0xc0, !PT ;  /* 0xffffe00008077812 */ /* 0x000fe200078ec0ff */
[----:B------:R-:W-:Y:S01]  /*1070*/  IMAD R8, R2, 0x40, R5 ;  /* 0x0000004002087824 */ /* 0x000fe200078e0205 */
[----:B------:R-:W-:Y:S01]  /*1080*/  SHF.R.S32.HI R0, RZ, 0x1f, R200 ;  /* 0x0000001fff007819 */ /* 0x000fe200000114c8 */
[----:B------:R-:W-:Y:S01]  /*1090*/  IMAD.SHL.U32 R12, R6, 0x80, RZ ;  /* 0x00000080060c7824 */ /* 0x000fe200078e00ff */
[----:B------:R-:W-:Y:S01]  /*10a0*/  LOP3.LUT R4, R212, 0x30, R9, 0xf8, !PT ;  /* 0x00000030d4047812 */ /* 0x000fe200078ef809 */
[----:B------:R-:W-:Y:S01]  /*10b0*/  IMAD R220, R10, 0x8, R8 ;  /* 0x000000080adc7824 */ /* 0x000fe200078e0208 */
[----:B------:R-:W-:Y:S01]  /*10c0*/  SHF.R.U32.HI R213, RZ, 0x3, R212 ;  /* 0x00000003ffd57819 */ /* 0x000fe200000116d4 */
[----:B------:R-:W-:Y:S01]  /*10d0*/  STL [R1+0x1c], R8 ;  /* 0x00001c0801007387 */ /* 0x000fe20000100800 */
[----:B------:R-:W-:-:S02]  /*10e0*/  SHF.R.S32.HI R0, RZ, 0x1f, R221 ;  /* 0x0000001fff007819 */ /* 0x000fc400000114dd */
[----:B------:R-:W-:Y:S02]  /*10f0*/  SHF.R.S32.HI R0, RZ, 0x1f, R216 ;  /* 0x0000001fff007819 */ /* 0x000fe400000114d8 */
[----:B------:R-:W-:Y:S02]  /*1100*/  LOP3.LUT R4, R4, R213, RZ, 0x3c, !PT ;  /* 0x000000d504047212 */ /* 0x000fe400078e3cff */
[----:B------:R-:W-:Y:S01]  /*1110*/  LOP3.LUT R6, R212, 0x30, R11, 0xf8, !PT ;  /* 0x00000030d4067812 */ /* 0x000fe200078ef80b */
[----:B------:R0:W-:Y:S01]  /*1120*/  STL [R1+0x4], R0 ;  /* 0x0000040001007387 */ /* 0x0001e20000100800 */
[----:B------:R-:W-:Y:S02]  /*1130*/  IADD3 R7, R4, R214, R7 ;  /* 0x000000d604077210 */ /* 0x000fe40007ffe007 */
[----:B------:R-:W-:Y:S02]  /*1140*/  LOP3.LUT R2, R3, 0x7ffffffc, RZ, 0xc0, !PT ;  /* 0x7ffffffc03027812 */ /* 0x000fe400078ec0ff */
[----:B------:R-:W-:-:S02]  /*1150*/  LOP3.LUT R4, R212, 0x30, R22, 0xf8, !PT ;  /* 0x00000030d4047812 */ /* 0x000fc400078ef816 */
[----:B------:R-:W-:Y:S01]  /*1160*/  LOP3.LUT R13, R12, 0xffffe000, RZ, 0xc0, !PT ;  /* 0xffffe0000c0d7812 */ /* 0x000fe200078ec0ff */
[----:B------:R-:W-:Y:S01]  /*1170*/  IMAD.IADD R203, R233, 0x1, -R2 ;  /* 0x00000001e9cb7824 */ /* 0x000fe200078e0a02 */
[-C--:B------:R-:W-:Y:S01]  /*1180*/  LOP3.LUT R6, R6, R213.reuse, RZ, 0x3c, !PT ;  /* 0x000000d506067212 */ /* 0x080fe200078e3cff */
[----:B------:R-:W-:Y:S01]  /*1190*/  IMAD.IADD R2, R16, 0x1, R7 ;  /* 0x0000000110027824 */ /* 0x000fe200078e0207 */
[----:B0-----:R-:W-:Y:S02]  /*11a0*/  LOP3.LUT R0, R212, 0x10, R22, 0xf8, !PT ;  /* 0x00000010d4007812 */ /* 0x001fe400078ef816 */
[----:B------:R-:W-:Y:S02]  /*11b0*/  SHF.R.S32.HI R3, RZ, 0x1f, R224 ;  /* 0x0000001fff037819 */ /* 0x000fe400000114e0 */
[----:B------:R-:W-:Y:S02]  /*11c0*/  LOP3.LUT R3, R0, R213, RZ, 0x3c, !PT ;  /* 0x000000d500037212 */ /* 0x000fe400078e3cff */
[----:B------:R-:W-:-:S02]  /*11d0*/  SHF.R.S32.HI R5, RZ, 0x1f, R225 ;  /* 0x0000001fff057819 */ /* 0x000fc400000114e1 */
[----:B------:R-:W-:Y:S01]  /*11e0*/  LOP3.LUT R5, R4, R213, RZ, 0x3c, !PT ;  /* 0x000000d504057212 */ /* 0x000fe200078e3cff */
[----:B------:R-:W-:Y:S01]  /*11f0*/  IMAD.IADD R222, R214, 0x1, R3 ;  /* 0x00000001d6de7824 */ /* 0x000fe200078e0203 */
[-C--:B------:R-:W-:Y:S02]  /*1200*/  IADD3 R13, R6, R214.reuse, R13 ;  /* 0x000000d6060d7210 */ /* 0x080fe40007ffe00d */
[C---:B------:R-:W-:Y:S02]  /*1210*/  IADD3 R3, R16.reuse, R214, R5 ;  /* 0x000000d610037210 */ /* 0x040fe40007ffe005 */
[----:B------:R-:W-:Y:S01]  /*1220*/  SHF.R.S32.HI R237, RZ, 0x1f, R215 ;  /* 0x0000001fffed7819 */ /* 0x000fe200000114d7 */
[----:B------:R-:W-:Y:S01]  /*1230*/  IMAD.IADD R0, R16, 0x1, R13 ;  /* 0x0000000110007824 */ /* 0x000fe200078e020d */
[----:B------:R-:W-:Y:S01]  /*1240*/  SHF.R.S32.HI R236, RZ, 0x1f, R218 ;  /* 0x0000001fffec7819 */ /* 0x000fe200000114da */
[----:B------:R0:W-:Y:S01]  /*1250*/  STL [R1+0x10], R3 ;  /* 0x0000100301007387 */ /* 0x0001e20000100800 */
[----:B------:R-:W-:-:S02]  /*1260*/  SHF.R.S32.HI R235, RZ, 0x1f, R217 ;  /* 0x0000001fffeb7819 */ /* 0x000fc400000114d9 */
[----:B------:R-:W-:Y:S01]  /*1270*/  SHF.R.S32.HI R234, RZ, 0x1f, R219 ;  /* 0x0000001fffea7819 */ /* 0x000fe200000114db */
[----:B------:R0:W-:Y:S01]  /*1280*/  STL [R1+0xc], R2 ;  /* 0x00000c0201007387 */ /* 0x0001e20000100800 */
[----:B------:R-:W-:Y:S02]  /*1290*/  SHF.R.S32.HI R230, RZ, 0x4, R9 ;  /* 0x00000004ffe67819 */ /* 0x000fe40000011409 */
[----:B------:R-:W-:Y:S01]  /*12a0*/  SHF.R.S32.HI R232, RZ, 0x4, R11 ;  /* 0x00000004ffe87819 */ /* 0x000fe2000001140b */
[----:B------:R0:W-:Y:S06]  /*12b0*/  STL [R1+0x8], R0 ;  /* 0x0000080001007387 */ /* 0x0001ec0000100800 */
.L_x_1680:
[----:B------:R-:W-:Y:S05]  /*12c0*/  YIELD ;  /* 0x0000000000007946 */ /* 0x000fea0003800000 */
[----:B------:R-:W-:Y:S01]  /*12d0*/  ULDC.64 UR4, c[0x0][0xa28] ;  /* 0x00028a0000047ab9 */ /* 0x000fe20000000a00 */
[----:B--23--:R-:W1:Y:S01]  /*12e0*/  LDC.64 R4, c[0x0][0xa08] ;  /* 0x00028200ff047b82 */ /* 0x00ce620000000a00 */
[----:B------:R-:W-:Y:S01]  /*12f0*/  ISETP.NE.U32.AND P1, PT, RZ, UR4, PT ;  /* 0x00000004ff007c0c */ /* 0x000fe2000bf25070 */
[----:B------:R-:W-:Y:S02]  /*1300*/  IMAD.MOV.U32 R30, RZ, RZ, RZ ;  /* 0x000000ffff1e7224 */ /* 0x000fe400078e00ff */
[----:B0-----:R-:W-:Y:S01]  /*1310*/  IMAD.MOV.U32 R0, RZ, RZ, RZ ;  /* 0x000000ffff007224 */ /* 0x001fe200078e00ff */
[----:B------:R-:W-:Y:S01]  /*1320*/  ISETP.NE.AND.EX P1, PT, RZ, UR5, PT, P1 ;  /* 0x00000005ff007c0c */ /* 0x000fe2000bf25310 */
[----:B------:R-:W-:-:S02]  /*1330*/  ULDC.64 UR4, c[0x0][0xa18] ;  /* 0x0002860000047ab9 */ /* 0x000fc40000000a00 */
[----:B------:R-:W-:-:S04]  /*1340*/  ISETP.NE.U32.AND P2, PT, RZ, UR4, PT ;  /* 0x00000004ff007c0c */ /* 0x000fc8000bf45070 */
[----:B------:R-:W-:Y:S01]  /*1350*/  ISETP.NE.AND.EX P2, PT, RZ, UR5, PT, P2 ;  /* 0x00000005ff007c0c */ /* 0x000fe2000bf45320 */
[----:B------:R-:W-:Y:S02]  /*1360*/  ULDC.64 UR4, c[0x0][0xa08] ;  /* 0x0002820000047ab9 */ /* 0x000fe40000000a00 */
[----:B------:R-:W-:-:S03]  /*1370*/  ISETP.NE.U32.AND P0, PT, RZ, UR4, PT ;  /* 0x00000004ff007c0c */ /* 0x000fc6000bf05070 */
[----:B------:R-:W0:Y:S01]  /*1380*/  @P1 LDC.64 R2, c[0x0][0xa28] ;  /* 0x00028a00ff021b82 */ /* 0x000e220000000a00 */
[----:B------:R-:W-:Y:S01]  /*1390*/  ISETP.NE.AND.EX P0, PT, RZ, UR5, PT, P0 ;  /* 0x00000005ff007c0c */ /* 0x000fe2000bf05300 */
[----:B-1----:R-:W-:-:S06]  /*13a0*/  IMAD.WIDE R8, R211, 0x4, R4 ;  /* 0x00000004d3087825 */ /* 0x002fcc00078e0204 */
[----:B------:R-:W1:Y:S01]  /*13b0*/  @P2 LDC.64 R6, c[0x0][0xa18] ;  /* 0x00028600ff062b82 */ /* 0x000e620000000a00 */
[----:B------:R-:W-:Y:S02]  /*13c0*/  ULDC UR4, c[0x0][0x288] ;  /* 0x0000a20000047ab9 */ /* 0x000fe40000000800 */
[----:B------:R-:W-:Y:S01]  /*13d0*/  IMAD.U32 R201, RZ, RZ, UR4 ;  /* 0x00000004ffc97e24 */ /* 0x000fe2000f8e00ff */
[----:B------:R-:W-:Y:S02]  /*13e0*/  ULDC.64 UR4, c[0x0][0x418] ;  /* 0x0001060000047ab9 */ /* 0x000fe40000000a00 */
[----:B------:R-:W5:Y:S01]  /*13f0*/  @P0 LDG.E R30, desc[UR40][R8.64] ;  /* 0x00000028081e0981 */ /* 0x000f62000c1e1900 */
[----:B0-----:R-:W-:-:S04]  /*1400*/  @P1 IMAD.WIDE R2, R211, 0x4, R2 ;  /* 0x00000004d3021825 */ /* 0x001fc800078e0202 */
[----:B-1----:R-:W-:Y:S01]  /*1410*/  @P2 IMAD.WIDE R4, R211, 0x4, R6 ;  /* 0x00000004d3042825 */ /* 0x002fe200078e0206 */
[----:B------:R-:W-:Y:S01]  /*1420*/  UISETP.NE.U32.AND UP0, UPT, UR4, URZ, UPT ;  /* 0x0000003f0400728c */ /* 0x000fe2000bf05070 */
[----:B------:R0:W5:Y:S02]  /*1430*/  @P1 LDG.E R0, desc[UR40][R2.64] ;  /* 0x0000002802001981 */ /* 0x000164000c1e1900 */
[----:B------:R-:W-:Y:S02]  /*1440*/  ULDC UR4, c[0x0][0x424] ;  /* 0x0001090000047ab9 */ /* 0x000fe40000000800 */
[----:B------:R1:W5:Y:S01]  /*1450*/  @P2 LDG.E R201, desc[UR40][R4.64] ;  /* 0x0000002804c92981 */ /* 0x000362000c1e1900 */
[----:B------:R-:W-:-:S03]  /*1460*/  UISETP.NE.AND.EX UP0, UPT, UR5, URZ, UPT, UP0 ;  /* 0x0000003f0500728c */ /* 0x000fc6000bf05300 */
[----:B------:R-:W-:Y:S01]  /*1470*/  ULDC UR5, c[0x0][0x2f0] ;  /* 0x0000bc0000057ab9 */ /* 0x000fe20000000800 */
[----:B------:R-:W-:-:S04]  /*1480*/  USEL UR4, UR4, 0x1, UP0 ;  /* 0x0000000104047887 */ /* 0x000fc80008000000 */
[----:B------:R-:W-:-:S03]  /*1490*/  UIMAD UR4, UR4, UR5, URZ ;  /* 0x00000005040472a4 */ /* 0x000fc6000f8e023f */
[----:B------:R-:W-:Y:S02]  /*14a0*/  ULDC UR5, c[0x0][0x348] ;  /* 0x0000d20000057ab9 */ /* 0x000fe40000000800 */
[----:B0-----:R-:W-:Y:S02]  /*14b0*/  IMAD.U32 R2, RZ, RZ, UR5 ;  /* 0x00000005ff027e24 */ /* 0x001fe4000f8e00ff */
[----:B------:R-:W-:Y:S01]  /*14c0*/  IMAD.U32 R29, RZ, RZ, UR4 ;  /* 0x00000004ff1d7e24 */ /* 0x000fe2000f8e00ff */
[----:B-1--4-:R-:W-:Y:S06]  /*14d0*/  @P2 BRA `(.L_x_1462) ;  /* 0x0000000000242947 */ /* 0x012fec0003800000 */
        /* <DEDUP_REMOVED lines=9> */
.L_x_1462:
[----:B------:R-:W-:Y:S01]  /*1570*/  ULDC.64 UR4, c[0x0][0xa20] ;  /* 0x0002880000047ab9 */ /* 0x000fe20000000a00 */
[----:B------:R-:W-:Y:S01]  /*1580*/  IMAD.MOV.U32 R227, RZ, RZ, R210 ;  /* 0x000000ffffe37224 */ /* 0x000fe200078e00d2 */
[----:B------:R-:W-:Y:S01]  /*1590*/  ISETP.NE.U32.AND P1, PT, RZ, UR4, PT ;  /* 0x00000004ff007c0c */ /* 0x000fe2000bf25070 */
[----:B------:R-:W-:-:S03]  /*15a0*/  IMAD.MOV.U32 R228, RZ, RZ, R211 ;  /* 0x000000ffffe47224 */ /* 0x000fc600078e00d3 */
[----:B------:R-:W-:-:S13]  /*15b0*/  ISETP.NE.AND.EX P1, PT, RZ, UR5, PT, P1 ;  /* 0x00000005ff007c0c */ /* 0x000fda000bf25310 */
[----:B------:R-:W-:Y:S05]  /*15c0*/  @!P1 BRA `(.L_x_1463) ;  /* 0x0000000000109947 */ /* 0x000fea0003800000 */
[----:B------:R-:W0:Y:S02]  /*15d0*/  LDC.64 R4, c[0x0][0xa20] ;  /* 0x00028800ff047b82 */ /* 0x000e240000000a00 */
[----:B0-----:R-:W-:-:S05]  /*15e0*/  IMAD.WIDE R4, R211, 0x4, R4 ;  /* 0x00000004d3047825 */ /* 0x001fca00078e0204 */
[----:B------:R0:W5:Y:S01]  /*15f0*/  LDG.E R29, desc[UR40][R4.64] ;  /* 0x00000028041d7981 */ /* 0x000162000c1e1900 */
[----:B------:R-:W-:Y:S05]  /*1600*/  BRA `(.L_x_1464) ;  /* 0x0000000000107947 */ /* 0x000fea0003800000 */
.L_x_1463:
[----:B------:R-:W-:Y:S05]  /*1610*/  @!P0 BRA `(.L_x_1464) ;  /* 0x00000000000c8947 */ /* 0x000fea0003800000 */
[----:B------:R-:W2:Y:S04]  /*1620*/  LDG.E R4, desc[UR40][R8.64] ;  /* 0x0000002808047981 */ /* 0x000ea8000c1e1900 */
[----:B------:R-:W2:Y:S02]  /*1630*/  LDG.E R29, desc[UR40][R8.64+0x4] ;  /* 0x00000428081d7981 */ /* 0x000ea4000c1e1900 */
[----:B--2---:R-:W-:-:S07]  /*1640*/  IMAD.IADD R29, R29, 0x1, -R4 ;  /* 0x000000011d1d7824 */ /* 0x004fce00078e0a04 */
.L_x_1464:
[----:B------:R-:W-:Y:S01]  /*1650*/  ULDC.64 UR4, c[0x0][0xa10] ;  /* 0x0002840000047ab9 */ /* 0x000fe20000000a00 */
[----:B------:R-:W1:Y:S01]  /*1660*/  LDC R9, c[0x0][0x448] ;  /* 0x00011200ff097b82 */ /* 0x000e620000000800 */
[----:B------:R-:W-:-:S04]  /*1670*/  ISETP.NE.U32.AND P0, PT, RZ, UR4, PT ;  /* 0x00000004ff007c0c */ /* 0x000fc8000bf05070 */
[----:B------:R-:W-:Y:S01]  /*1680*/  ISETP.NE.AND.EX P0, PT, RZ, UR5, PT, P0 ;  /* 0x00000005ff007c0c */ /* 0x000fe2000bf05300 */
[----:B------:R-:W-:Y:S02]  /*1690*/  ULDC.64 UR4, c[0x0][0xa30] ;  /* 0x00028c0000047ab9 */ /* 0x000fe40000000a00 */
[----:B------:R-:W-:Y:S01]  /*16a0*/  ISETP.NE.U32.AND P1, PT, RZ, UR4, PT ;  /* 0x00000004ff007c0c */ /* 0x000fe2000bf25070 */
[----:B-----5:R-:W-:Y:S01]  /*16b0*/  IMAD.MOV.U32 R24, RZ, RZ, R29 ;  /* 0x000000ffff187224 */ /* 0x020fe200078e001d */
[----:B------:R-:W2:Y:S02]  /*16c0*/  LDC.64 R12, c[0x0][0x9e0] ;  /* 0x00027800ff0c7b82 */ /* 0x000ea40000000a00 */
[----:B------:R-:W-:-:S06]  /*16d0*/  ISETP.NE.AND.EX P1, PT, RZ, UR5, PT, P1 ;  /* 0x00000005ff007c0c */ /* 0x000fcc000bf25310 */
[----:B0-----:R-:W0:Y:S08]  /*16e0*/  @P0 LDC.64 R4, c[0x0][0xa10] ;  /* 0x00028400ff040b82 */ /* 0x001e300000000a00 */
[----:B------:R-:W3:Y:S01]  /*16f0*/  @P1 LDC.64 R6, c[0x0][0xa30] ;  /* 0x00028c00ff061b82 */ /* 0x000ee20000000a00 */
[----:B0-----:R-:W-:-:S05]  /*1700*/  @P0 IMAD.WIDE R4, R211, 0x4, R4 ;  /* 0x00000004d3040825 */ /* 0x001fca00078e0204 */
[----:B------:R-:W4:Y:S04]  /*1710*/  @P0 LDG.E R3, desc[UR40][R4.64] ;  /* 0x0000002804030981 */ /* 0x000f28000c1e1900 */
[----:B------:R0:W4:Y:S01]  /*1720*/  @P0 LDG.E R8, desc[UR40][R4.64+0x4] ;  /* 0x0000042804080981 */ /* 0x000122000c1e1900 */
[----:B---3--:R-:W-:-:S05]  /*1730*/  @P1 IMAD.WIDE R6, R211, 0x4, R6 ;  /* 0x00000004d3061825 */ /* 0x008fca00078e0206 */
[----:B------:R3:W5:Y:S01]  /*1740*/  @P1 LDG.E R24, desc[UR40][R6.64] ;  /* 0x0000002806181981 */ /* 0x000762000c1e1900 */
[----:B-1----:R-:W-:Y:S01]  /*1750*/  ISETP.NE.AND P1, PT, R9, 0x1, PT ;  /* 0x000000010900780c */ /* 0x002fe20003f25270 */
[----:B------:R-:W-:Y:S01]  /*1760*/  IMAD.SHL.U32 R207, R209, 0x80, RZ ;  /* 0x00000080d1cf7824 */ /* 0x000fe200078e00ff */
[----:B--2---:R-:W-:Y:S01]  /*1770*/  ISETP.GE.AND P2, PT, R13, 0x1, PT ;  /* 0x000000010d00780c */ /* 0x004fe20003f46270 */
[----:B------:R-:W-:Y:S02]  /*1780*/  IMAD.IADD R11, R29, 0x1, -R0 ;  /* 0x000000011d0b7824 */ /* 0x000fe400078e0a00 */
[----:B------:R-:W-:-:S04]  /*1790*/  VIADD R0, R207, 0x7f ;  /* 0x0000007fcf007836 */ /* 0x000fc80000000000 */
[----:B0-----:R-:W-:-:S04]  /*17a0*/  IMAD.MOV.U32 R5, RZ, RZ, R0 ;  /* 0x000000ffff057224 */ /* 0x001fc800078e0000 */
[----:B------:R-:W0:Y:S08]  /*17b0*/  @P1 LDC R9, c[0x0][0x44c] ;  /* 0x00011300ff091b82 */ /* 0x000e300000000800 */
[----:B------:R-:W1:Y:S01]  /*17c0*/  @P1 LDC R10, c[0x0][0x450] ;  /* 0x00011400ff0a1b82 */ /* 0x000e620000000800 */
[----:B----4-:R-:W-:Y:S02]  /*17d0*/  @P0 IMAD.IADD R2, R8, 0x1, -R3 ;  /* 0x0000000108020824 */ /* 0x010fe400078e0a03 */
[----:B0-----:R-:W-:-:S04]  /*17e0*/  @P1 IMAD.HI.U32 R3, R0, R9, RZ ;  /* 0x0000000900031227 */ /* 0x001fc800078e00ff */
[----:B------:R-:W-:Y:S01]  /*17f0*/  IMAD.IADD R202, R11, 0x1, R2 ;  /* 0x000000010bca7824 */ /* 0x000fe200078e0202 */
[----:B-1----:R-:W-:-:S03]  /*1800*/  @P1 SHF.R.U32.HI R5, RZ, R10, R3 ;  /* 0x0000000aff051219 */ /* 0x002fc60000011603 */
[C---:B------:R-:W-:Y:S01]  /*1810*/  VIADD R0, R202.reuse, 0x7f ;  /* 0x0000007fca007836 */ /* 0x040fe20000000000 */
[----:B------:R-:W-:-:S04]  /*1820*/  IADD3 R28, R202, 0x1, -R201 ;  /* 0x00000001ca1c7810 */ /* 0x000fc80007ffe8c9 */
[----:B------:R-:W-:Y:S01]  /*1830*/  SHF.R.S32.HI R3, RZ, 0x1f, R0 ;  /* 0x0000001fff037819 */ /* 0x000fe20000011400 */
[----:B---3--:R-:W-:-:S03]  /*1840*/  IMAD.IADD R7, R28, 0x1, R5 ;  /* 0x000000011c077824 */ /* 0x008fc600078e0205 */
[----:B------:R-:W-:Y:S01]  /*1850*/  LEA.HI R3, R3, R0, RZ, 0x7 ;  /* 0x0000000003037211 */ /* 0x000fe200078f38ff */
[----:B------:R-:W-:-:S03]  /*1860*/  IMAD.IADD R0, R7, 0x1, R12 ;  /* 0x0000000107007824 */ /* 0x000fc600078e020c */
[----:B------:R-:W-:Y:S01]  /*1870*/  SHF.R.S32.HI R27, RZ, 0x7, R3 ;  /* 0x00000007ff1b7819 */ /* 0x000fe20000011403 */
[----:B------:R-:W-:Y:S06]  /*1880*/  @!P2 BRA `(.L_x_1465) ;  /* 0x000000000048a947 */ /* 0x000fec0003800000 */
[C---:B------:R-:W-:Y:S01]  /*1890*/  ISETP.GT.AND P0, PT, R7.reuse, RZ, PT ;  /* 0x000000ff0700720c */ /* 0x040fe20003f04270 */
[----:B------:R-:W-:Y:S01]  /*18a0*/  BSSY B0, `(.L_x_1466) ;  /* 0x000000e000007945 */ /* 0x000fe20003800000 */
[----:B------:R-:W-:-:S11]  /*18b0*/  VIADD R3, R7, 0xffffffff ;  /* 0xffffffff07037836 */ /* 0x000fd60000000000 */
[----:B------:R-:W-:Y:S05]  /*18c0*/  @P0 BRA `(.L_x_1467) ;  /* 0x00000000001c0947 */ /* 0x000fea0003800000 */
[----:B------:R-:W-:Y:S01]  /*18d0*/  ISETP.NE.AND P0, PT, R13, 0x1, PT ;  /* 0x000000010d00780c */ /* 0x000fe20003f05270 */
[----:B------:R-:W-:-:S12]  /*18e0*/  IMAD.MOV R3, RZ, RZ, -R7 ;  /* 0x000000ffff037224 */ /* 0x000fd800078e0a07 */
[----:B------:R-:W0:Y:S02]  /*18f0*/  @P0 LDC.64 R4, c[0x0][0x9e8] ;  /* 0x00027a00ff040b82 */ /* 0x000e240000000a00 */
[----:B0-----:R-:W-:-:S05]  /*1900*/  @P0 IMAD.HI.U32 R4, R3, R4, RZ ;  /* 0x0000000403040227 */ /* 0x001fca00078e00ff */
[----:B------:R-:W-:-:S04]  /*1910*/  @P0 SHF.R.U32.HI R3, RZ, R5, R4 ;  /* 0x00000005ff030219 */ /* 0x000fc80000011604 */
[----:B------:R-:W-:Y:S01]  /*1920*/  LOP3.LUT R3, RZ, R3, RZ, 0x33, !PT ;  /* 0x00000003ff037212 */ /* 0x000fe200078e33ff */
[----:B------:R-:W-:Y:S06]  /*1930*/  BRA `(.L_x_1468) ;  /* 0x0000000000107947 */ /* 0x000fec0003800000 */
.L_x_1467:
[----:B------:R-:W-:-:S13]  /*1940*/  ISETP.NE.AND P0, PT, R13, 0x1, PT ;  /* 0x000000010d00780c */ /* 0x000fda0003f05270 */
[----:B------:R-:W0:Y:S02]  /*1950*/  @P0 LDC.64 R4, c[0x0][0x9e8] ;  /* 0x00027a00ff040b82 */ /* 0x000e240000000a00 */
[----:B0-----:R-:W-:-:S05]  /*1960*/  @P0 IMAD.HI.U32 R4, R3, R4, RZ ;  /* 0x0000000403040227 */ /* 0x001fca00078e00ff */
[----:B------:R-:W-:-:S07]  /*1970*/  @P0 SHF.R.U32.HI R3, RZ, R5, R4 ;  /* 0x00000005ff030219 */ /* 0x000fce0000011604 */
.L_x_1468:
[----:B------:R-:W-:Y:S05]  /*1980*/  BSYNC B0 ;  /* 0x0000000000007941 */ /* 0x000fea0003800000 */
.L_x_1466:
[----:B------:R-:W-:-:S05]  /*1990*/  IMAD R3, R3, R13, R13 ;  /* 0x0000000d03037224 */ /* 0x000fca00078e020d */
[----:B------:R-:W-:-:S07]  /*19a0*/  VIMNMX R0, R0, R3, PT ;  /* 0x0000000300007248 */ /* 0x000fce0003fe0100 */
.L_x_1465:
[----:B------:R-:W0:Y:S01]  /*19b0*/  @P1 LDC R4, c[0x0][0x44c] ;  /* 0x00011300ff041b82 */ /* 0x000e220000000800 */
[----:B------:R-:W-:Y:S01]  /*19c0*/  IMAD.MOV.U32 R3, RZ, RZ, R207 ;  /* 0x000000ffff037224 */ /* 0x000fe200078e00cf */
[----:B------:R-:W-:Y:S01]  /*19d0*/  ULDC UR4, c[0x0][0x9dc] ;  /* 0x0002770000047ab9 */ /* 0x000fe20000000800 */
[----:B------:R-:W-:-:S05]  /*19e0*/  IMAD.IADD R88, R202, 0x1, -R201 ;  /* 0x00000001ca587824 */ /* 0x000fca00078e0ac9 */
[----:B------:R-:W1:Y:S01]  /*19f0*/  @P1 LDC R5, c[0x0][0x450] ;  /* 0x00011400ff051b82 */ /* 0x000e620000000800 */
[----:B0-----:R-:W-:-:S05]  /*1a00*/  @P1 IMAD.HI.U32 R4, R207, R4, RZ ;  /* 0x00000004cf041227 */ /* 0x001fca00078e00ff */
[----:B-1----:R-:W-:-:S05]  /*1a10*/  @P1 SHF.R.U32.HI R3, RZ, R5, R4 ;  /* 0x00000005ff031219 */ /* 0x002fca0000011604 */
[----:B------:R-:W-:-:S04]  /*1a20*/  IMAD.IADD R3, R88, 0x1, R3 ;  /* 0x0000000158037824 */ /* 0x000fc800078e0203 */
[----:B------:R-:W-:Y:S01]  /*1a30*/  VIADD R4, R3, -UR4 ;  /* 0x8000000403047c36 */ /* 0x000fe20008000000 */
[----:B------:R-:W-:Y:S06]  /*1a40*/  @!P2 BRA `(.L_x_1469) ;  /* 0x000000000044a947 */ /* 0x000fec0003800000 */
[----:B------:R-:W-:Y:S01]  /*1a50*/  ISETP.GT.AND P0, PT, R3, -0x1, PT ;  /* 0xffffffff0300780c */ /* 0x000fe20003f04270 */
[----:B------:R-:W-:-:S12]  /*1a60*/  BSSY B0, `(.L_x_1470) ;  /* 0x000000d000007945 */ /* 0x000fd80003800000 */
        /* <DEDUP_REMOVED lines=8> */
.L_x_1471:
[----:B------:R-:W-:-:S13]  /*1af0*/  ISETP.NE.AND P0, PT, R13, 0x1, PT ;  /* 0x000000010d00780c */ /* 0x000fda0003f05270 */
[----:B------:R-:W0:Y:S02]  /*1b00*/  @P0 LDC.64 R6, c[0x0][0x9e8] ;  /* 0x00027a00ff060b82 */ /* 0x000e240000000a00 */
[----:B0-----:R-:W-:-:S05]  /*1b10*/  @P0 IMAD.HI.U32 R6, R3, R6, RZ ;  /* 0x0000000603060227 */ /* 0x001fca00078e00ff */
[----:B------:R-:W-:-:S07]  /*1b20*/  @P0 SHF.R.U32.HI R3, RZ, R7, R6 ;  /* 0x00000007ff030219 */ /* 0x000fce0000011606 */
.L_x_1472:
[----:B------:R-:W-:Y:S05]  /*1b30*/  BSYNC B0 ;  /* 0x0000000000007941 */ /* 0x000fea0003800000 */
.L_x_1470:
[----:B------:R-:W-:-:S05]  /*1b40*/  IMAD R3, R3, R13, RZ ;  /* 0x0000000d03037224 */ /* 0x000fca00078e02ff */
[----:B------:R-:W-:-:S07]  /*1b50*/  VIMNMX R4, R4, R3, !PT ;  /* 0x0000000304047248 */ /* 0x000fce0007fe0100 */
.L_x_1469:
[----:B------:R-:W-:Y:S01]  /*1b60*/  VIADD R0, R0, 0x7f ;  /* 0x0000007f00007836 */ /* 0x000fe20000000000 */
[----:B------:R-:W-:-:S04]  /*1b70*/  SHF.R.S32.HI R5, RZ, 0x1f, R4 ;  /* 0x0000001fff057819 */ /* 0x000fc80000011404 */
[----:B------:R-:W-:Y:S02]  /*1b80*/  SHF.R.S32.HI R3, RZ, 0x1f, R0 ;  /* 0x0000001fff037819 */ /* 0x000fe40000011400 */
[----:B------:R-:W-:Y:S02]  /*1b90*/  LEA.HI R5, R5, R4, RZ, 0x7 ;  /* 0x0000000405057211 */ /* 0x000fe400078f38ff */
[----:B------:R-:W-:Y:S02]  /*1ba0*/  LEA.HI R3, R3, R0, RZ, 0x7 ;  /* 0x0000000003037211 */ /* 0x000fe400078f38ff */
[----:B------:R-:W-:Y:S02]  /*1bb0*/  SHF.R.S32.HI R5, RZ, 0x7, R5 ;  /* 0x00000007ff057819 */ /* 0x000fe40000011405 */
[----:B------:R-:W-:Y:S02]  /*1bc0*/  SHF.R.S32.HI R0, RZ, 0x7, R3 ;  /* 0x00000007ff007819 */ /* 0x000fe40000011403 */
[----:B------:R-:W-:-:S02]  /*1bd0*/  VIMNMX R5, RZ, R5, !PT ;  /* 0x00000005ff057248 */ /* 0x000fc40007fe0100 */
[----:B------:R-:W-:-:S03]  /*1be0*/  VIMNMX R0, R27, R0, PT ;  /* 0x000000001b007248 */ /* 0x000fc60003fe0100 */
[--C-:B------:R-:W-:Y:S02]  /*1bf0*/  IMAD R5, R5, 0x80, -R11.reuse ;  /* 0x0000008005057824 */ /* 0x100fe400078e0a0b */
[----:B------:R-:W-:-:S03]  /*1c00*/  IMAD R3, R0, 0x80, -R11 ;  /* 0x0000008000037824 */ /* 0x000fc600078e0a0b */
[----:B------:R-:W-:Y:S02]  /*1c10*/  VIMNMX R5, RZ, R5, !PT ;  /* 0x00000005ff057248 */ /* 0x000fe40007fe0100 */
[----:B------:R-:W-:Y:S02]  /*1c20*/  VIMNMX R0, R3, R2, PT ;  /* 0x0000000203007248 */ /* 0x000fe40003fe0100 */
[----:B------:R-:W-:Y:S02]  /*1c30*/  SHF.R.U32.HI R26, RZ, 0x7, R5 ;  /* 0x00000007ff1a7819 */ /* 0x000fe40000011605 */
[----:B------:R-:W-:-:S03]  /*1c40*/  ISETP.GT.AND P0, PT, R0, R5, PT ;  /* 0x000000050000720c */ /* 0x000fc60003f04270 */
[----:B------:R-:W-:-:S10]  /*1c50*/  IMAD.MOV.U32 R25, RZ, RZ, R26 ;  /* 0x000000ffff197224 */ /* 0x000fd400078e001a */
[----:B------:R-:W-:-:S05]  /*1c60*/  @P0 VIADD R0, R0, 0x7f ;  /* 0x0000007f00000836 */ /* 0x000fca0000000000 */
[----:B------:R-:W-:-:S04]  /*1c70*/  @P0 SHF.R.S32.HI R3, RZ, 0x1f, R0 ;  /* 0x0000001fff030819 */ /* 0x000fc80000011400 */
[----:B------:R-:W-:-:S04]  /*1c80*/  @P0 LEA.HI R3, R3, R0, RZ, 0x7 ;  /* 0x0000000003030211 */ /* 0x000fc800078f38ff */
[----:B------:R-:W-:Y:S02]  /*1c90*/  @P0 SHF.R.S32.HI R25, RZ, 0x7, R3 ;  /* 0x00000007ff190819 */ /* 0x000fe40000011403 */
[----:B------:R-:W-:Y:S02]  /*1ca0*/  PLOP3.LUT P0, PT, PT, PT, PT, 0x80, 0x0 ;  /* 0x000000000000781c */ /* 0x000fe40003f0f070 */
[----:B------:R-:W-:-:S13]  /*1cb0*/  ISETP.GT.AND P1, PT, R25, R26, PT ;  /* 0x0000001a1900720c */ /* 0x000fda0003f24270 */
[----:B------:R-:W-:Y:S05]  /*1cc0*/  @!P1 BRA `(.L_x_1473) ;  /* 0x0000007800009947 */ /* 0x000fea0003800000 */
[----:B------:R-:W-:Y:S01]  /*1cd0*/  VIADD R0, R16, 0x1e400 ;  /* 0x0001e40010007836 */ /* 0x000fe20000000000 */
[----:B------:R-:W-:Y:S04]  /*1ce0*/  BSSY B6, `(.L_x_1474) ;  /* 0x0000013000067945 */ /* 0x000fe80003800000 */
[----:B------:R-:W-:-:S13]  /*1cf0*/  LOP3.LUT P0, RZ, R0, 0x1bf, RZ, 0xc0, !PT ;  /* 0x000001bf00ff7812 */ /* 0x000fda000780c0ff */
[----:B------:R-:W-:Y:S05]  /*1d00*/  @!P0 BRA `(.L_x_1475) ;  /* 0x0000000000408947 */ /* 0x000fea0003800000 */
        /* <DEDUP_REMOVED lines=15> */
[----:B-1---5:R-:W-:Y:S05]  /*1e00*/  CALL.ABS.NOINC R14 ;  /* 0x000000000e007343 */ /* 0x022fea0003c00000 */
.L_x_1475:
[----:B------:R-:W-:Y:S05]  /*1e10*/  BSYNC B6 ;  /* 0x0000000000067941 */ /* 0x000fea0003800000 */
.L_x_1474:
        /* <DEDUP_REMOVED lines=20> */
.L_x_1477:
[----:B------:R-:W-:Y:S05]  /*1f60*/  BSYNC B6 ;  /* 0x0000000000067941 */ /* 0x000fea0003800000 */
.L_x_1476:
[----:B------:R-:W-:Y:S01]  /*1f70*/  ULDC.64 UR4, c[0x0][0x9f8] ;  /* 0x00027e0000047ab9 */ /* 0x000fe20000000a00 */
[----:B------:R-:W-:Y:S01]  /*1f80*/  IMAD.MOV.U32 R0, RZ, RZ, R211 ;  /* 0x000000ffff007224 */ /* 0x000fe200078e00d3 */
[----:B------:R-:W-:Y:S01]  /*1f90*/  ISETP.NE.U32.AND P0, PT, RZ, UR4, PT ;  /* 0x00000004ff007c0c */ /* 0x000fe2000bf05070 */
[----:B------:R-:W0:Y:S01]  /*1fa0*/  LDC.64 R4, c[0x0][0x300] ;  /* 0x0000c000ff047b82 */ /* 0x000e220000000a00 */
[----:B------:R-:W-:Y:S01]  /*1fb0*/  IMAD.IADD R33, R30, 0x1, R29 ;  /* 0x000000011e217824 */ /* 0x000fe200078e021d */
[----:B------:R-:W-:Y:S01]  /*1fc0*/  ULDC.64 UR6, c[0x0][0xa08] ;  /* 0x0002820000067ab9 */ /* 0x000fe20000000a00 */
[----:B------:R-:W-:Y:S01]  /*1fd0*/  ISETP.NE.AND.EX P0, PT, RZ, UR5, PT, P0 ;  /* 0x00000005ff007c0c */ /* 0x000fe2000bf05300 */
[----:B------:R-:W1:Y:S01]  /*1fe0*/  S2R R20, SR_TID.X ;  /* 0x0000000000147919 */ /* 0x000e620000002100 */
[----:B------:R-:W-:Y:S01]  /*1ff0*/  ULDC.64 UR4, c[0x0][0x308] ;  /* 0x0000c20000047ab9 */ /* 0x000fe20000000a00 */
[----:B------:R-:W-:Y:S01]  /*2000*/  VIADD R102, R22, 0x20 ;  /* 0x0000002016667836 */ /* 0x000fe20000000000 */
[----:B------:R-:W-:Y:S01]  /*2010*/  SHF.R.S32.HI R23, RZ, 0x1f, R22 ;  /* 0x0000001fff177819 */ /* 0x000fe20000011416 */
[----:B------:R-:W2:Y:S08]  /*2020*/  LDC R29, c[0x0][0x3f4] ;  /* 0x0000fd00ff1d7b82 */ /* 0x000eb00000000800 */
[----:B------:R-:W3:Y:S02]  /*2030*/  @P0 LDC.64 R6, c[0x0][0x9f8] ;  /* 0x00027e00ff060b82 */ /* 0x000ee40000000a00 */
[----:B---3--:R-:W-:-:S05]  /*2040*/  @P0 IMAD.WIDE R6, R211, 0x4, R6 ;  /* 0x00000004d3060825 */ /* 0x008fca00078e0206 */
[----:B------:R3:W4:Y:S01]  /*2050*/  @P0 LDG.E R0, desc[UR40][R6.64] ;  /* 0x0000002806000981 */ /* 0x000722000c1e1900 */
[----:B------:R-:W-:Y:S01]  /*2060*/  SHF.R.S32.HI R35, RZ, 0x1f, R33 ;  /* 0x0000001fff237819 */ /* 0x000fe20000011421 */
[-C--:B0-----:R-:W-:Y:S01]  /*2070*/  IMAD.WIDE.U32 R8, R33, R4.reuse, RZ ;  /* 0x0000000421087225 */ /* 0x081fe200078e00ff */
[----:B------:R-:W-:Y:S02]  /*2080*/  ISETP.NE.U32.AND P0, PT, RZ, UR6, PT ;  /* 0x00000006ff007c0c */ /* 0x000fe4000bf05070 */
[----:B-1----:R-:W-:Y:S01]  /*2090*/  SHF.R.U32.HI R34, RZ, 0x7, R20 ;  /* 0x00000007ff227819 */ /* 0x002fe20000011614 */
[----:B------:R-:W-:Y:S01]  /*20a0*/  IMAD R10, R35, R4, RZ ;  /* 0x00000004230a7224 */ /* 0x000fe200078e02ff */
[----:B------:R-:W-:Y:S01]  /*20b0*/  ISETP.NE.AND.EX P0, PT, RZ, UR7, PT, P0 ;  /* 0x00000007ff007c0c */ /* 0x000fe2000bf05300 */
[----:B------:R-:W-:Y:S01]  /*20c0*/  VIADD R94, R22, 0x40 ;  /* 0x00000040165e7836 */ /* 0x000fe20000000000 */
[----:B------:R-:W-:Y:S01]  /*20d0*/  ISETP.NE.AND P6, PT, R34, 0x1, PT ;  /* 0x000000012200780c */ /* 0x000fe20003fc5270 */
[----:B------:R-:W-:Y:S01]  /*20e0*/  IMAD R3, R33, R5, R10 ;  /* 0x0000000521037224 */ /* 0x000fe200078e020a */
[----:B------:R-:W-:Y:S01]  /*20f0*/  SHF.R.S32.HI R10, RZ, 0x1f, R210 ;  /* 0x0000001fff0a7819 */ /* 0x000fe200000114d2 */
[----:B------:R-:W-:Y:S01]  /*2100*/  VIADD R93, R22, 0x60 ;  /* 0x00000060165d7836 */ /* 0x000fe20000000000 */
[----:B------:R-:W-:Y:S01]  /*2110*/  SHF.R.S32.HI R32, RZ, 0x1f, R200 ;  /* 0x0000001fff207819 */ /* 0x000fe200000114c8 */
[----:B------:R-:W-:Y:S01]  /*2120*/  IMAD.IADD R9, R9, 0x1, R3 ;  /* 0x0000000109097824 */ /* 0x000fe200078e0203 */
[----:B------:R-:W-:Y:S01]  /*2130*/  SHF.R.S32.HI R205, RZ, 0x1f, R204 ;  /* 0x0000001fffcd7819 */ /* 0x000fe200000114cc */
[----:B------:R-:W-:Y:S01]  /*2140*/  IMAD R3, R10, UR4, RZ ;  /* 0x000000040a037c24 */ /* 0x000fe2000f8e02ff */
[----:B--2---:R-:W-:Y:S01]  /*2150*/  ISETP.GE.AND P2, PT, R94, R29, PT ;  /* 0x0000001d5e00720c */ /* 0x004fe20003f46270 */
[----:B---3--:R-:W-:Y:S01]  /*2160*/  IMAD.WIDE.U32 R6, R210, UR4, R8 ;  /* 0x00000004d2067c25 */ /* 0x008fe2000f8e0008 */
[----:B------:R-:W-:-:S02]  /*2170*/  IADD3 R78, R22, 0xa0, RZ ;  /* 0x000000a0164e7810 */ /* 0x000fc40007ffe0ff */
[----:B------:R-:W-:Y:S01]  /*2180*/  SEL R15, R29, RZ, P2 ;  /* 0x000000ff1d0f7207 */ /* 0x000fe20001000000 */
[----:B------:R-:W-:Y:S01]  /*2190*/  IMAD R11, R210, UR5, R3 ;  /* 0x00000005d20b7c24 */ /* 0x000fe2000f8e0203 */
[----:B------:R-:W-:Y:S01]  /*21a0*/  ULDC.64 UR4, c[0x0][0x310] ;  /* 0x0000c40000047ab9 */ /* 0x000fe20000000a00 */
[C---:B------:R-:W-:Y:S01]  /*21b0*/  IMAD.WIDE.U32 R8, R200.reuse, R4, R22 ;  /* 0x00000004c8087225 */ /* 0x040fe200078e0016 */
[----:B------:R-:W-:Y:S02]  /*21c0*/  P2R R104, PR, RZ, 0x4 ;  /* 0x00000004ff687803 */ /* 0x000fe40000000000 */
[----:B------:R-:W-:Y:S01]  /*21d0*/  IADD3 R20, P2, R200, R33, RZ ;  /* 0x00000021c8147210 */ /* 0x000fe20007f5e0ff */
[----:B------:R-:W-:Y:S01]  /*21e0*/  IMAD.IADD R7, R7, 0x1, R11 ;  /* 0x0000000107077824 */ /* 0x000fe200078e020b */
[----:B------:R-:W-:Y:S01]  /*21f0*/  SHF.L.U64.HI R84, R4, 0x7, R5 ;  /* 0x0000000704547819 */ /* 0x000fe20000010205 */
[----:B------:R-:W-:Y:S01]  /*2200*/  VIADD R92, R22, 0x80 ;  /* 0x00000080165c7836 */ /* 0x000fe20000000000 */
[----:B------:R-:W-:Y:S01]  /*2210*/  LOP3.LUT P3, RZ, R223, 0x2, RZ, 0xc0, !PT ;  /* 0x00000002dfff7812 */ /* 0x000fe2000786c0ff */
[----:B------:R-:W-:-:S02]  /*2220*/  IMAD.IADD R15, R94, 0x1, R15 ;  /* 0x000000015e0f7824 */ /* 0x000fc400078e020f */
[----:B------:R-:W-:Y:S02]  /*2230*/  IMAD.SHL.U32 R76, R29, 0x2, RZ ;  /* 0x000000021d4c7824 */ /* 0x000fe400078e00ff */
[----:B------:R-:W-:Y:S02]  /*2240*/  IMAD.SHL.U32 R83, R4, 0x80, RZ ;  /* 0x0000008004537824 */ /* 0x000fe400078e00ff */
[----:B------:R-:W-:Y:S01]  /*2250*/  VIADD R77, R34, 0x8 ;  /* 0x00000008224d7836 */ /* 0x000fe20000000000 */
[----:B----4-:R-:W-:Y:S02]  /*2260*/  SHF.R.S32.HI R3, RZ, 0x1f, R0 ;  /* 0x0000001fff037819 */ /* 0x010fe40000011400 */
[----:B------:R-:W-:Y:S02]  /*2270*/  SEL R59, R0, RZ, !P0 ;  /* 0x000000ff003b7207 */ /* 0x000fe40004000000 */
[----:B------:R-:W-:-:S03]  /*2280*/  SEL R14, R3, RZ, !P0 ;  /* 0x000000ff030e7207 */ /* 0x000fc60004000000 */
[----:B------:R-:W-:Y:S02]  /*2290*/  IMAD.WIDE.U32 R60, R59, UR4, R6 ;  /* 0x000000043b3c7c25 */ /* 0x000fe4000f8e0006 */
[----:B------:R-:W0:Y:S02]  /*22a0*/  LDC.64 R6, c[0x0][0x408] ;  /* 0x00010200ff067b82 */ /* 0x000e240000000a00 */
[----:B------:R-:W-:-:S04]  /*22b0*/  IMAD R0, R14, UR4, RZ ;  /* 0x000000040e007c24 */ /* 0x000fc8000f8e02ff */
[----:B------:R-:W-:Y:S01]  /*22c0*/  IMAD R101, R59, UR5, R0 ;  /* 0x000000053b657c24 */ /* 0x000fe2000f8e0200 */
[----:B------:R-:W-:Y:S05]  /*22d0*/  @!P6 WARPSYNC.ALL ;  /* 0x000000000000e948 */ /* 0x000fea0003800000 */
[----:B------:R-:W-:Y:S01]  /*22e0*/  ULDC.64 UR6, c[0x0][0x330] ;  /* 0x0000cc0000067ab9 */ /* 0x000fe20000000a00 */
[----:B------:R-:W-:Y:S01]  /*22f0*/  ULDC UR4, c[0x0][0x2f4] ;  /* 0x0000bd0000047ab9 */ /* 0x000fe20000000800 */
[----:B------:R-:W-:Y:S01]  /*2300*/  IMAD R3, R10, UR6, RZ ;  /* 0x000000060a037c24 */ /* 0x000fe2000f8e02ff */
[----:B------:R-:W-:Y:S01]  /*2310*/  ISETP.GE.AND P1, PT, R102, UR4, PT ;  /* 0x0000000466007c0c */ /* 0x000fe2000bf26270 */
[----:B------:R-:W-:Y:S01]  /*2320*/  IMAD R0, R32, R4, RZ ;  /* 0x0000000420007224 */ /* 0x000fe200078e02ff */
[----:B------:R-:W-:Y:S01]  /*2330*/  ISETP.GE.AND P0, PT, R22, UR4, PT ;  /* 0x0000000416007c0c */ /* 0x000fe2000bf06270 */
[----:B------:R-:W-:Y:S01]  /*2340*/  IMAD R13, R210, UR7, R3 ;  /* 0x00000007d20d7c24 */ /* 0x000fe2000f8e0203 */
[----:B------:R-:W-:Y:S01]  /*2350*/  SEL R3, RZ, 0xffffffff, P1 ;  /* 0xffffffffff037807 */ /* 0x000fe20000800000 */
[----:B------:R-:W-:Y:S01]  /*2360*/  IMAD R95, R200, R5, R0 ;  /* 0x00000005c85f7224 */ /* 0x000fe200078e0200 */
[----:B------:R-:W-:Y:S01]  /*2370*/  IADD3 R100, P1, R60, R8, RZ ;  /* 0x000000083c647210 */ /* 0x000fe20007f3e0ff */
[----:B------:R-:W-:Y:S01]  /*2380*/  IMAD.IADD R101, R61, 0x1, R101 ;  /* 0x000000013d657824 */ /* 0x000fe200078e0265 */
[----:B------:R-:W-:Y:S01]  /*2390*/  SEL R0, RZ, 0x1, P0 ;  /* 0x00000001ff007807 */ /* 0x000fe20000000000 */
[----:B------:R-:W-:Y:S01]  /*23a0*/  IMAD.SHL.U32 R3, R3, 0x2, RZ ;  /* 0x0000000203037824 */ /* 0x000fe200078e00ff */
[----:B------:R-:W-:Y:S01]  /*23b0*/  ISETP.GE.AND P0, PT, R94, UR4, PT ;  /* 0x000000045e007c0c */ /* 0x000fe2000bf06270 */
[----:B------:R-:W-:Y:S01]  /*23c0*/  IMAD.WIDE.U32 R10, R210, UR6, R22 ;  /* 0x00000006d20a7c25 */ /* 0x000fe2000f8e0016 */
[----:B------:R-:W-:Y:S01]  /*23d0*/  IADD3.X R95, R101, R9, R95, P1, !PT ;  /* 0x00000009655f7210 */ /* 0x000fe20000ffe45f */
[----:B------:R-:W-:Y:S01]  /*23e0*/  ULDC.64 UR6, c[0x0][0x338] ;  /* 0x0000ce0000067ab9 */ /* 0x000fe20000000a00 */
[----:B------:R-:W1:Y:S01]  /*23f0*/  LDC.64 R8, c[0x0][0x3f8] ;  /* 0x0000fe00ff087b82 */ /* 0x000e620000000a00 */
[----:B------:R-:W-:Y:S01]  /*2400*/  LOP3.LUT R0, R3, 0x2, R0, 0xe2, !PT ;  /* 0x0000000203007812 */ /* 0x000fe200078ee200 */
[-C--:B0-----:R-:W-:Y:S01]  /*2410*/  IMAD R3, R32, R6.reuse, RZ ;  /* 0x0000000620037224 */ /* 0x081fe200078e02ff */
[----:B------:R-:W-:Y:S01]  /*2420*/  ISETP.GE.AND P1, PT, R93, UR4, PT ;  /* 0x000000045d007c0c */ /* 0x000fe2000bf26270 */
[----:B------:R-:W-:Y:S01]  /*2430*/  IMAD.IADD R11, R11, 0x1, R13 ;  /* 0x000000010b0b7824 */ /* 0x000fe200078e020d */
[----:B------:R-:W-:Y:S01]  /*2440*/  SHF.L.U64.HI R82, R6, 0x7, R7 ;  /* 0x0000000706527819 */ /* 0x000fe20000010207 */
[C---:B------:R-:W-:Y:S01]  /*2450*/  IMAD R13, R200.reuse, R7, R3 ;  /* 0x00000007c80d7224 */ /* 0x040fe200078e0203 */
[----:B------:R-:W-:Y:S01]  /*2460*/  SEL R3, RZ, 0x4, P0 ;  /* 0x00000004ff037807 */ /* 0x000fe20000000000 */
[----:B------:R-:W-:Y:S01]  /*2470*/  IMAD.WIDE.U32 R56, R200, R6, R22 ;  /* 0x00000006c8387225 */ /* 0x000fe200078e0016 */
[----:B------:R-:W-:-:S02]  /*2480*/  SEL R12, RZ, 0x8, P1 ;  /* 0x00000008ff0c7807 */ /* 0x000fc40000800000 */
[----:B------:R-:W-:Y:S01]  /*2490*/  ISETP.GE.AND P0, PT, R92, UR4, PT ;  /* 0x000000045c007c0c */ /* 0x000fe2000bf06270 */
[----:B------:R-:W-:Y:S01]  /*24a0*/  IMAD.WIDE.U32 R54, R200, R6, R204 ;  /* 0x00000006c8367225 */ /* 0x000fe200078e00cc */
[----:B------:R-:W-:Y:S02]  /*24b0*/  LOP3.LUT R0, R12, R0, R3, 0xfe, !PT ;  /* 0x000000000c007212 */ /* 0x000fe400078efe03 */
[----:B------:R-:W-:Y:S01]  /*24c0*/  SEL R3, RZ, 0x10, P0 ;  /* 0x00000010ff037807 */ /* 0x000fe20000000000 */
[----:B------:R-:W-:Y:S01]  /*24d0*/  IMAD R12, R14, UR6, RZ ;  /* 0x000000060e0c7c24 */ /* 0x000fe2000f8e02ff */
[-C--:B------:R-:W-:Y:S01]  /*24e0*/  ISETP.GE.AND P0, PT, R22, R29.reuse, PT ;  /* 0x0000001d1600720c */ /* 0x080fe20003f06270 */
[----:B------:R-:W-:Y:S01]  /*24f0*/  IMAD.IADD R57, R57, 0x1, R13 ;  /* 0x0000000139397824 */ /* 0x000fe200078e020d */
[----:B------:R-:W-:Y:S01]  /*2500*/  ISETP.GE.AND P1, PT, R102, R29, PT ;  /* 0x0000001d6600720c */ /* 0x000fe20003f26270 */
[C---:B------:R-:W-:Y:S01]  /*2510*/  IMAD R65, R59.reuse, UR7, R12 ;  /* 0x000000073b417c24 */ /* 0x040fe2000f8e020c */
[----:B------:R-:W-:Y:S01]  /*2520*/  LOP3.LUT R3, R0, R3, RZ, 0xfc, !PT ;  /* 0x0000000300037212 */ /* 0x000fe200078efcff */
[----:B------:R-:W-:Y:S01]  /*2530*/  IMAD.WIDE.U32 R58, R59, UR6, R10 ;  /* 0x000000063b3a7c25 */ /* 0x000fe2000f8e000a */
[----:B------:R-:W-:-:S02]  /*2540*/  SEL R11, R29, RZ, P0 ;  /* 0x000000ff1d0b7207 */ /* 0x000fc40000000000 */
[----:B------:R-:W-:Y:S01]  /*2550*/  SHF.R.S32.HI R12, RZ, 0x1f, R15 ;  /* 0x0000001fff0c7819 */ /* 0x000fe2000001140f */
[----:B------:R-:W-:Y:S01]  /*2560*/  IMAD.IADD R55, R13, 0x1, R55 ;  /* 0x000000010d377824 */ /* 0x000fe200078e0237 */
[----:B------:R-:W-:Y:S01]  /*2570*/  SEL R13, R29, RZ, P1 ;  /* 0x000000ff1d0d7207 */ /* 0x000fe20000800000 */
[-C--:B-1----:R-:W-:Y:S01]  /*2580*/  IMAD R0, R32, R8.reuse, RZ ;  /* 0x0000000820007224 */ /* 0x082fe200078e02ff */
[-C--:B------:R-:W-:Y:S01]  /*2590*/  LEA.HI R89, R12, R15.reuse, RZ, 0x4 ;  /* 0x0000000f0c597211 */ /* 0x080fe200078f20ff */
[----:B------:R-:W-:Y:S01]  /*25a0*/  IMAD.IADD R11, R22, 0x1, R11 ;  /* 0x00000001160b7824 */ /* 0x000fe200078e020b */
[----:B------:R-:W-:Y:S01]  /*25b0*/  LEA.HI R12, R12, R15, RZ, 0x6 ;  /* 0x0000000f0c0c7211 */ /* 0x000fe200078f30ff */
[----:B------:R-:W-:Y:S01]  /*25c0*/  IMAD R21, R200, R9, R0 ;  /* 0x00000009c8157224 */ /* 0x000fe200078e0200 */
[----:B-----5:R-:W-:Y:S01]  /*25d0*/  SHF.R.S32.HI R15, RZ, 0x1f, R24 ;  /* 0x0000001fff0f7819 */ /* 0x020fe20000011418 */
[----:B------:R-:W-:Y:S01]  /*25e0*/  IMAD.IADD R13, R102, 0x1, R13 ;  /* 0x00000001660d7824 */ /* 0x000fe200078e020d */
[----:B------:R-:W-:Y:S01]  /*25f0*/  SHF.R.S32.HI R0, RZ, 0x1f, R11 ;  /* 0x0000001fff007819 */ /* 0x000fe2000001140b */
[----:B------:R-:W-:Y:S01]  /*2600*/  IMAD.WIDE.U32 R52, R200, R8, R22 ;  /* 0x00000008c8347225 */ /* 0x000fe200078e0016 */
[----:B------:R-:W-:-:S02]  /*2610*/  LOP3.LUT R14, R212, 0x30, R89, 0xf8, !PT ;  /* 0x00000030d40e7812 */ /* 0x000fc400078ef859 */
[----:B------:R-:W-:Y:S01]  /*2620*/  SHF.R.S32.HI R10, RZ, 0x1f, R13 ;  /* 0x0000001fff0a7819 */ /* 0x000fe2000001140d */
[----:B------:R-:W-:Y:S01]  /*2630*/  IMAD.WIDE.U32 R30, R200, R8, R204 ;  /* 0x00000008c81e7225 */ /* 0x000fe200078e00cc */
[CC--:B------:R-:W-:Y:S02]  /*2640*/  LEA.HI R91, R0.reuse, R11.reuse, RZ, 0x4 ;  /* 0x0000000b005b7211 */ /* 0x0c0fe400078f20ff */
[----:B------:R-:W-:Y:S01]  /*2650*/  LEA.HI R0, R0, R11, RZ, 0x6 ;  /* 0x0000000b00007211 */ /* 0x000fe200078f30ff */
[----:B------:R-:W-:Y:S01]  /*2660*/  IMAD.IADD R53, R53, 0x1, R21 ;  /* 0x0000000135357824 */ /* 0x000fe200078e0215 */
[CC--:B------:R-:W-:Y:S01]  /*2670*/  LEA.HI R90, R10.reuse, R13.reuse, RZ, 0x4 ;  /* 0x0000000d0a5a7211 */ /* 0x0c0fe200078f20ff */
[----:B------:R-:W-:Y:S01]  /*2680*/  IMAD.IADD R31, R21, 0x1, R31 ;  /* 0x00000001151f7824 */ /* 0x000fe200078e021f */
[----:B------:R-:W-:Y:S01]  /*2690*/  LEA.HI R13, R10, R13, RZ, 0x6 ;  /* 0x0000000d0a0d7211 */ /* 0x000fe200078f30ff */
[----:B------:R-:W-:Y:S01]  /*26a0*/  IMAD.SHL.U32 R10, R0, 0x80, RZ ;  /* 0x00000080000a7824 */ /* 0x000fe200078e00ff */
[----:B------:R-:W-:Y:S01]  /*26b0*/  LOP3.LUT R0, R212, 0x30, R91, 0xf8, !PT ;  /* 0x00000030d4007812 */ /* 0x000fe200078ef85b */
[----:B------:R-:W-:Y:S01]  /*26c0*/  IMAD.X R21, R32, 0x1, R35, P2 ;  /* 0x0000000120157824 */ /* 0x000fe200010e0623 */
[----:B------:R-:W-:Y:S01]  /*26d0*/  ISETP.GE.AND P2, PT, R78, UR4, PT ;  /* 0x000000044e007c0c */ /* 0x000fe2000bf46270 */
[----:B------:R-:W-:Y:S01]  /*26e0*/  IMAD.SHL.U32 R13, R13, 0x80, RZ ;  /* 0x000000800d0d7824 */ /* 0x000fe200078e00ff */
[----:B------:R-:W-:Y:S01]  /*26f0*/  LOP3.LUT R87, R10, 0xffffe000, RZ, 0xc0, !PT ;  /* 0xffffe0000a577812 */ /* 0x000fe200078ec0ff */
[----:B------:R-:W-:Y:S01]  /*2700*/  IMAD.SHL.U32 R11, R12, 0x80, RZ ;  /* 0x000000800c0b7824 */ /* 0x000fe200078e00ff */
[----:B------:R-:W-:Y:S01]  /*2710*/  LOP3.LUT R0, R0, R213, RZ, 0x3c, !PT ;  /* 0x000000d500007212 */ /* 0x000fe200078e3cff */
[----:B------:R-:W-:Y:S01]  /*2720*/  IMAD.WIDE.U32 R56, R24, R6, R56 ;  /* 0x0000000618387225 */ /* 0x000fe200078e0038 */
[----:B------:R-:W-:-:S02]  /*2730*/  LOP3.LUT R12, R212, 0x30, R90, 0xf8, !PT ;  /* 0x00000030d40c7812 */ /* 0x000fc400078ef85a */
[----:B------:R-:W-:Y:S01]  /*2740*/  IADD3 R87, R0, R87, R214 ;  /* 0x0000005700577210 */ /* 0x000fe20007ffe0d6 */
[----:B------:R-:W-:Y:S01]  /*2750*/  IMAD R0, R15, R6, RZ ;  /* 0x000000060f007224 */ /* 0x000fe200078e02ff */
[----:B------:R-:W-:Y:S01]  /*2760*/  LOP3.LUT R13, R13, 0xffffe000, RZ, 0xc0, !PT ;  /* 0xffffe0000d0d7812 */ /* 0x000fe200078ec0ff */
[----:B------:R-:W-:Y:S01]  /*2770*/  IMAD R15, R15, R8, RZ ;  /* 0x000000080f0f7224 */ /* 0x000fe200078e02ff */
[----:B------:R-:W-:Y:S01]  /*2780*/  LOP3.LUT R12, R12, R213, RZ, 0x3c, !PT ;  /* 0x000000d50c0c7212 */ /* 0x000fe200078e3cff */
[C---:B------:R-:W-:Y:S01]  /*2790*/  IMAD R5, R24.reuse, R7, R0 ;  /* 0x0000000718057224 */ /* 0x040fe200078e0200 */
[----:B------:R-:W-:Y:S01]  /*27a0*/  SEL R0, RZ, 0x20, P2 ;  /* 0x00000020ff007807 */ /* 0x000fe20001000000 */
[C---:B------:R-:W-:Y:S01]  /*27b0*/  IMAD.WIDE.U32 R54, R24.reuse, R6, R54 ;  /* 0x0000000618367225 */ /* 0x040fe200078e0036 */
[----:B------:R-:W-:Y:S02]  /*27c0*/  LOP3.LUT R11, R11, 0xffffe000, RZ, 0xc0, !PT ;  /* 0xffffe0000b0b7812 */ /* 0x000fe400078ec0ff */
[----:B------:R-:W-:Y:S01]  /*27d0*/  LOP3.LUT R0, R3, R0, RZ, 0xfc, !PT ;  /* 0x0000000003007212 */ /* 0x000fe200078efcff */
[----:B------:R-:W-:Y:S01]  /*27e0*/  IMAD R15, R24, R9, R15 ;  /* 0x00000009180f7224 */ /* 0x000fe200078e020f */
[----:B------:R-:W-:Y:S01]  /*27f0*/  LOP3.LUT R14, R14, R213, RZ, 0x3c, !PT ;  /* 0x000000d50e0e7212 */ /* 0x000fe200078e3cff */
[----:B------:R-:W-:Y:S01]  /*2800*/  IMAD.WIDE.U32 R52, R24, R8, R52 ;  /* 0x0000000818347225 */ /* 0x000fe200078e0034 */
[----:B------:R-:W-:-:S02]  /*2810*/  LOP3.LUT R71, R91, 0xfffffff0, RZ, 0xc0, !PT ;  /* 0xfffffff05b477812 */ /* 0x000fc400078ec0ff */
[----:B------:R-:W-:Y:S01]  /*2820*/  LOP3.LUT R70, R90, 0xfffffff0, RZ, 0xc0, !PT ;  /* 0xfffffff05a467812 */ /* 0x000fe200078ec0ff */
[----:B------:R-:W-:Y:S01]  /*2830*/  IMAD.WIDE.U32 R30, R24, R8, R30 ;  /* 0x00000008181e7225 */ /* 0x000fe200078e001e */
[----:B------:R-:W-:Y:S02]  /*2840*/  LOP3.LUT R69, R89, 0xfffffff0, RZ, 0xc0, !PT ;  /* 0xfffffff059457812 */ /* 0x000fe400078ec0ff */
[----:B------:R-:W-:Y:S01]  /*2850*/  LOP3.LUT R64, R3, 0x1, RZ, 0xc0, !PT ;  /* 0x0000000103407812 */ /* 0x000fe200078ec0ff */
[----:B------:R-:W-:Y:S01]  /*2860*/  IMAD.SHL.U32 R81, R6, 0x80, RZ ;  /* 0x0000008006517824 */ /* 0x000fe200078e00ff */
[----:B------:R-:W-:Y:S01]  /*2870*/  LOP3.LUT R63, R0, 0x2, RZ, 0xc0, !PT ;  /* 0x00000002003f7812 */ /* 0x000fe200078ec0ff */
[----:B------:R-:W-:Y:S01]  /*2880*/  IMAD.SHL.U32 R79, R8, 0x80, RZ ;  /* 0x00000080084f7824 */ /* 0x000fe200078e00ff */
[C---:B------:R-:W-:Y:S01]  /*2890*/  LOP3.LUT R62, R0.reuse, 0x4, RZ, 0xc0, !PT ;  /* 0x00000004003e7812 */ /* 0x040fe200078ec0ff */
[----:B------:R-:W-:Y:S01]  /*28a0*/  IMAD.IADD R75, R57, 0x1, R5 ;  /* 0x00000001394b7824 */ /* 0x000fe200078e0205 */
[C---:B------:R-:W-:Y:S01]  /*28b0*/  LOP3.LUT R29, R0.reuse, 0x8, RZ, 0xc0, !PT ;  /* 0x00000008001d7812 */ /* 0x040fe200078ec0ff */
[----:B------:R-:W-:Y:S01]  /*28c0*/  IMAD.IADD R74, R5, 0x1, R55 ;  /* 0x00000001054a7824 */ /* 0x000fe200078e0237 */
[----:B------:R-:W-:Y:S01]  /*28d0*/  LOP3.LUT R3, R0, 0x10, RZ, 0xc0, !PT ;  /* 0x0000001000037812 */ /* 0x000fe200078ec0ff */
[----:B------:R-:W-:Y:S01]  /*28e0*/  IMAD.IADD R73, R53, 0x1, R15 ;  /* 0x0000000135497824 */ /* 0x000fe200078e020f */
[--C-:B------:R-:W-:Y:S01]  /*28f0*/  IADD3 R86, R12, R13, R214.reuse ;  /* 0x0000000d0c567210 */ /* 0x100fe20007ffe0d6 */
[----:B------:R-:W-:Y:S01]  /*2900*/  IMAD.IADD R72, R15, 0x1, R31 ;  /* 0x000000010f487824 */ /* 0x000fe200078e021f */
[----:B------:R-:W-:Y:S01]  /*2910*/  IADD3 R85, R14, R11, R214 ;  /* 0x0000000b0e557210 */ /* 0x000fe20007ffe0d6 */
[----:B------:R-:W-:Y:S01]  /*2920*/  IMAD.IADD R65, R59, 0x1, R65 ;  /* 0x000000013b417824 */ /* 0x000fe200078e0241 */
[----:B------:R-:W-:-:S02]  /*2930*/  SHF.L.U64.HI R80, R8, 0x7, R9 ;  /* 0x0000000708507819 */ /* 0x000fc40000010209 */
[----:B------:R-:W-:Y:S02]  /*2940*/  SHF.R.S32.HI R68, RZ, 0x1f, R71 ;  /* 0x0000001fff447819 */ /* 0x000fe40000011447 */
[----:B------:R-:W-:Y:S02]  /*2950*/  SHF.R.S32.HI R67, RZ, 0x1f, R70 ;  /* 0x0000001fff437819 */ /* 0x000fe40000011446 */
[----:B------:R-:W-:Y:S02]  /*2960*/  SHF.R.S32.HI R66, RZ, 0x1f, R69 ;  /* 0x0000001fff427819 */ /* 0x000fe40000011445 */
[----:B------:R-:W-:Y:S01]  /*2970*/  LOP3.LUT R0, R0, 0x20, RZ, 0xc0, !PT ;  /* 0x0000002000007812 */ /* 0x000fe200078ec0ff */
[----:B------:R-:W-:Y:S06]  /*2980*/  @!P6 BAR.SYNC.DEFER_BLOCKING 0x9, 0x100 ;  /* 0x024400000000eb1d */ /* 0x000fec0000010000 */
.L_x_1533:
[----:B0-----:R-:W0:Y:S01]  /*2990*/  LDC.64 R96, c[0x0][0x2e8] ;  /* 0x0000ba00ff607b82 */ /* 0x001e220000000a00 */
[----:B------:R-:W-:Y:S01]  /*29a0*/  VIADD R25, R25, 0xffffffff ;  /* 0xffffffff19197836 */ /* 0x000fe20000000000 */
[----:B------:R-:W-:Y:S01]  /*29b0*/  LOP3.LUT P4, RZ, R223, 0x2, RZ, 0xc0, !PT ;  /* 0x00000002dfff7812 */ /* 0x000fe2000788c0ff */
[----:B------:R-:W-:Y:S01]  /*29c0*/  IMAD R5, R17, 0x6000, R222 ;  /* 0x0000600011057824 */ /* 0x000fe200078e02de */
[----:B------:R-:W-:Y:S05]  /*29d0*/  YIELD ;  /* 0x0000000000007946 */ /* 0x000fea0003800000 */
[----:B-1----:R-:W1:Y:S01]  /*29e0*/  LDC R109, c[0x0][0x3f4] ;  /* 0x0000fd00ff6d7b82 */ /* 0x002e620000000800 */
[----:B------:R-:W-:Y:S01]  /*29f0*/  SHF.R.S32.HI R10, RZ, 0x1f, R25 ;  /* 0x0000001fff0a7819 */ /* 0x000fe20000011419 */
[-C--:B------:R-:W-:Y:S01]  /*2a00*/  IMAD R4, R84, R25.reuse, RZ ;  /* 0x0000001954047224 */ /* 0x080fe200078e02ff */
[----:B------:R-:W-:Y:S01]  /*2a10*/  BSSY B0, `(.L_x_1478) ;  /* 0x000065f000007945 */ /* 0x000fe20003800000 */
[----:B------:R-:W-:-:S04]  /*2a20*/  IMAD.WIDE.U32 R48, R83, R25, RZ ;  /* 0x0000001953307225 */ /* 0x000fc800078e00ff */
[----:B------:R-:W-:Y:S02]  /*2a30*/  IMAD R7, R10, R83, R4 ;  /* 0x000000530a077224 */ /* 0x000fe400078e0204 */
[----:B------:R-:W-:Y:S02]  /*2a40*/  VIADD R105, R5, 0x20 ;  /* 0x0000002005697836 */ /* 0x000fe40000000000 */
[----:B------:R-:W-:Y:S02]  /*2a50*/  IMAD.IADD R99, R49, 0x1, R7 ;  /* 0x0000000131637824 */ /* 0x000fe400078e0207 */
[----:B------:R-:W-:Y:S01]  /*2a60*/  @P4 VIADD R105, R5, 0xffffffe0 ;  /* 0xffffffe005694836 */ /* 0x000fe20000000000 */
[----:B0-----:R-:W-:Y:S01]  /*2a70*/  IADD3 R8, P2, P3, R48, R96, R100 ;  /* 0x0000006030087210 */ /* 0x001fe20007b5e064 */
[C---:B------:R-:W-:Y:S02]  /*2a80*/  IMAD.IADD R106, R16.reuse, 0x1, R5 ;  /* 0x00000001106a7824 */ /* 0x040fe400078e0205 */
[----:B------:R-:W-:Y:S01]  /*2a90*/  IMAD.IADD R105, R16, 0x1, R105 ;  /* 0x0000000110697824 */ /* 0x000fe200078e0269 */
[----:B------:R-:W-:-:S02]  /*2aa0*/  IADD3.X R9, R99, R97, R95, P2, P3 ;  /* 0x0000006163097210 */ /* 0x000fc400017e645f */
[----:B------:R-:W-:Y:S02]  /*2ab0*/  ISETP.GT.AND P2, PT, R25, R26, PT ;  /* 0x0000001a1900720c */ /* 0x000fe40003f44270 */
[----:B-1----:R-:W-:-:S13]  /*2ac0*/  ISETP.GE.AND P3, PT, R109, 0x1, PT ;  /* 0x000000016d00780c */ /* 0x002fda0003f66270 */
[----:B------:R-:W-:Y:S05]  /*2ad0*/  @!P3 BRA `(.L_x_1479) ;  /* 0x0000006000c8b947 */ /* 0x000fea0003800000 */
[----:B------:R-:W-:Y:S01]  /*2ae0*/  ULDC.U8 UR4, c[0x0][0x410] ;  /* 0x0001040000047ab9 */ /* 0x000fe20000000000 */
[-C--:B------:R-:W-:Y:S01]  /*2af0*/  IMAD R4, R80, R25.reuse, RZ ;  /* 0x0000001950047224 */ /* 0x080fe200078e02ff */
[----:B------:R-:W-:Y:S01]  /*2b00*/  ISETP.NE.AND P3, PT, RZ, UR4, PT ;  /* 0x00000004ff007c0c */ /* 0x000fe2000bf65270 */
[----:B------:R-:W-:Y:S02]  /*2b10*/  IMAD R6, R82, R25, RZ ;  /* 0x0000001952067224 */ /* 0x000fe400078e02ff */
[----:B------:R-:W-:Y:S02]  /*2b20*/  IMAD R107, R25, -0x80, R2 ;  /* 0xffffff80196b7824 */ /* 0x000fe400078e0202 */
[C---:B------:R-:W-:Y:S02]  /*2b30*/  IMAD R5, R10.reuse, R79, R4 ;  /* 0x0000004f0a057224 */ /* 0x040fe400078e0204 */
[----:B------:R-:W-:Y:S01]  /*2b40*/  IMAD R7, R10, R81, R6 ;  /* 0x000000510a077224 */ /* 0x000fe200078e0206 */
[----:B------:R-:W-:Y:S01]  /*2b50*/  VIMNMX R107, R107, 0x80, PT ;  /* 0x000000806b6b7848 */ /* 0x000fe20003fe0100 */
[----:B------:R-:W-:-:S04]  /*2b60*/  IMAD.WIDE.U32 R46, R79, R25, RZ ;  /* 0x000000194f2e7225 */ /* 0x000fc800078e00ff */
        /* <DEDUP_REMOVED lines=55> */
.L_x_1482:
[----:B------:R-:W-:Y:S05]  /*2ee0*/  BSYNC B1 ;  /* 0x0000000000017941 */ /* 0x000fea0003800000 */
.L_x_1481:
[----:B------:R-:W-:Y:S01]  /*2ef0*/  UISETP.NE.AND UP0, UPT, UR42, 0x3, UPT ;  /* 0x000000032a00788c */ /* 0x000fe2000bf05270 */
[----:B0----5:R-:W-:Y:S02]  /*2f00*/  IMAD.MOV.U32 R44, RZ, RZ, R10 ;  /* 0x000000ffff2c7224 */ /* 0x021fe400078e000a */
[----:B------:R-:W-:Y:S02]  /*2f10*/  IMAD.MOV.U32 R46, RZ, RZ, R14 ;  /* 0x000000ffff2e7224 */ /* 0x000fe400078e000e */
[----:B------:R-:W-:Y:S01]  /*2f20*/  IMAD.MOV.U32 R98, RZ, RZ, R34 ;  /* 0x000000ffff627224 */ /* 0x000fe200078e0022 */
[----:B------:R-:W-:Y:S01]  /*2f30*/  PLOP3.LUT P3, PT, PT, PT, UP0, 0x80, 0x0 ;  /* 0x000000000000781c */ /* 0x000fe20003f6f008 */
        /* <DEDUP_REMOVED lines=11> */
.L_x_1483:
[----:B------:R-:W-:Y:S01]  /*2ff0*/  IMAD R103, R17, 0x8, R16 ;  /* 0x0000000811677824 */ /* 0x000fe200078e0210 */
[----:B------:R-:W-:Y:S01]  /*3000*/  SHF.L.U32 R108, R206, 0x1f, RZ ;  /* 0x0000001fce6c7819 */ /* 0x000fe200000006ff */
[----:B------:R-:W-:Y:S03]  /*3010*/  BSSY B1, `(.L_x_1484) ;  /* 0x0000003000017945 */ /* 0x000fe60003800000 */
[----:B------:R-:W0:Y:S02]  /*3020*/  SYNCS.PHASECHK.TRANS64.TRYWAIT P5, [R103+URZ+0x2a890], R108 ;  /* 0x02a8906c670075a7 */ /* 0x000e2400080a017f */
[----:B0-----:R-:W-:Y:S05]  /*3030*/  @!P5 BRA `(.L_x_1485) ;  /* 0x000002740098d947 */ /* 0x001fea0003800000 */
.L_x_1837:
[----:B------:R-:W-:Y:S05]  /*3040*/  BSYNC B1 ;  /* 0x0000000000017941 */ /* 0x000fea0003800000 */
.L_x_1484:
[----:B------:R-:W-:Y:S05]  /*3050*/  @P4 BRA `(.L_x_1486) ;  /* 0x0000005c00e84947 */ /* 0x000fea0003800000 */
[----:B------:R-:W-:Y:S01]  /*3060*/  ISETP.NE.AND P4, PT, R64, RZ, PT ;  /* 0x000000ff4000720c */ /* 0x000fe20003f85270 */
[----:B------:R-:W-:-:S12]  /*3070*/  BSSY B1, `(.L_x_1487) ;  /* 0x000006f000017945 */ /* 0x000fd80003800000 */
[----:B------:R-:W-:Y:S05]  /*3080*/  @!P4 BRA `(.L_x_1488) ;  /* 0x0000000400b4c947 */ /* 0x000fea0003800000 */
[----:B------:R1:W2:Y:S01]  /*3090*/  LDS.128 R4, [R106+0x1e400] ;  /* 0x01e400006a047984 */ /* 0x0002a20000000c00 */
[----:B------:R-:W-:Y:S01]  /*30a0*/  ISETP.GE.AND P4, PT, R204, R109, PT ;  /* 0x0000006dcc00720c */ /* 0x000fe20003f86270 */
[----:B------:R-:W-:-:S12]  /*30b0*/  BSSY B2, `(.L_x_1489) ;  /* 0x0000069000027945 */ /* 0x000fd80003800000 */
[----:B-1----:R-:W-:Y:S05]  /*30c0*/  @P4 BRA `(.L_x_1490) ;  /* 0x00000004009c4947 */ /* 0x002fea0003800000 */
[----:B------:R-:W-:Y:S02]  /*30d0*/  SHF.R.U32.HI R50, RZ, 0x8, R97 ;  /* 0x00000008ff327819 */ /* 0x000fe40000011661 */
[----:B------:R-:W-:Y:S02]  /*30e0*/  SHF.R.U32.HI R116, RZ, 0x8, R51 ;  /* 0x00000008ff747819 */ /* 0x000fe40000011633 */
[----:B------:R-:W-:Y:S02]  /*30f0*/  SHF.R.U32.HI R115, RZ, 0x10, R97 ;  /* 0x00000010ff737819 */ /* 0x000fe40000011661 */
[----:B------:R-:W-:Y:S01]  /*3100*/  LOP3.LUT R114, R97, 0xff0000ff, RZ, 0xc0, !PT ;  /* 0xff0000ff61727812 */ /* 0x000fe200078ec0ff */
[----:B------:R-:W-:Y:S01]  /*3110*/  IMAD.SHL.U32 R97, R50, 0x100, RZ ;  /* 0x0000010032617824 */ /* 0x000fe200078e00ff */
[----:B------:R-:W-:Y:S01]  /*3120*/  SHF.R.U32.HI R117, RZ, 0x10, R51 ;  /* 0x00000010ff757819 */ /* 0x000fe20000011633 */
[----:B--2---:R-:W-:Y:S01]  /*3130*/  IMAD.MOV.U32 R50, RZ, RZ, R4 ;  /* 0x000000ffff327224 */ /* 0x004fe200078e0004 */
[----:B------:R-:W-:Y:S01]  /*3140*/  LOP3.LUT R96, R51, 0xff0000ff, RZ, 0xc0, !PT ;  /* 0xff0000ff33607812 */ /* 0x000fe200078ec0ff */
[----:B------:R-:W-:Y:S01]  /*3150*/  IMAD.SHL.U32 R51, R116, 0x100, RZ ;  /* 0x0000010074337824 */ /* 0x000fe200078e00ff */
[----:B------:R-:W-:Y:S01]  /*3160*/  LOP3.LUT R116, R114, 0xff00, R97, 0xf8, !PT ;  /* 0x0000ff0072747812 */ /* 0x000fe200078ef861 */
[----:B------:R-:W-:Y:S01]  /*3170*/  IMAD.U32 R97, R115, 0x10000, RZ ;  /* 0x0001000073617824 */ /* 0x000fe200078e00ff */
[----:B------:R-:W-:-:S02]  /*3180*/  F2FP.F16.E4M3.UNPACK_B R4, R5 ;  /* 0x00000005ff04723e */ /* 0x000fc400020006ff */
[----:B------:R-:W-:Y:S01]  /*3190*/  LOP3.LUT R96, R96, 0xff00, R51, 0xf8, !PT ;  /* 0x0000ff0060607812 */ /* 0x000fe200078ef833 */
[----:B------:R-:W-:Y:S01]  /*31a0*/  IMAD.U32 R51, R117, 0x10000, RZ ;  /* 0x0001000075337824 */ /* 0x000fe200078e00ff */
[----:B------:R-:W-:Y:S02]  /*31b0*/  F2FP.F16.E4M3.UNPACK_B R114, R123.H1 ;  /* 0x0000007bff72723e */ /* 0x000fe400030006ff */
[----:B------:R-:W-:Y:S02]  /*31c0*/  F2FP.F16.E4M3.UNPACK_B R5, R5.H1 ;  /* 0x00000005ff05723e */ /* 0x000fe400030006ff */
[----:B------:R-:W-:Y:S01]  /*31d0*/  LOP3.LUT R118, R116, 0xff0000, R97, 0xf8, !PT ;  /* 0x00ff000074767812 */ /* 0x000fe200078ef861 */
[--C-:B------:R-:W-:Y:S01]  /*31e0*/  HADD2.F32 R117, -RZ, R114.reuse.H1_H1 ;  /* 0x30000072ff757230 */ /* 0x100fe20000004100 */
[----:B------:R-:W-:Y:S01]  /*31f0*/  F2FP.F16.E4M3.UNPACK_B R97, R121.H1 ;  /* 0x00000079ff61723e */ /* 0x000fe200030006ff */
[----:B------:R-:W-:Y:S01]  /*3200*/  HADD2.F32 R116, -RZ, R114.H0_H0 ;  /* 0x20000072ff747230 */ /* 0x000fe20000004100 */
[----:B------:R-:W-:Y:S01]  /*3210*/  LOP3.LUT R115, R96, 0xff0000, R51, 0xf8, !PT ;  /* 0x00ff000060737812 */ /* 0x000fe200078ef833 */
[----:B------:R-:W-:-:S02]  /*3220*/  HADD2.F32 R96, -RZ, R5.H1_H1 ;  /* 0x30000005ff607230 */ /* 0x000fc40000004100 */
[--C-:B------:R-:W-:Y:S02]  /*3230*/  HADD2.F32 R51, -RZ, R4.reuse.H1_H1 ;  /* 0x30000004ff337230 */ /* 0x100fe40000004100 */
[----:B------:R-:W-:Y:S02]  /*3240*/  HADD2.F32 R114, -RZ, R97.H0_H0 ;  /* 0x20000061ff727230 */ /* 0x000fe40000004100 */
[----:B------:R-:W-:Y:S01]  /*3250*/  FMUL.FTZ R122, R96, R117 ;  /* 0x00000075607a7220 */ /* 0x000fe20000410000 */
[----:B------:R-:W-:Y:S02]  /*3260*/  HADD2.F32 R4, -RZ, R4.H0_H0 ;  /* 0x20000004ff047230 */ /* 0x000fe40000004100 */
[----:B------:R-:W-:Y:S01]  /*3270*/  FMUL.FTZ R119, R51, R116 ;  /* 0x0000007433777220 */ /* 0x000fe20000410000 */
[----:B------:R-:W-:Y:S02]  /*3280*/  HADD2.F32 R5, -RZ, R5.H0_H0 ;  /* 0x20000005ff057230 */ /* 0x000fe40000004100 */
[----:B------:R-:W-:-:S02]  /*3290*/  HADD2.F32 R97, -RZ, R97.H1_H1 ;  /* 0x30000061ff617230 */ /* 0x000fc40000004100 */
[C---:B------:R-:W-:Y:S01]  /*32a0*/  FMUL.FTZ R120, R4.reuse, R116 ;  /* 0x0000007404787220 */ /* 0x040fe20000410000 */
[----:B------:R-:W-:Y:S01]  /*32b0*/  F2FP.F16.E4M3.UNPACK_B R116, R123 ;  /* 0x0000007bff74723e */ /* 0x000fe200020006ff */
[C---:B------:R-:W-:Y:S01]  /*32c0*/  FMUL.FTZ R117, R5.reuse, R117 ;  /* 0x0000007505757220 */ /* 0x040fe20000410000 */
[----:B------:R-:W-:Y:S01]  /*32d0*/  FFMA.FTZ R4, R4, R114, -R119 ;  /* 0x0000007204047223 */ /* 0x000fe20000010877 */
[-C--:B------:R-:W-:Y:S01]  /*32e0*/  FFMA.FTZ R124, R5, R97.reuse, -R122 ;  /* 0x00000061057c7223 */ /* 0x080fe2000001087a */
[-C--:B------:R-:W-:Y:S01]  /*32f0*/  F2FP.F16.E4M3.UNPACK_B R5, R50.reuse.H1 ;  /* 0x00000032ff05723e */ /* 0x080fe200030006ff */
[----:B------:R-:W-:Y:S01]  /*3300*/  FFMA.FTZ R125, R96, R97, R117 ;  /* 0x00000061607d7223 */ /* 0x000fe20000010075 */
[----:B------:R-:W-:Y:S01]  /*3310*/  F2FP.F16.E4M3.UNPACK_B R50, R50 ;  /* 0x00000032ff32723e */ /* 0x000fe200020006ff */
[----:B------:R-:W-:Y:S01]  /*3320*/  FFMA.FTZ R123, R51, R114, R120 ;  /* 0x00000072337b7223 */ /* 0x000fe20000010078 */
[----:B------:R-:W-:Y:S01]  /*3330*/  F2FP.F16.E4M3.UNPACK_B R97, R121 ;  /* 0x00000079ff61723e */ /* 0x000fe200020006ff */
[----:B------:R-:W-:Y:S01]  /*3340*/  HADD2.F32 R117, -RZ, R116.H1_H1 ;  /* 0x30000074ff757230 */ /* 0x000fe20000004100 */
[----:B------:R-:W-:Y:S01]  /*3350*/  F2FP.SATFINITE.E4M3.F32.PACK_AB_MERGE_C R127, R125, R124, RZ ;  /* 0x0000007c7d7f723e */ /* 0x000fe200048070ff */
[----:B------:R-:W-:-:S02]  /*3360*/  HADD2.F32 R51, -RZ, R5.H0_H0 ;  /* 0x20000005ff337230 */ /* 0x000fc40000004100 */
[----:B------:R-:W-:Y:S02]  /*3370*/  HADD2.F32 R96, -RZ, R5.H1_H1 ;  /* 0x30000005ff607230 */ /* 0x000fe40000004100 */
[----:B------:R-:W-:Y:S02]  /*3380*/  HADD2.F32 R116, -RZ, R116.H0_H0 ;  /* 0x20000074ff747230 */ /* 0x000fe40000004100 */
[-C--:B------:R-:W-:Y:S01]  /*3390*/  FMUL.FTZ R119, R51, R117.reuse ;  /* 0x0000007533777220 */ /* 0x080fe20000410000 */
[--C-:B------:R-:W-:Y:S02]  /*33a0*/  HADD2.F32 R5, -RZ, R50.reuse.H0_H0 ;  /* 0x20000032ff057230 */ /* 0x100fe40000004100 */
[----:B------:R-:W-:Y:S01]  /*33b0*/  FMUL.FTZ R122, R96, R117 ;  /* 0x00000075607a7220 */ /* 0x000fe20000410000 */
[----:B------:R-:W-:Y:S02]  /*33c0*/  HADD2.F32 R114, -RZ, R97.H1_H1 ;  /* 0x30000061ff727230 */ /* 0x000fe40000004100 */
[----:B------:R-:W-:-:S02]  /*33d0*/  HADD2.F32 R50, -RZ, R50.H1_H1 ;  /* 0x30000032ff327230 */ /* 0x000fc40000004100 */
[----:B------:R-:W-:Y:S01]  /*33e0*/  FMUL.FTZ R117, R5, R116 ;  /* 0x0000007405757220 */ /* 0x000fe20000410000 */
[----:B------:R-:W-:Y:S02]  /*33f0*/  HADD2.F32 R97, -RZ, R97.H0_H0 ;  /* 0x20000061ff617230 */ /* 0x000fe40000004100 */
[-C--:B------:R-:W-:Y:S01]  /*3400*/  FFMA.FTZ R122, R51, R114.reuse, -R122 ;  /* 0x00000072337a7223 */ /* 0x080fe2000001087a */
[----:B------:R-:W-:Y:S01]  /*3410*/  FFMA.FTZ R119, R96, R114, R119 ;  /* 0x0000007260777223 */ /* 0x000fe20000010077 */
[C---:B------:R-:W-:Y:S01]  /*3420*/  FMUL.FTZ R120, R50.reuse, R116 ;  /* 0x0000007432787220 */ /* 0x040fe20000410000 */
[----:B------:R-:W-:Y:S01]  /*3430*/  F2FP.F16.E4M3.UNPACK_B R116, R118.H1 ;  /* 0x00000076ff74723e */ /* 0x000fe200030006ff */
[----:B------:R-:W-:Y:S01]  /*3440*/  FFMA.FTZ R121, R50, R97, R117 ;  /* 0x0000006132797223 */ /* 0x000fe20000010075 */
[----:B------:R-:W-:Y:S01]  /*3450*/  F2FP.F16.E4M3.UNPACK_B R50, R7.H1 ;  /* 0x00000007ff32723e */ /* 0x000fe200030006ff */
[----:B------:R-:W-:Y:S01]  /*3460*/  FFMA.FTZ R120, R5, R97, -R120 ;  /* 0x0000006105787223 */ /* 0x000fe20000010878 */
[----:B------:R-:W-:Y:S01]  /*3470*/  F2FP.SATFINITE.E4M3.F32.PACK_AB_MERGE_C R126, R119, R122, RZ ;  /* 0x0000007a777e723e */ /* 0x000fe200048070ff */
[----:B------:R-:W-:Y:S01]  /*3480*/  HADD2.F32 R119, -RZ, R116.H1_H1 ;  /* 0x30000074ff777230 */ /* 0x000fe20000004100 */
[-C--:B------:R-:W-:Y:S01]  /*3490*/  F2FP.F16.E4M3.UNPACK_B R97, R115.reuse.H1 ;  /* 0x00000073ff61723e */ /* 0x080fe200030006ff */
[--C-:B------:R-:W-:Y:S01]  /*34a0*/  HADD2.F32 R96, -RZ, R50.reuse.H1_H1 ;  /* 0x30000032ff607230 */ /* 0x100fe20000004100 */
[----:B------:R-:W-:Y:S01]  /*34b0*/  F2FP.F16.E4M3.UNPACK_B R5, R6.H1 ;  /* 0x00000006ff05723e */ /* 0x000fe200030006ff */
[----:B------:R-:W-:Y:S01]  /*34c0*/  HADD2.F32 R51, -RZ, R50.H0_H0 ;  /* 0x20000032ff337230 */ /* 0x000fe20000004100 */
        /* <DEDUP_REMOVED lines=39> */
.L_x_1490:
[----:B------:R-:W-:Y:S05]  /*3740*/  BSYNC B2 ;  /* 0x0000000000027941 */ /* 0x000fea0003800000 */
.L_x_1489:
[----:B--2---:R1:W-:Y:S02]  /*3750*/  STG.E.128 desc[UR40][R8.64], R4 ;  /* 0x0000000408007986 */ /* 0x0043e4000c101d28 */
.L_x_1488:
[----:B------:R-:W-:Y:S05]  /*3760*/  BSYNC B1 ;  /* 0x0000000000017941 */ /* 0x000fea0003800000 */
.L_x_1487:
[----:B------:R-:W-:Y:S01]  /*3770*/  ISETP.NE.AND P4, PT, R63, RZ, PT ;  /* 0x000000ff3f00720c */ /* 0x000fe20003f85270 */
[----:B------:R-:W-:-:S12]  /*3780*/  BSSY B1, `(.L_x_1491) ;  /* 0x0000071000017945 */ /* 0x000fd80003800000 */
[----:B------:R-:W-:Y:S05]  /*3790*/  @!P4 BRA `(.L_x_1492) ;  /* 0x0000000400bcc947 */ /* 0x000fea0003800000 */
[----:B-1----:R1:W2:Y:S01]  /*37a0*/  LDS.128 R4, [R105+0x1e400] ;  /* 0x01e4000069047984 */ /* 0x0022a20000000c00 */
[----:B------:R-:W-:Y:S01]  /*37b0*/  ISETP.GE.AND P4, PT, R216, R109, PT ;  /* 0x0000006dd800720c */ /* 0x000fe20003f86270 */
[----:B------:R-:W-:-:S12]  /*37c0*/  BSSY B2, `(.L_x_1493) ;  /* 0x000006b000027945 */ /* 0x000fd80003800000 */
[----:B-1----:R-:W-:Y:S05]  /*37d0*/  @P4 BRA `(.L_x_1494) ;  /* 0x0000000400a44947 */ /* 0x002fea0003800000 */
[----:B------:R-:W-:Y:S01]  /*37e0*/  SHF.R.U32.HI R114, RZ, 0x8, R43 ;  /* 0x00000008ff727819 */ /* 0x000fe2000001162b */
[----:B--2---:R-:W-:Y:S01]  /*37f0*/  IMAD.MOV.U32 R48, RZ, RZ, R7 ;  /* 0x000000ffff307224 */ /* 0x004fe200078e0007 */
[--C-:B------:R-:W-:Y:S02]  /*3800*/  SHF.R.U32.HI R51, RZ, 0x8, R49.reuse ;  /* 0x00000008ff337819 */ /* 0x100fe40000011631 */
[----:B------:R-:W-:Y:S01]  /*3810*/  LOP3.LUT R50, R49, 0xff0000ff, RZ, 0xc0, !PT ;  /* 0xff0000ff31327812 */ /* 0x000fe200078ec0ff */
[----:B------:R-:W-:Y:S01]  /*3820*/  IMAD.SHL.U32 R7, R114, 0x100, RZ ;  /* 0x0000010072077824 */ /* 0x000fe200078e00ff */
[----:B------:R-:W-:Y:S01]  /*3830*/  SHF.R.U32.HI R96, RZ, 0x10, R49 ;  /* 0x00000010ff607819 */ /* 0x000fe20000011631 */
[----:B------:R-:W-:Y:S01]  /*3840*/  IMAD.SHL.U32 R49, R51, 0x100, RZ ;  /* 0x0000010033317824 */ /* 0x000fe200078e00ff */
[----:B------:R-:W-:Y:S02]  /*3850*/  LOP3.LUT R42, R43, 0xff0000ff, RZ, 0xc0, !PT ;  /* 0xff0000ff2b2a7812 */ /* 0x000fe400078ec0ff */
[----:B------:R-:W-:Y:S01]  /*3860*/  SHF.R.U32.HI R97, RZ, 0x10, R43 ;  /* 0x00000010ff617819 */ /* 0x000fe2000001162b */
[----:B------:R-:W-:Y:S01]  /*3870*/  IMAD.U32 R96, R96, 0x10000, RZ ;  /* 0x0001000060607824 */ /* 0x000fe200078e00ff */
[----:B------:R-:W-:Y:S01]  /*3880*/  LOP3.LUT R7, R42, 0xff00, R7, 0xf8, !PT ;  /* 0x0000ff002a077812 */ /* 0x000fe200078ef807 */
[----:B------:R-:W-:Y:S01]  /*3890*/  IMAD.MOV.U32 R43, RZ, RZ, R6 ;  /* 0x000000ffff2b7224 */ /* 0x000fe200078e0006 */
[----:B------:R-:W-:Y:S01]  /*38a0*/  LOP3.LUT R49, R50, 0xff00, R49, 0xf8, !PT ;  /* 0x0000ff0032317812 */ /* 0x000fe200078ef831 */
[----:B------:R-:W-:Y:S01]  /*38b0*/  IMAD.U32 R42, R97, 0x10000, RZ ;  /* 0x00010000612a7824 */ /* 0x000fe200078e00ff */
[----:B------:R-:W-:-:S02]  /*38c0*/  F2FP.F16.E4M3.UNPACK_B R50, R113.H1 ;  /* 0x00000071ff32723e */ /* 0x000fc400030006ff */
        /* <DEDUP_REMOVED lines=35> */
[-C--:B------:R-:W-:Y:S01]  /*3b00*/  FMUL.FTZ R49, R5, R113.reuse ;  /* 0x0000007105317220 */ /* 0x080fe20000410000 */
[----:B------:R-:W-:Y:S02]  /*3b10*/  HADD2.F32 R112, -RZ, R112.H0_H0 ;  /* 0x20000070ff707230 */ /* 0x000fe40000004100 */
[----:B------:R-:W-:Y:S01]  /*3b20*/  FMUL.FTZ R50, R4, R113 ;  /* 0x0000007104327220 */ /* 0x000fe20000410000 */
[-C--:B------:R-:W-:Y:S01]  /*3b30*/  FFMA.FTZ R97, R6, R42.reuse, -R97 ;  /* 0x0000002a06617223 */ /* 0x080fe20000010861 */
[----:B------:R-:W-:Y:S02]  /*3b40*/  FFMA.FTZ R96, R7, R42, R96 ;  /* 0x0000002a07607223 */ /* 0x000fe40000010060 */
        /* <DEDUP_REMOVED lines=50> */
.L_x_1494:
[----:B------:R-:W-:Y:S05]  /*3e70*/  BSYNC B2 ;  /* 0x0000000000027941 */ /* 0x000fea0003800000 */
.L_x_1493:
[----:B--2---:R2:W-:Y:S02]  /*3e80*/  STG.E.128 desc[UR40][R8.64+0x20], R4 ;  /* 0x0000200408007986 */ /* 0x0045e4000c101d28 */
.L_x_1492:
[----:B------:R-:W-:Y:S05]  /*3e90*/  BSYNC B1 ;  /* 0x0000000000017941 */ /* 0x000fea0003800000 */
.L_x_1491:
[----:B------:R-:W-:Y:S01]  /*3ea0*/  ISETP.NE.AND P4, PT, R62, RZ, PT ;  /* 0x000000ff3e00720c */ /* 0x000fe20003f85270 */
[----:B------:R-:W-:-:S12]  /*3eb0*/  BSSY B1, `(.L_x_1495) ;  /* 0x0000071000017945 */ /* 0x000fd80003800000 */
[----:B------:R-:W-:Y:S05]  /*3ec0*/  @!P4 BRA `(.L_x_1496) ;  /* 0x0000000400bcc947 */ /* 0x000fea0003800000 */
[----:B-12---:R1:W2:Y:S01]  /*3ed0*/  LDS.128 R4, [R106+0x20400] ;  /* 0x020400006a047984 */ /* 0x0062a20000000c00 */
[----:B------:R-:W-:Y:S01]  /*3ee0*/  ISETP.GE.AND P4, PT, R215, R109, PT ;  /* 0x0000006dd700720c */ /* 0x000fe20003f86270 */
[----:B------:R-:W-:-:S12]  /*3ef0*/  BSSY B2, `(.L_x_1497) ;  /* 0x000006b000027945 */ /* 0x000fd80003800000 */
[----:B-1----:R-:W-:Y:S05]  /*3f00*/  @P4 BRA `(.L_x_1498) ;  /* 0x0000000400a44947 */ /* 0x002fea0003800000 */
[----:B------:R-:W-:Y:S01]  /*3f10*/  SHF.R.U32.HI R38, RZ, 0x8, R41 ;  /* 0x00000008ff267819 */ /* 0x000fe20000011629 */
[----:B--2---:R-:W-:Y:S01]  /*3f20*/  IMAD.MOV.U32 R40, RZ, RZ, R7 ;  /* 0x000000ffff287224 */ /* 0x004fe200078e0007 */
[--C-:B------:R-:W-:Y:S02]  /*3f30*/  SHF.R.U32.HI R48, RZ, 0x8, R39.reuse ;  /* 0x00000008ff307819 */ /* 0x100fe40000011627 */
[----:B------:R-:W-:Y:S01]  /*3f40*/  SHF.R.U32.HI R50, RZ, 0x10, R39 ;  /* 0x00000010ff327819 */ /* 0x000fe20000011627 */
[----:B------:R-:W-:Y:S01]  /*3f50*/  IMAD.SHL.U32 R7, R38, 0x100, RZ ;  /* 0x0000010026077824 */ /* 0x000fe200078e00ff */
[----:B------:R-:W-:Y:S01]  /*3f60*/  LOP3.LUT R43, R39, 0xff0000ff, RZ, 0xc0, !PT ;  /* 0xff0000ff272b7812 */ /* 0x000fe200078ec0ff */
[----:B------:R-:W-:Y:S01]  /*3f70*/  IMAD.MOV.U32 R39, RZ, RZ, R6 ;  /* 0x000000ffff277224 */ /* 0x000fe200078e0006 */
[----:B------:R-:W-:Y:S01]  /*3f80*/  SHF.R.U32.HI R49, RZ, 0x10, R41 ;  /* 0x00000010ff317819 */ /* 0x000fe20000011629 */
[----:B------:R-:W-:Y:S01]  /*3f90*/  IMAD.SHL.U32 R6, R48, 0x100, RZ ;  /* 0x0000010030067824 */ /* 0x000fe200078e00ff */
[----:B------:R-:W-:-:S03]  /*3fa0*/  LOP3.LUT R42, R41, 0xff0000ff, RZ, 0xc0, !PT ;  /* 0xff0000ff292a7812 */ /* 0x000fc600078ec0ff */
[----:B------:R-:W-:Y:S01]  /*3fb0*/  IMAD.U32 R41, R49, 0x10000, RZ ;  /* 0x0001000031297824 */ /* 0x000fe200078e00ff */
[----:B------:R-:W-:Y:S01]  /*3fc0*/  LOP3.LUT R48, R42, 0xff00, R7, 0xf8, !PT ;  /* 0x0000ff002a307812 */ /* 0x000fe200078ef807 */
[----:B------:R-:W-:Y:S01]  /*3fd0*/  IMAD.U32 R7, R50, 0x10000, RZ ;  /* 0x0001000032077824 */ /* 0x000fe200078e00ff */
[----:B------:R-:W-:Y:S02]  /*3fe0*/  LOP3.LUT R38, R43, 0xff00, R6, 0xf8, !PT ;  /* 0x0000ff002b267812 */ /* 0x000fe400078ef806 */
        /* <DEDUP_REMOVED lines=91> */
.L_x_1498:
[----:B------:R-:W-:Y:S05]  /*45a0*/  BSYNC B2 ;  /* 0x0000000000027941 */ /* 0x000fea0003800000 */
.L_x_1497:
[----:B--2---:R3:W-:Y:S02]  /*45b0*/  STG.E.128 desc[UR40][R8.64+0x40], R4 ;  /* 0x0000400408007986 */ /* 0x0047e4000c101d28 */
.L_x_1496:
[----:B------:R-:W-:Y:S05]  /*45c0*/  BSYNC B1 ;  /* 0x0000000000017941 */ /* 0x000fea0003800000 */
.L_x_1495:
[----:B------:R-:W-:Y:S01]  /*45d0*/  ISETP.NE.AND P4, PT, R29, RZ, PT ;  /* 0x000000ff1d00720c */ /* 0x000fe20003f85270 */
[----:B------:R-:W-:-:S12]  /*45e0*/  BSSY B1, `(.L_x_1499) ;  /* 0x0000071000017945 */ /* 0x000fd80003800000 */
[----:B------:R-:W-:Y:S05]  /*45f0*/  @!P4 BRA `(.L_x_1500) ;  /* 0x0000000400bcc947 */ /* 0x000fea0003800000 */
[----:B-123--:R1:W2:Y:S01]  /*4600*/  LDS.128 R4, [R105+0x20400] ;  /* 0x0204000069047984 */ /* 0x00e2a20000000c00 */
        /* <DEDUP_REMOVED lines=108> */
.L_x_1502:
[----:B------:R-:W-:Y:S05]  /*4cd0*/  BSYNC B2 ;  /* 0x0000000000027941 */ /* 0x000fea0003800000 */
.L_x_1501:
[----:B--2---:R4:W-:Y:S02]  /*4ce0*/  STG.E.128 desc[UR40][R8.64+0x60], R4 ;  /* 0x0000600408007986 */ /* 0x0049e4000c101d28 */
.L_x_1500:
[----:B------:R-:W-:Y:S05]  /*4cf0*/  BSYNC B1 ;  /* 0x0000000000017941 */ /* 0x000fea0003800000 */
.L_x_1499:
[----:B------:R-:W-:Y:S01]  /*4d00*/  ISETP.NE.AND P4, PT, R3, RZ, PT ;  /* 0x000000ff0300720c */ /* 0x000fe20003f85270 */
[----:B------:R-:W-:-:S12]  /*4d10*/  BSSY B1, `(.L_x_1503) ;  /* 0x0000071000017945 */ /* 0x000fd80003800000 */
[----:B------:R-:W-:Y:S05]  /*4d20*/  @!P4 BRA `(.L_x_1504) ;  /* 0x0000000400bcc947 */ /* 0x000fea0003800000 */
[----:B-1234-:R1:W2:Y:S01]  /*4d30*/  LDS.128 R4, [R106+0x22400] ;  /* 0x022400006a047984 */ /* 0x01e2a20000000c00 */
        /* <DEDUP_REMOVED lines=108> */
.L_x_1506:
[----:B------:R-:W-:Y:S05]  /*5400*/  BSYNC B2 ;  /* 0x0000000000027941 */ /* 0x000fea0003800000 */
.L_x_1505:
[----:B--2---:R1:W-:Y:S02]  /*5410*/  STG.E.128 desc[UR40][R8.64+0x80], R4 ;  /* 0x0000800408007986 */ /* 0x0043e4000c101d28 */
.L_x_1504:
[----:B------:R-:W-:Y:S05]  /*5420*/  BSYNC B1 ;  /* 0x0000000000017941 */ /* 0x000fea0003800000 */
.L_x_1503:
[----:B------:R-:W-:-:S13]  /*5430*/  ISETP.NE.AND P4, PT, R0, RZ, PT ;  /* 0x000000ff0000720c */ /* 0x000fda0003f85270 */
        /* <DEDUP_REMOVED lines=110> */
.L_x_1508:
[----:B------:R-:W-:Y:S05]  /*5b20*/  BSYNC B1 ;  /* 0x0000000000017941 */ /* 0x000fea0003800000 */
.L_x_1507:
[----:B--2---:R1:W-:Y:S01]  /*5b30*/  STG.E.128 desc[UR40][R8.64+0xa0], R4 ;  /* 0x0000a00408007986 */ /* 0x0043e2000c101d28 */
[----:B------:R-:W-:Y:S05]  /*5b40*/  BRA `(.L_x_1486) ;  /* 0x00000034002c7947 */ /* 0x000fea0003800000 */
.L_x_1480:
        /* <DEDUP_REMOVED lines=42> */
.L_x_1510:
[----:B------:R-:W-:Y:S05]  /*5df0*/  BSYNC B1 ;  /* 0x0000000000017941 */ /* 0x000fea0003800000 */
.L_x_1509:
[----:B------:R-:W-:Y:S01]  /*5e00*/  UISETP.NE.AND UP0, UPT, UR42, 0x3, UPT ;  /* 0x000000032a00788c */ /* 0x000fe2000bf05270 */
[----:B-----5:R-:W-:Y:S02]  /*5e10*/  IMAD.MOV.U32 R110, RZ, RZ, R6 ;  /* 0x000000ffff6e7224 */ /* 0x020fe400078e0006 */
        /* <DEDUP_REMOVED lines=14> */
.L_x_1511:
[----:B------:R-:W-:Y:S01]  /*5f00*/  IMAD R103, R17, 0x8, R16 ;  /* 0x0000000811677824 */ /* 0x000fe200078e0210 */
[----:B------:R-:W-:Y:S01]  /*5f10*/  SHF.L.U32 R108, R206, 0x1f, RZ ;  /* 0x0000001fce6c7819 */ /* 0x000fe200000006ff */
[----:B------:R-:W-:Y:S03]  /*5f20*/  BSSY B1, `(.L_x_1512) ;  /* 0x0000003000017945 */ /* 0x000fe60003800000 */
[----:B------:R-:W1:Y:S02]  /*5f30*/  SYNCS.PHASECHK.TRANS64.TRYWAIT P5, [R103+URZ+0x2a890], R108 ;  /* 0x02a8906c670075a7 */ /* 0x000e6400080a017f */
[----:B-1----:R-:W-:Y:S05]  /*5f40*/  @!P5 BRA `(.L_x_1513) ;  /* 0x0000024400e8d947 */ /* 0x002fea0003800000 */
.L_x_1838:
[----:B------:R-:W-:Y:S05]  /*5f50*/  BSYNC B1 ;  /* 0x0000000000017941 */ /* 0x000fea0003800000 */
.L_x_1512:
[----:B------:R-:W-:Y:S05]  /*5f60*/  @P4 BRA `(.L_x_1486) ;  /* 0x0000003000244947 */ /* 0x000fea0003800000 */
[----:B------:R-:W2:Y:S01]  /*5f70*/  LDC R115, c[0x0][0x2f4] ;  /* 0x0000bd00ff737b82 */ /* 0x000ea20000000800 */
[----:B------:R-:W-:Y:S01]  /*5f80*/  ISETP.NE.AND P4, PT, R64, RZ, PT ;  /* 0x000000ff4000720c */ /* 0x000fe20003f85270 */
[----:B------:R-:W-:Y:S01]  /*5f90*/  ULDC.64 UR4, c[0x0][0x300] ;  /* 0x0000c00000047ab9 */ /* 0x000fe20000000a00 */
[----:B0-----:R-:W-:Y:S01]  /*5fa0*/  SHF.R.S32.HI R44, RZ, 0x1f, R200 ;  /* 0x0000001fff2c7819 */ /* 0x001fe200000114c8 */
[----:B------:R-:W-:Y:S01]  /*5fb0*/  IMAD.MOV.U32 R98, RZ, RZ, R48 ;  /* 0x000000ffff627224 */ /* 0x000fe200078e0030 */
[----:B------:R-:W-:Y:S03]  /*5fc0*/  BSSY B1, `(.L_x_1514) ;  /* 0x00000f6000017945 */ /* 0x000fe60003800000 */
[----:B------:R-:W-:Y:S02]  /*5fd0*/  IMAD R45, R44, UR4, RZ ;  /* 0x000000042c2d7c24 */ /* 0x000fe4000f8e02ff */
[----:B------:R-:W-:-:S04]  /*5fe0*/  IMAD.WIDE.U32 R98, R200, UR4, R98 ;  /* 0x00000004c8627c25 */ /* 0x000fc8000f8e0062 */
[----:B------:R-:W-:-:S04]  /*5ff0*/  IMAD R45, R200, UR5, R45 ;  /* 0x00000005c82d7c24 */ /* 0x000fc8000f8e022d */
[----:B------:R-:W-:Y:S02]  /*6000*/  IMAD.IADD R114, R45, 0x1, R99 ;  /* 0x000000012d727824 */ /* 0x000fe400078e0263 */
[----:B--2---:R-:W-:Y:S01]  /*6010*/  IMAD.IADD R117, R115, 0x1, -R76 ;  /* 0x0000000173757824 */ /* 0x004fe200078e0a4c */
[----:B------:R-:W-:Y:S06]  /*6020*/  @!P4 BRA `(.L_x_1515) ;  /* 0x0000000c00bcc947 */ /* 0x000fec0003800000 */
[----:B------:R-:W-:Y:S01]  /*6030*/  SEL R44, R76, R117, !P0 ;  /* 0x000000754c2c7207 */ /* 0x000fe20004000000 */
[----:B------:R-:W-:Y:S01]  /*6040*/  BSSY B2, `(.L_x_1516) ;  /* 0x00000e3000027945 */ /* 0x000fe20003800000 */
[----:B------:R-:W-:Y:S02]  /*6050*/  IADD3 R121, P4, P5, R60, R98, R71 ;  /* 0x000000623c797210 */ /* 0x000fe40007d9e047 */
[----:B------:R-:W-:Y:S02]  /*6060*/  SHF.R.S32.HI R45, RZ, 0x1f, R44 ;  /* 0x0000001fff2d7819 */ /* 0x000fe4000001142c */
[----:B------:R-:W-:Y:S02]  /*6070*/  IADD3.X R122, R101, R114, R68, P4, P5 ;  /* 0x00000072657a7210 */ /* 0x000fe400027ea444 */
[----:B------:R-:W-:Y:S02]  /*6080*/  LEA.HI R45, R45, R44, RZ, 0x5 ;  /* 0x0000002c2d2d7211 */ /* 0x000fe400078f28ff */
[----:B------:R-:W-:-:S02]  /*6090*/  ISETP.GE.AND P4, PT, R22, R109, PT ;  /* 0x0000006d1600720c */ /* 0x000fc40003f86270 */
[----:B------:R-:W-:-:S04]  /*60a0*/  SHF.R.S32.HI R44, RZ, 0x5, R45 ;  /* 0x00000005ff2c7819 */ /* 0x000fc8000001142d */
[----:B------:R-:W-:-:S04]  /*60b0*/  LEA.HI.SX32 R44, R91, R44, 0x1c ;  /* 0x0000002c5b2c7211 */ /* 0x000fc800078fe2ff */
[----:B------:R-:W-:Y:S01]  /*60c0*/  SHF.R.S32.HI R45, RZ, 0x1f, R44 ;  /* 0x0000001fff2d7819 */ /* 0x000fe2000001142c */
[----:B------:R-:W-:-:S03]  /*60d0*/  IMAD.SHL.U32 R123, R44, 0x10, RZ ;  /* 0x000000102c7b7824 */ /* 0x000fc600078e00ff */
[----:B------:R-:W-:Y:S02]  /*60e0*/  LEA.HI R45, R45, R44, RZ, 0x2 ;  /* 0x0000002c2d2d7211 */ /* 0x000fe400078f10ff */
[----:B------:R-:W-:-:S03]  /*60f0*/  LOP3.LUT R44, R212, 0x30, R123, 0xf8, !PT ;  /* 0x00000030d42c7812 */ /* 0x000fc600078ef87b */
[----:B------:R-:W-:Y:S01]  /*6100*/  IMAD.SHL.U32 R45, R45, 0x800, RZ ;  /* 0x000008002d2d7824 */ /* 0x000fe200078e00ff */
[----:B------:R-:W-:-:S04]  /*6110*/  LOP3.LUT R44, R44, R213, RZ, 0x3c, !PT ;  /* 0x000000d52c2c7212 */ /* 0x000fc800078e3cff */
[----:B------:R-:W-:-:S04]  /*6120*/  LOP3.LUT R45, R45, 0xffffe000, RZ, 0xc0, !PT ;  /* 0xffffe0002d2d7812 */ /* 0x000fc800078ec0ff */
[----:B------:R-:W-:Y:S01]  /*6130*/  IADD3 R44, R44, R45, R214 ;  /* 0x0000002d2c2c7210 */ /* 0x000fe20007ffe0d6 */
[----:B------:R-:W-:-:S04]  /*6140*/  IMAD R45, R17, 0x6000, R87 ;  /* 0x00006000112d7824 */ /* 0x000fc800078e0257 */
[----:B------:R-:W-:Y:S02]  /*6150*/  IMAD R47, R17, 0x6000, R44 ;  /* 0x00006000112f7824 */ /* 0x000fe400078e022c */
[C---:B------:R-:W-:Y:S02]  /*6160*/  IMAD.IADD R45, R16.reuse, 0x1, R45 ;  /* 0x00000001102d7824 */ /* 0x040fe400078e022d */
[----:B------:R-:W-:-:S04]  /*6170*/  IMAD.IADD R48, R16, 0x1, R47 ;  /* 0x0000000110307824 */ /* 0x000fc800078e022f */
[----:B------:R-:W0:Y:S04]  /*6180*/  LDS.128 R44, [R45+0x1e400] ;  /* 0x01e400002d2c7984 */ /* 0x000e280000000c00 */
[----:B------:R-:W2:Y:S01]  /*6190*/  LDS.128 R48, [R48+0x1e400] ;  /* 0x01e4000030307984 */ /* 0x000ea20000000c00 */
[----:B------:R-:W-:Y:S05]  /*61a0*/  @P4 BRA `(.L_x_1517) ;  /* 0x0000000c00304947 */ /* 0x000fea0003800000 */
[--C-:B------:R-:W-:Y:S02]  /*61b0*/  SHF.R.U32.HI R12, RZ, 0x8, R13.reuse ;  /* 0x00000008ff0c7819 */ /* 0x100fe4000001160d */
[----:B------:R-:W-:Y:S02]  /*61c0*/  SHF.R.U32.HI R130, RZ, 0x10, R13 ;  /* 0x00000010ff827819 */ /* 0x000fe4000001160d */
[----:B------:R-:W-:Y:S01]  /*61d0*/  LOP3.LUT R13, R13, 0xff0000ff, RZ, 0xc0, !PT ;  /* 0xff0000ff0d0d7812 */ /* 0x000fe200078ec0ff */
[----:B------:R-:W-:Y:S01]  /*61e0*/  IMAD.SHL.U32 R12, R12, 0x100, RZ ;  /* 0x000001000c0c7824 */ /* 0x000fe200078e00ff */
[----:B------:R-:W-:Y:S02]  /*61f0*/  SHF.R.U32.HI R14, RZ, 0x8, R15 ;  /* 0x00000008ff0e7819 */ /* 0x000fe4000001160f */
[----:B------:R-:W-:Y:S02]  /*6200*/  SHF.R.U32.HI R42, RZ, 0x8, R43 ;  /* 0x00000008ff2a7819 */ /* 0x000fe4000001162b */
[----:B------:R-:W-:Y:S01]  /*6210*/  LOP3.LUT R13, R13, 0xff00, R12, 0xf8, !PT ;  /* 0x0000ff000d0d7812 */ /* 0x000fe200078ef80c */
[----:B------:R-:W-:Y:S01]  /*6220*/  IMAD.SHL.U32 R12, R14, 0x100, RZ ;  /* 0x000001000e0c7824 */ /* 0x000fe200078e00ff */
[----:B------:R-:W-:Y:S01]  /*6230*/  SHF.R.U32.HI R128, RZ, 0x10, R15 ;  /* 0x00000010ff807819 */ /* 0x000fe2000001160f */
[----:B------:R-:W-:Y:S01]  /*6240*/  IMAD.SHL.U32 R42, R42, 0x100, RZ ;  /* 0x000001002a2a7824 */ /* 0x000fe200078e00ff */
[----:B------:R-:W-:Y:S01]  /*6250*/  LOP3.LUT R15, R15, 0xff0000ff, RZ, 0xc0, !PT ;  /* 0xff0000ff0f0f7812 */ /* 0x000fe200078ec0ff */
[----:B------:R-:W-:Y:S01]  /*6260*/  IMAD.U32 R14, R130, 0x10000, RZ ;  /* 0x00010000820e7824 */ /* 0x000fe200078e00ff */
[----:B------:R-:W-:-:S02]  /*6270*/  SHF.R.U32.HI R40, RZ, 0x8, R41 ;  /* 0x00000008ff287819 */ /* 0x000fc40000011629 */
[----:B------:R-:W-:Y:S02]  /*6280*/  SHF.R.U32.HI R131, RZ, 0x10, R43 ;  /* 0x00000010ff837819 */ /* 0x000fe4000001162b */
[----:B------:R-:W-:Y:S01]  /*6290*/  LOP3.LUT R43, R43, 0xff0000ff, RZ, 0xc0, !PT ;  /* 0xff0000ff2b2b7812 */ /* 0x000fe200078ec0ff */
[----:B------:R-:W-:Y:S01]  /*62a0*/  IMAD.SHL.U32 R40, R40, 0x100, RZ ;  /* 0x0000010028287824 */ /* 0x000fe200078e00ff */
[----:B------:R-:W-:Y:S01]  /*62b0*/  LOP3.LUT R15, R15, 0xff00, R12, 0xf8, !PT ;  /* 0x0000ff000f0f7812 */ /* 0x000fe200078ef80c */
[----:B------:R-:W-:Y:S01]  /*62c0*/  IMAD.U32 R12, R128, 0x10000, RZ ;  /* 0x00010000800c7824 */ /* 0x000fe200078e00ff */
[----:B------:R-:W-:Y:S01]  /*62d0*/  SHF.R.U32.HI R129, RZ, 0x10, R41 ;  /* 0x00000010ff817819 */ /* 0x000fe20000011629 */
[----:B------:R-:W-:Y:S01]  /*62e0*/  IMAD.U32 R131, R131, 0x10000, RZ ;  /* 0x0001000083837824 */ /* 0x000fe200078e00ff */
[----:B------:R-:W-:Y:S02]  /*62f0*/  LOP3.LUT R134, R43, 0xff00, R42, 0xf8, !PT ;  /* 0x0000ff002b867812 */ /* 0x000fe400078ef82a */
[----:B------:R-:W-:-:S02]  /*6300*/  LOP3.LUT R41, R41, 0xff0000ff, RZ, 0xc0, !PT ;  /* 0xff0000ff29297812 */ /* 0x000fc400078ec0ff */
[----:B------:R-:W-:Y:S02]  /*6310*/  F2FP.F16.E4M3.UNPACK_B R130, R127.H1 ;  /* 0x0000007fff82723e */ /* 0x000fe400030006ff */
[----:B--2---:R-:W-:Y:S02]  /*6320*/  F2FP.F16.E4M3.UNPACK_B R128, R48.H1 ;  /* 0x00000030ff80723e */ /* 0x004fe400030006ff */
[----:B0-----:R-:W-:Y:S02]  /*6330*/  F2FP.F16.E4M3.UNPACK_B R42, R44.H1 ;  /* 0x0000002cff2a723e */ /* 0x001fe400030006ff */
[----:B------:R-:W-:Y:S01]  /*6340*/  LOP3.LUT R132, R41, 0xff00, R40, 0xf8, !PT ;  /* 0x0000ff0029847812 */ /* 0x000fe200078ef828 */
[----:B------:R-:W-:Y:S01]  /*6350*/  HADD2.F32 R41, -RZ, R128.H0_H0 ;  /* 0x20000080ff297230 */ /* 0x000fe20000004100 */
[----:B------:R-:W-:Y:S01]  /*6360*/  LOP3.LUT R14, R13, 0xff0000, R14, 0xf8, !PT ;  /* 0x00ff00000d0e7812 */ /* 0x000fe200078ef80e */
[----:B------:R-:W-:Y:S01]  /*6370*/  HADD2.F32 R13, -RZ, R130.H0_H0 ;  /* 0x20000082ff0d7230 */ /* 0x000fe20000004100 */
[----:B------:R-:W-:Y:S01]  /*6380*/  F2FP.F16.E4M3.UNPACK_B R43, R126.H1 ;  /* 0x0000007eff2b723e */ /* 0x000fe200030006ff */
[----:B------:R-:W-:Y:S01]  /*6390*/  HADD2.F32 R40, -RZ, R42.H0_H0 ;  /* 0x2000002aff287230 */ /* 0x000fe20000004100 */
[----:B------:R-:W-:Y:S01]  /*63a0*/  LOP3.LUT R12, R15, 0xff0000, R12, 0xf8, !PT ;  /* 0x00ff00000f0c7812 */ /* 0x000fe200078ef80c */
[----:B------:R-:W-:-:S02]  /*63b0*/  IMAD.U32 R15, R129, 0x10000, RZ ;  /* 0x00010000810f7824 */ /* 0x000fc400078e00ff */
[CC--:B------:R-:W-:Y:S01]  /*63c0*/  FMUL.FTZ R133, R41.reuse, R13.reuse ;  /* 0x0000000d29857220 */ /* 0x0c0fe20000410000 */
[--C-:B------:R-:W-:Y:S02]  /*63d0*/  HADD2.F32 R129, -RZ, R43.reuse.H0_H0 ;  /* 0x2000002bff817230 */ /* 0x100fe40000004100 */
[----:B------:R-:W-:Y:S01]  /*63e0*/  FMUL.FTZ R136, R40, R13 ;  /* 0x0000000d28887220 */ /* 0x000fe20000410000 */
        /* <DEDUP_REMOVED lines=11> */
[----:B------:R-:W-:Y:S01]  /*64a0*/  FMUL.FTZ R134, R128, R132 ;  /* 0x0000008480867220 */ /* 0x000fe20000410000 */
[----:B------:R-:W-:Y:S01]  /*64b0*/  F2FP.F16.E4M3.UNPACK_B R127, R126 ;  /* 0x0000007eff7f723e */ /* 0x000fe200020006ff */
[----:B------:R-:W-:Y:S02]  /*64c0*/  HADD2.F32 R131, -RZ, R130.H0_H0 ;  /* 0x20000082ff837230 */ /* 0x000fe40000004100 */
[C---:B------:R-:W-:Y:S01]  /*64d0*/  FMUL.FTZ R133, R43.reuse, R132 ;  /* 0x000000842b857220 */ /* 0x040fe20000410000 */
[----:B------:R-:W-:Y:S02]  /*64e0*/  HADD2.F32 R126, -RZ, R48.H0_H0 ;  /* 0x20000030ff7e7230 */ /* 0x000fe40000004100 */
[----:B------:R-:W-:Y:S01]  /*64f0*/  FFMA.FTZ R139, R43, R129, -R134 ;  /* 0x000000812b8b7223 */ /* 0x000fe20000010886 */
[----:B------:R-:W-:-:S02]  /*6500*/  HADD2.F32 R42, -RZ, R44.H0_H0 ;  /* 0x2000002cff2a7230 */ /* 0x000fc40000004100 */
[----:B------:R-:W-:Y:S01]  /*6510*/  FFMA.FTZ R134, R128, R129, R133 ;  /* 0x0000008180867223 */ /* 0x000fe20000010085 */
        /* <DEDUP_REMOVED lines=22> */
[-C--:B------:R-:W-:Y:S01]  /*6680*/  FMUL.FTZ R136, R44, R129.reuse ;  /* 0x000000812c887220 */ /* 0x080fe20000410000 */
[----:B------:R-:W-:Y:S01]  /*6690*/  HADD2.F32 R48, -RZ, R128.H0_H0 ;  /* 0x20000080ff307230 */ /* 0x000fe20000004100 */
[----:B------:R-:W-:Y:S01]  /*66a0*/  F2FP.F16.E4M3.UNPACK_B R50, R50 ;  /* 0x00000032ff32723e */ /* 0x000fe200020006ff */
[----:B------:R-:W-:Y:S02]  /*66b0*/  HADD2.F32 R126, -RZ, R126.H1_H1 ;  /* 0x3000007eff7e7230 */ /* 0x000fe40000004100 */
[----:B------:R-:W-:Y:S01]  /*66c0*/  FMUL.FTZ R129, R43, R129 ;  /* 0x000000812b817220 */ /* 0x000fe20000410000 */
[----:B------:R-:W-:-:S02]  /*66d0*/  HADD2.F32 R42, -RZ, R42.H1_H1 ;  /* 0x3000002aff2a7230 */ /* 0x000fc40000004100 */
[----:B------:R-:W-:Y:S01]  /*66e0*/  FFMA.FTZ R136, R43, R48, -R136 ;  /* 0x000000302b887223 */ /* 0x000fe20000010888 */
[----:B------:R-:W-:Y:S02]  /*66f0*/  HADD2.F32 R43, -RZ, R128.H1_H1 ;  /* 0x30000080ff2b7230 */ /* 0x000fe40000004100 */
[-C--:B------:R-:W-:Y:S01]  /*6700*/  FMUL.FTZ R135, R126, R127.reuse ;  /* 0x0000007f7e877220 */ /* 0x080fe20000410000 */
[----:B------:R-:W-:Y:S01]  /*6710*/  F2FP.F16.E4M3.UNPACK_B R46, R46 ;  /* 0x0000002eff2e723e */ /* 0x000fe200020006ff */
[----:B------:R-:W-:Y:S01]  /*6720*/  FMUL.FTZ R127, R42, R127 ;  /* 0x0000007f2a7f7220 */ /* 0x000fe20000410000 */
[----:B------:R-:W-:Y:S01]  /*6730*/  FFMA.FTZ R128, R44, R48, R129 ;  /* 0x000000302c807223 */ /* 0x000fe20000010081 */
[-C--:B------:R-:W-:Y:S01]  /*6740*/  FFMA.FTZ R141, R42, R43.reuse, -R135 ;  /* 0x0000002b2a8d7223 */ /* 0x080fe20000010887 */
[--C-:B------:R-:W-:Y:S02]  /*6750*/  HADD2.F32 R48, -RZ, R125.reuse.H0_H0 ;  /* 0x2000007dff307230 */ /* 0x100fe40000004100 */
[----:B------:R-:W-:Y:S01]  /*6760*/  FFMA.FTZ R143, R126, R43, R127 ;  /* 0x0000002b7e8f7223 */ /* 0x000fe2000001007f */
[----:B------:R-:W-:Y:S01]  /*6770*/  F2FP.F16.E4M3.UNPACK_B R124, R124 ;  /* 0x0000007cff7c723e */ /* 0x000fe200020006ff */
[----:B------:R-:W-:Y:S01]  /*6780*/  HADD2.F32 R43, -RZ, R50.H0_H0 ;  /* 0x20000032ff2b7230 */ /* 0x000fe20000004100 */
[----:B------:R-:W-:Y:S01]  /*6790*/  F2FP.SATFINITE.E4M3.F32.PACK_AB_MERGE_C R41, R134, R41, RZ ;  /* 0x000000298629723e */ /* 0x000fe200048070ff */
[----:B------:R-:W-:Y:S01]  /*67a0*/  HADD2.F32 R42, -RZ, R46.H0_H0 ;  /* 0x2000002eff2a7230 */ /* 0x000fe20000004100 */
[----:B------:R-:W-:Y:S01]  /*67b0*/  F2FP.SATFINITE.E4M3.F32.PACK_AB_MERGE_C R40, R139, R40, RZ ;  /* 0x000000288b28723e */ /* 0x000fe200048070ff */
[----:B------:R-:W-:-:S02]  /*67c0*/  HADD2.F32 R127, -RZ, R125.H1_H1 ;  /* 0x3000007dff7f7230 */ /* 0x000fc40000004100 */
[-C--:B------:R-:W-:Y:S01]  /*67d0*/  FMUL.FTZ R129, R43, R48.reuse ;  /* 0x000000302b817220 */ /* 0x080fe20000410000 */
[----:B------:R-:W-:Y:S02]  /*67e0*/  HADD2.F32 R46, -RZ, R46.H1_H1 ;  /* 0x3000002eff2e7230 */ /* 0x000fe40000004100 */
[----:B------:R-:W-:Y:S01]  /*67f0*/  FMUL.FTZ R48, R42, R48 ;  /* 0x000000302a307220 */ /* 0x000fe20000410000 */
[----:B------:R-:W-:Y:S01]  /*6800*/  HADD2.F32 R50, -RZ, R50.H1_H1 ;  /* 0x30000032ff327230 */ /* 0x000fe20000004100 */
[----:B------:R-:W-:Y:S01]  /*6810*/  F2FP.SATFINITE.E4M3.F32.PACK_AB_MERGE_C R128, R143, R128, RZ ;  /* 0x000000808f80723e */ /* 0x000fe200048070ff */
[--C-:B------:R-:W-:Y:S02]  /*6820*/  HADD2.F32 R44, -RZ, R124.reuse.H0_H0 ;  /* 0x2000007cff2c7230 */ /* 0x100fe40000004100 */
[-C--:B------:R-:W-:Y:S01]  /*6830*/  FMUL.FTZ R137, R46, R127.reuse ;  /* 0x0000007f2e897220 */ /* 0x080fe20000410000 */
[----:B------:R-:W-:Y:S02]  /*6840*/  HADD2.F32 R125, -RZ, R124.H1_H1 ;  /* 0x3000007cff7d7230 */ /* 0x000fe40000004100 */
[----:B------:R-:W-:Y:S01]  /*6850*/  FMUL.FTZ R135, R50, R127 ;  /* 0x0000007f32877220 */ /* 0x000fe20000410000 */
[-C--:B------:R-:W-:Y:S01]  /*6860*/  FFMA.FTZ R126, R42, R44.reuse, -R129 ;  /* 0x0000002c2a7e7223 */ /* 0x080fe20000010881 */
[----:B------:R-:W-:Y:S01]  /*6870*/  FFMA.FTZ R127, R43, R44, R48 ;  /* 0x0000002c2b7f7223 */ /* 0x000fe20000010030 */
[----:B------:R-:W-:Y:S01]  /*6880*/  F2FP.F16.E4M3.UNPACK_B R42, R49 ;  /* 0x00000031ff2a723e */ /* 0x000fe200020006ff */
[----:B------:R-:W-:Y:S01]  /*6890*/  FFMA.FTZ R135, R46, R125, -R135 ;  /* 0x0000007d2e877223 */ /* 0x000fe20000010887 */
[----:B------:R-:W-:Y:S01]  /*68a0*/  F2FP.F16.E4M3.UNPACK_B R43, R15 ;  /* 0x0000000fff2b723e */ /* 0x000fe200020006ff */
[----:B------:R-:W-:Y:S01]  /*68b0*/  FFMA.FTZ R50, R50, R125, R137 ;  /* 0x0000007d32327223 */ /* 0x000fe20000010089 */
[----:B------:R-:W-:Y:S01]  /*68c0*/  F2FP.SATFINITE.E4M3.F32.PACK_AB_MERGE_C R48, R132, R131, R41 ;  /* 0x000000838430723e */ /* 0x000fe20004807029 */
[--C-:B------:R-:W-:Y:S01]  /*68d0*/  HADD2.F32 R124, -RZ, R42.reuse.H0_H0 ;  /* 0x2000002aff7c7230 */ /* 0x100fe20000004100 */
[----:B------:R-:W-:Y:S01]  /*68e0*/  F2FP.F16.E4M3.UNPACK_B R41, R45 ;  /* 0x0000002dff29723e */ /* 0x000fe200020006ff */
[----:B------:R-:W-:Y:S01]  /*68f0*/  HADD2.F32 R129, -RZ, R43.H0_H0 ;  /* 0x2000002bff817230 */ /* 0x000fe20000004100 */
[----:B------:R-:W-:Y:S01]  /*6900*/  F2FP.SATFINITE.E4M3.F32.PACK_AB_MERGE_C R44, R130, R133, R40 ;  /* 0x00000085822c723e */ /* 0x000fe20004807028 */
[----:B------:R-:W-:Y:S01]  /*6910*/  HADD2.F32 R42, -RZ, R42.H1_H1 ;  /* 0x3000002aff2a7230 */ /* 0x000fe20000004100 */
[----:B------:R-:W-:Y:S01]  /*6920*/  F2FP.F16.E4M3.UNPACK_B R125, R14 ;  /* 0x0000000eff7d723e */ /* 0x000fe200020006ff */
[----:B------:R-:W-:Y:S01]  /*6930*/  HADD2.F32 R40, -RZ, R41.H0_H0 ;  /* 0x20000029ff287230 */ /* 0x000fe20000004100 */
[----:B------:R-:W-:Y:S01]  /*6940*/  F2FP.SATFINITE.E4M3.F32.PACK_AB_MERGE_C R46, R141, R136, RZ ;  /* 0x000000888d2e723e */ /* 0x000fe200048070ff */
[----:B------:R-:W-:Y:S01]  /*6950*/  FMUL.FTZ R131, R124, R129 ;  /* 0x000000817c837220 */ /* 0x000fe20000410000 */
[----:B------:R-:W-:Y:S01]  /*6960*/  F2FP.SATFINITE.E4M3.F32.PACK_AB_MERGE_C R50, R50, R127, R128 ;  /* 0x0000007f3232723e */ /* 0x000fe20004807080 */
[----:B------:R-:W-:Y:S01]  /*6970*/  HADD2.F32 R127, -RZ, R125.H0_H0 ;  /* 0x2000007dff7f7230 */ /* 0x000fe20000004100 */
[----:B------:R-:W-:Y:S01]  /*6980*/  F2FP.SATFINITE.E4M3.F32.PACK_AB_MERGE_C R46, R135, R126, R46 ;  /* 0x0000007e872e723e */ /* 0x000fe2000480702e */
[----:B------:R-:W-:Y:S01]  /*6990*/  FMUL.FTZ R129, R40, R129 ;  /* 0x0000008128817220 */ /* 0x000fe20000410000 */
[----:B------:R-:W-:Y:S01]  /*69a0*/  HADD2.F32 R126, -RZ, R43.H1_H1 ;  /* 0x3000002bff7e7230 */ /* 0x000fe20000004100 */
[----:B------:R-:W-:Y:S01]  /*69b0*/  F2FP.F16.E4M3.UNPACK_B R49, R49.H1 ;  /* 0x00000031ff31723e */ /* 0x000fe200030006ff */
[----:B------:R-:W-:-:S02]  /*69c0*/  HADD2.F32 R43, -RZ, R41.H1_H1 ;  /* 0x30000029ff2b7230 */ /* 0x000fc40000004100 */
[-C--:B------:R-:W-:Y:S01]  /*69d0*/  FFMA.FTZ R41, R124, R127.reuse, R129 ;  /* 0x0000007f7c297223 */ /* 0x080fe20000010081 */
[----:B------:R-:W-:Y:S02]  /*69e0*/  HADD2.F32 R125, -RZ, R125.H1_H1 ;  /* 0x3000007dff7d7230 */ /* 0x000fe40000004100 */
[-C--:B------:R-:W-:Y:S01]  /*69f0*/  FMUL.FTZ R124, R42, R126.reuse ;  /* 0x0000007e2a7c7220 */ /* 0x080fe20000410000 */
[----:B------:R-:W-:Y:S01]  /*6a00*/  FFMA.FTZ R40, R40, R127, -R131 ;  /* 0x0000007f28287223 */ /* 0x000fe20000010883 */
[C---:B------:R-:W-:Y:S01]  /*6a10*/  FMUL.FTZ R127, R43.reuse, R126 ;  /* 0x0000007e2b7f7220 */ /* 0x040fe20000410000 */
[----:B------:R-:W-:Y:S01]  /*6a20*/  F2FP.F16.E4M3.UNPACK_B R45, R45.H1 ;  /* 0x0000002dff2d723e */ /* 0x000fe200030006ff */
[----:B------:R-:W-:Y:S01]  /*6a30*/  FFMA.FTZ R43, R43, R125, -R124 ;  /* 0x0000007d2b2b7223 */ /* 0x000fe2000001087c */
[----:B------:R-:W-:Y:S01]  /*6a40*/  F2FP.F16.E4M3.UNPACK_B R124, R15.H1 ;  /* 0x0000000fff7c723e */ /* 0x000fe200030006ff */
[----:B------:R-:W-:Y:S01]  /*6a50*/  FFMA.FTZ R132, R42, R125, R127 ;  /* 0x0000007d2a847223 */ /* 0x000fe2000001007f */
[----:B------:R-:W-:Y:S01]  /*6a60*/  HADD2.F32 R42, -RZ, R49.H0_H0 ;  /* 0x20000031ff2a7230 */ /* 0x000fe20000004100 */
[----:B------:R-:W-:Y:S01]  /*6a70*/  F2FP.F16.E4M3.UNPACK_B R14, R14.H1 ;  /* 0x0000000eff0e723e */ /* 0x000fe200030006ff */
[----:B------:R-:W-:Y:S01]  /*6a80*/  HADD2.F32 R15, -RZ, R45.H0_H0 ;  /* 0x2000002dff0f7230 */ /* 0x000fe20000004100 */
[----:B------:R-:W-:Y:S01]  /*6a90*/  F2FP.F16.E4M3.UNPACK_B R127, R13 ;  /* 0x0000000dff7f723e */ /* 0x000fe200020006ff */
[----:B------:R-:W-:-:S02]  /*6aa0*/  HADD2.F32 R49, -RZ, R49.H1_H1 ;  /* 0x30000031ff317230 */ /* 0x000fc40000004100 */
[--C-:B------:R-:W-:Y:S02]  /*6ab0*/  HADD2.F32 R128, -RZ, R124.reuse.H1_H1 ;  /* 0x3000007cff807230 */ /* 0x100fe40000004100 */
[----:B------:R-:W-:Y:S02]  /*6ac0*/  HADD2.F32 R45, -RZ, R45.H1_H1 ;  /* 0x3000002dff2d7230 */ /* 0x000fe40000004100 */
[----:B------:R-:W-:Y:S02]  /*6ad0*/  HADD2.F32 R125, -RZ, R124.H0_H0 ;  /* 0x2000007cff7d7230 */ /* 0x000fe40000004100 */
[--C-:B------:R-:W-:Y:S02]  /*6ae0*/  HADD2.F32 R124, -RZ, R14.reuse.H0_H0 ;  /* 0x2000000eff7c7230 */ /* 0x100fe40000004100 */
[----:B------:R-:W-:Y:S02]  /*6af0*/  HADD2.F32 R126, -RZ, R14.H1_H1 ;  /* 0x3000000eff7e7230 */ /* 0x000fe40000004100 */
[-C--:B------:R-:W-:Y:S01]  /*6b00*/  FMUL.FTZ R14, R49, R128.reuse ;  /* 0x00000080310e7220 */ /* 0x080fe20000410000 */
[----:B------:R-:W-:Y:S01]  /*6b10*/  FMUL.FTZ R128, R45, R128 ;  /* 0x000000802d807220 */ /* 0x000fe20000410000 */
[CC--:B------:R-:W-:Y:S01]  /*6b20*/  FMUL.FTZ R130, R42.reuse, R125.reuse ;  /* 0x0000007d2a827220 */ /* 0x0c0fe20000410000 */
[----:B------:R-:W-:Y:S01]  /*6b30*/  FMUL.FTZ R125, R15, R125 ;  /* 0x0000007d0f7d7220 */ /* 0x000fe20000410000 */
[-C--:B------:R-:W-:Y:S01]  /*6b40*/  FFMA.FTZ R134, R45, R126.reuse, -R14 ;  /* 0x0000007e2d867223 */ /* 0x080fe2000001080e */
[-C--:B------:R-:W-:Y:S01]  /*6b50*/  F2FP.F16.E4M3.UNPACK_B R45, R51.reuse ;  /* 0x00000033ff2d723e */ /* 0x080fe200020006ff */
[----:B------:R-:W-:Y:S01]  /*6b60*/  FFMA.FTZ R136, R49, R126, R128 ;  /* 0x0000007e31887223 */ /* 0x000fe20000010080 */
[----:B------:R-:W-:Y:S01]  /*6b70*/  F2FP.F16.E4M3.UNPACK_B R51, R51.H1 ;  /* 0x00000033ff33723e */ /* 0x000fe200030006ff */
[-C--:B------:R-:W-:Y:S01]  /*6b80*/  FFMA.FTZ R131, R15, R124.reuse, -R130 ;  /* 0x0000007c0f837223 */ /* 0x080fe20000010882 */
[----:B------:R-:W-:Y:S01]  /*6b90*/  F2FP.F16.E4M3.UNPACK_B R128, R13.H1 ;  /* 0x0000000dff80723e */ /* 0x000fe200030006ff */
[----:B------:R-:W-:Y:S01]  /*6ba0*/  FFMA.FTZ R133, R42, R124, R125 ;  /* 0x0000007c2a857223 */ /* 0x000fe2000001007d */
[-C--:B------:R-:W-:Y:S01]  /*6bb0*/  F2FP.F16.E4M3.UNPACK_B R14, R47.reuse ;  /* 0x0000002fff0e723e */ /* 0x080fe200020006ff */
[----:B------:R-:W-:Y:S01]  /*6bc0*/  HADD2.F32 R49, -RZ, R45.H0_H0 ;  /* 0x2000002dff317230 */ /* 0x000fe20000004100 */
[----:B------:R-:W-:Y:S01]  /*6bd0*/  F2FP.F16.E4M3.UNPACK_B R47, R47.H1 ;  /* 0x0000002fff2f723e */ /* 0x000fe200030006ff */
[----:B------:R-:W-:Y:S01]  /*6be0*/  HADD2.F32 R129, -RZ, R128.H0_H0 ;  /* 0x20000080ff817230 */ /* 0x000fe20000004100 */
[-C--:B------:R-:W-:Y:S01]  /*6bf0*/  F2FP.F16.E4M3.UNPACK_B R13, R12.reuse ;  /* 0x0000000cff0d723e */ /* 0x080fe200020006ff */
[----:B------:R-:W-:Y:S01]  /*6c00*/  HADD2.F32 R130, -RZ, R127.H0_H0 ;  /* 0x2000007fff827230 */ /* 0x000fe20000004100 */
[----:B------:R-:W-:Y:S01]  /*6c10*/  F2FP.F16.E4M3.UNPACK_B R124, R12.H1 ;  /* 0x0000000cff7c723e */ /* 0x000fe200030006ff */
[----:B------:R-:W-:Y:S01]  /*6c20*/  HADD2.F32 R12, -RZ, R51.H0_H0 ;  /* 0x20000033ff0c7230 */ /* 0x000fe20000004100 */
[----:B------:R-:W-:Y:S01]  /*6c30*/  F2FP.SATFINITE.E4M3.F32.PACK_AB_MERGE_C R131, R134, R131, RZ ;  /* 0x000000838683723e */ /* 0x000fe200048070ff */
[----:B------:R-:W-:-:S02]  /*6c40*/  HADD2.F32 R42, -RZ, R47.H0_H0 ;  /* 0x2000002fff2a7230 */ /* 0x000fc40000004100 */
[----:B------:R-:W-:Y:S01]  /*6c50*/  FMUL.FTZ R138, R49, R130 ;  /* 0x00000082318a7220 */ /* 0x000fe20000410000 */
        /* <DEDUP_REMOVED lines=8> */
[----:B------:R-:W-:Y:S02]  /*6ce0*/  HADD2.F32 R15, -RZ, R14.H0_H0 ;  /* 0x2000000eff0f7230 */ /* 0x000fe40000004100 */
[-C--:B------:R-:W-:Y:S01]  /*6cf0*/  FMUL.FTZ R42, R51, R128.reuse ;  /* 0x00000080332a7220 */ /* 0x080fe20000410000 */
[----:B------:R-:W-:Y:S02]  /*6d00*/  HADD2.F32 R126, -RZ, R13.H0_H0 ;  /* 0x2000000dff7e7230 */ /* 0x000fe40000004100 */
[----:B------:R-:W-:Y:S01]  /*6d10*/  FMUL.FTZ R128, R47, R128 ;  /* 0x000000802f807220 */ /* 0x000fe20000410000 */
        /* <DEDUP_REMOVED lines=15> */
[----:B------:R-:W-:-:S02]  /*6e10*/  F2FP.SATFINITE.E4M3.F32.PACK_AB_MERGE_C R45, R43, R40, R131 ;  /* 0x000000282b2d723e */ /* 0x000fc40004807083 */
[----:B------:R-:W-:Y:S02]  /*6e20*/  F2FP.SATFINITE.E4M3.F32.PACK_AB_MERGE_C R42, R42, R135, RZ ;  /* 0x000000872a2a723e */ /* 0x000fe400048070ff */
[----:B------:R-:W-:Y:S02]  /*6e30*/  F2FP.SATFINITE.E4M3.F32.PACK_AB_MERGE_C R128, R128, R129, RZ ;  /* 0x000000818080723e */ /* 0x000fe400048070ff */
[----:B------:R-:W-:Y:S02]  /*6e40*/  F2FP.SATFINITE.E4M3.F32.PACK_AB_MERGE_C R47, R15, R138, R42 ;  /* 0x0000008a0f2f723e */ /* 0x000fe4000480702a */
[----:B------:R-:W-:Y:S02]  /*6e50*/  F2FP.SATFINITE.E4M3.F32.PACK_AB_MERGE_C R49, R132, R41, R133 ;  /* 0x000000298431723e */ /* 0x000fe40004807085 */
[----:B------:R-:W-:-:S07]  /*6e60*/  F2FP.SATFINITE.E4M3.F32.PACK_AB_MERGE_C R51, R13, R130, R128 ;  /* 0x000000820d33723e */ /* 0x000fce0004807080 */
.L_x_1517:
[----:B------:R-:W-:Y:S05]  /*6e70*/  BSYNC B2 ;  /* 0x0000000000027941 */ /* 0x000fea0003800000 */
.L_x_1516:
        /* <DEDUP_REMOVED lines=9> */
[----:B--2---:R0:W-:Y:S03]  /*6f10*/  @!P4 STG.E.128 desc[UR40][R14.64], R48 ;  /* 0x000000300e00c986 */ /* 0x0041e6000c101d28 */
.L_x_1515:
[----:B------:R-:W-:Y:S05]  /*6f20*/  BSYNC B1 ;  /* 0x0000000000017941 */ /* 0x000fea0003800000 */
.L_x_1514:
        /* <DEDUP_REMOVED lines=27> */
[--C-:B------:R-:W-:Y:S01]  /*70e0*/  SHF.R.U32.HI R124, RZ, 0x8, R9.reuse ;  /* 0x00000008ff7c7819 */ /* 0x100fe20000011609 */
[----:B0-----:R-:W-:Y:S01]  /*70f0*/  IMAD.MOV.U32 R36, RZ, RZ, R12 ;  /* 0x000000ffff247224 */ /* 0x001fe200078e000c */
[----:B------:R-:W-:Y:S02]  /*7100*/  LOP3.LUT R8, R9, 0xff0000ff, RZ, 0xc0, !PT ;  /* 0xff0000ff09087812 */ /* 0x000fe400078ec0ff */
[----:B------:R-:W-:Y:S01]  /*7110*/  SHF.R.U32.HI R123, RZ, 0x10, R9 ;  /* 0x00000010ff7b7819 */ /* 0x000fe20000011609 */
[----:B------:R-:W-:Y:S01]  /*7120*/  IMAD.SHL.U32 R9, R124, 0x100, RZ ;  /* 0x000001007c097824 */ /* 0x000fe200078e00ff */
[----:B------:R-:W-:Y:S02]  /*7130*/  SHF.R.U32.HI R50, RZ, 0x8, R37 ;  /* 0x00000008ff327819 */ /* 0x000fe40000011625 */
[----:B------:R-:W-:Y:S02]  /*7140*/  SHF.R.U32.HI R51, RZ, 0x8, R11 ;  /* 0x00000008ff337819 */ /* 0x000fe4000001160b */
[----:B------:R-:W-:-:S02]  /*7150*/  SHF.R.U32.HI R48, RZ, 0x8, R39 ;  /* 0x00000008ff307819 */ /* 0x000fc40000011627 */
[----:B------:R-:W-:Y:S02]  /*7160*/  LOP3.LUT R38, R37, 0xff0000ff, RZ, 0xc0, !PT ;  /* 0xff0000ff25267812 */ /* 0x000fe400078ec0ff */
[----:B------:R-:W-:Y:S01]  /*7170*/  SHF.R.U32.HI R49, RZ, 0x10, R37 ;  /* 0x00000010ff317819 */ /* 0x000fe20000011625 */
[----:B------:R-:W-:Y:S01]  /*7180*/  IMAD.SHL.U32 R37, R50, 0x100, RZ ;  /* 0x0000010032257824 */ /* 0x000fe200078e00ff */
[----:B------:R-:W-:Y:S02]  /*7190*/  LOP3.LUT R10, R11, 0xff0000ff, RZ, 0xc0, !PT ;  /* 0xff0000ff0b0a7812 */ /* 0x000fe400078ec0ff */
[----:B------:R-:W-:Y:S01]  /*71a0*/  SHF.R.U32.HI R121, RZ, 0x10, R11 ;  /* 0x00000010ff797819 */ /* 0x000fe2000001160b */
[----:B------:R-:W-:Y:S01]  /*71b0*/  IMAD.SHL.U32 R11, R51, 0x100, RZ ;  /* 0x00000100330b7824 */ /* 0x000fe200078e00ff */
[----:B------:R-:W-:Y:S02]  /*71c0*/  LOP3.LUT R46, R39, 0xff0000ff, RZ, 0xc0, !PT ;  /* 0xff0000ff272e7812 */ /* 0x000fe400078ec0ff */
[----:B------:R-:W-:-:S02]  /*71d0*/  SHF.R.U32.HI R122, RZ, 0x10, R39 ;  /* 0x00000010ff7a7819 */ /* 0x000fc40000011627 */
[----:B------:R-:W-:Y:S01]  /*71e0*/  LOP3.LUT R8, R8, 0xff00, R9, 0xf8, !PT ;  /* 0x0000ff0008087812 */ /* 0x000fe200078ef809 */
[----:B------:R-:W-:Y:S01]  /*71f0*/  IMAD.U32 R9, R123, 0x10000, RZ ;  /* 0x000100007b097824 */ /* 0x000fe200078e00ff */
[----:B------:R-:W-:Y:S01]  /*7200*/  SHF.L.U32 R39, R48, 0x8, RZ ;  /* 0x0000000830277819 */ /* 0x000fe200000006ff */
[----:B------:R-:W-:Y:S01]  /*7210*/  IMAD.U32 R122, R122, 0x10000, RZ ;  /* 0x000100007a7a7824 */ /* 0x000fe200078e00ff */
[----:B------:R-:W-:Y:S02]  /*7220*/  LOP3.LUT R50, R38, 0xff00, R37, 0xf8, !PT ;  /* 0x0000ff0026327812 */ /* 0x000fe400078ef825 */
[----:B------:R-:W-:Y:S02]  /*7230*/  LOP3.LUT R51, R46, 0xff00, R39, 0xf8, !PT ;  /* 0x0000ff002e337812 */ /* 0x000fe400078ef827 */
[----:B------:R-:W-:Y:S02]  /*7240*/  LOP3.LUT R11, R10, 0xff00, R11, 0xf8, !PT ;  /* 0x0000ff000a0b7812 */ /* 0x000fe400078ef80b */
[----:B------:R-:W-:-:S02]  /*7250*/  F2FP.F16.E4M3.UNPACK_B R48, R120.H1 ;  /* 0x00000078ff30723e */ /* 0x000fc400030006ff */
[----:B--2---:R-:W-:Y:S02]  /*7260*/  F2FP.F16.E4M3.UNPACK_B R39, R40.H1 ;  /* 0x00000028ff27723e */ /* 0x004fe400030006ff */
[----:B------:R-:W-:Y:S02]  /*7270*/  F2FP.F16.E4M3.UNPACK_B R37, R36.H1 ;  /* 0x00000024ff25723e */ /* 0x000fe400030006ff */
[----:B------:R-:W-:Y:S01]  /*7280*/  LOP3.LUT R10, R8, 0xff0000, R9, 0xf8, !PT ;  /* 0x00ff0000080a7812 */ /* 0x000fe200078ef809 */
[----:B------:R-:W-:Y:S01]  /*7290*/  IMAD.U32 R8, R121, 0x10000, RZ ;  /* 0x0001000079087824 */ /* 0x000fe200078e00ff */
[----:B------:R-:W-:Y:S01]  /*72a0*/  F2FP.F16.E4M3.UNPACK_B R46, R118.H1 ;  /* 0x00000076ff2e723e */ /* 0x000fe200030006ff */
[----:B------:R-:W-:Y:S01]  /*72b0*/  HADD2.F32 R9, -RZ, R48.H0_H0 ;  /* 0x20000030ff097230 */ /* 0x000fe20000004100 */
[----:B------:R-:W-:Y:S01]  /*72c0*/  F2FP.F16.E4M3.UNPACK_B R120, R120 ;  /* 0x00000078ff78723e */ /* 0x000fe200020006ff */
[----:B------:R-:W-:Y:S01]  /*72d0*/  HADD2.F32 R38, -RZ, R39.H0_H0 ;  /* 0x20000027ff267230 */ /* 0x000fe20000004100 */
[----:B------:R-:W-:Y:S01]  /*72e0*/  LOP3.LUT R8, R11, 0xff0000, R8, 0xf8, !PT ;  /* 0x00ff00000b087812 */ /* 0x000fe200078ef808 */
[----:B------:R-:W-:Y:S01]  /*72f0*/  HADD2.F32 R12, -RZ, R37.H0_H0 ;  /* 0x20000025ff0c7230 */ /* 0x000fe20000004100 */
[----:B------:R-:W-:Y:S01]  /*7300*/  F2FP.F16.E4M3.UNPACK_B R40, R40 ;  /* 0x00000028ff28723e */ /* 0x000fe200020006ff */
[----:B------:R-:W-:-:S02]  /*7310*/  IMAD.U32 R11, R49, 0x10000, RZ ;  /* 0x00010000310b7824 */ /* 0x000fc400078e00ff */
[-C--:B------:R-:W-:Y:S01]  /*7320*/  FMUL.FTZ R121, R38, R9.reuse ;  /* 0x0000000926797220 */ /* 0x080fe20000410000 */
[----:B------:R-:W-:Y:S02]  /*7330*/  HADD2.F32 R49, -RZ, R46.H0_H0 ;  /* 0x2000002eff317230 */ /* 0x000fe40000004100 */
[C---:B------:R-:W-:Y:S01]  /*7340*/  FMUL.FTZ R123, R12.reuse, R9 ;  /* 0x000000090c7b7220 */ /* 0x040fe20000410000 */
[----:B------:R-:W-:Y:S01]  /*7350*/  LOP3.LUT R9, R51, 0xff0000, R122, 0xf8, !PT ;  /* 0x00ff000033097812 */ /* 0x000fe200078ef87a */
[----:B------:R-:W-:Y:S01]  /*7360*/  HADD2.F32 R51, -RZ, R48.H1_H1 ;  /* 0x30000030ff337230 */ /* 0x000fe20000004100 */
[----:B------:R-:W-:Y:S01]  /*7370*/  F2FP.F16.E4M3.UNPACK_B R36, R36 ;  /* 0x00000024ff24723e */ /* 0x000fe200020006ff */
[-C--:B------:R-:W-:Y:S01]  /*7380*/  FFMA.FTZ R12, R12, R49.reuse, -R121 ;  /* 0x000000310c0c7223 */ /* 0x080fe20000010879 */
[----:B------:R-:W-:Y:S01]  /*7390*/  FFMA.FTZ R123, R38, R49, R123 ;  /* 0x00000031267b7223 */ /* 0x000fe2000001007b */
[----:B------:R-:W-:Y:S01]  /*73a0*/  HADD2.F32 R49, -RZ, R46.H1_H1 ;  /* 0x3000002eff317230 */ /* 0x000fe20000004100 */
[----:B------:R-:W-:Y:S01]  /*73b0*/  F2FP.F16.E4M3.UNPACK_B R118, R118 ;  /* 0x00000076ff76723e */ /* 0x000fe200020006ff */
[----:B------:R-:W-:Y:S01]  /*73c0*/  HADD2.F32 R46, -RZ, R39.H1_H1 ;  /* 0x30000027ff2e7230 */ /* 0x000fe20000004100 */
[----:B------:R-:W-:Y:S01]  /*73d0*/  LOP3.LUT R11, R50, 0xff0000, R11, 0xf8, !PT ;  /* 0x00ff0000320b7812 */ /* 0x000fe200078ef80b */
[----:B------:R-:W-:-:S02]  /*73e0*/  HADD2.F32 R38, -RZ, R37.H1_H1 ;  /* 0x30000025ff267230 */ /* 0x000fc40000004100 */
[----:B------:R-:W-:Y:S02]  /*73f0*/  HADD2.F32 R48, -RZ, R120.H0_H0 ;  /* 0x20000078ff307230 */ /* 0x000fe40000004100 */
[-C--:B------:R-:W-:Y:S01]  /*7400*/  FMUL.FTZ R121, R46, R51.reuse ;  /* 0x000000332e797220 */ /* 0x080fe20000410000 */
[----:B------:R-:W-:Y:S02]  /*7410*/  HADD2.F32 R39, -RZ, R40.H0_H0 ;  /* 0x20000028ff277230 */ /* 0x000fe40000004100 */
[C---:B------:R-:W-:Y:S01]  /*7420*/  FMUL.FTZ R51, R38.reuse, R51 ;  /* 0x0000003326337220 */ /* 0x040fe20000410000 */
[----:B------:R-:W-:Y:S02]  /*7430*/  HADD2.F32 R37, -RZ, R36.H0_H0 ;  /* 0x20000024ff257230 */ /* 0x000fe40000004100 */
[-C--:B------:R-:W-:Y:S01]  /*7440*/  FFMA.FTZ R125, R38, R49.reuse, -R121 ;  /* 0x00000031267d7223 */ /* 0x080fe20000010879 */
[----:B------:R-:W-:Y:S02]  /*7450*/  HADD2.F32 R38, -RZ, R118.H0_H0 ;  /* 0x20000076ff267230 */ /* 0x000fe40000004100 */
[----:B------:R-:W-:Y:S01]  /*7460*/  FFMA.FTZ R122, R46, R49, R51 ;  /* 0x000000312e7a7223 */ /* 0x000fe20000010033 */
[-C--:B------:R-:W-:Y:S01]  /*7470*/  FMUL.FTZ R46, R39, R48.reuse ;  /* 0x00000030272e7220 */ /* 0x080fe20000410000 */
[----:B------:R-:W-:Y:S01]  /*7480*/  FMUL.FTZ R48, R37, R48 ;  /* 0x0000003025307220 */ /* 0x000fe20000410000 */
[----:B------:R-:W-:Y:S01]  /*7490*/  HADD2.F32 R49, -RZ, R120.H1_H1 ;  /* 0x30000078ff317230 */ /* 0x000fe20000004100 */
[----:B------:R-:W-:Y:S01]  /*74a0*/  F2FP.SATFINITE.E4M3.F32.PACK_AB_MERGE_C R12, R125, R12, RZ ;  /* 0x0000000c7d0c723e */ /* 0x000fe200048070ff */
[----:B------:R-:W-:-:S02]  /*74b0*/  HADD2.F32 R40, -RZ, R40.H1_H1 ;  /* 0x30000028ff287230 */ /* 0x000fc40000004100 */
[-C--:B------:R-:W-:Y:S01]  /*74c0*/  FFMA.FTZ R51, R37, R38.reuse, -R46 ;  /* 0x0000002625337223 */ /* 0x080fe2000001082e */
[----:B------:R-:W-:Y:S01]  /*74d0*/  FFMA.FTZ R120, R39, R38, R48 ;  /* 0x0000002627787223 */ /* 0x000fe20000010030 */
[----:B------:R-:W-:Y:S01]  /*74e0*/  HADD2.F32 R36, -RZ, R36.H1_H1 ;  /* 0x30000024ff247230 */ /* 0x000fe20000004100 */
[----:B------:R-:W-:Y:S01]  /*74f0*/  F2FP.F16.E4M3.UNPACK_B R48, R119.H1 ;  /* 0x00000077ff30723e */ /* 0x000fe200030006ff */
[----:B------:R-:W-:Y:S02]  /*7500*/  HADD2.F32 R37, -RZ, R118.H1_H1 ;  /* 0x30000076ff257230 */ /* 0x000fe40000004100 */
[-C--:B------:R-:W-:Y:S01]  /*7510*/  FMUL.FTZ R39, R40, R49.reuse ;  /* 0x0000003128277220 */ /* 0x080fe20000410000 */
[----:B------:R-:W-:Y:S01]  /*7520*/  F2FP.F16.E4M3.UNPACK_B R38, R42.H1 ;  /* 0x0000002aff26723e */ /* 0x000fe200030006ff */
[C---:B------:R-:W-:Y:S01]  /*7530*/  FMUL.FTZ R49, R36.reuse, R49 ;  /* 0x0000003124317220 */ /* 0x040fe20000410000 */
[----:B------:R-:W-:Y:S01]  /*7540*/  F2FP.F16.E4M3.UNPACK_B R46, R116.H1 ;  /* 0x00000074ff2e723e */ /* 0x000fe200030006ff */
[----:B------:R-:W-:Y:S01]  /*7550*/  FFMA.FTZ R118, R36, R37, -R39 ;  /* 0x0000002524767223 */ /* 0x000fe20000010827 */
[----:B------:R-:W-:Y:S01]  /*7560*/  F2FP.F16.E4M3.UNPACK_B R36, R14.H1 ;  /* 0x0000000eff24723e */ /* 0x000fe200030006ff */
[----:B------:R-:W-:-:S02]  /*7570*/  HADD2.F32 R50, -RZ, R48.H0_H0 ;  /* 0x20000030ff327230 */ /* 0x000fc40000004100 */
[----:B------:R-:W-:Y:S01]  /*7580*/  FFMA.FTZ R121, R40, R37, R49 ;  /* 0x0000002528797223 */ /* 0x000fe20000010031 */
[----:B------:R-:W-:Y:S01]  /*7590*/  HADD2.F32 R39, -RZ, R38.H0_H0 ;  /* 0x20000026ff277230 */ /* 0x000fe20000004100 */
[----:B------:R-:W-:Y:S01]  /*75a0*/  F2FP.F16.E4M3.UNPACK_B R119, R119 ;  /* 0x00000077ff77723e */ /* 0x000fe200020006ff */
        /* <DEDUP_REMOVED lines=13> */
[C---:B------:R-:W-:Y:S01]  /*7680*/  FMUL.FTZ R49, R36.reuse, R49 ;  /* 0x0000003124317220 */ /* 0x040fe20000410000 */
[--C-:B------:R-:W-:Y:S02]  /*7690*/  HADD2.F32 R40, -RZ, R119.reuse.H0_H0 ;  /* 0x20000077ff287230 */ /* 0x100fe40000004100 */
[-C--:B------:R-:W-:Y:S01]  /*76a0*/  FFMA.FTZ R129, R36, R37.reuse, -R127 ;  /* 0x0000002524817223 */ /* 0x080fe2000001087f */
[----:B------:R-:W-:Y:S01]  /*76b0*/  F2FP.F16.E4M3.UNPACK_B R116, R116 ;  /* 0x00000074ff74723e */ /* 0x000fe200020006ff */
[----:B------:R-:W-:Y:S01]  /*76c0*/  FFMA.FTZ R131, R38, R37, R49 ;  /* 0x0000002526837223 */ /* 0x000fe20000010031 */
[----:B------:R-:W-:Y:S01]  /*76d0*/  HADD2.F32 R37, -RZ, R42.H0_H0 ;  /* 0x2000002aff257230 */ /* 0x000fe20000004100 */
[----:B------:R-:W-:Y:S01]  /*76e0*/  F2FP.F16.E4M3.UNPACK_B R46, R10 ;  /* 0x0000000aff2e723e */ /* 0x000fe200020006ff */
[----:B------:R-:W-:Y:S01]  /*76f0*/  HADD2.F32 R36, -RZ, R14.H0_H0 ;  /* 0x2000000eff247230 */ /* 0x000fe20000004100 */
[----:B------:R-:W-:Y:S01]  /*7700*/  F2FP.SATFINITE.E4M3.F32.PACK_AB_MERGE_C R12, R118, R51, R12 ;  /* 0x00000033760c723e */ /* 0x000fe2000480700c */
[----:B------:R-:W-:-:S02]  /*7710*/  HADD2.F32 R119, -RZ, R119.H1_H1 ;  /* 0x30000077ff777230 */ /* 0x000fc40000004100 */
[CC--:B------:R-:W-:Y:S01]  /*7720*/  FMUL.FTZ R49, R37.reuse, R40.reuse ;  /* 0x0000002825317220 */ /* 0x0c0fe20000410000 */
[----:B------:R-:W-:Y:S02]  /*7730*/  HADD2.F32 R42, -RZ, R42.H1_H1 ;  /* 0x3000002aff2a7230 */ /* 0x000fe40000004100 */
[----:B------:R-:W-:Y:S01]  /*7740*/  FMUL.FTZ R40, R36, R40 ;  /* 0x0000002824287220 */ /* 0x000fe20000410000 */
[----:B------:R-:W-:Y:S01]  /*7750*/  HADD2.F32 R38, -RZ, R116.H0_H0 ;  /* 0x20000074ff267230 */ /* 0x000fe20000004100 */
[----:B------:R-:W-:Y:S01]  /*7760*/  F2FP.F16.E4M3.UNPACK_B R10, R10.H1 ;  /* 0x0000000aff0a723e */ /* 0x000fe200030006ff */
        /* <DEDUP_REMOVED lines=8> */
[----:B------:R-:W-:Y:S01]  /*77f0*/  F2FP.F16.E4M3.UNPACK_B R49, R11 ;  /* 0x0000000bff31723e */ /* 0x000fe200020006ff */
[----:B------:R-:W-:Y:S01]  /*7800*/  FFMA.FTZ R119, R42, R39, R119 ;  /* 0x000000272a777223 */ /* 0x000fe20000010077 */
[----:B------:R-:W-:Y:S01]  /*7810*/  F2FP.F16.E4M3.UNPACK_B R36, R13 ;  /* 0x0000000dff24723e */ /* 0x000fe200020006ff */
[----:B------:R-:W-:Y:S01]  /*7820*/  HADD2.F32 R39, -RZ, R38.H0_H0 ;  /* 0x20000026ff277230 */ /* 0x000fe20000004100 */
[----:B------:R-:W-:Y:S01]  /*7830*/  F2FP.SATFINITE.E4M3.F32.PACK_AB_MERGE_C R14, R129, R50, RZ ;  /* 0x00000032810e723e */ /* 0x000fe200048070ff */
[----:B------:R-:W-:Y:S01]  /*7840*/  HADD2.F32 R50, -RZ, R49.H0_H0 ;  /* 0x20000031ff327230 */ /* 0x000fe20000004100 */
[----:B------:R-:W-:Y:S01]  /*7850*/  F2FP.SATFINITE.E4M3.F32.PACK_AB_MERGE_C R42, R131, R124, RZ ;  /* 0x0000007c832a723e */ /* 0x000fe200048070ff */
[----:B------:R-:W-:Y:S01]  /*7860*/  HADD2.F32 R37, -RZ, R36.H0_H0 ;  /* 0x20000024ff257230 */ /* 0x000fe20000004100 */
        /* <DEDUP_REMOVED lines=17> */
[----:B------:R-:W-:Y:S01]  /*7980*/  FFMA.FTZ R118, R38, R37, R49 ;  /* 0x0000002526767223 */ /* 0x000fe20000010031 */
[----:B------:R-:W-:Y:S01]  /*7990*/  HADD2.F32 R11, -RZ, R13.H0_H0 ;  /* 0x2000000dff0b7230 */ /* 0x000fe20000004100 */
[----:B------:R-:W-:Y:S01]  /*79a0*/  F2FP.SATFINITE.E4M3.F32.PACK_AB_MERGE_C R40, R122, R123, RZ ;  /* 0x0000007b7a28723e */ /* 0x000fe200048070ff */
[----:B------:R-:W-:-:S02]  /*79b0*/  HADD2.F32 R36, -RZ, R41.H0_H0 ;  /* 0x20000029ff247230 */ /* 0x000fc40000004100 */
[----:B------:R-:W-:Y:S01]  /*79c0*/  HADD2.F32 R38, -RZ, R39.H0_H0 ;  /* 0x20000027ff267230 */ /* 0x000fe20000004100 */
[----:B------:R-:W-:Y:S01]  /*79d0*/  F2FP.SATFINITE.E4M3.F32.PACK_AB_MERGE_C R40, R121, R120, R40 ;  /* 0x000000787928723e */ /* 0x000fe20004807028 */
[----:B------:R-:W-:Y:S02]  /*79e0*/  HADD2.F32 R41, -RZ, R41.H1_H1 ;  /* 0x30000029ff297230 */ /* 0x000fe40000004100 */
[----:B------:R-:W-:Y:S02]  /*79f0*/  HADD2.F32 R46, -RZ, R39.H1_H1 ;  /* 0x30000027ff2e7230 */ /* 0x000fe40000004100 */
[-C--:B------:R-:W-:Y:S01]  /*7a00*/  FMUL.FTZ R48, R36, R38.reuse ;  /* 0x0000002624307220 */ /* 0x080fe20000410000 */
[----:B------:R-:W-:Y:S02]  /*7a10*/  HADD2.F32 R13, -RZ, R13.H1_H1 ;  /* 0x3000000dff0d7230 */ /* 0x000fe40000004100 */
[----:B------:R-:W-:Y:S01]  /*7a20*/  FMUL.FTZ R39, R11, R38 ;  /* 0x000000260b277220 */ /* 0x000fe20000410000 */
[----:B------:R-:W-:-:S02]  /*7a30*/  HADD2.F32 R37, -RZ, R10.H0_H0 ;  /* 0x2000000aff257230 */ /* 0x000fc40000004100 */
[----:B------:R-:W-:Y:S02]  /*7a40*/  HADD2.F32 R38, -RZ, R10.H1_H1 ;  /* 0x3000000aff267230 */ /* 0x000fe40000004100 */
[-C--:B------:R-:W-:Y:S01]  /*7a50*/  FMUL.FTZ R10, R41, R46.reuse ;  /* 0x0000002e290a7220 */ /* 0x080fe20000410000 */
[----:B------:R-:W-:Y:S01]  /*7a60*/  FMUL.FTZ R46, R13, R46 ;  /* 0x0000002e0d2e7220 */ /* 0x000fe20000410000 */
[-C--:B------:R-:W-:Y:S01]  /*7a70*/  FFMA.FTZ R121, R36, R37.reuse, R39 ;  /* 0x0000002524797223 */ /* 0x080fe20000010027 */
[----:B------:R-:W-:Y:S01]  /*7a80*/  FFMA.FTZ R120, R11, R37, -R48 ;  /* 0x000000250b787223 */ /* 0x000fe20000010830 */
[-C--:B------:R-:W-:Y:S01]  /*7a90*/  FFMA.FTZ R123, R13, R38.reuse, -R10 ;  /* 0x000000260d7b7223 */ /* 0x080fe2000001080a */
[----:B------:R-:W-:Y:S01]  /*7aa0*/  F2FP.F16.E4M3.UNPACK_B R36, R43 ;  /* 0x0000002bff24723e */ /* 0x000fe200020006ff */
[----:B------:R-:W-:Y:S01]  /*7ab0*/  FFMA.FTZ R122, R41, R38, R46 ;  /* 0x00000026297a7223 */ /* 0x000fe2000001002e */
[----:B------:R-:W-:Y:S02]  /*7ac0*/  F2FP.F16.E4M3.UNPACK_B R10, R15 ;  /* 0x0000000fff0a723e */ /* 0x000fe400020006ff */
[----:B------:R-:W-:Y:S01]  /*7ad0*/  F2FP.F16.E4M3.UNPACK_B R43, R43.H1 ;  /* 0x0000002bff2b723e */ /* 0x000fe200030006ff */
[----:B------:R-:W-:Y:S01]  /*7ae0*/  HADD2.F32 R37, -RZ, R36.H0_H0 ;  /* 0x20000024ff257230 */ /* 0x000fe20000004100 */
[----:B------:R-:W-:Y:S01]  /*7af0*/  F2FP.F16.E4M3.UNPACK_B R48, R9.H1 ;  /* 0x00000009ff30723e */ /* 0x000fe200030006ff */
[----:B------:R-:W-:Y:S01]  /*7b00*/  HADD2.F32 R11, -RZ, R10.H0_H0 ;  /* 0x2000000aff0b7230 */ /* 0x000fe20000004100 */
[----:B------:R-:W-:Y:S01]  /*7b10*/  F2FP.F16.E4M3.UNPACK_B R15, R15.H1 ;  /* 0x0000000fff0f723e */ /* 0x000fe200030006ff */
[----:B------:R-:W-:Y:S01]  /*7b20*/  HADD2.F32 R36, -RZ, R36.H1_H1 ;  /* 0x30000024ff247230 */ /* 0x000fe20000004100 */
[----:B------:R-:W-:Y:S01]  /*7b30*/  F2FP.F16.E4M3.UNPACK_B R41, R9 ;  /* 0x00000009ff29723e */ /* 0x000fe200020006ff */
[----:B------:R-:W-:Y:S01]  /*7b40*/  HADD2.F32 R49, -RZ, R48.H0_H0 ;  /* 0x20000030ff317230 */ /* 0x000fe20000004100 */
[-C--:B------:R-:W-:Y:S01]  /*7b50*/  F2FP.F16.E4M3.UNPACK_B R9, R8.reuse ;  /* 0x00000008ff09723e */ /* 0x080fe200020006ff */
[----:B------:R-:W-:Y:S01]  /*7b60*/  HADD2.F32 R13, -RZ, R15.H0_H0 ;  /* 0x2000000fff0d7230 */ /* 0x000fe20000004100 */
[----:B------:R-:W-:Y:S01]  /*7b70*/  F2FP.F16.E4M3.UNPACK_B R38, R8.H1 ;  /* 0x00000008ff26723e */ /* 0x000fe200030006ff */
[----:B------:R-:W-:Y:S01]  /*7b80*/  HADD2.F32 R8, -RZ, R43.H0_H0 ;  /* 0x2000002bff087230 */ /* 0x000fe20000004100 */
[----:B------:R-:W-:Y:S01]  /*7b90*/  F2FP.SATFINITE.E4M3.F32.PACK_AB_MERGE_C R121, R122, R121, RZ ;  /* 0x000000797a79723e */ /* 0x000fe200048070ff */
[----:B------:R-:W-:Y:S01]  /*7ba0*/  HADD2.F32 R50, -RZ, R41.H0_H0 ;  /* 0x20000029ff327230 */ /* 0x000fe20000004100 */
[----:B------:R-:W-:Y:S01]  /*7bb0*/  F2FP.SATFINITE.E4M3.F32.PACK_AB_MERGE_C R120, R123, R120, RZ ;  /* 0x000000787b78723e */ /* 0x000fe200048070ff */
[----:B------:R-:W-:-:S02]  /*7bc0*/  HADD2.F32 R39, -RZ, R38.H0_H0 ;  /* 0x20000026ff277230 */ /* 0x000fc40000004100 */
[CC--:B------:R-:W-:Y:S01]  /*7bd0*/  FMUL.FTZ R126, R8.reuse, R49.reuse ;  /* 0x00000031087e7220 */ /* 0x0c0fe20000410000 */
[----:B------:R-:W-:Y:S01]  /*7be0*/  FMUL.FTZ R49, R13, R49 ;  /* 0x000000310d317220 */ /* 0x000fe20000410000 */
[----:B------:R-:W-:Y:S02]  /*7bf0*/  HADD2.F32 R43, -RZ, R43.H1_H1 ;  /* 0x3000002bff2b7230 */ /* 0x000fe40000004100 */
[-C--:B------:R-:W-:Y:S01]  /*7c00*/  FMUL.FTZ R124, R37, R50.reuse ;  /* 0x00000032257c7220 */ /* 0x080fe20000410000 */
[----:B------:R-:W-:Y:S02]  /*7c10*/  HADD2.F32 R48, -RZ, R48.H1_H1 ;  /* 0x30000030ff307230 */ /* 0x000fe40000004100 */
[----:B------:R-:W-:Y:S01]  /*7c20*/  FFMA.FTZ R49, R8, R39, R49 ;  /* 0x0000002708317223 */ /* 0x000fe20000010031 */
[----:B------:R-:W-:Y:S02]  /*7c30*/  HADD2.F32 R15, -RZ, R15.H1_H1 ;  /* 0x3000000fff0f7230 */ /* 0x000fe40000004100 */
[----:B------:R-:W-:Y:S01]  /*7c40*/  FMUL.FTZ R50, R11, R50 ;  /* 0x000000320b327220 */ /* 0x000fe20000410000 */
[----:B------:R-:W-:-:S02]  /*7c50*/  HADD2.F32 R46, -RZ, R9.H0_H0 ;  /* 0x20000009ff2e7230 */ /* 0x000fc40000004100 */
[-C--:B------:R-:W-:Y:S01]  /*7c60*/  FMUL.FTZ R8, R43, R48.reuse ;  /* 0x000000302b087220 */ /* 0x080fe20000410000 */
[----:B------:R-:W-:Y:S02]  /*7c70*/  HADD2.F32 R41, -RZ, R41.H1_H1 ;  /* 0x30000029ff297230 */ /* 0x000fe40000004100 */
[----:B------:R-:W-:Y:S01]  /*7c80*/  FMUL.FTZ R48, R15, R48 ;  /* 0x000000300f307220 */ /* 0x000fe20000410000 */
[----:B------:R-:W-:Y:S02]  /*7c90*/  HADD2.F32 R10, -RZ, R10.H1_H1 ;  /* 0x3000000aff0a7230 */ /* 0x000fe40000004100 */
[----:B------:R-:W-:Y:S01]  /*7ca0*/  FFMA.FTZ R124, R11, R46, -R124 ;  /* 0x0000002e0b7c7223 */ /* 0x000fe2000001087c */
[----:B------:R-:W-:Y:S02]  /*7cb0*/  HADD2.F32 R38, -RZ, R38.H1_H1 ;  /* 0x30000026ff267230 */ /* 0x000fe40000004100 */
[----:B------:R-:W-:Y:S01]  /*7cc0*/  FMUL.FTZ R11, R36, R41 ;  /* 0x00000029240b7220 */ /* 0x000fe20000410000 */
[----:B------:R-:W-:-:S02]  /*7cd0*/  HADD2.F32 R9, -RZ, R9.H1_H1 ;  /* 0x30000009ff097230 */ /* 0x000fc40000004100 */
[----:B------:R-:W-:Y:S01]  /*7ce0*/  FMUL.FTZ R41, R10, R41 ;  /* 0x000000290a297220 */ /* 0x000fe20000410000 */
[----:B------:R-:W-:Y:S01]  /*7cf0*/  FFMA.FTZ R126, R13, R39, -R126 ;  /* 0x000000270d7e7223 */ /* 0x000fe2000001087e */
[-C--:B------:R-:W-:Y:S01]  /*7d00*/  FFMA.FTZ R48, R43, R38.reuse, R48 ;  /* 0x000000262b307223 */ /* 0x080fe20000010030 */
[----:B------:R-:W-:Y:S01]  /*7d10*/  FFMA.FTZ R15, R15, R38, -R8 ;  /* 0x000000260f0f7223 */ /* 0x000fe20000010808 */
[----:B------:R-:W-:Y:S01]  /*7d20*/  FFMA.FTZ R50, R37, R46, R50 ;  /* 0x0000002e25327223 */ /* 0x000fe20000010032 */
[-C--:B------:R-:W-:Y:S01]  /*7d30*/  FFMA.FTZ R41, R36, R9.reuse, R41 ;  /* 0x0000000924297223 */ /* 0x080fe20000010029 */
[----:B------:R-:W-:Y:S01]  /*7d40*/  FFMA.FTZ R11, R10, R9, -R11 ;  /* 0x000000090a0b7223 */ /* 0x000fe2000001080b */
[----:B------:R-:W-:Y:S02]  /*7d50*/  F2FP.SATFINITE.E4M3.F32.PACK_AB_MERGE_C R48, R48, R49, RZ ;  /* 0x000000313030723e */ /* 0x000fe400048070ff */
[----:B------:R-:W-:Y:S02]  /*7d60*/  F2FP.SATFINITE.E4M3.F32.PACK_AB_MERGE_C R51, R118, R51, R121 ;  /* 0x000000337633723e */ /* 0x000fe40004807079 */
[----:B------:R-:W-:-:S02]  /*7d70*/  F2FP.SATFINITE.E4M3.F32.PACK_AB_MERGE_C R15, R15, R126, RZ ;  /* 0x0000007e0f0f723e */ /* 0x000fc400048070ff */
[----:B------:R-:W-:Y:S01]  /*7d80*/  F2FP.SATFINITE.E4M3.F32.PACK_AB_MERGE_C R43, R41, R50, R48 ;  /* 0x00000032292b723e */ /* 0x000fe20004807030 */
[----:B------:R-:W-:Y:S01]  /*7d90*/  IMAD.MOV.U32 R41, RZ, RZ, R51 ;  /* 0x000000ffff297224 */ /* 0x000fe200078e0033 */
[----:B------:R-:W-:Y:S02]  /*7da0*/  F2FP.SATFINITE.E4M3.F32.PACK_AB_MERGE_C R13, R119, R116, R120 ;  /* 0x00000074770d723e */ /* 0x000fe40004807078 */
[----:B------:R-:W-:-:S07]  /*7db0*/  F2FP.SATFINITE.E4M3.F32.PACK_AB_MERGE_C R15, R11, R124, R15 ;  /* 0x0000007c0b0f723e */ /* 0x000fce000480700f */
.L_x_1521:
[----:B------:R-:W-:Y:S05]  /*7dc0*/  BSYNC B2 ;  /* 0x0000000000027941 */ /* 0x000fea0003800000 */
.L_x_1520:
        /* <DEDUP_REMOVED lines=10> */
.L_x_1519:
[----:B------:R-:W-:Y:S05]  /*7e70*/  BSYNC B1 ;  /* 0x0000000000017941 */ /* 0x000fea0003800000 */
.L_x_1518:
[----:B------:R-:W-:-:S13]  /*7e80*/  ISETP.NE.AND P4, PT, R62, RZ, PT ;  /* 0x000000ff3e00720c */ /* 0x000fda0003f85270 */
[----:B------:R-:W-:Y:S05]  /*7e90*/  @!P4 BRA `(.L_x_1486) ;  /* 0x000000100058c947 */ /* 0x000fea0003800000 */
[----:B------:R-:W-:Y:S01]  /*7ea0*/  IADD3 R37, P4, P5, R60, R98, R69 ;  /* 0x000000623c257210 */ /* 0x000fe20007d9e045 */
[----:B------:R-:W-:Y:S01]  /*7eb0*/  BSSY B1, `(.L_x_1522) ;  /* 0x00000ea000017945 */ /* 0x000fe20003800000 */
[----:B------:R-:W-:Y:S02]  /*7ec0*/  ISETP.NE.AND P6, PT, R104, RZ, PT ;  /* 0x000000ff6800720c */ /* 0x000fe40003fc5270 */
[----:B---3--:R-:W-:Y:S02]  /*7ed0*/  IADD3.X R8, R101, R114, R66, P4, P5 ;  /* 0x0000007265087210 */ /* 0x008fe400027ea442 */
[----:B------:R-:W-:Y:S02]  /*7ee0*/  IADD3 R36, P4, R37, R96, RZ ;  /* 0x0000006025247210 */ /* 0x000fe40007f9e0ff */
[----:B------:R-:W-:-:S03]  /*7ef0*/  SEL R117, R76, R117, !P6 ;  /* 0x000000754c757207 */ /* 0x000fc60007000000 */
[----:B------:R-:W-:Y:S01]  /*7f00*/  IMAD.X R37, R8, 0x1, R97, P4 ;  /* 0x0000000108257824 */ /* 0x000fe200020e0661 */
[----:B------:R-:W-:Y:S02]  /*7f10*/  SHF.R.S32.HI R8, RZ, 0x1f, R117 ;  /* 0x0000001fff087819 */ /* 0x000fe40000011475 */
[----:B------:R-:W-:Y:S02]  /*7f20*/  ISETP.GE.AND P4, PT, R94, R109, PT ;  /* 0x0000006d5e00720c */ /* 0x000fe40003f86270 */
[----:B------:R-:W-:-:S04]  /*7f30*/  LEA.HI R8, R8, R117, RZ, 0x5 ;  /* 0x0000007508087211 */ /* 0x000fc800078f28ff */
        /* <DEDUP_REMOVED lines=13> */
[----:B0-----:R-:W-:-:S04]  /*8010*/  IMAD.IADD R12, R16, 0x1, R11 ;  /* 0x00000001100c7824 */ /* 0x001fc800078e020b */
[----:B------:R-:W0:Y:S04]  /*8020*/  LDS.128 R8, [R9+0x1e400] ;  /* 0x01e4000009087984 */ /* 0x000e280000000c00 */
[----:B------:R-:W2:Y:S01]  /*8030*/  LDS.128 R12, [R12+0x1e400] ;  /* 0x01e400000c0c7984 */ /* 0x000ea20000000c00 */
[----:B------:R-:W-:Y:S05]  /*8040*/  @P4 BRA `(.L_x_1523) ;  /* 0x0000000c00404947 */ /* 0x000fea0003800000 */
[--C-:B------:R-:W-:Y:S01]  /*8050*/  SHF.R.U32.HI R4, RZ, 0x8, R5.reuse ;  /* 0x00000008ff047819 */ /* 0x100fe20000011605 */
[----:B0-----:R-:W-:Y:S01]  /*8060*/  IMAD.MOV.U32 R32, RZ, RZ, R10 ;  /* 0x000000ffff207224 */ /* 0x001fe200078e000a */
[----:B------:R-:W-:Y:S02]  /*8070*/  SHF.R.U32.HI R42, RZ, 0x10, R5 ;  /* 0x00000010ff2a7819 */ /* 0x000fe40000011605 */
[----:B------:R-:W-:Y:S01]  /*8080*/  LOP3.LUT R5, R5, 0xff0000ff, RZ, 0xc0, !PT ;  /* 0xff0000ff05057812 */ /* 0x000fe200078ec0ff */
[----:B------:R-:W-:Y:S01]  /*8090*/  IMAD.SHL.U32 R4, R4, 0x100, RZ ;  /* 0x0000010004047824 */ /* 0x000fe200078e00ff */
[----:B------:R-:W-:Y:S02]  /*80a0*/  SHF.R.U32.HI R38, RZ, 0x8, R7 ;  /* 0x00000008ff267819 */ /* 0x000fe40000011607 */
[----:B------:R-:W-:Y:S02]  /*80b0*/  SHF.R.U32.HI R34, RZ, 0x8, R33 ;  /* 0x00000008ff227819 */ /* 0x000fe40000011621 */
[----:B------:R-:W-:-:S02]  /*80c0*/  SHF.R.U32.HI R6, RZ, 0x8, R35 ;  /* 0x00000008ff067819 */ /* 0x000fc40000011623 */
[----:B------:R-:W-:Y:S01]  /*80d0*/  LOP3.LUT R5, R5, 0xff00, R4, 0xf8, !PT ;  /* 0x0000ff0005057812 */ /* 0x000fe200078ef804 */
[----:B------:R-:W-:Y:S01]  /*80e0*/  IMAD.SHL.U32 R4, R38, 0x100, RZ ;  /* 0x0000010026047824 */ /* 0x000fe200078e00ff */
[----:B------:R-:W-:Y:S01]  /*80f0*/  SHF.R.U32.HI R40, RZ, 0x10, R7 ;  /* 0x00000010ff287819 */ /* 0x000fe20000011607 */
[----:B------:R-:W-:Y:S01]  /*8100*/  IMAD.SHL.U32 R10, R34, 0x100, RZ ;  /* 0x00000100220a7824 */ /* 0x000fe200078e00ff */
[----:B------:R-:W-:Y:S02]  /*8110*/  LOP3.LUT R7, R7, 0xff0000ff, RZ, 0xc0, !PT ;  /* 0xff0000ff07077812 */ /* 0x000fe400078ec0ff */
[----:B------:R-:W-:Y:S02]  /*8120*/  SHF.R.U32.HI R46, RZ, 0x10, R33 ;  /* 0x00000010ff2e7819 */ /* 0x000fe40000011621 */
[----:B------:R-:W-:Y:S01]  /*8130*/  LOP3.LUT R41, R33, 0xff0000ff, RZ, 0xc0, !PT ;  /* 0xff0000ff21297812 */ /* 0x000fe200078ec0ff */
[----:B--2---:R-:W-:Y:S01]  /*8140*/  IMAD.MOV.U32 R33, RZ, RZ, R12 ;  /* 0x000000ffff217224 */ /* 0x004fe200078e000c */
[----:B------:R-:W-:Y:S01]  /*8150*/  SHF.R.U32.HI R45, RZ, 0x10, R35 ;  /* 0x00000010ff2d7819 */ /* 0x000fe20000011623 */
[----:B------:R-:W-:Y:S01]  /*8160*/  IMAD.SHL.U32 R12, R6, 0x100, RZ ;  /* 0x00000100060c7824 */ /* 0x000fe200078e00ff */
[----:B------:R-:W-:Y:S01]  /*8170*/  LOP3.LUT R43, R35, 0xff0000ff, RZ, 0xc0, !PT ;  /* 0xff0000ff232b7812 */ /* 0x000fe200078ec0ff */
[----:B------:R-:W-:Y:S01]  /*8180*/  IMAD.U32 R6, R42, 0x10000, RZ ;  /* 0x000100002a067824 */ /* 0x000fe200078e00ff */
[----:B------:R-:W-:Y:S01]  /*8190*/  LOP3.LUT R7, R7, 0xff00, R4, 0xf8, !PT ;  /* 0x0000ff0007077812 */ /* 0x000fe200078ef804 */
[----:B------:R-:W-:Y:S01]  /*81a0*/  IMAD.MOV.U32 R35, RZ, RZ, R14 ;  /* 0x000000ffff237224 */ /* 0x000fe200078e000e */
[----:B------:R-:W-:Y:S01]  /*81b0*/  LOP3.LUT R42, R41, 0xff00, R10, 0xf8, !PT ;  /* 0x0000ff00292a7812 */ /* 0x000fe200078ef80a */
[----:B------:R-:W-:Y:S01]  /*81c0*/  IMAD.U32 R4, R40, 0x10000, RZ ;  /* 0x0001000028047824 */ /* 0x000fe200078e00ff */
[----:B------:R-:W-:-:S02]  /*81d0*/  F2FP.F16.E4M3.UNPACK_B R40, R113.H1 ;  /* 0x00000071ff28723e */ /* 0x000fc400030006ff */
[----:B------:R-:W-:Y:S02]  /*81e0*/  F2FP.F16.E4M3.UNPACK_B R14, R33.H1 ;  /* 0x00000021ff0e723e */ /* 0x000fe400030006ff */
[----:B------:R-:W-:Y:S02]  /*81f0*/  F2FP.F16.E4M3.UNPACK_B R10, R8.H1 ;  /* 0x00000008ff0a723e */ /* 0x000fe400030006ff */
[----:B------:R-:W-:Y:S01]  /*8200*/  LOP3.LUT R44, R43, 0xff00, R12, 0xf8, !PT ;  /* 0x0000ff002b2c7812 */ /* 0x000fe200078ef80c */
[----:B------:R-:W-:Y:S01]  /*8210*/  HADD2.F32 R34, -RZ, R14.H0_H0 ;  /* 0x2000000eff227230 */ /* 0x000fe20000004100 */
[----:B------:R-:W-:Y:S01]  /*8220*/  LOP3.LUT R6, R5, 0xff0000, R6, 0xf8, !PT ;  /* 0x00ff000005067812 */ /* 0x000fe200078ef806 */
[----:B------:R-:W-:Y:S01]  /*8230*/  HADD2.F32 R5, -RZ, R40.H0_H0 ;  /* 0x20000028ff057230 */ /* 0x000fe20000004100 */
[----:B------:R-:W-:Y:S01]  /*8240*/  F2FP.F16.E4M3.UNPACK_B R38, R111.H1 ;  /* 0x0000006fff26723e */ /* 0x000fe200030006ff */
[----:B------:R-:W-:Y:S01]  /*8250*/  HADD2.F32 R12, -RZ, R10.H0_H0 ;  /* 0x2000000aff0c7230 */ /* 0x000fe20000004100 */
[----:B------:R-:W-:Y:S01]  /*8260*/  F2FP.F16.E4M3.UNPACK_B R113, R113 ;  /* 0x00000071ff71723e */ /* 0x000fe200020006ff */
[----:B------:R-:W-:-:S02]  /*8270*/  IMAD.U32 R43, R45, 0x10000, RZ ;  /* 0x000100002d2b7824 */ /* 0x000fc400078e00ff */
[-C--:B------:R-:W-:Y:S01]  /*8280*/  FMUL.FTZ R45, R34, R5.reuse ;  /* 0x00000005222d7220 */ /* 0x080fe20000410000 */
[----:B------:R-:W-:Y:S02]  /*8290*/  HADD2.F32 R41, -RZ, R38.H0_H0 ;  /* 0x20000026ff297230 */ /* 0x000fe40000004100 */
[----:B------:R-:W-:Y:S01]  /*82a0*/  FMUL.FTZ R47, R12, R5 ;  /* 0x000000050c2f7220 */ /* 0x000fe20000410000 */
[----:B------:R-:W-:Y:S02]  /*82b0*/  F2FP.F16.E4M3.UNPACK_B R33, R33 ;  /* 0x00000021ff21723e */ /* 0x000fe400020006ff */
        /* <DEDUP_REMOVED lines=8> */
[----:B------:R-:W-:Y:S01]  /*8340*/  LOP3.LUT R4, R7, 0xff0000, R4, 0xf8, !PT ;  /* 0x00ff000007047812 */ /* 0x000fe200078ef804 */
[----:B------:R-:W-:-:S02]  /*8350*/  HADD2.F32 R41, -RZ, R38.H1_H1 ;  /* 0x30000026ff297230 */ /* 0x000fc40000004100 */
[-C--:B------:R-:W-:Y:S01]  /*8360*/  FMUL.FTZ R49, R34, R45.reuse ;  /* 0x0000002d22317220 */ /* 0x080fe20000410000 */
[----:B------:R-:W-:Y:S02]  /*8370*/  HADD2.F32 R43, -RZ, R113.H0_H0 ;  /* 0x20000071ff2b7230 */ /* 0x000fe40000004100 */
[C---:B------:R-:W-:Y:S01]  /*8380*/  FMUL.FTZ R45, R12.reuse, R45 ;  /* 0x0000002d0c2d7220 */ /* 0x040fe20000410000 */
[----:B------:R-:W-:Y:S02]  /*8390*/  HADD2.F32 R14, -RZ, R33.H0_H0 ;  /* 0x20000021ff0e7230 */ /* 0x000fe40000004100 */
[----:B------:R-:W-:Y:S01]  /*83a0*/  FFMA.FTZ R49, R12, R41, -R49 ;  /* 0x000000290c317223 */ /* 0x000fe20000010831 */
[----:B------:R-:W-:Y:S01]  /*83b0*/  HADD2.F32 R10, -RZ, R8.H0_H0 ;  /* 0x20000008ff0a7230 */ /* 0x000fe20000004100 */
[----:B------:R-:W-:Y:S01]  /*83c0*/  F2FP.F16.E4M3.UNPACK_B R12, R35.H1 ;  /* 0x00000023ff0c723e */ /* 0x000fe200030006ff */
[----:B------:R-:W-:Y:S02]  /*83d0*/  IMAD.U32 R7, R46, 0x10000, RZ ;  /* 0x000100002e077824 */ /* 0x000fe400078e00ff */
[----:B------:R-:W-:Y:S01]  /*83e0*/  FFMA.FTZ R46, R34, R41, R45 ;  /* 0x00000029222e7223 */ /* 0x000fe2000001002d */
[----:B------:R-:W-:-:S02]  /*83f0*/  HADD2.F32 R41, -RZ, R111.H0_H0 ;  /* 0x2000006fff297230 */ /* 0x000fc40000004100 */
[-C--:B------:R-:W-:Y:S01]  /*8400*/  FMUL.FTZ R45, R14, R43.reuse ;  /* 0x0000002b0e2d7220 */ /* 0x080fe20000410000 */
[----:B------:R-:W-:Y:S01]  /*8410*/  FMUL.FTZ R43, R10, R43 ;  /* 0x0000002b0a2b7220 */ /* 0x000fe20000410000 */
[----:B------:R-:W-:Y:S01]  /*8420*/  HADD2.F32 R113, -RZ, R113.H1_H1 ;  /* 0x30000071ff717230 */ /* 0x000fe20000004100 */
[----:B------:R-:W-:Y:S01]  /*8430*/  LOP3.LUT R7, R42, 0xff0000, R7, 0xf8, !PT ;  /* 0x00ff00002a077812 */ /* 0x000fe200078ef807 */
[----:B------:R-:W-:Y:S02]  /*8440*/  HADD2.F32 R33, -RZ, R33.H1_H1 ;  /* 0x30000021ff217230 */ /* 0x000fe40000004100 */
[-C--:B------:R-:W-:Y:S01]  /*8450*/  FFMA.FTZ R45, R10, R41.reuse, -R45 ;  /* 0x000000290a2d7223 */ /* 0x080fe2000001082d */
[----:B------:R-:W-:Y:S01]  /*8460*/  FFMA.FTZ R38, R14, R41, R43 ;  /* 0x000000290e267223 */ /* 0x000fe2000001002b */
[----:B------:R-:W-:Y:S01]  /*8470*/  HADD2.F32 R8, -RZ, R8.H1_H1 ;  /* 0x30000008ff087230 */ /* 0x000fe20000004100 */
[----:B------:R-:W-:Y:S01]  /*8480*/  F2FP.F16.E4M3.UNPACK_B R10, R112.H1 ;  /* 0x00000070ff0a723e */ /* 0x000fe200030006ff */
[----:B------:R-:W-:-:S02]  /*8490*/  HADD2.F32 R111, -RZ, R111.H1_H1 ;  /* 0x3000006fff6f7230 */ /* 0x000fc40000004100 */
[CC--:B------:R-:W-:Y:S01]  /*84a0*/  FMUL.FTZ R41, R33.reuse, R113.reuse ;  /* 0x0000007121297220 */ /* 0x0c0fe20000410000 */
[----:B------:R-:W-:Y:S01]  /*84b0*/  F2FP.F16.E4M3.UNPACK_B R34, R110.H1 ;  /* 0x0000006eff22723e */ /* 0x000fe200030006ff */
[C---:B------:R-:W-:Y:S01]  /*84c0*/  FMUL.FTZ R42, R8.reuse, R113 ;  /* 0x00000071082a7220 */ /* 0x040fe20000410000 */
[----:B------:R-:W-:Y:S02]  /*84d0*/  HADD2.F32 R14, -RZ, R12.H0_H0 ;  /* 0x2000000cff0e7230 */ /* 0x000fe40000004100 */
[-C--:B------:R-:W-:Y:S01]  /*84e0*/  FFMA.FTZ R40, R8, R111.reuse, -R41 ;  /* 0x0000006f08287223 */ /* 0x080fe20000010829 */
[----:B------:R-:W-:Y:S01]  /*84f0*/  F2FP.F16.E4M3.UNPACK_B R8, R32.H1 ;  /* 0x00000020ff08723e */ /* 0x000fe200030006ff */
[--C-:B------:R-:W-:Y:S02]  /*8500*/  HADD2.F32 R41, -RZ, R10.reuse.H0_H0 ;  /* 0x2000000aff297230 */ /* 0x100fe40000004100 */
[----:B------:R-:W-:Y:S01]  /*8510*/  FFMA.FTZ R111, R33, R111, R42 ;  /* 0x0000006f216f7223 */ /* 0x000fe2000001002a */
[----:B------:R-:W-:Y:S01]  /*8520*/  HADD2.F32 R43, -RZ, R10.H1_H1 ;  /* 0x3000000aff2b7230 */ /* 0x000fe20000004100 */
[----:B------:R-:W-:Y:S01]  /*8530*/  F2FP.F16.E4M3.UNPACK_B R112, R112 ;  /* 0x00000070ff70723e */ /* 0x000fe200020006ff */
[----:B------:R-:W-:-:S02]  /*8540*/  HADD2.F32 R10, -RZ, R8.H0_H0 ;  /* 0x20000008ff0a7230 */ /* 0x000fc40000004100 */
[----:B------:R-:W-:Y:S01]  /*8550*/  FMUL.FTZ R51, R14, R41 ;  /* 0x000000290e337220 */ /* 0x000fe20000410000 */
[----:B------:R-:W-:Y:S01]  /*8560*/  HADD2.F32 R33, -RZ, R34.H0_H0 ;  /* 0x20000022ff217230 */ /* 0x000fe20000004100 */
[----:B------:R-:W-:Y:S01]  /*8570*/  F2FP.F16.E4M3.UNPACK_B R35, R35 ;  /* 0x00000023ff23723e */ /* 0x000fe200020006ff */
[----:B------:R-:W-:Y:S02]  /*8580*/  HADD2.F32 R12, -RZ, R12.H1_H1 ;  /* 0x3000000cff0c7230 */ /* 0x000fe40000004100 */
[C---:B------:R-:W-:Y:S01]  /*8590*/  FMUL.FTZ R109, R10.reuse, R41 ;  /* 0x000000290a6d7220 */ /* 0x040fe20000410000 */
[----:B------:R-:W-:Y:S02]  /*85a0*/  HADD2.F32 R8, -RZ, R8.H1_H1 ;  /* 0x30000008ff087230 */ /* 0x000fe40000004100 */
[----:B------:R-:W-:Y:S01]  /*85b0*/  FFMA.FTZ R42, R10, R33, -R51 ;  /* 0x000000210a2a7223 */ /* 0x000fe20000010833 */
[----:B------:R-:W-:Y:S02]  /*85c0*/  HADD2.F32 R41, -RZ, R34.H1_H1 ;  /* 0x30000022ff297230 */ /* 0x000fe40000004100 */
[-C--:B------:R-:W-:Y:S01]  /*85d0*/  FMUL.FTZ R51, R12, R43.reuse ;  /* 0x0000002b0c337220 */ /* 0x080fe20000410000 */
[----:B------:R-:W-:Y:S01]  /*85e0*/  F2FP.F16.E4M3.UNPACK_B R32, R32 ;  /* 0x00000020ff20723e */ /* 0x000fe200020006ff */
[C---:B------:R-:W-:Y:S01]  /*85f0*/  FMUL.FTZ R43, R8.reuse, R43 ;  /* 0x0000002b082b7220 */ /* 0x040fe20000410000 */
[----:B------:R-:W-:Y:S01]  /*8600*/  F2FP.F16.E4M3.UNPACK_B R110, R110 ;  /* 0x0000006eff6e723e */ /* 0x000fe200020006ff */
[----:B------:R-:W-:Y:S01]  /*8610*/  FFMA.FTZ R113, R8, R41, -R51 ;  /* 0x0000002908717223 */ /* 0x000fe20000010833 */
[----:B------:R-:W-:-:S02]  /*8620*/  HADD2.F32 R10, -RZ, R35.H0_H0 ;  /* 0x20000023ff0a7230 */ /* 0x000fc40000004100 */
[----:B------:R-:W-:Y:S01]  /*8630*/  FFMA.FTZ R12, R12, R41, R43 ;  /* 0x000000290c0c7223 */ /* 0x000fe2000001002b */
[----:B------:R-:W-:Y:S02]  /*8640*/  HADD2.F32 R41, -RZ, R112.H0_H0 ;  /* 0x20000070ff297230 */ /* 0x000fe40000004100 */
[----:B------:R-:W-:Y:S01]  /*8650*/  FFMA.FTZ R109, R14, R33, R109 ;  /* 0x000000210e6d7223 */ /* 0x000fe2000001006d */
[----:B------:R-:W-:Y:S01]  /*8660*/  HADD2.F32 R8, -RZ, R32.H0_H0 ;  /* 0x20000020ff087230 */ /* 0x000fe20000004100 */
[----:B------:R-:W-:Y:S01]  /*8670*/  F2FP.SATFINITE.E4M3.F32.PACK_AB_MERGE_C R46, R46, R47, RZ ;  /* 0x0000002f2e2e723e */ /* 0x000fe200048070ff */
[----:B------:R-:W-:Y:S02]  /*8680*/  HADD2.F32 R112, -RZ, R112.H1_H1 ;  /* 0x30000070ff707230 */ /* 0x000fe40000004100 */
[-C--:B------:R-:W-:Y:S01]  /*8690*/  FMUL.FTZ R43, R10, R41.reuse ;  /* 0x000000290a2b7220 */ /* 0x080fe20000410000 */
[----:B------:R-:W-:Y:S02]  /*86a0*/  HADD2.F32 R35, -RZ, R35.H1_H1 ;  /* 0x30000023ff237230 */ /* 0x000fe40000004100 */
[----:B------:R-:W-:Y:S01]  /*86b0*/  FMUL.FTZ R41, R8, R41 ;  /* 0x0000002908297220 */ /* 0x000fe20000410000 */
[----:B------:R-:W-:Y:S01]  /*86c0*/  HADD2.F32 R33, -RZ, R110.H0_H0 ;  /* 0x2000006eff217230 */ /* 0x000fe20000004100 */
[----:B------:R-:W-:Y:S01]  /*86d0*/  F2FP.F16.E4M3.UNPACK_B R34, R13 ;  /* 0x0000000dff22723e */ /* 0x000fe200020006ff */
[----:B------:R-:W-:-:S02]  /*86e0*/  HADD2.F32 R32, -RZ, R32.H1_H1 ;  /* 0x30000020ff207230 */ /* 0x000fc40000004100 */
[-C--:B------:R-:W-:Y:S01]  /*86f0*/  FMUL.FTZ R51, R35, R112.reuse ;  /* 0x0000007023337220 */ /* 0x080fe20000410000 */
[----:B------:R-:W-:Y:S02]  /*8700*/  HADD2.F32 R110, -RZ, R110.H1_H1 ;  /* 0x3000006eff6e7230 */ /* 0x000fe40000004100 */
[----:B------:R-:W-:Y:S01]  /*8710*/  FFMA.FTZ R14, R10, R33, R41 ;  /* 0x000000210a0e7223 */ /* 0x000fe20000010029 */
[----:B------:R-:W-:Y:S01]  /*8720*/  F2FP.F16.E4M3.UNPACK_B R41, R7 ;  /* 0x00000007ff29723e */ /* 0x000fe200020006ff */
[----:B------:R-:W-:Y:S01]  /*8730*/  FMUL.FTZ R112, R32, R112 ;  /* 0x0000007020707220 */ /* 0x000fe20000410000 */
[----:B------:R-:W-:Y:S01]  /*8740*/  F2FP.SATFINITE.E4M3.F32.PACK_AB_MERGE_C R109, R12, R109, RZ ;  /* 0x0000006d0c6d723e */ /* 0x000fe200048070ff */
[----:B------:R-:W-:Y:S01]  /*8750*/  FFMA.FTZ R10, R32, R110, -R51 ;  /* 0x0000006e200a7223 */ /* 0x000fe20000010833 */
[----:B------:R-:W-:Y:S01]  /*8760*/  F2FP.F16.E4M3.UNPACK_B R32, R9 ;  /* 0x00000009ff20723e */ /* 0x000fe200020006ff */
[----:B------:R-:W-:Y:S01]  /*8770*/  FFMA.FTZ R43, R8, R33, -R43 ;  /* 0x00000021082b7223 */ /* 0x000fe2000001082b */
[----:B------:R-:W-:Y:S01]  /*8780*/  F2FP.SATFINITE.E4M3.F32.PACK_AB_MERGE_C R12, R111, R38, R46 ;  /* 0x000000266f0c723e */ /* 0x000fe2000480702e */
[----:B------:R-:W-:Y:S01]  /*8790*/  FFMA.FTZ R51, R35, R110, R112 ;  /* 0x0000006e23337223 */ /* 0x000fe20000010070 */
[----:B------:R-:W-:Y:S01]  /*87a0*/  F2FP.SATFINITE.E4M3.F32.PACK_AB_MERGE_C R8, R49, R44, RZ ;  /* 0x0000002c3108723e */ /* 0x000fe200048070ff */
[----:B------:R-:W-:Y:S01]  /*87b0*/  HADD2.F32 R35, -RZ, R34.H0_H0 ;  /* 0x20000022ff237230 */ /* 0x000fe20000004100 */
[----:B------:R-:W-:Y:S01]  /*87c0*/  F2FP.SATFINITE.E4M3.F32.PACK_AB_MERGE_C R113, R113, R42, RZ ;  /* 0x0000002a7171723e */ /* 0x000fe200048070ff */
[----:B------:R-:W-:Y:S01]  /*87d0*/  HADD2.F32 R42, -RZ, R41.H0_H0 ;  /* 0x20000029ff2a7230 */ /* 0x000fe20000004100 */
[----:B------:R-:W-:Y:S01]  /*87e0*/  F2FP.F16.E4M3.UNPACK_B R38, R6 ;  /* 0x00000006ff26723e */ /* 0x000fe200020006ff */
[----:B------:R-:W-:Y:S01]  /*87f0*/  HADD2.F32 R33, -RZ, R32.H0_H0 ;  /* 0x20000020ff217230 */ /* 0x000fe20000004100 */
[----:B------:R-:W-:Y:S01]  /*8800*/  F2FP.SATFINITE.E4M3.F32.PACK_AB_MERGE_C R8, R40, R45, R8 ;  /* 0x0000002d2808723e */ /* 0x000fe20004807008 */
[----:B------:R-:W-:-:S02]  /*8810*/  HADD2.F32 R34, -RZ, R34.H1_H1 ;  /* 0x30000022ff227230 */ /* 0x000fc40000004100 */
[-C--:B------:R-:W-:Y:S01]  /*8820*/  FMUL.FTZ R44, R35, R42.reuse ;  /* 0x0000002a232c7220 */ /* 0x080fe20000410000 */
[----:B------:R-:W-:Y:S02]  /*8830*/  HADD2.F32 R40, -RZ, R38.H0_H0 ;  /* 0x20000026ff287230 */ /* 0x000fe40000004100 */
[C---:B------:R-:W-:Y:S01]  /*8840*/  FMUL.FTZ R42, R33.reuse, R42 ;  /* 0x0000002a212a7220 */ /* 0x040fe20000410000 */
[----:B------:R-:W-:Y:S01]  /*8850*/  HADD2.F32 R41, -RZ, R41.H1_H1 ;  /* 0x30000029ff297230 */ /* 0x000fe20000004100 */
[----:B------:R-:W-:Y:S01]  /*8860*/  F2FP.SATFINITE.E4M3.F32.PACK_AB_MERGE_C R10, R10, R43, R113 ;  /* 0x0000002b0a0a723e */ /* 0x000fe20004807071 */
[----:B------:R-:W-:Y:S02]  /*8870*/  HADD2.F32 R32, -RZ, R32.H1_H1 ;  /* 0x30000020ff207230 */ /* 0x000fe40000004100 */
[-C--:B------:R-:W-:Y:S01]  /*8880*/  FFMA.FTZ R44, R33, R40.reuse, -R44 ;  /* 0x00000028212c7223 */ /* 0x080fe2000001082c */
[----:B------:R-:W-:Y:S01]  /*8890*/  FFMA.FTZ R43, R35, R40, R42 ;  /* 0x00000028232b7223 */ /* 0x000fe2000001002a */
[----:B------:R-:W-:-:S02]  /*88a0*/  HADD2.F32 R33, -RZ, R38.H1_H1 ;  /* 0x30000026ff217230 */ /* 0x000fc40000004100 */
        /* <DEDUP_REMOVED lines=10> */
[----:B------:R-:W-:Y:S01]  /*8950*/  F2FP.SATFINITE.E4M3.F32.PACK_AB_MERGE_C R14, R51, R14, R109 ;  /* 0x0000000e330e723e */ /* 0x000fe2000480706d */
[----:B------:R-:W-:-:S02]  /*8960*/  HADD2.F32 R34, -RZ, R35.H0_H0 ;  /* 0x20000023ff227230 */ /* 0x000fc40000004100 */
[----:B------:R-:W-:Y:S02]  /*8970*/  HADD2.F32 R13, -RZ, R13.H1_H1 ;  /* 0x3000000dff0d7230 */ /* 0x000fe40000004100 */
[----:B------:R-:W-:Y:S02]  /*8980*/  HADD2.F32 R38, -RZ, R35.H1_H1 ;  /* 0x30000023ff267230 */ /* 0x000fe40000004100 */
[-C--:B------:R-:W-:Y:S01]  /*8990*/  FMUL.FTZ R40, R32, R34.reuse ;  /* 0x0000002220287220 */ /* 0x080fe20000410000 */
[----:B------:R-:W-:Y:S02]  /*89a0*/  HADD2.F32 R9, -RZ, R9.H1_H1 ;  /* 0x30000009ff097230 */ /* 0x000fe40000004100 */
[----:B------:R-:W-:Y:S01]  /*89b0*/  FMUL.FTZ R35, R7, R34 ;  /* 0x0000002207237220 */ /* 0x000fe20000410000 */
[--C-:B------:R-:W-:Y:S02]  /*89c0*/  HADD2.F32 R33, -RZ, R6.reuse.H0_H0 ;  /* 0x20000006ff217230 */ /* 0x100fe40000004100 */
[----:B------:R-:W-:-:S02]  /*89d0*/  HADD2.F32 R34, -RZ, R6.H1_H1 ;  /* 0x30000006ff227230 */ /* 0x000fc40000004100 */
        /* <DEDUP_REMOVED lines=25> */
[----:B------:R-:W-:Y:S02]  /*8b70*/  HADD2.F32 R35, -RZ, R33.H0_H0 ;  /* 0x20000021ff237230 */ /* 0x000fe40000004100 */
[-C--:B------:R-:W-:Y:S01]  /*8b80*/  FMUL.FTZ R110, R13, R42.reuse ;  /* 0x0000002a0d6e7220 */ /* 0x080fe20000410000 */
[----:B------:R-:W-:Y:S01]  /*8b90*/  FMUL.FTZ R41, R9, R41 ;  /* 0x0000002909297220 */ /* 0x000fe20000410000 */
[C---:B------:R-:W-:Y:S01]  /*8ba0*/  FMUL.FTZ R42, R7.reuse, R42 ;  /* 0x0000002a072a7220 */ /* 0x040fe20000410000 */
[----:B------:R-:W-:Y:S02]  /*8bb0*/  HADD2.F32 R15, -RZ, R15.H1_H1 ;  /* 0x3000000fff0f7230 */ /* 0x000fe40000004100 */
[----:B------:R-:W-:Y:S01]  /*8bc0*/  FFMA.FTZ R110, R7, R34, -R110 ;  /* 0x00000022076e7223 */ /* 0x000fe2000001086e */
[----:B------:R-:W-:Y:S02]  /*8bd0*/  HADD2.F32 R40, -RZ, R40.H1_H1 ;  /* 0x30000028ff287230 */ /* 0x000fe40000004100 */
[----:B------:R-:W-:Y:S01]  /*8be0*/  FFMA.FTZ R41, R4, R35, R41 ;  /* 0x0000002304297223 */ /* 0x000fe20000010029 */
[----:B------:R-:W-:-:S02]  /*8bf0*/  HADD2.F32 R11, -RZ, R11.H1_H1 ;  /* 0x3000000bff0b7230 */ /* 0x000fc40000004100 */
[----:B------:R-:W-:Y:S01]  /*8c00*/  FFMA.FTZ R42, R13, R34, R42 ;  /* 0x000000220d2a7223 */ /* 0x000fe2000001002a */
[----:B------:R-:W-:Y:S02]  /*8c10*/  HADD2.F32 R7, -RZ, R38.H1_H1 ;  /* 0x30000026ff077230 */ /* 0x000fe40000004100 */
[-C--:B------:R-:W-:Y:S01]  /*8c20*/  FMUL.FTZ R34, R15, R40.reuse ;  /* 0x000000280f227220 */ /* 0x080fe20000410000 */
[----:B------:R-:W-:Y:S02]  /*8c30*/  HADD2.F32 R4, -RZ, R33.H1_H1 ;  /* 0x30000021ff047230 */ /* 0x000fe40000004100 */
[----:B------:R-:W-:Y:S01]  /*8c40*/  FMUL.FTZ R40, R11, R40 ;  /* 0x000000280b287220 */ /* 0x000fe20000410000 */
[----:B------:R-:W-:Y:S02]  /*8c50*/  HADD2.F32 R6, -RZ, R6.H1_H1 ;  /* 0x30000006ff067230 */ /* 0x000fe40000004100 */
[----:B------:R-:W-:Y:S01]  /*8c60*/  FFMA.FTZ R112, R9, R35, -R112 ;  /* 0x0000002309707223 */ /* 0x000fe20000010870 */
[----:B------:R-:W-:-:S02]  /*8c70*/  HADD2.F32 R5, -RZ, R5.H1_H1 ;  /* 0x30000005ff057230 */ /* 0x000fc40000004100 */
[-C--:B------:R-:W-:Y:S01]  /*8c80*/  FMUL.FTZ R9, R32, R7.reuse ;  /* 0x0000000720097220 */ /* 0x080fe20000410000 */
[-C--:B------:R-:W-:Y:S01]  /*8c90*/  FFMA.FTZ R11, R11, R4.reuse, -R34 ;  /* 0x000000040b0b7223 */ /* 0x080fe20000010822 */
[C---:B------:R-:W-:Y:S01]  /*8ca0*/  FMUL.FTZ R7, R6.reuse, R7 ;  /* 0x0000000706077220 */ /* 0x040fe20000410000 */
[----:B------:R-:W-:Y:S01]  /*8cb0*/  FFMA.FTZ R40, R15, R4, R40 ;  /* 0x000000040f287223 */ /* 0x000fe20000010028 */
[-C--:B------:R-:W-:Y:S01]  /*8cc0*/  FFMA.FTZ R9, R6, R5.reuse, -R9 ;  /* 0x0000000506097223 */ /* 0x080fe20000010809 */
[----:B------:R-:W-:Y:S01]  /*8cd0*/  F2FP.SATFINITE.E4M3.F32.PACK_AB_MERGE_C R45, R45, R44, R47 ;  /* 0x0000002c2d2d723e */ /* 0x000fe2000480702f */
[----:B------:R-:W-:Y:S01]  /*8ce0*/  FFMA.FTZ R7, R32, R5, R7 ;  /* 0x0000000520077223 */ /* 0x000fe20000010007 */
[----:B------:R-:W-:Y:S02]  /*8cf0*/  F2FP.SATFINITE.E4M3.F32.PACK_AB_MERGE_C R11, R11, R112, RZ ;  /* 0x000000700b0b723e */ /* 0x000fe400048070ff */
[----:B------:R-:W-:Y:S02]  /*8d00*/  F2FP.SATFINITE.E4M3.F32.PACK_AB_MERGE_C R40, R40, R41, RZ ;  /* 0x000000292828723e */ /* 0x000fe400048070ff */
[----:B------:R-:W-:Y:S01]  /*8d10*/  F2FP.SATFINITE.E4M3.F32.PACK_AB_MERGE_C R11, R9, R110, R11 ;  /* 0x0000006e090b723e */ /* 0x000fe2000480700b */
[----:B------:R-:W-:Y:S01]  /*8d20*/  IMAD.MOV.U32 R9, RZ, RZ, R45 ;  /* 0x000000ffff097224 */ /* 0x000fe200078e002d */
[----:B------:R-:W-:-:S02]  /*8d30*/  F2FP.SATFINITE.E4M3.F32.PACK_AB_MERGE_C R13, R46, R43, R48 ;  /* 0x0000002b2e0d723e */ /* 0x000fc40004807030 */
[----:B------:R-:W-:-:S07]  /*8d40*/  F2FP.SATFINITE.E4M3.F32.PACK_AB_MERGE_C R15, R7, R42, R40 ;  /* 0x0000002a070f723e */ /* 0x000fce0004807028 */
.L_x_1523:
[----:B------:R-:W-:Y:S05]  /*8d50*/  BSYNC B1 ;  /* 0x0000000000017941 */ /* 0x000fea0003800000 */
.L_x_1522:
[----:B0-----:R0:W-:Y:S01]  /*8d60*/  STG.E.128 desc[UR40][R36.64], R8 ;  /* 0x0000000824007986 */ /* 0x0011e2000c101d28 */
[----:B------:R-:W-:-:S13]  /*8d70*/  ISETP.GE.AND P4, PT, R39, R115, PT ;  /* 0x000000732700720c */ /* 0x000fda0003f86270 */
[----:B------:R-:W-:Y:S05]  /*8d80*/  @P4 BRA `(.L_x_1486) ;  /* 0x00000000009c4947 */ /* 0x000fea0003800000 */
[--C-:B------:R-:W-:Y:S02]  /*8d90*/  SHF.R.S32.HI R4, RZ, 0x1f, R39.reuse ;  /* 0x0000001fff047819 */ /* 0x100fe40000011427 */
[----:B------:R-:W-:-:S04]  /*8da0*/  IADD3 R39, P4, P5, R60, R98, R39 ;  /* 0x000000623c277210 */ /* 0x000fc80007d9e027 */
[----:B------:R-:W-:Y:S02]  /*8db0*/  IADD3.X R4, R101, R114, R4, P4, P5 ;  /* 0x0000007265047210 */ /* 0x000fe400027ea404 */
[----:B------:R-:W-:-:S05]  /*8dc0*/  IADD3 R96, P4, R39, R96, RZ ;  /* 0x0000006027607210 */ /* 0x000fca0007f9e0ff */
[----:B------:R-:W-:-:S05]  /*8dd0*/  IMAD.X R97, R4, 0x1, R97, P4 ;  /* 0x0000000104617824 */ /* 0x000fca00020e0661 */
[----:B--2---:R2:W-:Y:S01]  /*8de0*/  STG.E.128 desc[UR40][R96.64], R12 ;  /* 0x0000000c60007986 */ /* 0x0045e2000c101d28 */
[----:B------:R-:W-:Y:S05]  /*8df0*/  BRA `(.L_x_1486) ;  /* 0x0000000000807947 */ /* 0x000fea0003800000 */
.L_x_1479:
[----:B------:R-:W-:-:S06]  /*8e00*/  UISETP.NE.AND UP0, UPT, UR42, 0x3, UPT ;  /* 0x000000032a00788c */ /* 0x000fcc000bf05270 */
[----:B------:R-:W-:-:S13]  /*8e10*/  PLOP3.LUT P3, PT, PT, PT, UP0, 0x80, 0x0 ;  /* 0x000000000000781c */ /* 0x000fda0003f6f008 */
[----:B------:R-:W-:Y:S05]  /*8e20*/  @!P3 BRA `(.L_x_1524) ;  /* 0x000000000004b947 */ /* 0x000fea0003800000 */
[----:B------:R-:W-:Y:S01]  /*8e30*/  BPT.TRAP 0x1 ;  /* 0x000000040000795c */ /* 0x000fe20000300000 */
.L_x_1524:
[----:B------:R-:W-:Y:S01]  /*8e40*/  IMAD R103, R17, 0x8, R16 ;  /* 0x0000000811677824 */ /* 0x000fe200078e0210 */
[----:B------:R-:W-:Y:S01]  /*8e50*/  SHF.L.U32 R108, R206, 0x1f, RZ ;  /* 0x0000001fce6c7819 */ /* 0x000fe200000006ff */
[----:B------:R-:W-:Y:S01]  /*8e60*/  IMAD R107, R25, -0x80, R2 ;  /* 0xffffff80196b7824 */ /* 0x000fe200078e0202 */
[----:B------:R-:W-:Y:S02]  /*8e70*/  BSSY B1, `(.L_x_1525) ;  /* 0x0000004000017945 */ /* 0x000fe40003800000 */
[----:B------:R-:W0:Y:S02]  /*8e80*/  SYNCS.PHASECHK.TRANS64.TRYWAIT P4, [R103+URZ+0x2a890], R108 ;  /* 0x02a8906c670075a7 */ /* 0x000e24000808017f */
[----:B------:R-:W-:Y:S01]  /*8e90*/  VIMNMX R107, R107, 0x80, PT ;  /* 0x000000806b6b7848 */ /* 0x000fe20003fe0100 */
[----:B0-----:R-:W-:Y:S06]  /*8ea0*/  @!P4 BRA `(.L_x_1526) ;  /* 0x000002180024c947 */ /* 0x001fec0003800000 */
.L_x_1839:
[----:B------:R-:W-:Y:S05]  /*8eb0*/  BSYNC B1 ;  /* 0x0000000000017941 */ /* 0x000fea0003800000 */
.L_x_1525:
        /* <DEDUP_REMOVED lines=20> */
.L_x_1486:
[----:B------:R-:W-:Y:S05]  /*9000*/  BSYNC B0 ;  /* 0x0000000000007941 */ /* 0x000fea0003800000 */
.L_x_1478:
[----:B-1234-:R-:W1:Y:S01]  /*9010*/  S2R R4, SR_TID.X ;  /* 0x0000000000047919 */ /* 0x01ee620000002100 */
[----:B------:R-:W-:Y:S01]  /*9020*/  @!PT LDS RZ, [RZ] ;  /* 0x00000000fffff984 */ /* 0x000fe20000000800 */
[----:B------:R-:W-:Y:S01]  /*9030*/  @!PT LDS RZ, [RZ] ;  /* 0x00000000fffff984 */ /* 0x000fe20000000800 */
[----:B------:R-:W-:Y:S01]  /*9040*/  @!PT LDS RZ, [RZ] ;  /* 0x00000000fffff984 */ /* 0x000fe20000000800 */
[----:B------:R-:W-:Y:S01]  /*9050*/  @!PT LDS RZ, [RZ] ;  /* 0x00000000fffff984 */ /* 0x000fe20000000800 */
[----:B------:R2:W-:Y:S06]  /*9060*/  MEMBAR.ALL.CTA ;  /* 0x0000000000007992 */ /* 0x0005ec0000008000 */
[----:B--2---:R-:W2:Y:S01]  /*9070*/  FENCE.VIEW.ASYNC.S ;  /* 0x00000000000073c6 */ /* 0x004ea20000000000 */
[----:B------:R-:W-:Y:S05]  /*9080*/  WARPSYNC.ALL ;  /* 0x0000000000007948 */ /* 0x000fea0003800000 */
[----:B------:R-:W-:Y:S01]  /*9090*/  BSSY B0, `(.L_x_1527) ;  /* 0x0000009000007945 */ /* 0x000fe20003800000 */
[----:B-1----:R-:W-:Y:S01]  /*90a0*/  LOP3.LUT R4, R4, 0x7f, RZ, 0xc0, !PT ;  /* 0x0000007f04047812 */ /* 0x002fe200078ec0ff */
[----:B--2---:R1:W-:Y:S03]  /*90b0*/  BAR.SYNC.DEFER_BLOCKING R77, 0x80 ;  /* 0x0002004d0000751d */ /* 0x0043e60000010000 */
[----:B------:R-:W-:-:S13]  /*90c0*/  ISETP.NE.AND P4, PT, R4, RZ, PT ;  /* 0x000000ff0400720c */ /* 0x000fda0003f85270 */
[----:B------:R-:W-:-:S05]  /*90d0*/  @!P4 VIADD R4, R103, 0x2a8a0 ;  /* 0x0002a8a06704c836 */ /* 0x000fca0000000000 */
[----:B------:R-:W-:-:S04]  /*90e0*/  @!P4 PRMT R4, RZ, 0x654, R4 ;  /* 0x00000654ff04c816 */ /* 0x000fc80000000004 */
[----:B------:R1:W-:Y:S01]  /*90f0*/  @!P4 SYNCS.ARRIVE.TRANS64.RED.A1T0 RZ, [R4+URZ], RZ ;  /* 0x000000ff04ffc9a7 */ /* 0x0003e2000810043f */
[----:B------:R-:W-:Y:S05]  /*9100*/  @!P3 BRA `(.L_x_1528) ;  /* 0x000000000004b947 */ /* 0x000fea0003800000 */
[----:B------:R-:W-:Y:S01]  /*9110*/  BPT.TRAP 0x1 ;  /* 0x000000040000795c */ /* 0x000fe20000300000 */
.L_x_1528:
[----:B------:R-:W-:Y:S05]  /*9120*/  BSYNC B0 ;  /* 0x0000000000007941 */ /* 0x000fea0003800000 */
.L_x_1527:
[----:B------:R-:W2:Y:S01]  /*9130*/  SYNCS.PHASECHK.TRANS64.TRYWAIT P3, [R103+URZ+0x2a8b0], R108 ;  /* 0x02a8b06c670075a7 */ /* 0x000ea2000806017f */
[----:B------:R-:W-:Y:S04]  /*9140*/  BSSY B0, `(.L_x_1529) ;  /* 0x0000002000007945 */ /* 0x000fe80003800000 */
[----:B--2---:R-:W-:Y:S05]  /*9150*/  @!P3 BRA `(.L_x_1530) ;  /* 0x00000214008cb947 */ /* 0x004fea0003800000 */
.L_x_1840:
[----:B------:R-:W-:Y:S05]  /*9160*/  BSYNC B0 ;  /* 0x0000000000007941 */ /* 0x000fea0003800000 */
.L_x_1529:
[----:B------:R-:W-:Y:S01]  /*9170*/  ISETP.GE.AND P3, PT, R200, R107, PT ;  /* 0x0000006bc800720c */ /* 0x000fe20003f66270 */
[----:B------:R-:W-:-:S12]  /*9180*/  BSSY B0, `(.L_x_1531) ;  /* 0x000001f000007945 */ /* 0x000fd80003800000 */
[----:B------:R-:W-:Y:S05]  /*9190*/  @P3 BRA `(.L_x_1532) ;  /* 0x0000000000743947 */ /* 0x000fea0003800000 */
[----:B-1----:R-:W-:Y:S01]  /*91a0*/  IMAD.WIDE R4, R25, 0x80, R20 ;  /* 0x0000008019047825 */ /* 0x002fe200078e0214 */
[----:B------:R-:W-:Y:S01]  /*91b0*/  ULDC.64 UR4, c[0x0][0x328] ;  /* 0x0000ca0000047ab9 */ /* 0x000fe20000000a00 */
[----:B------:R-:W-:Y:S02]  /*91c0*/  ULDC.64 UR6, c[0x0][0x318] ;  /* 0x0000c60000067ab9 */ /* 0x000fe40000000a00 */
[----:B------:R-:W-:Y:S02]  /*91d0*/  IMAD.MOV.U32 R6, RZ, RZ, R58 ;  /* 0x000000ffff067224 */ /* 0x000fe400078e003a */
[----:B------:R-:W-:Y:S02]  /*91e0*/  IMAD.MOV.U32 R7, RZ, RZ, R65 ;  /* 0x000000ffff077224 */ /* 0x000fe400078e0041 */
[----:B------:R-:W-:Y:S02]  /*91f0*/  IMAD R5, R5, UR4, RZ ;  /* 0x0000000405057c24 */ /* 0x000fe4000f8e02ff */
[----:B------:R-:W-:Y:S01]  /*9200*/  IMAD.WIDE.U32 R6, R4, UR4, R6 ;  /* 0x0000000404067c25 */ /* 0x000fe2000f8e0006 */
[----:B------:R-:W-:-:S03]  /*9210*/  ULDC UR4, c[0x0][0x2f4] ;  /* 0x0000bd0000047ab9 */ /* 0x000fc60000000800 */
[----:B------:R-:W-:Y:S01]  /*9220*/  IMAD R5, R4, UR5, R5 ;  /* 0x0000000504057c24 */ /* 0x000fe2000f8e0205 */
[----:B0-----:R-:W-:-:S04]  /*9230*/  IADD3 R8, P3, R6, UR6, RZ ;  /* 0x0000000606087c10 */ /* 0x001fc8000ff7e0ff */
        /* <DEDUP_REMOVED lines=19> */
.L_x_1532:
[----:B------:R-:W-:Y:S05]  /*9370*/  BSYNC B0 ;  /* 0x0000000000007941 */ /* 0x000fea0003800000 */
.L_x_1531:
[----:B------:R-:W-:Y:S01]  /*9380*/  @!PT LDS RZ, [RZ] ;  /* 0x00000000fffff984 */ /* 0x000fe20000000800 */
[----:B------:R-:W-:Y:S01]  /*9390*/  @!PT LDS RZ, [RZ] ;  /* 0x00000000fffff984 */ /* 0x000fe20000000800 */
[----:B------:R-:W-:Y:S01]  /*93a0*/  @!PT LDS RZ, [RZ] ;  /* 0x00000000fffff984 */ /* 0x000fe20000000800 */
[----:B------:R-:W-:Y:S01]  /*93b0*/  @!PT LDS RZ, [RZ] ;  /* 0x00000000fffff984 */ /* 0x000fe20000000800 */
[----:B------:R4:W-:Y:S06]  /*93c0*/  MEMBAR.ALL.CTA ;  /* 0x0000000000007992 */ /* 0x0009ec0000008000 */
[----:B----4-:R-:W4:Y:S01]  /*93d0*/  FENCE.VIEW.ASYNC.S ;  /* 0x00000000000073c6 */ /* 0x010f220000000000 */
[----:B------:R-:W-:Y:S02]  /*93e0*/  VIADD R17, R17, 0x1 ;  /* 0x0000000111117836 */ /* 0x000fe40000000000 */
[----:B0-2---:R-:W-:Y:S01]  /*93f0*/  @!P4 VIADD R103, R103, 0x2a8c0 ;  /* 0x0002a8c06767c836 */ /* 0x005fe20000000000 */
[----:B----4-:R0:W-:Y:S02]  /*9400*/  BAR.SYNC.DEFER_BLOCKING R77, 0x80 ;  /* 0x0002004d0000751d */ /* 0x0101e40000010000 */
[----:B------:R-:W-:-:S02]  /*9410*/  ISETP.NE.AND P3, PT, R17, 0x2, PT ;  /* 0x000000021100780c */ /* 0x000fc40003f65270 */
[----:B------:R-:W-:Y:S02]  /*9420*/  @!P4 PRMT R103, RZ, 0x654, R103 ;  /* 0x00000654ff67c816 */ /* 0x000fe40000000067 */
[----:B---3--:R-:W-:Y:S02]  /*9430*/  SEL R5, RZ, 0x1, P3 ;  /* 0x00000001ff057807 */ /* 0x008fe40001800000 */
[----:B------:R-:W-:Y:S02]  /*9440*/  SEL R17, R17, RZ, P3 ;  /* 0x000000ff11117207 */ /* 0x000fe40001800000 */
[----:B------:R-:W-:Y:S01]  /*9450*/  LOP3.LUT R206, R206, R5, RZ, 0x3c, !PT ;  /* 0x00000005cece7212 */ /* 0x000fe200078e3cff */
[----:B------:R0:W-:Y:S01]  /*9460*/  @!P4 SYNCS.ARRIVE.TRANS64.RED.A1T0 RZ, [R103+URZ], RZ ;  /* 0x000000ff67ffc9a7 */ /* 0x0001e2000810043f */
[----:B------:R-:W-:Y:S05]  /*9470*/  @P2 BRA `(.L_x_1533) ;  /* 0xffffff9400442947 */ /* 0x000fea000383ffff */
[----:B-1----:R-:W1:Y:S01]  /*9480*/  S2R R4, SR_TID.X ;  /* 0x0000000000047919 */ /* 0x002e620000002100 */
[----:B------:R-:W-:Y:S02]  /*9490*/  PLOP3.LUT P0, PT, PT, PT, PT, 0x8, 0x0 ;  /* 0x000000000000781c */ /* 0x000fe40003f0e170 */
[----:B-1----:R-:W-:-:S04]  /*94a0*/  SHF.R.U32.HI R4, RZ, 0x7, R4 ;  /* 0x00000007ff047819 */ /* 0x002fc80000011604 */
[----:B------:R-:W-:-:S13]  /*94b0*/  ISETP.NE.AND P5, PT, R4, 0x1, PT ;  /* 0x000000010400780c */ /* 0x000fda0003fa5270 */
[----:B------:R-:W-:Y:S06]  /*94c0*/  @!P5 BAR.ARV 0x9, 0x100 ;  /* 0x024400000000db1d */ /* 0x000fec0000002000 */
.L_x_1473:
[----:B------:R-:W1:Y:S01]  /*94d0*/  LDC R0, c[0x0][0x448] ;  /* 0x00011200ff007b82 */ /* 0x000e620000000800 */
[----:B------:R-:W-:-:S07]  /*94e0*/  VIADD R3, R207, 0x7f ;  /* 0x0000007fcf037836 */ /* 0x000fce0000000000 */
[----:B------:R-:W2:Y:S01]  /*94f0*/  LDC.64 R6, c[0x0][0x9e0] ;  /* 0x00027800ff067b82 */ /* 0x000ea20000000a00 */
[----:B-1----:R-:W-:Y:S02]  /*9500*/  ISETP.NE.AND P1, PT, R0, 0x1, PT ;  /* 0x000000010000780c */ /* 0x002fe40003f25270 */
[----:B--2---:R-:W-:-:S11]  /*9510*/  ISETP.GE.AND P2, PT, R7, 0x1, PT ;  /* 0x000000010700780c */ /* 0x004fd60003f46270 */
[----:B------:R-:W1:Y:S08]  /*9520*/  @P1 LDC R0, c[0x0][0x44c] ;  /* 0x00011300ff001b82 */ /* 0x000e700000000800 */
[----:B------:R-:W2:Y:S01]  /*9530*/  @P1 LDC R5, c[0x0][0x450] ;  /* 0x00011400ff051b82 */ /* 0x000ea20000000800 */
[----:B-1----:R-:W-:-:S05]  /*9540*/  @P1 IMAD.HI.U32 R0, R3, R0, RZ ;  /* 0x0000000003001227 */ /* 0x002fca00078e00ff */
[----:B--2---:R-:W-:-:S05]  /*9550*/  @P1 SHF.R.U32.HI R3, RZ, R5, R0 ;  /* 0x00000005ff031219 */ /* 0x004fca0000011600 */
[----:B------:R-:W-:Y:S01]  /*9560*/  IMAD.IADD R3, R28, 0x1, R3 ;  /* 0x000000011c037824 */ /* 0x000fe200078e0203 */
[----:B------:R-:W-:Y:S06]  /*9570*/  @P0 BRA `(.L_x_1534) ;  /* 0x00000000000c0947 */ /* 0x000fec0003800000 */
[----:B------:R-:W1:Y:S01]  /*9580*/  FENCE.VIEW.ASYNC.G ;  /* 0x00000000000073c6 */ /* 0x000e620000000100 */
[----:B------:R-:W-:Y:S05]  /*9590*/  WARPSYNC.ALL ;  /* 0x0000000000007948 */ /* 0x000fea0003800000 */
[----:B-1----:R-:W-:Y:S06]  /*95a0*/  BAR.ARV 0xc, 0x180 ;  /* 0x0306000000007b1d */ /* 0x002fec0000002000 */
.L_x_1534:
[----:B------:R-:W-:Y:S01]  /*95b0*/  IMAD.IADD R0, R3, 0x1, R6 ;  /* 0x0000000103007824 */ /* 0x000fe200078e0206 */
[----:B------:R-:W-:Y:S06]  /*95c0*/  @!P2 BRA `(.L_x_1535) ;  /* 0x000000000048a947 */ /* 0x000fec0003800000 */
[C---:B------:R-:W-:Y:S01]  /*95d0*/  ISETP.GT.AND P0, PT, R3.reuse, RZ, PT ;  /* 0x000000ff0300720c */ /* 0x040fe20003f04270 */
[----:B------:R-:W-:Y:S01]  /*95e0*/  BSSY B0, `(.L_x_1536) ;  /* 0x000000e000007945 */ /* 0x000fe20003800000 */
[----:B------:R-:W-:-:S11]  /*95f0*/  VIADD R2, R3, 0xffffffff ;  /* 0xffffffff03027836 */ /* 0x000fd60000000000 */
[----:B------:R-:W-:Y:S05]  /*9600*/  @P0 BRA `(.L_x_1537) ;  /* 0x00000000001c0947 */ /* 0x000fea0003800000 */
[----:B------:R-:W-:Y:S01]  /*9610*/  ISETP.NE.AND P0, PT, R7, 0x1, PT ;  /* 0x000000010700780c */ /* 0x000fe20003f05270 */
[----:B------:R-:W-:-:S12]  /*9620*/  IMAD.MOV R3, RZ, RZ, -R3 ;  /* 0x000000ffff037224 */ /* 0x000fd800078e0a03 */
[----:B------:R-:W1:Y:S02]  /*9630*/  @P0 LDC.64 R4, c[0x0][0x9e8] ;  /* 0x00027a00ff040b82 */ /* 0x000e640000000a00 */
[----:B-1----:R-:W-:-:S05]  /*9640*/  @P0 IMAD.HI.U32 R2, R3, R4, RZ ;  /* 0x0000000403020227 */ /* 0x002fca00078e00ff */
[----:B------:R-:W-:-:S04]  /*9650*/  @P0 SHF.R.U32.HI R3, RZ, R5, R2 ;  /* 0x00000005ff030219 */ /* 0x000fc80000011602 */
[----:B------:R-:W-:Y:S01]  /*9660*/  LOP3.LUT R2, RZ, R3, RZ, 0x33, !PT ;  /* 0x00000003ff027212 */ /* 0x000fe200078e33ff */
[----:B------:R-:W-:Y:S06]  /*9670*/  BRA `(.L_x_1538) ;  /* 0x0000000000107947 */ /* 0x000fec0003800000 */
.L_x_1537:
[----:B------:R-:W-:-:S13]  /*9680*/  ISETP.NE.AND P0, PT, R7, 0x1, PT ;  /* 0x000000010700780c */ /* 0x000fda0003f05270 */
[----:B------:R-:W1:Y:S02]  /*9690*/  @P0 LDC.64 R4, c[0x0][0x9e8] ;  /* 0x00027a00ff040b82 */ /* 0x000e640000000a00 */
[----:B-1----:R-:W-:-:S05]  /*96a0*/  @P0 IMAD.HI.U32 R4, R2, R4, RZ ;  /* 0x0000000402040227 */ /* 0x002fca00078e00ff */
[----:B------:R-:W-:-:S07]  /*96b0*/  @P0 SHF.R.U32.HI R2, RZ, R5, R4 ;  /* 0x00000005ff020219 */ /* 0x000fce0000011604 */
.L_x_1538:
[----:B------:R-:W-:Y:S05]  /*96c0*/  BSYNC B0 ;  /* 0x0000000000007941 */ /* 0x000fea0003800000 */
.L_x_1536:
[----:B------:R-:W-:-:S05]  /*96d0*/  IMAD R3, R2, R7, R7 ;  /* 0x0000000702037224 */ /* 0x000fca00078e0207 */
[----:B------:R-:W-:-:S07]  /*96e0*/  VIMNMX R0, R0, R3, PT ;  /* 0x0000000300007248 */ /* 0x000fce0003fe0100 */
.L_x_1535:
[----:B------:R-:W1:Y:S01]  /*96f0*/  @P1 LDC R2, c[0x0][0x44c] ;  /* 0x00011300ff021b82 */ /* 0x000e620000000800 */
[----:B------:R-:W-:Y:S01]  /*9700*/  VIADD R0, R0, 0x7f ;  /* 0x0000007f00007836 */ /* 0x000fe20000000000 */
[----:B------:R-:W-:Y:S01]  /*9710*/  ULDC UR4, c[0x0][0x9dc] ;  /* 0x0002770000047ab9 */ /* 0x000fe20000000800 */
[----:B------:R-:W-:-:S03]  /*9720*/  IMAD.MOV.U32 R5, RZ, RZ, R207 ;  /* 0x000000ffff057224 */ /* 0x000fc600078e00cf */
[----:B------:R-:W-:Y:S02]  /*9730*/  SHF.R.S32.HI R3, RZ, 0x1f, R0 ;  /* 0x0000001fff037819 */ /* 0x000fe40000011400 */
[----:B------:R-:W2:Y:S02]  /*9740*/  @P1 LDC R9, c[0x0][0x450] ;  /* 0x00011400ff091b82 */ /* 0x000ea40000000800 */
[----:B------:R-:W-:-:S04]  /*9750*/  LEA.HI R3, R3, R0, RZ, 0x7 ;  /* 0x0000000003037211 */ /* 0x000fc800078f38ff */
[----:B------:R-:W-:-:S04]  /*9760*/  SHF.R.S32.HI R0, RZ, 0x7, R3 ;  /* 0x00000007ff007819 */ /* 0x000fc80000011403 */
[----:B------:R-:W-:Y:S01]  /*9770*/  VIMNMX R89, R27, R0, PT ;  /* 0x000000001b597248 */ /* 0x000fe20003fe0100 */
[----:B-1----:R-:W-:-:S05]  /*9780*/  @P1 IMAD.HI.U32 R2, R207, R2, RZ ;  /* 0x00000002cf021227 */ /* 0x002fca00078e00ff */
[----:B--2---:R-:W-:-:S05]  /*9790*/  @P1 SHF.R.U32.HI R5, RZ, R9, R2 ;  /* 0x00000009ff051219 */ /* 0x004fca0000011602 */
        /* <DEDUP_REMOVED lines=8> */
[----:B------:R-:W1:Y:S02]  /*9820*/  @P0 LDC.64 R4, c[0x0][0x9e8] ;  /* 0x00027a00ff040b82 */ /* 0x000e640000000a00 */
[----:B-1----:R-:W-:-:S05]  /*9830*/  @P0 IMAD.HI.U32 R2, R3, R4, RZ ;  /* 0x0000000403020227 */ /* 0x002fca00078e00ff */
[----:B------:R-:W-:-:S04]  /*9840*/  @P0 SHF.R.U32.HI R3, RZ, R5, R2 ;  /* 0x00000005ff030219 */ /* 0x000fc80000011602 */
[----:B------:R-:W-:Y:S01]  /*9850*/  LOP3.LUT R2, RZ, R3, RZ, 0x33, !PT ;  /* 0x00000003ff027212 */ /* 0x000fe200078e33ff */
[----:B------:R-:W-:Y:S06]  /*9860*/  BRA `(.L_x_1542) ;  /* 0x0000000000107947 */ /* 0x000fec0003800000 */
.L_x_1541:
[----:B------:R-:W-:-:S13]  /*9870*/  ISETP.NE.AND P0, PT, R7, 0x1, PT ;  /* 0x000000010700780c */ /* 0x000fda0003f05270 */
[----:B------:R-:W1:Y:S02]  /*9880*/  @P0 LDC.64 R4, c[0x0][0x9e8] ;  /* 0x00027a00ff040b82 */ /* 0x000e640000000a00 */
[----:B-1----:R-:W-:-:S05]  /*9890*/  @P0 IMAD.HI.U32 R4, R2, R4, RZ ;  /* 0x0000000402040227 */ /* 0x002fca00078e00ff */
[----:B------:R-:W-:-:S07]  /*98a0*/  @P0 SHF.R.U32.HI R2, RZ, R5, R4 ;  /* 0x00000005ff020219 */ /* 0x000fce0000011604 */
.L_x_1542:
[----:B------:R-:W-:Y:S05]  /*98b0*/  BSYNC B0 ;  /* 0x0000000000007941 */ /* 0x000fea0003800000 */
.L_x_1540:
[----:B------:R-:W-:-:S05]  /*98c0*/  IMAD R3, R2, R7, RZ ;  /* 0x0000000702037224 */ /* 0x000fca00078e02ff */
[----:B------:R-:W-:-:S07]  /*98d0*/  VIMNMX R0, R0, R3, !PT ;  /* 0x0000000300007248 */ /* 0x000fce0007fe0100 */
.L_x_1539:
[----:B------:R-:W-:Y:S02]  /*98e0*/  SHF.R.S32.HI R3, RZ, 0x1f, R0 ;  /* 0x0000001fff037819 */ /* 0x000fe40000011400 */
[----:B------:R-:W-:Y:S02]  /*98f0*/  CS2R R120, SRZ ;  /* 0x0000000000787805 */ /* 0x000fe4000001ff00 */
[----:B------:R-:W-:Y:S02]  /*9900*/  PLOP3.LUT P0, PT, PT, PT, PT, 0x80, 0x0 ;  /* 0x000000000000781c */ /* 0x000fe40003f0f070 */
[----:B------:R-:W-:Y:S02]  /*9910*/  CS2R R92, SRZ ;  /* 0x00000000005c7805 */ /* 0x000fe4000001ff00 */
[----:B------:R-:W-:Y:S02]  /*9920*/  LEA.HI R3, R3, R0, RZ, 0x7 ;  /* 0x0000000003037211 */ /* 0x000fe400078f38ff */
[----:B------:R-:W-:-:S02]  /*9930*/  CS2R R30, SRZ ;  /* 0x00000000001e7805 */ /* 0x000fc4000001ff00 */
[----:B0-----:R-:W-:Y:S02]  /*9940*/  CS2R R76, SRZ ;  /* 0x00000000004c7805 */ /* 0x001fe4000001ff00 */
[----:B------:R-:W-:Y:S02]  /*9950*/  CS2R R112, SRZ ;  /* 0x0000000000707805 */ /* 0x000fe4000001ff00 */
[----:B------:R-:W-:Y:S02]  /*9960*/  SHF.R.S32.HI R3, RZ, 0x7, R3 ;  /* 0x00000007ff037819 */ /* 0x000fe40000011403 */
[----:B------:R-:W-:Y:S02]  /*9970*/  CS2R R84, SRZ ;  /* 0x0000000000547805 */ /* 0x000fe4000001ff00 */
[----:B------:R-:W-:Y:S01]  /*9980*/  CS2R R68, SRZ ;  /* 0x0000000000447805 */ /* 0x000fe2000001ff00 */
[----:B------:R-:W-:Y:S01]  /*9990*/  IMAD.MOV.U32 R111, RZ, RZ, RZ ;  /* 0x000000ffff6f7224 */ /* 0x000fe200078e00ff */
[----:B------:R-:W-:-:S02]  /*99a0*/  VIMNMX R209, RZ, R3, !PT ;  /* 0x00000003ffd17248 */ /* 0x000fc40007fe0100 */
[----:B------:R-:W-:Y:S02]  /*99b0*/  CS2R R34, SRZ ;  /* 0x0000000000227805 */ /* 0x000fe4000001ff00 */
[----:B------:R-:W-:Y:S02]  /*99c0*/  CS2R R52, SRZ ;  /* 0x0000000000347805 */ /* 0x000fe4000001ff00 */
[----:B------:R-:W-:Y:S02]  /*99d0*/  CS2R R104, SRZ ;  /* 0x0000000000687805 */ /* 0x000fe4000001ff00 */
[----:B------:R-:W-:Y:S01]  /*99e0*/  ISETP.GT.AND P1, PT, R89, R209, PT ;  /* 0x000000d15900720c */ /* 0x000fe20003f24270 */
[----:B------:R-:W-:Y:S01]  /*99f0*/  IMAD.MOV.U32 R82, RZ, RZ, RZ ;  /* 0x000000ffff527224 */ /* 0x000fe200078e00ff */
[----:B------:R-:W-:Y:S02]  /*9a00*/  CS2R R60, SRZ ;  /* 0x00000000003c7805 */ /* 0x000fe4000001ff00 */
[----:B------:R-:W-:-:S02]  /*9a10*/  CS2R R102, SRZ ;  /* 0x0000000000667805 */ /* 0x000fc4000001ff00 */
[----:B------:R-:W-:Y:S02]  /*9a20*/  CS2R R50, SRZ ;  /* 0x0000000000327805 */ /* 0x000fe4000001ff00 */
[----:B------:R-:W-:Y:S02]  /*9a30*/  CS2R R44, SRZ ;  /* 0x00000000002c7805 */ /* 0x000fe4000001ff00 */
[----:B------:R-:W-:Y:S01]  /*9a40*/  CS2R R96, SRZ ;  /* 0x0000000000607805 */ /* 0x000fe2000001ff00 */
[----:B------:R-:W-:Y:S01]  /*9a50*/  IMAD.MOV.U32 R67, RZ, RZ, RZ ;  /* 0x000000ffff437224 */ /* 0x000fe200078e00ff */
[----:B------:R-:W-:Y:S01]  /*9a60*/  CS2R R54, SRZ ;  /* 0x0000000000367805 */ /* 0x000fe2000001ff00 */
[----:B------:R-:W-:Y:S01]  /*9a70*/  IMAD.MOV.U32 R63, RZ, RZ, RZ ;  /* 0x000000ffff3f7224 */ /* 0x000fe200078e00ff */
[----:B------:R-:W-:Y:S02]  /*9a80*/  CS2R R36, SRZ ;  /* 0x0000000000247805 */ /* 0x000fe4000001ff00 */
[----:B------:R-:W-:-:S02]  /*9a90*/  CS2R R8, SRZ ;  /* 0x0000000000087805 */ /* 0x000fc4000001ff00 */
[----:B------:R-:W-:Y:S01]  /*9aa0*/  CS2R R78, SRZ ;  /* 0x00000000004e7805 */ /* 0x000fe2000001ff00 */
[----:B------:R-:W-:Y:S01]  /*9ab0*/  IMAD.MOV.U32 R71, RZ, RZ, RZ ;  /* 0x000000ffff477224 */ /* 0x000fe200078e00ff */
        /* <DEDUP_REMOVED lines=14> */
[----:B------:R-:W-:Y:S01]  /*9ba0*/  CS2R R56, SRZ ;  /* 0x0000000000387805 */ /* 0x000fe2000001ff00 */
[----:B------:R-:W-:Y:S01]  /*9bb0*/  IMAD.MOV.U32 R39, RZ, RZ, RZ ;  /* 0x000000ffff277224 */ /* 0x000fe200078e00ff */
[----:B------:R-:W-:Y:S02]  /*9bc0*/  CS2R R108, SRZ ;  /* 0x00000000006c7805 */ /* 0x000fe4000001ff00 */
[----:B------:R-:W-:Y:S02]  /*9bd0*/  CS2R R20, SRZ ;  /* 0x0000000000147805 */ /* 0x000fe4000001ff00 */
[----:B------:R-:W-:-:S02]  /*9be0*/  CS2R R116, SRZ ;  /* 0x0000000000747805 */ /* 0x000fc4000001ff00 */
[----:B------:R-:W-:Y:S02]  /*9bf0*/  CS2R R48, SRZ ;  /* 0x0000000000307805 */ /* 0x000fe4000001ff00 */
[----:B------:R-:W-:Y:S02]  /*9c00*/  CS2R R28, SRZ ;  /* 0x00000000001c7805 */ /* 0x000fe4000001ff00 */
[----:B------:R-:W-:Y:S02]  /*9c10*/  CS2R R126, SRZ ;  /* 0x00000000007e7805 */ /* 0x000fe4000001ff00 */
[----:B------:R-:W-:Y:S01]  /*9c20*/  CS2R R40, SRZ ;  /* 0x0000000000287805 */ /* 0x000fe2000001ff00 */
[----:B------:R-:W-:Y:S01]  /*9c30*/  IMAD.MOV.U32 R128, RZ, RZ, RZ ;  /* 0x000000ffff807224 */ /* 0x000fe200078e00ff */
[----:B------:R-:W-:Y:S01]  /*9c40*/  CS2R R32, SRZ ;  /* 0x0000000000207805 */ /* 0x000fe2000001ff00 */
[----:B------:R-:W-:Y:S01]  /*9c50*/  IMAD.MOV.U32 R130, RZ, RZ, RZ ;  /* 0x000000ffff827224 */ /* 0x000fe200078e00ff */
[----:B------:R-:W-:-:S02]  /*9c60*/  CS2R R122, SRZ ;  /* 0x00000000007a7805 */ /* 0x000fc4000001ff00 */
[----:B------:R-:W-:Y:S01]  /*9c70*/  CS2R R124, SRZ ;  /* 0x00000000007c7805 */ /* 0x000fe2000001ff00 */
[----:B------:R-:W-:Y:S02]  /*9c80*/  IMAD.MOV.U32 R132, RZ, RZ, RZ ;  /* 0x000000ffff847224 */ /* 0x000fe400078e00ff */
        /* <DEDUP_REMOVED lines=11> */
.L_x_1843:
[----:B01----:R-:W-:Y:S01]  /*9d40*/  LEA.HI R0, R208, R208, RZ, 0x1 ;  /* 0x000000d0d0007211 */ /* 0x003fe200078f08ff */
[----:B------:R-:W-:-:S03]  /*9d50*/  ULOP3.LUT UP0, URZ, UR39, 0x3ff, URZ, 0xc0, !UPT ;  /* 0x000003ff273f7892 */ /* 0x000fc6000f80c03f */
[----:B------:R-:W-:-:S03]  /*9d60*/  LOP3.LUT R3, R0, 0x3e, RZ, 0xc0, !PT ;  /* 0x0000003e00037812 */ /* 0x000fc600078ec0ff */
[----:B------:R-:W-:Y:S02]  /*9d70*/  PLOP3.LUT P0, PT, PT, PT, UP0, 0x80, 0x0 ;  /* 0x000000000000781c */ /* 0x000fe40003f0f008 */
[----:B------:R-:W-:-:S05]  /*9d80*/  IMAD.IADD R3, R208, 0x1, -R3 ;  /* 0x00000001d0037824 */ /* 0x000fca00078e0a03 */
        /* <DEDUP_REMOVED lines=20> */
.L_x_1545:
[----:B------:R-:W-:Y:S01]  /*9ed0*/  ULDC.64 UR4, c[0x0][0x990] ;  /* 0x0002640000047ab9 */ /* 0x000fe20000000a00 */
[----:B------:R-:W-:Y:S01]  /*9ee0*/  ULDC.64 UR6, c[0x0][0x998] ;  /* 0x0002660000067ab9 */ /* 0x000fe20000000a00 */
[----:B------:R-:W-:Y:S02]  /*9ef0*/  ISETP.NE.U32.AND P0, PT, RZ, UR4, PT ;  /* 0x00000004ff007c0c */ /* 0x000fe4000bf05070 */
[----:B------:R-:W-:Y:S02]  /*9f00*/  ISETP.NE.U32.AND P1, PT, RZ, UR6, PT ;  /* 0x00000006ff007c0c */ /* 0x000fe4000bf25070 */
[----:B------:R-:W-:Y:S02]  /*9f10*/  ISETP.NE.AND.EX P0, PT, RZ, UR5, PT, P0 ;  /* 0x00000005ff007c0c */ /* 0x000fe4000bf05300 */
[----:B------:R-:W-:-:S11]  /*9f20*/  ISETP.NE.AND.EX P1, PT, RZ, UR7, PT, P1 ;  /* 0x00000007ff007c0c */ /* 0x000fd6000bf25310 */
[----:B------:R-:W0:Y:S01]  /*9f30*/  @P0 LDC.64 R6, c[0x0][0x9a8] ;  /* 0x00026a00ff060b82 */ /* 0x000e220000000a00 */
[--C-:B------:R-:W-:Y:S02]  /*9f40*/  @P0 SHF.R.S32.HI R3, RZ, 0x1f, R211.reuse ;  /* 0x0000001fff030819 */ /* 0x100fe400000114d3 */
[----:B------:R-:W-:Y:S02]  /*9f50*/  @P1 SHF.R.S32.HI R5, RZ, 0x1f, R211 ;  /* 0x0000001fff051819 */ /* 0x000fe400000114d3 */
[----:B------:R-:W-:-:S03]  /*9f60*/  @P0 SHF.R.S32.HI R15, RZ, 0x1f, R210 ;  /* 0x0000001fff0f0819 */ /* 0x000fc600000114d2 */
[----:B------:R-:W1:Y:S08]  /*9f70*/  @P1 LDC.64 R8, c[0x0][0x9b8] ;  /* 0x00026e00ff081b82 */ /* 0x000e700000000a00 */
[----:B------:R-:W2:Y:S08]  /*9f80*/  @P0 LDC.64 R10, c[0x0][0x9b0] ;  /* 0x00026c00ff0a0b82 */ /* 0x000eb00000000a00 */
[----:B------:R-:W3:Y:S01]  /*9f90*/  @P1 LDC.64 R12, c[0x0][0x9c0] ;  /* 0x00027000ff0c1b82 */ /* 0x000ee20000000a00 */
[----:B0-----:R-:W-:-:S02]  /*9fa0*/  @P0 IMAD R0, R3, R6, RZ ;  /* 0x0000000603000224 */ /* 0x001fc400078e02ff */
[----:B------:R-:W-:-:S04]  /*9fb0*/  @P0 IMAD.WIDE.U32 R2, R211, R6, RZ ;  /* 0x00000006d3020225 */ /* 0x000fc800078e00ff */
[----:B------:R-:W-:Y:S02]  /*9fc0*/  @P0 IMAD R7, R211, R7, R0 ;  /* 0x00000007d3070224 */ /* 0x000fe400078e0200 */
[-C--:B-1----:R-:W-:Y:S02]  /*9fd0*/  @P1 IMAD R4, R5, R8.reuse, RZ ;  /* 0x0000000805041224 */ /* 0x082fe400078e02ff */
[----:B------:R-:W-:Y:S01]  /*9fe0*/  @P0 IMAD.IADD R3, R3, 0x1, R7 ;  /* 0x0000000103030824 */ /* 0x000fe200078e0207 */
[----:B------:R-:W-:Y:S01]  /*9ff0*/  @P1 SHF.R.S32.HI R7, RZ, 0x1f, R210 ;  /* 0x0000001fff071819 */ /* 0x000fe200000114d2 */
[C---:B------:R-:W-:Y:S02]  /*a000*/  @P1 IMAD R9, R211.reuse, R9, R4 ;  /* 0x00000009d3091224 */ /* 0x040fe400078e0204 */
[----:B------:R-:W-:-:S04]  /*a010*/  @P1 IMAD.WIDE.U32 R4, R211, R8, RZ ;  /* 0x00000008d3041225 */ /* 0x000fc800078e00ff */
[----:B--2---:R-:W-:Y:S02]  /*a020*/  @P0 IMAD R0, R15, R10, RZ ;  /* 0x0000000a0f000224 */ /* 0x004fe400078e02ff */
[----:B------:R-:W-:Y:S02]  /*a030*/  @P1 IMAD.IADD R5, R5, 0x1, R9 ;  /* 0x0000000105051824 */ /* 0x000fe400078e0209 */
[C---:B------:R-:W-:Y:S02]  /*a040*/  @P0 IMAD R9, R210.reuse, R11, R0 ;  /* 0x0000000bd2090224 */ /* 0x040fe400078e0200 */
[----:B---3--:R-:W-:Y:S02]  /*a050*/  @P1 IMAD R6, R7, R12, RZ ;  /* 0x0000000c07061224 */ /* 0x008fe400078e02ff */
[----:B------:R-:W-:-:S04]  /*a060*/  @P0 IMAD.WIDE.U32 R2, R210, R10, R2 ;  /* 0x0000000ad2020225 */ /* 0x000fc800078e0002 */
[C---:B------:R-:W-:Y:S02]  /*a070*/  @P1 IMAD R11, R210.reuse, R13, R6 ;  /* 0x0000000dd20b1224 */ /* 0x040fe400078e0206 */
[----:B------:R-:W-:Y:S01]  /*a080*/  @P1 IMAD.WIDE.U32 R6, R210, R12, R4 ;  /* 0x0000000cd2061225 */ /* 0x000fe200078e0004 */
[----:B------:R-:W-:Y:S01]  /*a090*/  @P0 LEA R4, P2, R2, UR4, 0x2 ;  /* 0x0000000402040c11 */ /* 0x000fe2000f8410ff */
[----:B------:R-:W-:Y:S02]  /*a0a0*/  ULDC UR4, c[0x0][0x3f4] ;  /* 0x0000fd0000047ab9 */ /* 0x000fe40000000800 */
[----:B------:R-:W-:Y:S01]  /*a0b0*/  @P0 IMAD.IADD R5, R3, 0x1, R9 ;  /* 0x0000000103050824 */ /* 0x000fe200078e0209 */
[----:B------:R-:W-:Y:S01]  /*a0c0*/  @P1 LEA R8, P3, R6, UR6, 0x2 ;  /* 0x0000000606081c11 */ /* 0x000fe2000f8610ff */
[----:B------:R-:W-:Y:S02]  /*a0d0*/  @P1 IMAD.IADD R3, R7, 0x1, R11 ;  /* 0x0000000107031824 */ /* 0x000fe400078e020b */
[----:B------:R-:W-:Y:S01]  /*a0e0*/  IMAD.MOV.U32 R0, RZ, RZ, 0x3f800000 ;  /* 0x3f800000ff007424 */ /* 0x000fe200078e00ff */
[----:B------:R-:W-:-:S02]  /*a0f0*/  @P0 LEA.HI.X R5, R2, UR5, R5, 0x2, P2 ;  /* 0x0000000502050c11 */ /* 0x000fc400090f1405 */
        /* <DEDUP_REMOVED lines=19> */
.L_x_1549:
[----:B-1----:R1:W2:Y:S02]  /*a230*/  SYNCS.PHASECHK.TRANS64.TRYWAIT P0, [R16+URZ+0x2a800], R3 ;  /* 0x02a80003100075a7 */ /* 0x0022a4000800017f */
[----:B--2---:R-:W-:Y:S05]  /*a240*/  @!P0 NANOSLEEP.SYNCS 0x989680 ;  /* 0x009896800000895d */ /* 0x004fea0003900000 */
[----:B------:R-:W2:Y:S02]  /*a250*/  @!P0 SYNCS.PHASECHK.TRANS64 P0, [R16+URZ+0x2a800], R3 ;  /* 0x02a80003100085a7 */ /* 0x000ea4000800007f */
[----:B--2---:R-:W-:Y:S05]  /*a260*/  @!P0 BRA `(.L_x_1549) ;  /* 0xfffffffc00f08947 */ /* 0x004fea000383ffff */
.L_x_1548:
[----:B------:R-:W-:Y:S05]  /*a270*/  BSYNC B0 ;  /* 0x0000000000007941 */ /* 0x000fea0003800000 */
.L_x_1547:
[----:B------:R-:W-:Y:S05]  /*a280*/  BRA `(.L_x_1550) ;  /* 0x0000006c00b87947 */ /* 0x000fea0003800000 */
.L_x_1546:
[----:B------:R-:W-:Y:S01]  /*a290*/  ULOP3.LUT UP0, URZ, UR39, 0x1bf, URZ, 0xc0, !UPT ;  /* 0x000001bf273f7892 */ /* 0x000fe2000f80c03f */
[----:B-----5:R-:W-:Y:S01]  /*a2a0*/  SHF.R.S32.HI R0, RZ, 0x1f, R24 ;  /* 0x0000001fff007819 */ /* 0x020fe20000011418 */
[----:B------:R-:W-:Y:S01]  /*a2b0*/  ULDC.64 UR4, c[0x0][0x3f8] ;  /* 0x0000fe0000047ab9 */ /* 0x000fe20000000a00 */
[----:B------:R-:W-:Y:S01]  /*a2c0*/  ULDC.64 UR6, c[0x0][0x408] ;  /* 0x0001020000067ab9 */ /* 0x000fe20000000a00 */
[----:B------:R-:W-:Y:S02]  /*a2d0*/  IMAD.WIDE.U32 R26, R24, UR4, RZ ;  /* 0x00000004181a7c25 */ /* 0x000fe4000f8e00ff */
[----:B------:R-:W-:Y:S02]  /*a2e0*/  PLOP3.LUT P0, PT, PT, PT, UP0, 0x80, 0x0 ;  /* 0x000000000000781c */ /* 0x000fe40003f0f008 */
[C---:B------:R-:W-:Y:S02]  /*a2f0*/  IMAD R3, R0.reuse, UR4, RZ ;  /* 0x0000000400037c24 */ /* 0x040fe4000f8e02ff */
[----:B------:R-:W-:-:S02]  /*a300*/  IMAD R5, R0, UR6, RZ ;  /* 0x0000000600057c24 */ /* 0x000fc4000f8e02ff */
[C---:B------:R-:W-:Y:S02]  /*a310*/  IMAD R3, R24.reuse, UR5, R3 ;  /* 0x0000000518037c24 */ /* 0x040fe4000f8e0203 */
[C---:B------:R-:W-:Y:S02]  /*a320*/  IMAD R5, R24.reuse, UR7, R5 ;  /* 0x0000000718057c24 */ /* 0x040fe4000f8e0205 */
[----:B------:R-:W-:-:S04]  /*a330*/  IMAD.WIDE.U32 R24, R24, UR6, RZ ;  /* 0x0000000618187c25 */ /* 0x000fc8000f8e00ff */
[----:B------:R-:W-:Y:S02]  /*a340*/  IMAD.IADD R29, R3, 0x1, R27 ;  /* 0x00000001031d7824 */ /* 0x000fe400078e021b */
[----:B------:R-:W-:Y:S01]  /*a350*/  IMAD.IADD R31, R5, 0x1, R25 ;  /* 0x00000001051f7824 */ /* 0x000fe200078e0219 */
        /* <DEDUP_REMOVED lines=17> */
.L_x_1551:
[----:B------:R-:W-:Y:S01]  /*a470*/  ULDC.U8 UR4, c[0x0][0x410] ;  /* 0x0001040000047ab9 */ /* 0x000fe20000000000 */
[----:B------:R-:W-:Y:S01]  /*a480*/  BSSY B0, `(.L_x_1552) ;  /* 0x00006c6000007945 */ /* 0x000fe20003800000 */
[----:B------:R-:W-:Y:S01]  /*a490*/  ISETP.NE.AND P0, PT, RZ, UR4, PT ;  /* 0x00000004ff007c0c */ /* 0x000fe2000bf05270 */
[----:B------:R-:W-:-:S12]  /*a4a0*/  IMAD.IADD R10, R200, 0x1, R207 ;  /* 0x00000001c80a7824 */ /* 0x000fd800078e02cf */
[----:B------:R-:W-:Y:S05]  /*a4b0*/  @!P0 BRA `(.L_x_1553) ;  /* 0x0000003400888947 */ /* 0x000fea0003800000 */
[----:B------:R-:W0:Y:S01]  /*a4c0*/  LDC R20, c[0x0][0x448] ;  /* 0x00011200ff147b82 */ /* 0x000e220000000800 */
[----:B------:R-:W-:Y:S01]  /*a4d0*/  IMAD.MOV.U32 R11, RZ, RZ, R10 ;  /* 0x000000ffff0b7224 */ /* 0x000fe200078e000a */
[----:B------:R-:W-:Y:S01]  /*a4e0*/  ULDC.64 UR4, c[0x0][0x3f8] ;  /* 0x0000fe0000047ab9 */ /* 0x000fe20000000a00 */
[----:B------:R-:W-:Y:S01]  /*a4f0*/  IMAD.MOV.U32 R8, RZ, RZ, R24 ;  /* 0x000000ffff087224 */ /* 0x000fe200078e0018 */
[----:B------:R-:W-:Y:S01]  /*a500*/  ULDC.64 UR6, c[0x0][0x408] ;  /* 0x0001020000067ab9 */ /* 0x000fe20000000a00 */
[----:B------:R-:W-:Y:S01]  /*a510*/  IMAD.MOV.U32 R9, RZ, RZ, R31 ;  /* 0x000000ffff097224 */ /* 0x000fe200078e001f */
[----:B------:R-:W-:Y:S01]  /*a520*/  ULDC.64 UR8, c[0x0][0x400] ;  /* 0x0001000000087ab9 */ /* 0x000fe20000000a00 */
[----:B------:R-:W-:Y:S02]  /*a530*/  IMAD.MOV.U32 R6, RZ, RZ, R26 ;  /* 0x000000ffff067224 */ /* 0x000fe400078e001a */
[----:B------:R-:W-:Y:S01]  /*a540*/  IMAD.MOV.U32 R7, RZ, RZ, R29 ;  /* 0x000000ffff077224 */ /* 0x000fe200078e001d */
[----:B0-----:R-:W-:-:S13]  /*a550*/  ISETP.NE.AND P0, PT, R20, 0x1, PT ;  /* 0x000000011400780c */ /* 0x001fda0003f05270 */
[----:B------:R-:W0:Y:S08]  /*a560*/  @P0 LDC R3, c[0x0][0x44c] ;  /* 0x00011300ff030b82 */ /* 0x000e300000000800 */
[----:B------:R-:W1:Y:S01]  /*a570*/  @P0 LDC R5, c[0x0][0x450] ;  /* 0x00011400ff050b82 */ /* 0x000e620000000800 */
[----:B0-----:R-:W-:-:S05]  /*a580*/  @P0 IMAD.HI.U32 R0, R10, R3, RZ ;  /* 0x000000030a000227 */ /* 0x001fca00078e00ff */
[----:B-1----:R-:W-:-:S04]  /*a590*/  @P0 SHF.R.U32.HI R11, RZ, R5, R0 ;  /* 0x00000005ff0b0219 */ /* 0x002fc80000011600 */
[----:B------:R-:W-:Y:S01]  /*a5a0*/  SHF.R.S32.HI R0, RZ, 0x1f, R11 ;  /* 0x0000001fff007819 */ /* 0x000fe2000001140b */
[----:B------:R-:W-:-:S04]  /*a5b0*/  IMAD.WIDE.U32 R8, R11, UR6, R8 ;  /* 0x000000060b087c25 */ /* 0x000fc8000f8e0008 */
[----:B------:R-:W-:Y:S01]  /*a5c0*/  IMAD R4, R0, UR4, RZ ;  /* 0x0000000400047c24 */ /* 0x000fe2000f8e02ff */
[----:B------:R-:W-:Y:S01]  /*a5d0*/  IADD3 R5, P1, R8, UR8, RZ ;  /* 0x0000000808057c10 */ /* 0x000fe2000ff3e0ff */
[----:B------:R-:W-:-:S04]  /*a5e0*/  IMAD.WIDE.U32 R6, R11, UR4, R6 ;  /* 0x000000040b067c25 */ /* 0x000fc8000f8e0006 */
[----:B------:R-:W-:Y:S02]  /*a5f0*/  IMAD R0, R0, UR6, RZ ;  /* 0x0000000600007c24 */ /* 0x000fe4000f8e02ff */
[C---:B------:R-:W-:Y:S01]  /*a600*/  IMAD R13, R11.reuse, UR5, R4 ;  /* 0x000000050b0d7c24 */ /* 0x040fe2000f8e0204 */
[----:B------:R-:W-:Y:S01]  /*a610*/  ULDC.64 UR4, c[0x0][0x3e8] ;  /* 0x0000fa0000047ab9 */ /* 0x000fe20000000a00 */
[----:B------:R-:W-:Y:S01]  /*a620*/  IMAD R8, R11, UR7, R0 ;  /* 0x000000070b087c24 */ /* 0x000fe2000f8e0200 */
[----:B------:R-:W-:Y:S01]  /*a630*/  IADD3 R3, P0, R6, UR4, RZ ;  /* 0x0000000406037c10 */ /* 0x000fe2000ff1e0ff */
[----:B------:R-:W-:-:S03]  /*a640*/  UMOV UR4, 0xffffffff ;  /* 0xffffffff00047882 */ /* 0x000fc60000000000 */
[----:B------:R-:W-:Y:S02]  /*a650*/  IADD3.X R13, R7, UR5, R13, P0, !PT ;  /* 0x00000005070d7c10 */ /* 0x000fe400087fe40d */
[----:B------:R-:W-:Y:S01]  /*a660*/  IADD3.X R4, R9, UR9, R8, P1, !PT ;  /* 0x0000000909047c10 */ /* 0x000fe20008ffe408 */
[----:B------:R-:W-:Y:S06]  /*a670*/  BRA.DIV UR4, `(.L_x_1554) ;  /* 0x0000020204987947 */ /* 0x000fec000b800000 */
[----:B------:R0:W1:Y:S04]  /*a680*/  SHFL.IDX PT, R0, R13, RZ, 0x1e1f ;  /* 0x001e1fff0d007589 */ /* 0x00006800000e0000 */
[----:B------:R-:W2:Y:S04]  /*a690*/  SHFL.IDX PT, R3, R3, RZ, 0x1e1f ;  /* 0x001e1fff03037589 */ /* 0x000ea800000e0000 */
[----:B------:R-:W3:Y:S04]  /*a6a0*/  SHFL.IDX PT, R4, R4, RZ, 0x1e1f ;  /* 0x001e1fff04047589 */ /* 0x000ee800000e0000 */
[----:B------:R0:W4:Y:S02]  /*a6b0*/  SHFL.IDX PT, R14, R5, RZ, 0x1e1f ;  /* 0x001e1fff050e7589 */ /* 0x00012400000e0000 */
.L_x_1849:
[----:B------:R-:W-:Y:S01]  /*a6c0*/  IMAD R45, R201, R20, RZ ;  /* 0x00000014c92d7224 */ /* 0x000fe200078e02ff */
[----:B------:R-:W-:Y:S01]  /*a6d0*/  BSSY B1, `(.L_x_1555) ;  /* 0x0000048000017945 */ /* 0x000fe20003800000 */
[----:B------:R-:W-:Y:S02]  /*a6e0*/  CS2R R8, SRZ ;  /* 0x0000000000087805 */ /* 0x000fe4000001ff00 */
[----:B0-----:R-:W-:Y:S02]  /*a6f0*/  CS2R R12, SRZ ;  /* 0x00000000000c7805 */ /* 0x001fe4000001ff00 */
[----:B------:R-:W-:Y:S02]  /*a700*/  CS2R R24, SRZ ;  /* 0x0000000000187805 */ /* 0x000fe4000001ff00 */
[----:B------:R-:W-:Y:S02]  /*a710*/  ISETP.GE.AND P0, PT, R10, R45, PT ;  /* 0x0000002d0a00720c */ /* 0x000fe40003f06270 */
        /* <DEDUP_REMOVED lines=10> */
[----:B------:R-:W3:Y:S01]  /*a7c0*/  LDL R15, [R1+0x4] ;  /* 0x00000400010f7983 */ /* 0x000ee20000100800 */
[----:B------:R-:W-:Y:S01]  /*a7d0*/  ULDC UR4, c[0x0][0x3f4] ;  /* 0x0000fd0000047ab9 */ /* 0x000fe20000000800 */
[----:B------:R-:W-:Y:S02]  /*a7e0*/  CS2R R38, SRZ ;  /* 0x0000000000267805 */ /* 0x000fe4000001ff00 */
[----:B------:R-:W-:Y:S02]  /*a7f0*/  ISETP.GE.AND P5, PT, R204, UR4, PT ;  /* 0x00000004cc007c0c */ /* 0x000fe4000bfa6270 */
[----:B------:R-:W-:Y:S02]  /*a800*/  CS2R R36, SRZ ;  /* 0x0000000000247805 */ /* 0x000fe4000001ff00 */
[----:B------:R-:W-:Y:S02]  /*a810*/  ISETP.GE.AND P2, PT, R216, UR4, PT ;  /* 0x00000004d8007c0c */ /* 0x000fe4000bf46270 */
[----:B------:R-:W-:-:S02]  /*a820*/  CS2R R32, SRZ ;  /* 0x0000000000207805 */ /* 0x000fc4000001ff00 */
[----:B------:R-:W-:-:S05]  /*a830*/  ISETP.GE.AND P3, PT, R215, UR4, PT ;  /* 0x00000004d7007c0c */ /* 0x000fca000bf66270 */
[----:B------:R-:W-:Y:S02]  /*a840*/  @!P5 SHF.R.S32.HI R5, RZ, 0x1f, R204 ;  /* 0x0000001fff05d819 */ /* 0x000fe400000114cc */
[CC--:B--2---:R-:W-:Y:S02]  /*a850*/  @!P5 IADD3 R6, P0, R204.reuse, R3.reuse, RZ ;  /* 0x00000003cc06d210 */ /* 0x0c4fe40007f1e0ff */
[----:B----4-:R-:W-:Y:S02]  /*a860*/  @!P5 IADD3 R8, P1, R204, R14, RZ ;  /* 0x0000000ecc08d210 */ /* 0x010fe40007f3e0ff */
[----:B------:R-:W-:Y:S01]  /*a870*/  @!P2 IADD3 R10, P4, R216, R3, RZ ;  /* 0x00000003d80aa210 */ /* 0x000fe20007f9e0ff */
[--C-:B-1----:R-:W-:Y:S02]  /*a880*/  @!P5 IMAD.X R7, R0, 0x1, R5.reuse, P0 ;  /* 0x000000010007d824 */ /* 0x102fe400000e0605 */
[----:B---3--:R-:W-:Y:S01]  /*a890*/  @!P5 IMAD.X R9, R4, 0x1, R5, P1 ;  /* 0x000000010409d824 */ /* 0x008fe200008e0605 */
[----:B------:R-:W-:-:S02]  /*a8a0*/  ISETP.GE.AND P1, PT, R218, UR4, PT ;  /* 0x00000004da007c0c */ /* 0x000fc4000bf26270 */
[----:B------:R-:W5:Y:S01]  /*a8b0*/  @!P5 LD.E.64 R38, desc[UR40][R6.64] ;  /* 0x000000280626d980 */ /* 0x000f62000c101b00 */
[----:B------:R-:W-:-:S03]  /*a8c0*/  @!P2 IADD3 R12, P0, R216, R14, RZ ;  /* 0x0000000ed80ca210 */ /* 0x000fc60007f1e0ff */
[----:B------:R0:W5:Y:S01]  /*a8d0*/  @!P5 LD.E.64 R36, desc[UR40][R8.64] ;  /* 0x000000280824d980 */ /* 0x000162000c101b00 */
[----:B------:R-:W-:Y:S02]  /*a8e0*/  @!P3 IADD3 R40, P5, R215, R14, RZ ;  /* 0x0000000ed728b210 */ /* 0x000fe40007fbe0ff */
[----:B------:R-:W-:Y:S02]  /*a8f0*/  CS2R R34, SRZ ;  /* 0x0000000000227805 */ /* 0x000fe4000001ff00 */
[----:B------:R-:W-:Y:S02]  /*a900*/  CS2R R28, SRZ ;  /* 0x00000000001c7805 */ /* 0x000fe4000001ff00 */
[----:B------:R-:W-:Y:S01]  /*a910*/  CS2R R30, SRZ ;  /* 0x00000000001e7805 */ /* 0x000fe2000001ff00 */
[----:B------:R-:W-:-:S05]  /*a920*/  @!P3 IMAD.X R41, R4, 0x1, R237, P5 ;  /* 0x000000010429b824 */ /* 0x000fca00028e06ed */
[----:B------:R1:W5:Y:S01]  /*a930*/  @!P3 LD.E.64 R30, desc[UR40][R40.64] ;  /* 0x00000028281eb980 */ /* 0x000362000c101b00 */
[----:B------:R-:W-:Y:S02]  /*a940*/  CS2R R24, SRZ ;  /* 0x0000000000187805 */ /* 0x000fe4000001ff00 */
[----:B------:R-:W-:Y:S02]  /*a950*/  CS2R R26, SRZ ;  /* 0x00000000001a7805 */ /* 0x000fe4000001ff00 */
[----:B0-----:R-:W-:Y:S01]  /*a960*/  CS2R R8, SRZ ;  /* 0x0000000000087805 */ /* 0x001fe2000001ff00 */
[--C-:B------:R-:W-:Y:S01]  /*a970*/  @!P2 IMAD.X R11, R0, 0x1, R15.reuse, P4 ;  /* 0x00000001000ba824 */ /* 0x100fe200020e060f */
[----:B------:R-:W-:Y:S01]  /*a980*/  @!P3 IADD3 R20, P4, R215, R3, RZ ;  /* 0x00000003d714b210 */ /* 0x000fe20007f9e0ff */
[----:B------:R-:W-:-:S03]  /*a990*/  @!P2 IMAD.X R13, R4, 0x1, R15, P0 ;  /* 0x00000001040da824 */ /* 0x000fc600000e060f */
[----:B------:R-:W5:Y:S01]  /*a9a0*/  @!P2 LD.E.64 R32, desc[UR40][R10.64] ;  /* 0x000000280a20a980 */ /* 0x000f62000c101b00 */
[----:B------:R-:W-:Y:S01]  /*a9b0*/  @!P3 IMAD.X R21, R0, 0x1, R237, P4 ;  /* 0x000000010015b824 */ /* 0x000fe200020e06ed */
[----:B------:R-:W-:Y:S02]  /*a9c0*/  ISETP.GE.AND P0, PT, R217, UR4, PT ;  /* 0x00000004d9007c0c */ /* 0x000fe4000bf06270 */
[----:B------:R0:W5:Y:S01]  /*a9d0*/  @!P2 LD.E.64 R34, desc[UR40][R12.64] ;  /* 0x000000280c22a980 */ /* 0x000162000c101b00 */
[----:B------:R-:W-:Y:S02]  /*a9e0*/  ISETP.GE.AND P2, PT, R219, UR4, PT ;  /* 0x00000004db007c0c */ /* 0x000fe4000bf46270 */
[C---:B------:R-:W-:Y:S01]  /*a9f0*/  @!P1 IADD3 R42, P4, R218.reuse, R14, RZ ;  /* 0x0000000eda2a9210 */ /* 0x040fe20007f9e0ff */
[----:B------:R2:W5:Y:S01]  /*aa00*/  @!P3 LD.E.64 R28, desc[UR40][R20.64] ;  /* 0x00000028141cb980 */ /* 0x000562000c101b00 */
[----:B------:R-:W-:-:S03]  /*aa10*/  @!P1 IADD3 R6, P3, R218, R3, RZ ;  /* 0x00000003da069210 */ /* 0x000fc60007f7e0ff */
[--C-:B------:R-:W-:Y:S02]  /*aa20*/  @!P1 IMAD.X R43, R4, 0x1, R236.reuse, P4 ;  /* 0x00000001042b9824 */ /* 0x100fe400020e06ec */
[----:B------:R-:W-:Y:S01]  /*aa30*/  @!P1 IMAD.X R7, R0, 0x1, R236, P3 ;  /* 0x0000000100079824 */ /* 0x000fe200018e06ec */
[-C--:B------:R-:W-:Y:S02]  /*aa40*/  @!P0 IADD3 R46, P5, R217, R3.reuse, RZ ;  /* 0x00000003d92e8210 */ /* 0x080fe40007fbe0ff */
[----:B------:R3:W5:Y:S01]  /*aa50*/  @!P1 LD.E.64 R26, desc[UR40][R42.64] ;  /* 0x000000282a1a9980 */ /* 0x000762000c101b00 */
[----:B------:R-:W-:-:S03]  /*aa60*/  @!P2 IADD3 R48, P3, R219, R3, RZ ;  /* 0x00000003db30a210 */ /* 0x000fc60007f7e0ff */
[----:B------:R3:W5:Y:S01]  /*aa70*/  @!P1 LD.E.64 R24, desc[UR40][R6.64] ;  /* 0x0000002806189980 */ /* 0x000762000c101b00 */
[-C--:B-1----:R-:W-:Y:S02]  /*aa80*/  @!P0 IADD3 R40, P1, R217, R14.reuse, RZ ;  /* 0x0000000ed9288210 */ /* 0x082fe40007f3e0ff */
[----:B------:R-:W-:Y:S02]  /*aa90*/  @!P2 IADD3 R14, P4, R219, R14, RZ ;  /* 0x0000000edb0ea210 */ /* 0x000fe40007f9e0ff */
[----:B0-----:R-:W-:Y:S02]  /*aaa0*/  CS2R R12, SRZ ;  /* 0x00000000000c7805 */ /* 0x001fe4000001ff00 */
[----:B--2---:R-:W-:Y:S02]  /*aab0*/  CS2R R20, SRZ ;  /* 0x0000000000147805 */ /* 0x004fe4000001ff00 */
[----:B------:R-:W-:Y:S01]  /*aac0*/  CS2R R10, SRZ ;  /* 0x00000000000a7805 */ /* 0x000fe2000001ff00 */
[----:B------:R-:W-:-:S02]  /*aad0*/  @!P0 IMAD.X R47, R0, 0x1, R235, P5 ;  /* 0x00000001002f8824 */ /* 0x000fc400028e06eb */
[----:B------:R-:W-:Y:S02]  /*aae0*/  @!P0 IMAD.X R41, R4, 0x1, R235, P1 ;  /* 0x0000000104298824 */ /* 0x000fe400008e06eb */
[--C-:B------:R-:W-:Y:S01]  /*aaf0*/  @!P2 IMAD.X R49, R0, 0x1, R234.reuse, P3 ;  /* 0x000000010031a824 */ /* 0x100fe200018e06ea */
[----:B------:R3:W5:Y:S01]  /*ab00*/  @!P0 LD.E.64 R12, desc[UR40][R46.64] ;  /* 0x000000282e0c8980 */ /* 0x000762000c101b00 */
[----:B------:R-:W-:-:S03]  /*ab10*/  @!P2 IMAD.X R15, R4, 0x1, R234, P4 ;  /* 0x00000001040fa824 */ /* 0x000fc600020e06ea */
[----:B------:R3:W5:Y:S04]  /*ab20*/  @!P0 LD.E.64 R20, desc[UR40][R40.64] ;  /* 0x0000002828148980 */ /* 0x000768000c101b00 */
[----:B------:R3:W5:Y:S04]  /*ab30*/  @!P2 LD.E.64 R8, desc[UR40][R48.64] ;  /* 0x000000283008a980 */ /* 0x000768000c101b00 */
[----:B------:R3:W5:Y:S02]  /*ab40*/  @!P2 LD.E.64 R10, desc[UR40][R14.64] ;  /* 0x000000280e0aa980 */ /* 0x000764000c101b00 */
.L_x_1556:
[----:B------:R-:W-:Y:S05]  /*ab50*/  BSYNC B1 ;  /* 0x0000000000017941 */ /* 0x000fea0003800000 */
.L_x_1555:
[----:B------:R-:W-:Y:S01]  /*ab60*/  ULEA.HI UR4, UR38, UR38, URZ, 0x1 ;  /* 0x0000002626047291 */ /* 0x000fe2000f8f083f */
[----:B--2---:R-:W-:Y:S01]  /*ab70*/  VIADDMNMX R3, R45, -R207, 0x80, PT ;  /* 0x000000802d037446 */ /* 0x004fe200038009cf */
[----:B------:R-:W-:Y:S02]  /*ab80*/  BSSY B1, `(.L_x_1557) ;  /* 0x0000008000017945 */ /* 0x000fe40003800000 */
[----:B------:R-:W-:Y:S01]  /*ab90*/  ULOP3.LUT UR4, UR4, 0xfffffffe, URZ, 0xc0, !UPT ;  /* 0xfffffffe04047892 */ /* 0x000fe2000f8ec03f */
[----:B------:R-:W-:-:S03]  /*aba0*/  ISETP.GE.AND P1, PT, R200, R3, PT ;  /* 0x00000003c800720c */ /* 0x000fc60003f26270 */
[----:B------:R-:W-:-:S06]  /*abb0*/  UIADD3 UR4, UR38, -UR4, URZ ;  /* 0x8000000426047290 */ /* 0x000fcc000fffe03f */
[----:B------:R-:W-:-:S05]  /*abc0*/  IMAD.U32 R5, RZ, RZ, UR4 ;  /* 0x00000004ff057e24 */ /* 0x000fca000f8e00ff */
[----:B------:R-:W-:-:S04]  /*abd0*/  SHF.L.U32 R5, R5, 0x1f, RZ ;  /* 0x0000001f05057819 */ /* 0x000fc800000006ff */
[----:B------:R-:W0:Y:S02]  /*abe0*/  SYNCS.PHASECHK.TRANS64.TRYWAIT P0, [R16+URZ+0x2a800], R5 ;  /* 0x02a80005100075a7 */ /* 0x000e24000800017f */
[----:B0-----:R-:W-:Y:S05]  /*abf0*/  @!P0 BRA `(.L_x_1558) ;  /* 0x000001fc00a48947 */ /* 0x001fea0003800000 */
.L_x_1850:
[----:B------:R-:W-:Y:S05]  /*ac00*/  BSYNC B1 ;  /* 0x0000000000017941 */ /* 0x000fea0003800000 */
.L_x_1557:
[----:B------:R-:W-:Y:S05]  /*ac10*/  @P1 BRA `(.L_x_1559) ;  /* 0x0000006400301947 */ /* 0x000fea0003800000 */
[----:B-1----:R-:W1:Y:S01]  /*ac20*/  LDC R0, c[0x0][0x3f4] ;  /* 0x0000fd00ff007b82 */ /* 0x002e620000000800 */
[----:B------:R-:W-:Y:S01]  /*ac30*/  IMAD.IADD R3, R16, 0x1, R222 ;  /* 0x0000000110037824 */ /* 0x000fe200078e02de */
[----:B------:R-:W-:Y:S01]  /*ac40*/  BSSY B1, `(.L_x_1560) ;  /* 0x0000080000017945 */ /* 0x000fe20003800000 */
[----:B------:R-:W-:Y:S02]  /*ac50*/  LOP3.LUT P5, RZ, R223, 0x2, RZ, 0xc0, !PT ;  /* 0x00000002dfff7812 */ /* 0x000fe400078ac0ff */
[-C--:B-1----:R-:W-:Y:S02]  /*ac60*/  ISETP.GE.AND P6, PT, R204, R0.reuse, PT ;  /* 0x00000000cc00720c */ /* 0x082fe40003fc6270 */
[-C--:B------:R-:W-:Y:S02]  /*ac70*/  ISETP.GE.AND P0, PT, R216, R0.reuse, PT ;  /* 0x00000000d800720c */ /* 0x080fe40003f06270 */
[-C--:B------:R-:W-:Y:S02]  /*ac80*/  ISETP.GE.AND P1, PT, R215, R0.reuse, PT ;  /* 0x00000000d700720c */ /* 0x080fe40003f26270 */
[----:B------:R-:W-:-:S02]  /*ac90*/  ISETP.GE.AND P2, PT, R218, R0, PT ;  /* 0x00000000da00720c */ /* 0x000fc40003f46270 */
[-C--:B------:R-:W-:Y:S02]  /*aca0*/  ISETP.GE.AND P3, PT, R217, R0.reuse, PT ;  /* 0x00000000d900720c */ /* 0x080fe40003f66270 */
[----:B------:R-:W-:Y:S01]  /*acb0*/  ISETP.GE.AND P4, PT, R219, R0, PT ;  /* 0x00000000db00720c */ /* 0x000fe20003f86270 */
[----:B------:R-:W-:Y:S02]  /*acc0*/  VIADD R0, R3, 0x20 ;  /* 0x0000002003007836 */ /* 0x000fe40000000000 */
[----:B------:R-:W-:Y:S10]  /*acd0*/  @P6 BRA `(.L_x_1561) ;  /* 0x0000000400d86947 */ /* 0x000ff40003800000 */
[----:B0--3--:R-:W0:Y:S01]  /*ace0*/  LDS.128 R4, [R3+0x18400] ;  /* 0x0184000003047984 */ /* 0x009e220000000c00 */
        /* <DEDUP_REMOVED lines=15> */
[----:B----4-:R-:W-:-:S02]  /*ade0*/  LOP3.LUT R14, R38, 0xff, RZ, 0xc0, !PT ;  /* 0x000000ff260e7812 */ /* 0x010fc400078ec0ff */
        /* <DEDUP_REMOVED lines=19> */
[----:B------:R-:W-:Y:S01]  /*af20*/  HADD2.F32 R46, -RZ, R46.H0_H0 ;  /* 0x2000002eff2e7230 */ /* 0x000fe20000004100 */
[----:B------:R-:W-:Y:S01]  /*af30*/  LOP3.LUT R40, R15, 0xff000000, R38, 0xf8, !PT ;  /* 0xff0000000f287812 */ /* 0x000fe200078ef826 */
        /* <DEDUP_REMOVED lines=9> */
[----:B------:R-:W-:Y:S01]  /*afd0*/  F2FP.F16.E4M3.UNPACK_B R38, R7 ;  /* 0x00000007ff26723e */ /* 0x000fe200020006ff */
[C---:B------:R-:W-:Y:S01]  /*afe0*/  FMUL.FTZ R37, R5.reuse, R46 ;  /* 0x0000002e05257220 */ /* 0x040fe20000410000 */
[----:B------:R-:W-:Y:S01]  /*aff0*/  F2FP.F16.E4M3.UNPACK_B R45, R45.H1 ;  /* 0x0000002dff2d723e */ /* 0x000fe200030006ff */
[----:B------:R-:W-:Y:S01]  /*b000*/  FMUL.FTZ R49, R5, R39 ;  /* 0x0000002705317220 */ /* 0x000fe20000410000 */
[----:B------:R-:W-:Y:S01]  /*b010*/  F2FP.F16.E4M3.UNPACK_B R41, R41.H1 ;  /* 0x00000029ff29723e */ /* 0x000fe200030006ff */
[----:B------:R-:W-:Y:S01]  /*b020*/  FFMA.FTZ R47, R36, R39, -R37 ;  /* 0x00000027242f7223 */ /* 0x000fe20000010825 */
[----:B------:R-:W-:Y:S01]  /*b030*/  F2FP.F16.E4M3.UNPACK_B R7, R7.H1 ;  /* 0x00000007ff07723e */ /* 0x000fe200030006ff */
        /* <DEDUP_REMOVED lines=64> */
.L_x_1561:
[----:B------:R-:W-:Y:S05]  /*b440*/  BSYNC B1 ;  /* 0x0000000000017941 */ /* 0x000fea0003800000 */
.L_x_1560:
[----:B------:R-:W-:Y:S01]  /*b450*/  BSSY B1, `(.L_x_1562) ;  /* 0x000007d000017945 */ /* 0x000fe20003800000 */
[----:B------:R-:W-:-:S03]  /*b460*/  @P5 VIADD R0, R3, 0xffffffe0 ;  /* 0xffffffe003005836 */ /* 0x000fc60000000000 */
[----:B------:R-:W-:Y:S05]  /*b470*/  @P0 BRA `(.L_x_1563) ;  /* 0x0000000400e80947 */ /* 0x000fea0003800000 */
[----:B01-3--:R-:W0:Y:S01]  /*b480*/  LDS.128 R4, [R0+0x18400] ;  /* 0x0184000000047984 */ /* 0x00be220000000c00 */
[----:B-----5:R-:W-:Y:S02]  /*b490*/  SHF.R.U32.HI R36, RZ, 0x8, R33 ;  /* 0x00000008ff247819 */ /* 0x020fe40000011621 */
[----:B------:R-:W-:Y:S02]  /*b4a0*/  SHF.R.U32.HI R40, RZ, 0x8, R35 ;  /* 0x00000008ff287819 */ /* 0x000fe40000011623 */
[----:B------:R-:W-:Y:S02]  /*b4b0*/  LOP3.LUT R37, R33, 0xff, RZ, 0xc0, !PT ;  /* 0x000000ff21257812 */ /* 0x000fe400078ec0ff */
[----:B------:R-:W-:Y:S02]  /*b4c0*/  LOP3.LUT R41, R35, 0xff, RZ, 0xc0, !PT ;  /* 0x000000ff23297812 */ /* 0x000fe400078ec0ff */
[----:B------:R-:W-:Y:S02]  /*b4d0*/  LOP3.LUT R36, R36, 0xff, RZ, 0xc0, !PT ;  /* 0x000000ff24247812 */ /* 0x000fe400078ec0ff */
[----:B------:R-:W-:-:S02]  /*b4e0*/  LOP3.LUT R40, R40, 0xff, RZ, 0xc0, !PT ;  /* 0x000000ff28287812 */ /* 0x000fc400078ec0ff */
[----:B----4-:R-:W-:Y:S02]  /*b4f0*/  SHF.R.U32.HI R14, RZ, 0x8, R32 ;  /* 0x00000008ff0e7819 */ /* 0x010fe40000011620 */
        /* <DEDUP_REMOVED lines=114> */
.L_x_1563:
[----:B------:R-:W-:Y:S05]  /*bc20*/  BSYNC B1 ;  /* 0x0000000000017941 */ /* 0x000fea0003800000 */
.L_x_1562:
[----:B------:R-:W-:Y:S04]  /*bc30*/  BSSY B1, `(.L_x_1564) ;  /* 0x0000078000017945 */ /* 0x000fe80003800000 */
[----:B------:R-:W-:Y:S05]  /*bc40*/  @P1 BRA `(.L_x_1565) ;  /* 0x0000000400d81947 */ /* 0x000fea0003800000 */
[----:B0123--:R-:W0:Y:S01]  /*bc50*/  LDS.128 R4, [R3+0x1a400] ;  /* 0x01a4000003047984 */ /* 0x00fe220000000c00 */
        /* <DEDUP_REMOVED lines=117> */
.L_x_1565:
[----:B------:R-:W-:Y:S05]  /*c3b0*/  BSYNC B1 ;  /* 0x0000000000017941 */ /* 0x000fea0003800000 */
.L_x_1564:
[----:B------:R-:W-:Y:S04]  /*c3c0*/  BSSY B1, `(.L_x_1566) ;  /* 0x000007c000017945 */ /* 0x000fe80003800000 */
[----:B------:R-:W-:Y:S05]  /*c3d0*/  @P2 BRA `(.L_x_1567) ;  /* 0x0000000400e82947 */ /* 0x000fea0003800000 */
[----:B0123--:R-:W0:Y:S01]  /*c3e0*/  LDS.128 R4, [R0+0x1a400] ;  /* 0x01a4000000047984 */ /* 0x00fe220000000c00 */
        /* <DEDUP_REMOVED lines=121> */
.L_x_1567:
[----:B------:R-:W-:Y:S05]  /*cb80*/  BSYNC B1 ;  /* 0x0000000000017941 */ /* 0x000fea0003800000 */
.L_x_1566:
        /* <DEDUP_REMOVED lines=8> */
[----:B------:R-:W-:-:S02]  /*cc10*/  LOP3.LUT R26, R21, 0xff, RZ, 0xc0, !PT ;  /* 0x000000ff151a7812 */ /* 0x000fc400078ec0ff */
[----:B------:R-:W-:Y:S02]  /*cc20*/  LOP3.LUT R29, R29, 0xff, RZ, 0xc0, !PT ;  /* 0x000000ff1d1d7812 */ /* 0x000fe400078ec0ff */
[----:B------:R-:W-:Y:S02]  /*cc30*/  SHF.R.U32.HI R28, RZ, 0x10, R21 ;  /* 0x00000010ff1c7819 */ /* 0x000fe40000011615 */
[----:B------:R-:W-:Y:S02]  /*cc40*/  SHF.R.U32.HI R25, RZ, 0x8, R20 ;  /* 0x00000008ff197819 */ /* 0x000fe40000011614 */
[----:B------:R-:W-:Y:S02]  /*cc50*/  SHF.R.U32.HI R30, RZ, 0x10, R13 ;  /* 0x00000010ff1e7819 */ /* 0x000fe4000001160d */
[----:B------:R-:W-:Y:S02]  /*cc60*/  SHF.R.U32.HI R15, RZ, 0x8, R12 ;  /* 0x00000008ff0f7819 */ /* 0x000fe4000001160c */
[----:B------:R-:W-:Y:S01]  /*cc70*/  PRMT R26, R29, 0x7604, R26 ;  /* 0x000076041d1a7816 */ /* 0x000fe2000000001a */
[----:B------:R-:W-:Y:S01]  /*cc80*/  IMAD.U32 R29, R28, 0x10000, RZ ;  /* 0x000100001c1d7824 */ /* 0x000fe200078e00ff */
[----:B------:R-:W-:-:S02]  /*cc90*/  LOP3.LUT R27, R25, 0xff, RZ, 0xc0, !PT ;  /* 0x000000ff191b7812 */ /* 0x000fc400078ec0ff */
[----:B------:R-:W-:Y:S02]  /*cca0*/  SHF.L.U32 R25, R30, 0x10, RZ ;  /* 0x000000101e197819 */ /* 0x000fe400000006ff */
[----:B----4-:R-:W-:Y:S02]  /*ccb0*/  LOP3.LUT R14, R12, 0xff, RZ, 0xc0, !PT ;  /* 0x000000ff0c0e7812 */ /* 0x010fe400078ec0ff */
        /* <DEDUP_REMOVED lines=101> */
.L_x_1569:
[----:B------:R-:W-:Y:S05]  /*d310*/  BSYNC B1 ;  /* 0x0000000000017941 */ /* 0x000fea0003800000 */
.L_x_1568:
[----:B------:R-:W-:Y:S05]  /*d320*/  @P4 BRA `(.L_x_1559) ;  /* 0x0000003c006c4947 */ /* 0x000fea0003800000 */
[----:B0123--:R-:W0:Y:S01]  /*d330*/  LDS.128 R4, [R0+0x1c400] ;  /* 0x01c4000000047984 */ /* 0x00fe220000000c00 */
[----:B-----5:R-:W-:Y:S02]  /*d340*/  SHF.R.U32.HI R13, RZ, 0x8, R9 ;  /* 0x00000008ff0d7819 */ /* 0x020fe40000011609 */
[----:B------:R-:W-:Y:S02]  /*d350*/  SHF.R.U32.HI R24, RZ, 0x8, R11 ;  /* 0x00000008ff187819 */ /* 0x000fe4000001160b */
[----:B------:R-:W-:Y:S02]  /*d360*/  SHF.R.U32.HI R15, RZ, 0x8, R10 ;  /* 0x00000008ff0f7819 */ /* 0x000fe4000001160a */
[----:B----4-:R-:W-:Y:S02]  /*d370*/  LOP3.LUT R14, R9, 0xff, RZ, 0xc0, !PT ;  /* 0x000000ff090e7812 */ /* 0x010fe400078ec0ff */
        /* <DEDUP_REMOVED lines=118> */
.L_x_1553:
        /* <DEDUP_REMOVED lines=31> */
[----:B0-----:R-:W4:Y:S02]  /*dcd0*/  SHFL.IDX PT, R21, R21, RZ, 0x1e1f ;  /* 0x001e1fff15157589 */ /* 0x001f2400000e0000 */
.L_x_1856:
[----:B------:R-:W-:Y:S01]  /*dce0*/  IMAD R45, R201, R28, RZ ;  /* 0x0000001cc92d7224 */ /* 0x000fe200078e02ff */
[----:B------:R-:W-:Y:S01]  /*dcf0*/  BSSY B1, `(.L_x_1571) ;  /* 0x0000038000017945 */ /* 0x000fe20003800000 */
[----:B------:R-:W-:Y:S02]  /*dd00*/  CS2R R4, SRZ ;  /* 0x0000000000047805 */ /* 0x000fe4000001ff00 */
[----:B------:R-:W-:Y:S02]  /*dd10*/  CS2R R6, SRZ ;  /* 0x0000000000067805 */ /* 0x000fe4000001ff00 */
        /* <DEDUP_REMOVED lines=12> */
[C---:B------:R-:W-:Y:S01]  /*dde0*/  VIADD R4, R22.reuse, 0x20 ;  /* 0x0000002016047836 */ /* 0x040fe20000000000 */
[----:B------:R-:W-:Y:S01]  /*ddf0*/  ULDC UR4, c[0x0][0x3f4] ;  /* 0x0000fd0000047ab9 */ /* 0x000fe20000000800 */
[C---:B------:R-:W-:Y:S01]  /*de00*/  VIADD R5, R22.reuse, 0x40 ;  /* 0x0000004016057836 */ /* 0x040fe20000000000 */
[----:B------:R-:W-:Y:S02]  /*de10*/  ISETP.GE.AND P2, PT, R22, UR4, PT ;  /* 0x0000000416007c0c */ /* 0x000fe4000bf46270 */
[----:B------:R-:W-:Y:S02]  /*de20*/  CS2R R24, SRZ ;  /* 0x0000000000187805 */ /* 0x000fe4000001ff00 */
[----:B------:R-:W-:Y:S02]  /*de30*/  ISETP.GE.AND P1, PT, R4, UR4, PT ;  /* 0x0000000404007c0c */ /* 0x000fe4000bf26270 */
[----:B------:R-:W-:Y:S02]  /*de40*/  CS2R R26, SRZ ;  /* 0x00000000001a7805 */ /* 0x000fe4000001ff00 */
[----:B------:R-:W-:-:S02]  /*de50*/  ISETP.GE.AND P0, PT, R5, UR4, PT ;  /* 0x0000000405007c0c */ /* 0x000fc4000bf06270 */
[----:B------:R-:W-:Y:S02]  /*de60*/  CS2R R6, SRZ ;  /* 0x0000000000067805 */ /* 0x000fe4000001ff00 */
[----:B------:R-:W-:Y:S02]  /*de70*/  CS2R R28, SRZ ;  /* 0x00000000001c7805 */ /* 0x000fe4000001ff00 */
[----:B------:R-:W-:Y:S02]  /*de80*/  CS2R R30, SRZ ;  /* 0x00000000001e7805 */ /* 0x000fe4000001ff00 */
[----:B------:R-:W-:Y:S02]  /*de90*/  @!P2 SHF.R.S32.HI R5, RZ, 0x1f, R22 ;  /* 0x0000001fff05a819 */ /* 0x000fe40000011416 */
[----:B--2---:R-:W-:Y:S01]  /*dea0*/  @!P2 IADD3 R36, P3, R22, R3, RZ ;  /* 0x000000031624a210 */ /* 0x004fe20007f7e0ff */
[----:B------:R-:W-:Y:S01]  /*deb0*/  @!P1 IMAD.SHL.U32 R42, R230, 0x10, RZ ;  /* 0x00000010e62a9824 */ /* 0x000fe200078e00ff */
[----:B----4-:R-:W-:Y:S01]  /*dec0*/  @!P2 IADD3 R38, P4, R22, R21, RZ ;  /* 0x000000151626a210 */ /* 0x010fe20007f9e0ff */
[----:B------:R-:W-:-:S02]  /*ded0*/  @!P0 IMAD.SHL.U32 R48, R232, 0x10, RZ ;  /* 0x00000010e8308824 */ /* 0x000fc400078e00ff */
[--C-:B-1----:R-:W-:Y:S01]  /*dee0*/  @!P2 IMAD.X R37, R0, 0x1, R5.reuse, P3 ;  /* 0x000000010025a824 */ /* 0x102fe200018e0605 */
[-C--:B------:R-:W-:Y:S01]  /*def0*/  @!P1 IADD3 R40, P5, R3, R42.reuse, RZ ;  /* 0x0000002a03289210 */ /* 0x080fe20007fbe0ff */
[----:B---3--:R-:W-:Y:S01]  /*df00*/  @!P2 IMAD.X R39, R20, 0x1, R5, P4 ;  /* 0x000000011427a824 */ /* 0x008fe200020e0605 */
[----:B------:R-:W-:Y:S02]  /*df10*/  @!P1 SHF.R.S32.HI R5, RZ, 0x1f, R42 ;  /* 0x0000001fff059819 */ /* 0x000fe4000001142a */
[----:B------:R-:W-:Y:S02]  /*df20*/  @!P1 IADD3 R42, P4, R21, R42, RZ ;  /* 0x0000002a152a9210 */ /* 0x000fe40007f9e0ff */
[----:B------:R-:W-:Y:S02]  /*df30*/  CS2R R8, SRZ ;  /* 0x0000000000087805 */ /* 0x000fe4000001ff00 */
[-C--:B------:R-:W-:Y:S01]  /*df40*/  @!P0 IADD3 R46, P3, R3, R48.reuse, RZ ;  /* 0x00000030032e8210 */ /* 0x080fe20007f7e0ff */
[--C-:B------:R-:W-:Y:S01]  /*df50*/  @!P1 IMAD.X R41, R0, 0x1, R5.reuse, P5 ;  /* 0x0000000100299824 */ /* 0x100fe200028e0605 */
[----:B------:R-:W-:Y:S01]  /*df60*/  @!P0 SHF.R.S32.HI R3, RZ, 0x1f, R48 ;  /* 0x0000001fff038819 */ /* 0x000fe20000011430 */
[----:B------:R-:W-:Y:S01]  /*df70*/  @!P1 IMAD.X R43, R20, 0x1, R5, P4 ;  /* 0x00000001142b9824 */ /* 0x000fe200020e0605 */
[----:B------:R-:W-:-:S02]  /*df80*/  @!P0 IADD3 R48, P5, R21, R48, RZ ;  /* 0x0000003015308210 */ /* 0x000fc40007fbe0ff */
[----:B------:R-:W-:Y:S02]  /*df90*/  CS2R R4, SRZ ;  /* 0x0000000000047805 */ /* 0x000fe4000001ff00 */
[----:B------:R-:W-:Y:S02]  /*dfa0*/  CS2R R10, SRZ ;  /* 0x00000000000a7805 */ /* 0x000fe4000001ff00 */
[----:B------:R-:W-:Y:S02]  /*dfb0*/  CS2R R32, SRZ ;  /* 0x0000000000207805 */ /* 0x000fe4000001ff00 */
[----:B------:R-:W-:Y:S02]  /*dfc0*/  CS2R R34, SRZ ;  /* 0x0000000000227805 */ /* 0x000fe4000001ff00 */
[----:B------:R-:W-:Y:S02]  /*dfd0*/  CS2R R12, SRZ ;  /* 0x00000000000c7805 */ /* 0x000fe4000001ff00 */
[----:B------:R-:W-:Y:S01]  /*dfe0*/  CS2R R14, SRZ ;  /* 0x00000000000e7805 */ /* 0x000fe2000001ff00 */
[--C-:B------:R-:W-:Y:S01]  /*dff0*/  @!P0 IMAD.X R47, R0, 0x1, R3.reuse, P3 ;  /* 0x00000001002f8824 */ /* 0x100fe200018e0603 */
[----:B------:R0:W5:Y:S01]  /*e000*/  @!P2 LD.E.128 R24, desc[UR40][R36.64] ;  /* 0x000000282418a980 */ /* 0x000162000c101d00 */
[----:B------:R-:W-:-:S03]  /*e010*/  @!P0 IMAD.X R49, R20, 0x1, R3, P5 ;  /* 0x0000000114318824 */ /* 0x000fc600028e0603 */
[----:B------:R0:W5:Y:S04]  /*e020*/  @!P2 LD.E.128 R4, desc[UR40][R38.64] ;  /* 0x000000282604a980 */ /* 0x000168000c101d00 */
[----:B------:R0:W5:Y:S04]  /*e030*/  @!P1 LD.E.128 R28, desc[UR40][R40.64] ;  /* 0x00000028281c9980 */ /* 0x000168000c101d00 */
[----:B------:R0:W5:Y:S04]  /*e040*/  @!P1 LD.E.128 R8, desc[UR40][R42.64] ;  /* 0x000000282a089980 */ /* 0x000168000c101d00 */
[----:B------:R0:W5:Y:S04]  /*e050*/  @!P0 LD.E.128 R32, desc[UR40][R46.64] ;  /* 0x000000282e208980 */ /* 0x000168000c101d00 */
[----:B------:R0:W5:Y:S02]  /*e060*/  @!P0 LD.E.128 R12, desc[UR40][R48.64] ;  /* 0x00000028300c8980 */ /* 0x000164000c101d00 */
.L_x_1572:
[----:B------:R-:W-:Y:S05]  /*e070*/  BSYNC B1 ;  /* 0x0000000000017941 */ /* 0x000fea0003800000 */
.L_x_1571:
[----:B------:R-:W-:Y:S01]  /*e080*/  ULEA.HI UR4, UR38, UR38, URZ, 0x1 ;  /* 0x0000002626047291 */ /* 0x000fe2000f8f083f */
[----:B--2---:R-:W-:Y:S01]  /*e090*/  VIADDMNMX R3, R45, -R207, 0x80, PT ;  /* 0x000000802d037446 */ /* 0x004fe200038009cf */
[----:B------:R-:W-:Y:S02]  /*e0a0*/  BSSY B1, `(.L_x_1573) ;  /* 0x0000008000017945 */ /* 0x000fe40003800000 */
[----:B------:R-:W-:Y:S01]  /*e0b0*/  ULOP3.LUT UR4, UR4, 0xfffffffe, URZ, 0xc0, !UPT ;  /* 0xfffffffe04047892 */ /* 0x000fe2000f8ec03f */
[----:B------:R-:W-:-:S03]  /*e0c0*/  ISETP.GE.AND P1, PT, R200, R3, PT ;  /* 0x00000003c800720c */ /* 0x000fc60003f26270 */
[----:B------:R-:W-:-:S06]  /*e0d0*/  UIADD3 UR4, UR38, -UR4, URZ ;  /* 0x8000000426047290 */ /* 0x000fcc000fffe03f */
[----:B----4-:R-:W-:-:S05]  /*e0e0*/  IMAD.U32 R21, RZ, RZ, UR4 ;  /* 0x00000004ff157e24 */ /* 0x010fca000f8e00ff */
[----:B------:R-:W-:-:S04]  /*e0f0*/  SHF.L.U32 R21, R21, 0x1f, RZ ;  /* 0x0000001f15157819 */ /* 0x000fc800000006ff */
[----:B------:R-:W2:Y:S02]  /*e100*/  SYNCS.PHASECHK.TRANS64.TRYWAIT P0, [R16+URZ+0x2a800], R21 ;  /* 0x02a80015100075a7 */ /* 0x000ea4000800017f */
[----:B--2---:R-:W-:Y:S05]  /*e110*/  @!P0 BRA `(.L_x_1574) ;  /* 0x000001c800e08947 */ /* 0x004fea0003800000 */
.L_x_1857:
[----:B------:R-:W-:Y:S05]  /*e120*/  BSYNC B1 ;  /* 0x0000000000017941 */ /* 0x000fea0003800000 */
.L_x_1573:
[----:B------:R-:W-:Y:S05]  /*e130*/  @P1 BRA `(.L_x_1559) ;  /* 0x0000002c00e81947 */ /* 0x000fea0003800000 */
[----:B------:R-:W4:Y:S01]  /*e140*/  LDC R3, c[0x0][0x3f4] ;  /* 0x0000fd00ff037b82 */ /* 0x000f220000000800 */
[C---:B-1----:R-:W-:Y:S01]  /*e150*/  VIADD R0, R22.reuse, 0x20 ;  /* 0x0000002016007836 */ /* 0x042fe20000000000 */
[----:B------:R-:W-:Y:S01]  /*e160*/  BSSY B1, `(.L_x_1575) ;  /* 0x00000fd000017945 */ /* 0x000fe20003800000 */
[C---:B---3--:R-:W-:Y:S01]  /*e170*/  VIADD R20, R22.reuse, 0x40 ;  /* 0x0000004016147836 */ /* 0x048fe20000000000 */
[-C--:B----4-:R-:W-:Y:S02]  /*e180*/  ISETP.GE.AND P0, PT, R22, R3.reuse, PT ;  /* 0x000000031600720c */ /* 0x090fe40003f06270 */
[-C--:B------:R-:W-:Y:S02]  /*e190*/  ISETP.GE.AND P1, PT, R0, R3.reuse, PT ;  /* 0x000000030000720c */ /* 0x080fe40003f26270 */
[----:B------:R-:W-:-:S09]  /*e1a0*/  ISETP.GE.AND P2, PT, R20, R3, PT ;  /* 0x000000031400720c */ /* 0x000fd20003f46270 */
[----:B------:R-:W-:Y:S05]  /*e1b0*/  @P0 BRA `(.L_x_1576) ;  /* 0x0000000c00dc0947 */ /* 0x000fea0003800000 */
[----:B------:R-:W3:Y:S01]  /*e1c0*/  LDL R68, [R1+0x10] ;  /* 0x0000100001447983 */ /* 0x000ee20000100800 */
[----:B-----5:R-:W-:Y:S02]  /*e1d0*/  SHF.R.U32.HI R0, RZ, 0x8, R24 ;  /* 0x00000008ff007819 */ /* 0x020fe40000011618 */
[----:B------:R-:W-:Y:S02]  /*e1e0*/  LOP3.LUT R20, R24, 0xff, RZ, 0xc0, !PT ;  /* 0x000000ff18147812 */ /* 0x000fe400078ec0ff */
[----:B--2---:R-:W-:Y:S02]  /*e1f0*/  LOP3.LUT R21, R0, 0xff, RZ, 0xc0, !PT ;  /* 0x000000ff00157812 */ /* 0x004fe400078ec0ff */
[----:B------:R-:W-:Y:S02]  /*e200*/  LEA.HI R0, R3, R231, RZ, 0x1c ;  /* 0x000000e703007211 */ /* 0x000fe400078fe0ff */
[----:B------:R-:W-:Y:S02]  /*e210*/  PRMT R45, R21, 0x7604, R20 ;  /* 0x00007604152d7816 */ /* 0x000fe40000000014 */
[----:B------:R-:W-:-:S02]  /*e220*/  SHF.R.S32.HI R21, RZ, 0x1f, R0 ;  /* 0x0000001fff157819 */ /* 0x000fc40000011400 */
[----:B0-----:R-:W-:Y:S02]  /*e230*/  SHF.R.U32.HI R37, RZ, 0x8, R25 ;  /* 0x00000008ff257819 */ /* 0x001fe40000011619 */
[----:B------:R-:W-:Y:S01]  /*e240*/  LEA.HI R20, R21, R0, RZ, 0x2 ;  /* 0x0000000015147211 */ /* 0x000fe200078f10ff */
[----:B------:R-:W-:Y:S01]  /*e250*/  IMAD.SHL.U32 R21, R0, 0x10, RZ ;  /* 0x0000001000157824 */ /* 0x000fe200078e00ff */
[----:B------:R-:W-:Y:S02]  /*e260*/  SHF.R.U32.HI R39, RZ, 0x8, R26 ;  /* 0x00000008ff277819 */ /* 0x000fe4000001161a */
[----:B------:R-:W-:Y:S01]  /*e270*/  LOP3.LUT R36, R25, 0xff, RZ, 0xc0, !PT ;  /* 0x000000ff19247812 */ /* 0x000fe200078ec0ff */
[----:B------:R-:W-:Y:S01]  /*e280*/  IMAD.SHL.U32 R20, R20, 0x800, RZ ;  /* 0x0000080014147824 */ /* 0x000fe200078e00ff */
[----:B------:R-:W-:Y:S02]  /*e290*/  LOP3.LUT R0, R212, 0x30, R21, 0xf8, !PT ;  /* 0x00000030d4007812 */ /* 0x000fe400078ef815 */
[----:B------:R-:W-:-:S02]  /*e2a0*/  LOP3.LUT R38, R26, 0xff, RZ, 0xc0, !PT ;  /* 0x000000ff1a267812 */ /* 0x000fc400078ec0ff */
[----:B------:R-:W-:Y:S02]  /*e2b0*/  LOP3.LUT R0, R0, R213, RZ, 0x3c, !PT ;  /* 0x000000d500007212 */ /* 0x000fe400078e3cff */
[----:B------:R-:W-:Y:S02]  /*e2c0*/  LOP3.LUT R21, R20, 0xffffe000, RZ, 0xc0, !PT ;  /* 0xffffe00014157812 */ /* 0x000fe400078ec0ff */
[----:B------:R-:W-:Y:S02]  /*e2d0*/  LOP3.LUT R37, R37, 0xff, RZ, 0xc0, !PT ;  /* 0x000000ff25257812 */ /* 0x000fe400078ec0ff */
[----:B------:R-:W-:Y:S02]  /*e2e0*/  LOP3.LUT R39, R39, 0xff, RZ, 0xc0, !PT ;  /* 0x000000ff27277812 */ /* 0x000fe400078ec0ff */
[----:B------:R-:W-:Y:S02]  /*e2f0*/  IADD3 R21, R0, R214, R21 ;  /* 0x000000d600157210 */ /* 0x000fe40007ffe015 */
[----:B------:R-:W-:-:S02]  /*e300*/  PRMT R46, R37, 0x7604, R36 ;  /* 0x00007604252e7816 */ /* 0x000fc40000000024 */
[----:B------:R-:W-:Y:S01]  /*e310*/  PRMT R47, R39, 0x7604, R38 ;  /* 0x00007604272f7816 */ /* 0x000fe20000000026 */
[----:B------:R-:W-:Y:S01]  /*e320*/  IMAD.IADD R0, R16, 0x1, R21 ;  /* 0x0000000110007824 */ /* 0x000fe200078e0215 */
[----:B------:R-:W-:Y:S02]  /*e330*/  SHF.R.U32.HI R37, RZ, 0x8, R27 ;  /* 0x00000008ff257819 */ /* 0x000fe4000001161b */
[----:B------:R-:W-:Y:S02]  /*e340*/  SHF.R.U32.HI R39, RZ, 0x8, R4 ;  /* 0x00000008ff277819 */ /* 0x000fe40000011604 */
[----:B------:R-:W-:Y:S02]  /*e350*/  SHF.R.U32.HI R40, RZ, 0x8, R5 ;  /* 0x00000008ff287819 */ /* 0x000fe40000011605 */
[----:B------:R-:W-:Y:S02]  /*e360*/  LOP3.LUT R36, R27, 0xff, RZ, 0xc0, !PT ;  /* 0x000000ff1b247812 */ /* 0x000fe400078ec0ff */
[----:B------:R-:W-:-:S02]  /*e370*/  LOP3.LUT R38, R4, 0xff, RZ, 0xc0, !PT ;  /* 0x000000ff04267812 */ /* 0x000fc400078ec0ff */
[----:B------:R-:W-:Y:S02]  /*e380*/  LOP3.LUT R37, R37, 0xff, RZ, 0xc0, !PT ;  /* 0x000000ff25257812 */ /* 0x000fe400078ec0ff */
[----:B------:R-:W-:Y:S02]  /*e390*/  LOP3.LUT R39, R39, 0xff, RZ, 0xc0, !PT ;  /* 0x000000ff27277812 */ /* 0x000fe400078ec0ff */
[----:B------:R-:W-:Y:S02]  /*e3a0*/  LOP3.LUT R21, R40, 0xff, RZ, 0xc0, !PT ;  /* 0x000000ff28157812 */ /* 0x000fe400078ec0ff */
[----:B------:R-:W0:Y:S01]  /*e3b0*/  LDS.128 R40, [R0+0x18400] ;  /* 0x0184000000287984 */ /* 0x000e220000000c00 */
[----:B------:R-:W-:Y:S02]  /*e3c0*/  PRMT R20, R37, 0x7604, R36 ;  /* 0x0000760425147816 */ /* 0x000fe40000000024 */
[----:B------:R-:W-:Y:S02]  /*e3d0*/  PRMT R53, R39, 0x7604, R38 ;  /* 0x0000760427357816 */ /* 0x000fe40000000026 */
[----:B------:R-:W-:-:S02]  /*e3e0*/  SHF.R.U32.HI R50, RZ, 0x8, R6 ;  /* 0x00000008ff327819 */ /* 0x000fc40000011606 */
[----:B------:R-:W-:Y:S02]  /*e3f0*/  LOP3.LUT R48, R5, 0xff, RZ, 0xc0, !PT ;  /* 0x000000ff05307812 */ /* 0x000fe400078ec0ff */
[----:B------:R-:W-:Y:S02]  /*e400*/  LOP3.LUT R49, R6, 0xff, RZ, 0xc0, !PT ;  /* 0x000000ff06317812 */ /* 0x000fe400078ec0ff */
[----:B------:R-:W-:Y:S02]  /*e410*/  LOP3.LUT R50, R50, 0xff, RZ, 0xc0, !PT ;  /* 0x000000ff32327812 */ /* 0x000fe400078ec0ff */
[----:B------:R-:W-:Y:S02]  /*e420*/  PRMT R48, R21, 0x7604, R48 ;  /* 0x0000760415307816 */ /* 0x000fe40000000030 */
[----:B------:R-:W-:Y:S02]  /*e430*/  SHF.R.U32.HI R55, RZ, 0x10, R5 ;  /* 0x00000010ff377819 */ /* 0x000fe40000011605 */
[----:B------:R-:W-:-:S02]  /*e440*/  SHF.R.U32.HI R21, RZ, 0x10, R25 ;  /* 0x00000010ff157819 */ /* 0x000fc40000011619 */
[----:B------:R-:W-:Y:S01]  /*e450*/  PRMT R57, R50, 0x7604, R49 ;  /* 0x0000760432397816 */ /* 0x000fe20000000031 */
[----:B------:R-:W-:Y:S01]  /*e460*/  IMAD.U32 R55, R55, 0x10000, RZ ;  /* 0x0001000037377824 */ /* 0x000fe200078e00ff */
[----:B------:R-:W-:Y:S01]  /*e470*/  SHF.R.U32.HI R49, RZ, 0x10, R27 ;  /* 0x00000010ff317819 */ /* 0x000fe2000001161b */
[----:B------:R-:W-:Y:S01]  /*e480*/  IMAD.U32 R21, R21, 0x10000, RZ ;  /* 0x0001000015157824 */ /* 0x000fe200078e00ff */
[----:B------:R-:W-:Y:S02]  /*e490*/  SHF.R.U32.HI R52, RZ, 0x8, R7 ;  /* 0x00000008ff347819 */ /* 0x000fe40000011607 */
[----:B------:R-:W-:Y:S01]  /*e4a0*/  LOP3.LUT R51, R7, 0xff, RZ, 0xc0, !PT ;  /* 0x000000ff07337812 */ /* 0x000fe200078ec0ff */
[----:B------:R-:W-:Y:S01]  /*e4b0*/  IMAD.U32 R49, R49, 0x10000, RZ ;  /* 0x0001000031317824 */ /* 0x000fe200078e00ff */
[----:B------:R-:W-:Y:S02]  /*e4c0*/  LOP3.LUT R52, R52, 0xff, RZ, 0xc0, !PT ;  /* 0x000000ff34347812 */ /* 0x000fe400078ec0ff */
[----:B------:R-:W-:-:S02]  /*e4d0*/  LOP3.LUT R55, R48, 0xff0000, R55, 0xf8, !PT ;  /* 0x00ff000030377812 */ /* 0x000fc400078ef837 */
[----:B------:R-:W-:Y:S02]  /*e4e0*/  LOP3.LUT R21, R46, 0xff0000, R21, 0xf8, !PT ;  /* 0x00ff00002e157812 */ /* 0x000fe400078ef815 */
[----:B------:R-:W-:Y:S02]  /*e4f0*/  PRMT R52, R52, 0x7604, R51 ;  /* 0x0000760434347816 */ /* 0x000fe40000000033 */
[----:B------:R-:W-:Y:S02]  /*e500*/  SHF.R.U32.HI R59, RZ, 0x10, R7 ;  /* 0x00000010ff3b7819 */ /* 0x000fe40000011607 */
[----:B------:R-:W-:Y:S02]  /*e510*/  LOP3.LUT R51, R20, 0xff0000, R49, 0xf8, !PT ;  /* 0x00ff000014337812 */ /* 0x000fe400078ef831 */
[----:B------:R-:W-:Y:S01]  /*e520*/  LOP3.LUT R47, R47, 0xff0000, R26, 0xf8, !PT ;  /* 0x00ff00002f2f7812 */ /* 0x000fe200078ef81a */
[----:B------:R-:W-:Y:S01]  /*e530*/  IMAD.U32 R59, R59, 0x10000, RZ ;  /* 0x000100003b3b7824 */ /* 0x000fe200078e00ff */
[----:B------:R-:W-:-:S02]  /*e540*/  LOP3.LUT R55, R55, 0xff000000, R5, 0xf8, !PT ;  /* 0xff00000037377812 */ /* 0x000fc400078ef805 */
[----:B------:R-:W-:Y:S02]  /*e550*/  LOP3.LUT R50, R21, 0xff000000, R25, 0xf8, !PT ;  /* 0xff00000015327812 */ /* 0x000fe400078ef819 */
[----:B------:R-:W-:Y:S02]  /*e560*/  LOP3.LUT R21, R53, 0xff0000, R4, 0xf8, !PT ;  /* 0x00ff000035157812 */ /* 0x000fe400078ef804 */
[----:B------:R-:W-:Y:S02]  /*e570*/  LOP3.LUT R45, R45, 0xff0000, R24, 0xf8, !PT ;  /* 0x00ff00002d2d7812 */ /* 0x000fe400078ef818 */
[----:B------:R-:W-:Y:S02]  /*e580*/  LOP3.LUT R53, R51, 0xff000000, R27, 0xf8, !PT ;  /* 0xff00000033357812 */ /* 0x000fe400078ef81b */
[----:B------:R-:W-:Y:S02]  /*e590*/  LOP3.LUT R20, R47, 0xff000000, R26, 0xf8, !PT ;  /* 0xff0000002f147812 */ /* 0x000fe400078ef81a */
[----:B------:R-:W-:-:S02]  /*e5a0*/  F2FP.F16.E4M3.UNPACK_B R56, R55 ;  /* 0x00000037ff38723e */ /* 0x000fc400020006ff */
[-C--:B0-----:R-:W-:Y:S02]  /*e5b0*/  F2FP.F16.E4M3.UNPACK_B R27, R41.reuse ;  /* 0x00000029ff1b723e */ /* 0x081fe400020006ff */
[----:B------:R-:W-:Y:S01]  /*e5c0*/  F2FP.F16.E4M3.UNPACK_B R26, R50 ;  /* 0x00000032ff1a723e */ /* 0x000fe200020006ff */
[----:B------:R-:W-:Y:S01]  /*e5d0*/  HADD2.F32 R58, -RZ, R56.H0_H0 ;  /* 0x20000038ff3a7230 */ /* 0x000fe20000004100 */
[----:B------:R-:W-:Y:S01]  /*e5e0*/  LOP3.LUT R49, R45, 0xff000000, R24, 0xf8, !PT ;  /* 0xff0000002d317812 */ /* 0x000fe200078ef818 */
[----:B------:R-:W-:Y:S01]  /*e5f0*/  HADD2.F32 R5, -RZ, R27.H0_H0 ;  /* 0x2000001bff057230 */ /* 0x000fe20000004100 */
[----:B------:R-:W-:Y:S01]  /*e600*/  LOP3.LUT R59, R52, 0xff0000, R59, 0xf8, !PT ;  /* 0x00ff0000343b7812 */ /* 0x000fe200078ef83b */
[----:B------:R-:W-:Y:S01]  /*e610*/  HADD2.F32 R52, -RZ, R26.H0_H0 ;  /* 0x2000001aff347230 */ /* 0x000fe20000004100 */
[----:B------:R-:W-:Y:S02]  /*e620*/  F2FP.F16.E4M3.UNPACK_B R46, R41.H1 ;  /* 0x00000029ff2e723e */ /* 0x000fe400030006ff */
[C---:B------:R-:W-:Y:S01]  /*e630*/  FMUL.FTZ R60, R5.reuse, R58 ;  /* 0x0000003a053c7220 */ /* 0x040fe20000410000 */
[----:B------:R-:W-:Y:S01]  /*e640*/  F2FP.F16.E4M3.UNPACK_B R50, R50.H1 ;  /* 0x00000032ff32723e */ /* 0x000fe200030006ff */
[----:B------:R-:W-:Y:S01]  /*e650*/  FMUL.FTZ R51, R5, R52 ;  /* 0x0000003405337220 */ /* 0x000fe20000410000 */
[----:B------:R-:W-:-:S02]  /*e660*/  LOP3.LUT R57, R57, 0xff0000, R6, 0xf8, !PT ;  /* 0x00ff000039397812 */ /* 0x000fc400078ef806 */
[----:B------:R-:W-:Y:S02]  /*e670*/  LOP3.LUT R59, R59, 0xff000000, R7, 0xf8, !PT ;  /* 0xff0000003b3b7812 */ /* 0x000fe400078ef807 */
[-C--:B------:R-:W-:Y:S02]  /*e680*/  F2FP.F16.E4M3.UNPACK_B R47, R43.reuse ;  /* 0x0000002bff2f723e */ /* 0x080fe400020006ff */
[----:B------:R-:W-:Y:S02]  /*e690*/  F2FP.F16.E4M3.UNPACK_B R48, R43.H1 ;  /* 0x0000002bff30723e */ /* 0x000fe400030006ff */
[-C--:B------:R-:W-:Y:S02]  /*e6a0*/  F2FP.F16.E4M3.UNPACK_B R7, R42.reuse ;  /* 0x0000002aff07723e */ /* 0x080fe400020006ff */
[----:B------:R-:W-:Y:S01]  /*e6b0*/  F2FP.F16.E4M3.UNPACK_B R43, R42.H1 ;  /* 0x0000002aff2b723e */ /* 0x000fe200030006ff */
[--C-:B------:R-:W-:Y:S01]  /*e6c0*/  HADD2.F32 R42, -RZ, R46.reuse.H0_H0 ;  /* 0x2000002eff2a7230 */ /* 0x100fe20000004100 */
[----:B------:R-:W-:Y:S01]  /*e6d0*/  F2FP.F16.E4M3.UNPACK_B R55, R55.H1 ;  /* 0x00000037ff37723e */ /* 0x000fe200030006ff */
[----:B------:R-:W-:Y:S01]  /*e6e0*/  HADD2.F32 R46, -RZ, R46.H1_H1 ;  /* 0x3000002eff2e7230 */ /* 0x000fe20000004100 */
[----:B------:R-:W-:Y:S01]  /*e6f0*/  LOP3.LUT R6, R57, 0xff000000, R6, 0xf8, !PT ;  /* 0xff00000039067812 */ /* 0x000fe200078ef806 */
[----:B------:R-:W-:Y:S01]  /*e700*/  HADD2.F32 R57, -RZ, R56.H1_H1 ;  /* 0x30000038ff397230 */ /* 0x000fe20000004100 */
[----:B------:R-:W-:Y:S01]  /*e710*/  LOP3.LUT R54, R21, 0xff000000, R4, 0xf8, !PT ;  /* 0xff00000015367812 */ /* 0x000fe200078ef804 */
[--C-:B------:R-:W-:Y:S01]  /*e720*/  HADD2.F32 R56, -RZ, R55.reuse.H0_H0 ;  /* 0x20000037ff387230 */ /* 0x100fe20000004100 */
[-C--:B------:R-:W-:Y:S01]  /*e730*/  F2FP.F16.E4M3.UNPACK_B R41, R40.reuse ;  /* 0x00000028ff29723e */ /* 0x080fe200020006ff */
[----:B------:R-:W-:Y:S01]  /*e740*/  HADD2.F32 R55, -RZ, R55.H1_H1 ;  /* 0x30000037ff377230 */ /* 0x000fe20000004100 */
[----:B------:R-:W-:Y:S01]  /*e750*/  F2FP.F16.E4M3.UNPACK_B R40, R40.H1 ;  /* 0x00000028ff28723e */ /* 0x000fe200030006ff */
[----:B---3--:R-:W0:Y:S02]  /*e760*/  LDS.128 R36, [R68+0x18400] ;  /* 0x0184000044247984 */ /* 0x008e240000000c00 */
[----:B0-----:R-:W-:-:S02]  /*e770*/  F2FP.F16.E4M3.UNPACK_B R24, R37 ;  /* 0x00000025ff18723e */ /* 0x001fc400020006ff */
[----:B------:R-:W-:Y:S02]  /*e780*/  F2FP.F16.E4M3.UNPACK_B R37, R37.H1 ;  /* 0x00000025ff25723e */ /* 0x000fe400030006ff */
[-C--:B------:R-:W-:Y:S01]  /*e790*/  F2FP.F16.E4M3.UNPACK_B R45, R39.reuse ;  /* 0x00000027ff2d723e */ /* 0x080fe200020006ff */
[----:B------:R-:W-:Y:S01]  /*e7a0*/  HADD2.F32 R25, -RZ, R24.H0_H0 ;  /* 0x20000018ff197230 */ /* 0x000fe20000004100 */
[----:B------:R-:W-:Y:S02]  /*e7b0*/  F2FP.F16.E4M3.UNPACK_B R39, R39.H1 ;  /* 0x00000027ff27723e */ /* 0x000fe400030006ff */
[----:B------:R-:W-:Y:S02]  /*e7c0*/  F2FP.F16.E4M3.UNPACK_B R21, R36 ;  /* 0x00000024ff15723e */ /* 0x000fe400020006ff */
[C---:B------:R-:W-:Y:S01]  /*e7d0*/  FFMA.FTZ R5, R25.reuse, R52, -R60 ;  /* 0x0000003419057223 */ /* 0x040fe2000001083c */
[----:B------:R-:W-:Y:S01]  /*e7e0*/  FFMA.FTZ R25, R25, R58, R51 ;  /* 0x0000003a19197223 */ /* 0x000fe20000010033 */
[----:B------:R-:W-:-:S02]  /*e7f0*/  HADD2.F32 R51, -RZ, R26.H1_H1 ;  /* 0x3000001aff337230 */ /* 0x000fc40000004100 */
[C---:B------:R-:W-:Y:S01]  /*e800*/  FMUL.FTZ R60, R42.reuse, R56 ;  /* 0x000000382a3c7220 */ /* 0x040fe20000410000 */
[----:B------:R-:W-:Y:S01]  /*e810*/  HADD2.F32 R26, -RZ, R24.H1_H1 ;  /* 0x30000018ff1a7230 */ /* 0x000fe20000004100 */
[----:B------:R-:W-:Y:S01]  /*e820*/  F2FP.F16.E4M3.UNPACK_B R36, R36.H1 ;  /* 0x00000024ff24723e */ /* 0x000fe200030006ff */
[----:B------:R-:W-:Y:S01]  /*e830*/  HADD2.F32 R52, -RZ, R50.H0_H0 ;  /* 0x20000032ff347230 */ /* 0x000fe20000004100 */
[-C--:B------:R-:W-:Y:S01]  /*e840*/  F2FP.F16.E4M3.UNPACK_B R4, R38.reuse ;  /* 0x00000026ff04723e */ /* 0x080fe200020006ff */
[----:B------:R-:W-:Y:S01]  /*e850*/  HADD2.F32 R24, -RZ, R27.H1_H1 ;  /* 0x3000001bff187230 */ /* 0x000fe20000004100 */
[----:B------:R-:W-:Y:S01]  /*e860*/  F2FP.F16.E4M3.UNPACK_B R38, R38.H1 ;  /* 0x00000026ff26723e */ /* 0x000fe200030006ff */
[----:B------:R-:W-:Y:S02]  /*e870*/  HADD2.F32 R27, -RZ, R37.H0_H0 ;  /* 0x20000025ff1b7230 */ /* 0x000fe40000004100 */
[----:B------:R-:W-:Y:S01]  /*e880*/  FMUL.FTZ R63, R42, R52 ;  /* 0x000000342a3f7220 */ /* 0x000fe20000410000 */
[----:B------:R-:W-:-:S02]  /*e890*/  HADD2.F32 R42, -RZ, R47.H0_H0 ;  /* 0x2000002fff2a7230 */ /* 0x000fc40000004100 */
[C---:B------:R-:W-:Y:S01]  /*e8a0*/  FMUL.FTZ R61, R24.reuse, R57 ;  /* 0x00000039183d7220 */ /* 0x040fe20000410000 */
[----:B------:R-:W-:Y:S01]  /*e8b0*/  FMUL.FTZ R58, R24, R51 ;  /* 0x00000033183a7220 */ /* 0x000fe20000410000 */
[C---:B------:R-:W-:Y:S01]  /*e8c0*/  FFMA.FTZ R63, R27.reuse, R56, R63 ;  /* 0x000000381b3f7223 */ /* 0x040fe2000001003f */
[----:B------:R-:W-:Y:S01]  /*e8d0*/  F2FP.F16.E4M3.UNPACK_B R56, R59 ;  /* 0x0000003bff38723e */ /* 0x000fe200020006ff */
[C---:B------:R-:W-:Y:S01]  /*e8e0*/  FFMA.FTZ R24, R26.reuse, R51, -R61 ;  /* 0x000000331a187223 */ /* 0x040fe2000001083d */
[----:B------:R-:W-:Y:S01]  /*e8f0*/  F2FP.F16.E4M3.UNPACK_B R51, R53 ;  /* 0x00000035ff33723e */ /* 0x000fe200020006ff */
[----:B------:R-:W-:Y:S01]  /*e900*/  FFMA.FTZ R26, R26, R57, R58 ;  /* 0x000000391a1a7223 */ /* 0x000fe2000001003a */
[----:B------:R-:W-:Y:S01]  /*e910*/  FFMA.FTZ R60, R27, R52, -R60 ;  /* 0x000000341b3c7223 */ /* 0x000fe2000001083c */
[----:B------:R-:W-:Y:S02]  /*e920*/  HADD2.F32 R57, -RZ, R56.H0_H0 ;  /* 0x20000038ff397230 */ /* 0x000fe40000004100 */
[----:B------:R-:W-:Y:S01]  /*e930*/  FMUL.FTZ R58, R46, R55 ;  /* 0x000000372e3a7220 */ /* 0x000fe20000410000 */
[----:B------:R-:W-:Y:S01]  /*e940*/  HADD2.F32 R52, -RZ, R51.H0_H0 ;  /* 0x20000033ff347230 */ /* 0x000fe20000004100 */
[----:B------:R-:W-:Y:S01]  /*e950*/  F2FP.F16.E4M3.UNPACK_B R59, R59.H1 ;  /* 0x0000003bff3b723e */ /* 0x000fe200030006ff */
[----:B------:R-:W-:-:S02]  /*e960*/  HADD2.F32 R50, -RZ, R50.H1_H1 ;  /* 0x30000032ff327230 */ /* 0x000fc40000004100 */
[CC--:B------:R-:W-:Y:S01]  /*e970*/  FMUL.FTZ R62, R42.reuse, R57.reuse ;  /* 0x000000392a3e7220 */ /* 0x0c0fe20000410000 */
[----:B------:R-:W-:Y:S02]  /*e980*/  HADD2.F32 R27, -RZ, R45.H0_H0 ;  /* 0x2000002dff1b7230 */ /* 0x000fe40000004100 */
[----:B------:R-:W-:Y:S01]  /*e990*/  FMUL.FTZ R42, R42, R52 ;  /* 0x000000342a2a7220 */ /* 0x000fe20000410000 */
[----:B------:R-:W-:Y:S02]  /*e9a0*/  HADD2.F32 R37, -RZ, R37.H1_H1 ;  /* 0x30000025ff257230 */ /* 0x000fe40000004100 */
[----:B------:R-:W-:Y:S01]  /*e9b0*/  FMUL.FTZ R46, R46, R50 ;  /* 0x000000322e2e7220 */ /* 0x000fe20000410000 */
[----:B------:R-:W-:Y:S02]  /*e9c0*/  HADD2.F32 R56, -RZ, R56.H1_H1 ;  /* 0x30000038ff387230 */ /* 0x000fe40000004100 */
[----:B------:R-:W-:Y:S01]  /*e9d0*/  FFMA.FTZ R57, R27, R57, R42 ;  /* 0x000000391b397223 */ /* 0x000fe2000001002a */
[----:B------:R-:W-:Y:S01]  /*e9e0*/  HADD2.F32 R47, -RZ, R47.H1_H1 ;  /* 0x3000002fff2f7230 */ /* 0x000fe20000004100 */
[----:B------:R-:W-:Y:S01]  /*e9f0*/  F2FP.F16.E4M3.UNPACK_B R53, R53.H1 ;  /* 0x00000035ff35723e */ /* 0x000fe200030006ff */
[----:B------:R-:W-:-:S02]  /*ea00*/  HADD2.F32 R42, -RZ, R51.H1_H1 ;  /* 0x30000033ff2a7230 */ /* 0x000fc40000004100 */
[C---:B------:R-:W-:Y:S01]  /*ea10*/  FFMA.FTZ R61, R37.reuse, R50, -R58 ;  /* 0x00000032253d7223 */ /* 0x040fe2000001083a */
[----:B------:R-:W-:Y:S01]  /*ea20*/  FFMA.FTZ R58, R37, R55, R46 ;  /* 0x00000037253a7223 */ /* 0x000fe2000001002e */
[----:B------:R-:W-:Y:S01]  /*ea30*/  FFMA.FTZ R62, R27, R52, -R62 ;  /* 0x000000341b3e7223 */ /* 0x000fe2000001083e */
[----:B------:R-:W-:Y:S02]  /*ea40*/  HADD2.F32 R45, -RZ, R45.H1_H1 ;  /* 0x3000002dff2d7230 */ /* 0x000fe40000004100 */
[C---:B------:R-:W-:Y:S01]  /*ea50*/  FMUL.FTZ R52, R47.reuse, R56 ;  /* 0x000000382f347220 */ /* 0x040fe20000410000 */
[----:B------:R-:W-:Y:S02]  /*ea60*/  HADD2.F32 R50, -RZ, R59.H0_H0 ;  /* 0x2000003bff327230 */ /* 0x000fe40000004100 */
[-C--:B------:R-:W-:Y:S01]  /*ea70*/  FMUL.FTZ R47, R47, R42.reuse ;  /* 0x0000002a2f2f7220 */ /* 0x080fe20000410000 */
[----:B------:R-:W-:Y:S02]  /*ea80*/  HADD2.F32 R37, -RZ, R48.H0_H0 ;  /* 0x20000030ff257230 */ /* 0x000fe40000004100 */
[----:B------:R-:W-:Y:S01]  /*ea90*/  FFMA.FTZ R55, R45, R42, -R52 ;  /* 0x0000002a2d377223 */ /* 0x000fe20000010834 */
[----:B------:R-:W-:-:S02]  /*eaa0*/  HADD2.F32 R46, -RZ, R53.H0_H0 ;  /* 0x20000035ff2e7230 */ /* 0x000fc40000004100 */
[----:B------:R-:W-:Y:S01]  /*eab0*/  FFMA.FTZ R56, R45, R56, R47 ;  /* 0x000000382d387223 */ /* 0x000fe2000001002f */
[----:B------:R-:W-:Y:S02]  /*eac0*/  HADD2.F32 R27, -RZ, R39.H0_H0 ;  /* 0x20000027ff1b7230 */ /* 0x000fe40000004100 */
[C---:B------:R-:W-:Y:S01]  /*ead0*/  FMUL.FTZ R64, R37.reuse, R50 ;  /* 0x0000003225407220 */ /* 0x040fe20000410000 */
[----:B------:R-:W-:Y:S01]  /*eae0*/  F2FP.F16.E4M3.UNPACK_B R45, R54.H1 ;  /* 0x00000036ff2d723e */ /* 0x000fe200030006ff */
[-C--:B------:R-:W-:Y:S01]  /*eaf0*/  FMUL.FTZ R37, R37, R46.reuse ;  /* 0x0000002e25257220 */ /* 0x080fe20000410000 */
[-C--:B------:R-:W-:Y:S01]  /*eb00*/  F2FP.F16.E4M3.UNPACK_B R42, R49.reuse.H1 ;  /* 0x00000031ff2a723e */ /* 0x080fe200030006ff */
[----:B------:R-:W-:Y:S02]  /*eb10*/  HADD2.F32 R53, -RZ, R53.H1_H1 ;  /* 0x30000035ff357230 */ /* 0x000fe40000004100 */
[C---:B------:R-:W-:Y:S01]  /*eb20*/  FFMA.FTZ R64, R27.reuse, R46, -R64 ;  /* 0x0000002e1b407223 */ /* 0x040fe20000010840 */
[----:B------:R-:W-:Y:S01]  /*eb30*/  FFMA.FTZ R65, R27, R50, R37 ;  /* 0x000000321b417223 */ /* 0x000fe20000010025 */
[----:B------:R-:W-:Y:S01]  /*eb40*/  HADD2.F32 R59, -RZ, R59.H1_H1 ;  /* 0x3000003bff3b7230 */ /* 0x000fe20000004100 */
[----:B------:R-:W-:Y:S01]  /*eb50*/  F2FP.F16.E4M3.UNPACK_B R54, R54 ;  /* 0x00000036ff36723e */ /* 0x000fe200020006ff */
[----:B------:R-:W-:Y:S01]  /*eb60*/  HADD2.F32 R48, -RZ, R48.H1_H1 ;  /* 0x30000030ff307230 */ /* 0x000fe20000004100 */
[----:B------:R-:W-:Y:S01]  /*eb70*/  F2FP.F16.E4M3.UNPACK_B R49, R49 ;  /* 0x00000031ff31723e */ /* 0x000fe200020006ff */
[----:B------:R-:W-:Y:S01]  /*eb80*/  HADD2.F32 R50, -RZ, R45.H0_H0 ;  /* 0x2000002dff327230 */ /* 0x000fe20000004100 */
[----:B------:R-:W-:Y:S01]  /*eb90*/  F2FP.SATFINITE.E4M3.F32.PACK_AB_MERGE_C R60, R61, R60, RZ ;  /* 0x0000003c3d3c723e */ /* 0x000fe200048070ff */
[----:B------:R-:W-:-:S02]  /*eba0*/  HADD2.F32 R37, -RZ, R40.H0_H0 ;  /* 0x20000028ff257230 */ /* 0x000fc40000004100 */
[C---:B------:R-:W-:Y:S01]  /*ebb0*/  FMUL.FTZ R52, R48.reuse, R59 ;  /* 0x0000003b30347220 */ /* 0x040fe20000410000 */
[----:B------:R-:W-:Y:S02]  /*ebc0*/  HADD2.F32 R46, -RZ, R42.H0_H0 ;  /* 0x2000002aff2e7230 */ /* 0x000fe40000004100 */
[----:B------:R-:W-:Y:S01]  /*ebd0*/  FMUL.FTZ R66, R48, R53 ;  /* 0x0000003530427220 */ /* 0x000fe20000410000 */
        /* <DEDUP_REMOVED lines=8> */
[----:B------:R-:W-:Y:S02]  /*ec60*/  HADD2.F32 R27, -RZ, R42.H1_H1 ;  /* 0x3000002aff1b7230 */ /* 0x000fe40000004100 */
[C---:B------:R-:W-:Y:S01]  /*ec70*/  FFMA.FTZ R67, R39.reuse, R53, -R52 ;  /* 0x0000003527437223 */ /* 0x040fe20000010834 */
[----:B------:R-:W-:Y:S01]  /*ec80*/  FFMA.FTZ R66, R39, R59, R66 ;  /* 0x0000003b27427223 */ /* 0x000fe20000010042 */
[----:B------:R-:W-:Y:S02]  /*ec90*/  HADD2.F32 R36, -RZ, R36.H1_H1 ;  /* 0x30000024ff247230 */ /* 0x000fe40000004100 */
[C---:B------:R-:W-:Y:S01]  /*eca0*/  FMUL.FTZ R39, R40.reuse, R45 ;  /* 0x0000002d28277220 */ /* 0x040fe20000410000 */
[----:B------:R-:W-:Y:S01]  /*ecb0*/  FMUL.FTZ R42, R40, R27 ;  /* 0x0000001b282a7220 */ /* 0x000fe20000410000 */
[----:B------:R-:W-:Y:S01]  /*ecc0*/  HADD2.F32 R40, -RZ, R54.H0_H0 ;  /* 0x20000036ff287230 */ /* 0x000fe20000004100 */
[----:B------:R-:W-:Y:S01]  /*ecd0*/  F2FP.SATFINITE.E4M3.F32.PACK_AB_MERGE_C R58, R58, R63, RZ ;  /* 0x0000003f3a3a723e */ /* 0x000fe200048070ff */
[----:B------:R-:W-:-:S02]  /*ece0*/  HADD2.F32 R37, -RZ, R41.H0_H0 ;  /* 0x20000029ff257230 */ /* 0x000fc40000004100 */
[C---:B------:R-:W-:Y:S01]  /*ecf0*/  FFMA.FTZ R52, R36.reuse, R27, -R39 ;  /* 0x0000001b24347223 */ /* 0x040fe20000010827 */
[----:B------:R-:W-:Y:S01]  /*ed00*/  FFMA.FTZ R51, R36, R45, R42 ;  /* 0x0000002d24337223 */ /* 0x000fe2000001002a */
[----:B------:R-:W-:Y:S01]  /*ed10*/  HADD2.F32 R36, -RZ, R49.H0_H0 ;  /* 0x20000031ff247230 */ /* 0x000fe20000004100 */
[----:B------:R-:W-:Y:S01]  /*ed20*/  F2FP.F16.E4M3.UNPACK_B R39, R6.H1 ;  /* 0x00000006ff27723e */ /* 0x000fe200030006ff */
        /* <DEDUP_REMOVED lines=10> */
[----:B------:R-:W-:Y:S01]  /*edd0*/  FFMA.FTZ R46, R27, R40, R46 ;  /* 0x000000281b2e7223 */ /* 0x000fe2000001002e */
[-C--:B------:R-:W-:Y:S01]  /*ede0*/  FMUL.FTZ R45, R41, R36.reuse ;  /* 0x00000024292d7220 */ /* 0x080fe20000410000 */
[----:B------:R-:W-:Y:S02]  /*edf0*/  HADD2.F32 R40, -RZ, R39.H0_H0 ;  /* 0x20000027ff287230 */ /* 0x000fe40000004100 */
[----:B------:R-:W-:Y:S01]  /*ee00*/  FFMA.FTZ R41, R21, R36, -R48 ;  /* 0x0000002415297223 */ /* 0x000fe20000010830 */
[----:B------:R-:W-:-:S02]  /*ee10*/  HADD2.F32 R27, -RZ, R43.H0_H0 ;  /* 0x2000002bff1b7230 */ /* 0x000fc40000004100 */
[----:B------:R-:W-:Y:S01]  /*ee20*/  FFMA.FTZ R45, R21, R54, R45 ;  /* 0x00000036152d7223 */ /* 0x000fe2000001002d */
[----:B------:R-:W-:Y:S01]  /*ee30*/  HADD2.F32 R36, -RZ, R37.H0_H0 ;  /* 0x20000025ff247230 */ /* 0x000fe20000004100 */
[----:B------:R-:W-:Y:S01]  /*ee40*/  F2FP.F16.E4M3.UNPACK_B R20, R20 ;  /* 0x00000014ff14723e */ /* 0x000fe200020006ff */
[----:B------:R-:W-:Y:S02]  /*ee50*/  HADD2.F32 R39, -RZ, R39.H1_H1 ;  /* 0x30000027ff277230 */ /* 0x000fe40000004100 */
[C---:B------:R-:W-:Y:S01]  /*ee60*/  FMUL.FTZ R48, R27.reuse, R40 ;  /* 0x000000281b307220 */ /* 0x040fe20000410000 */
[----:B------:R-:W-:Y:S02]  /*ee70*/  HADD2.F32 R43, -RZ, R43.H1_H1 ;  /* 0x3000002bff2b7230 */ /* 0x000fe40000004100 */
[----:B------:R-:W-:Y:S01]  /*ee80*/  FMUL.FTZ R54, R27, R36 ;  /* 0x000000241b367220 */ /* 0x000fe20000410000 */
[----:B------:R-:W-:Y:S01]  /*ee90*/  HADD2.F32 R21, -RZ, R38.H0_H0 ;  /* 0x20000026ff157230 */ /* 0x000fe20000004100 */
[----:B------:R-:W-:Y:S01]  /*eea0*/  F2FP.F16.E4M3.UNPACK_B R6, R6 ;  /* 0x00000006ff06723e */ /* 0x000fe200020006ff */
[----:B------:R-:W-:-:S02]  /*eeb0*/  HADD2.F32 R37, -RZ, R37.H1_H1 ;  /* 0x30000025ff257230 */ /* 0x000fc40000004100 */
[----:B------:R-:W-:Y:S01]  /*eec0*/  FMUL.FTZ R27, R43, R39 ;  /* 0x000000272b1b7220 */ /* 0x000fe20000410000 */
[----:B------:R-:W-:Y:S02]  /*eed0*/  HADD2.F32 R38, -RZ, R38.H1_H1 ;  /* 0x30000026ff267230 */ /* 0x000fe40000004100 */
[C---:B------:R-:W-:Y:S01]  /*eee0*/  FFMA.FTZ R48, R21.reuse, R36, -R48 ;  /* 0x0000002415307223 */ /* 0x040fe20000010830 */
[----:B------:R-:W-:Y:S01]  /*eef0*/  FFMA.FTZ R54, R21, R40, R54 ;  /* 0x0000002815367223 */ /* 0x000fe20000010036 */
[-C--:B------:R-:W-:Y:S01]  /*ef00*/  FMUL.FTZ R36, R43, R37.reuse ;  /* 0x000000252b247220 */ /* 0x080fe20000410000 */
[--C-:B------:R-:W-:Y:S02]  /*ef10*/  HADD2.F32 R21, -RZ, R20.reuse.H0_H0 ;  /* 0x20000014ff157230 */ /* 0x100fe40000004100 */
[C---:B------:R-:W-:Y:S01]  /*ef20*/  FFMA.FTZ R49, R38.reuse, R37, -R27 ;  /* 0x0000002526317223 */ /* 0x040fe2000001081b */
[----:B------:R-:W-:Y:S02]  /*ef30*/  HADD2.F32 R27, -RZ, R20.H1_H1 ;  /* 0x30000014ff1b7230 */ /* 0x000fe40000004100 */
[----:B------:R-:W-:Y:S01]  /*ef40*/  FFMA.FTZ R53, R38, R39, R36 ;  /* 0x0000002726357223 */ /* 0x000fe20000010024 */
[--C-:B------:R-:W-:Y:S01]  /*ef50*/  HADD2.F32 R37, -RZ, R6.reuse.H0_H0 ;  /* 0x20000006ff257230 */ /* 0x100fe20000004100 */
[----:B------:R-:W-:Y:S01]  /*ef60*/  F2FP.SATFINITE.E4M3.F32.PACK_AB_MERGE_C R50, R51, R50, RZ ;  /* 0x000000323332723e */ /* 0x000fe200048070ff */
[--C-:B------:R-:W-:Y:S01]  /*ef70*/  HADD2.F32 R20, -RZ, R7.reuse.H0_H0 ;  /* 0x20000007ff147230 */ /* 0x100fe20000004100 */
[----:B------:R-:W-:Y:S01]  /*ef80*/  F2FP.SATFINITE.E4M3.F32.PACK_AB_MERGE_C R48, R49, R48, RZ ;  /* 0x000000303130723e */ /* 0x000fe200048070ff */
[----:B------:R-:W-:Y:S01]  /*ef90*/  HADD2.F32 R36, -RZ, R6.H1_H1 ;  /* 0x30000006ff247230 */ /* 0x000fe20000004100 */
[----:B------:R-:W-:Y:S01]  /*efa0*/  F2FP.SATFINITE.E4M3.F32.PACK_AB_MERGE_C R53, R53, R54, RZ ;  /* 0x000000363535723e */ /* 0x000fe200048070ff */
[----:B------:R-:W-:-:S02]  /*efb0*/  HADD2.F32 R7, -RZ, R7.H1_H1 ;  /* 0x30000007ff077230 */ /* 0x000fc40000004100 */
[C---:B------:R-:W-:Y:S01]  /*efc0*/  FMUL.FTZ R39, R20.reuse, R37 ;  /* 0x0000002514277220 */ /* 0x040fe20000410000 */
[--C-:B------:R-:W-:Y:S02]  /*efd0*/  HADD2.F32 R6, -RZ, R4.reuse.H0_H0 ;  /* 0x20000004ff067230 */ /* 0x100fe40000004100 */
        /* <DEDUP_REMOVED lines=8> */
[----:B------:R-:W-:-:S02]  /*f060*/  F2FP.SATFINITE.E4M3.F32.PACK_AB_MERGE_C R7, R67, R64, RZ ;  /* 0x000000404307723e */ /* 0x000fc400048070ff */
[----:B------:R-:W-:Y:S02]  /*f070*/  F2FP.SATFINITE.E4M3.F32.PACK_AB_MERGE_C R4, R52, R47, RZ ;  /* 0x0000002f3404723e */ /* 0x000fe400048070ff */
[----:B------:R-:W-:Y:S02]  /*f080*/  F2FP.SATFINITE.E4M3.F32.PACK_AB_MERGE_C R27, R66, R65, RZ ;  /* 0x00000041421b723e */ /* 0x000fe400048070ff */
[----:B------:R-:W-:Y:S02]  /*f090*/  F2FP.SATFINITE.E4M3.F32.PACK_AB_MERGE_C R5, R24, R5, R60 ;  /* 0x000000051805723e */ /* 0x000fe4000480703c */
[----:B------:R-:W-:Y:S02]  /*f0a0*/  F2FP.SATFINITE.E4M3.F32.PACK_AB_MERGE_C R7, R55, R62, R7 ;  /* 0x0000003e3707723e */ /* 0x000fe40004807007 */
[----:B------:R-:W-:Y:S02]  /*f0b0*/  F2FP.SATFINITE.E4M3.F32.PACK_AB_MERGE_C R25, R26, R25, R58 ;  /* 0x000000191a19723e */ /* 0x000fe4000480703a */
[----:B------:R-:W-:-:S02]  /*f0c0*/  F2FP.SATFINITE.E4M3.F32.PACK_AB_MERGE_C R4, R41, R42, R4 ;  /* 0x0000002a2904723e */ /* 0x000fc40004807004 */
[----:B------:R-:W-:Y:S02]  /*f0d0*/  F2FP.SATFINITE.E4M3.F32.PACK_AB_MERGE_C R6, R6, R39, R48 ;  /* 0x000000270606723e */ /* 0x000fe40004807030 */
[----:B------:R-:W-:Y:S02]  /*f0e0*/  F2FP.SATFINITE.E4M3.F32.PACK_AB_MERGE_C R27, R56, R57, R27 ;  /* 0x00000039381b723e */ /* 0x000fe4000480701b */
[----:B------:R-:W-:Y:S01]  /*f0f0*/  F2FP.SATFINITE.E4M3.F32.PACK_AB_MERGE_C R24, R45, R46, R50 ;  /* 0x0000002e2d18723e */ /* 0x000fe20004807032 */
[----:B------:R1:W-:Y:S01]  /*f100*/  STS.128 [R68+0x18400], R4 ;  /* 0x0184000444007388 */ /* 0x0003e20000000c00 */
[----:B------:R-:W-:-:S05]  /*f110*/  F2FP.SATFINITE.E4M3.F32.PACK_AB_MERGE_C R26, R21, R20, R53 ;  /* 0x00000014151a723e */ /* 0x000fca0004807035 */
[----:B------:R1:W-:Y:S02]  /*f120*/  STS.128 [R0+0x18400], R24 ;  /* 0x0184001800007388 */ /* 0x0003e40000000c00 */
.L_x_1576:
[----:B------:R-:W-:Y:S05]  /*f130*/  BSYNC B1 ;  /* 0x0000000000017941 */ /* 0x000fea0003800000 */
.L_x_1575:
[----:B------:R-:W-:Y:S04]  /*f140*/  BSSY B1, `(.L_x_1577) ;  /* 0x0000101000017945 */ /* 0x000fe80003800000 */
[----:B------:R-:W-:Y:S05]  /*f150*/  @P1 BRA `(.L_x_1578) ;  /* 0x0000000c00fc1947 */ /* 0x000fea0003800000 */
[----:B------:R-:W3:Y:S01]  /*f160*/  LDL R62, [R1+0xc] ;  /* 0x00000c00013e7983 */ /* 0x000ee20000100800 */
[----:B-1---5:R-:W-:Y:S02]  /*f170*/  SHF.R.U32.HI R0, RZ, 0x8, R28 ;  /* 0x00000008ff007819 */ /* 0x022fe4000001161c */
[----:B------:R-:W-:Y:S02]  /*f180*/  LOP3.LUT R5, R28, 0xff, RZ, 0xc0, !PT ;  /* 0x000000ff1c057812 */ /* 0x000fe400078ec0ff */
[----:B------:R-:W-:Y:S02]  /*f190*/  LOP3.LUT R4, R0, 0xff, RZ, 0xc0, !PT ;  /* 0x000000ff00047812 */ /* 0x000fe400078ec0ff */
[----:B------:R-:W-:Y:S02]  /*f1a0*/  LEA.HI R0, R3, R230, RZ, 0x1c ;  /* 0x000000e603007211 */ /* 0x000fe400078fe0ff */
[----:B0-----:R-:W-:Y:S02]  /*f1b0*/  PRMT R37, R4, 0x7604, R5 ;  /* 0x0000760404257816 */ /* 0x001fe40000000005 */
[----:B------:R-:W-:-:S02]  /*f1c0*/  SHF.R.S32.HI R5, RZ, 0x1f, R0 ;  /* 0x0000001fff057819 */ /* 0x000fc40000011400 */
[----:B------:R-:W-:Y:S02]  /*f1d0*/  SHF.R.U32.HI R20, RZ, 0x8, R31 ;  /* 0x00000008ff147819 */ /* 0x000fe4000001161f */
[----:B------:R-:W-:Y:S01]  /*f1e0*/  LEA.HI R4, R5, R0, RZ, 0x2 ;  /* 0x0000000005047211 */ /* 0x000fe200078f10ff */
[----:B------:R-:W-:Y:S01]  /*f1f0*/  IMAD.SHL.U32 R5, R0, 0x10, RZ ;  /* 0x0000001000057824 */ /* 0x000fe200078e00ff */
[----:B------:R-:W-:Y:S02]  /*f200*/  SHF.R.U32.HI R6, RZ, 0x8, R29 ;  /* 0x00000008ff067819 */ /* 0x000fe4000001161d */
[----:B--2---:R-:W-:Y:S01]  /*f210*/  LOP3.LUT R21, R31, 0xff, RZ, 0xc0, !PT ;  /* 0x000000ff1f157812 */ /* 0x004fe200078ec0ff */
[----:B------:R-:W-:Y:S01]  /*f220*/  IMAD.SHL.U32 R4, R4, 0x800, RZ ;  /* 0x0000080004047824 */ /* 0x000fe200078e00ff */
[----:B------:R-:W-:Y:S02]  /*f230*/  LOP3.LUT R0, R212, 0x30, R5, 0xf8, !PT ;  /* 0x00000030d4007812 */ /* 0x000fe400078ef805 */
[----:B------:R-:W-:-:S02]  /*f240*/  LOP3.LUT R20, R20, 0xff, RZ, 0xc0, !PT ;  /* 0x000000ff14147812 */ /* 0x000fc400078ec0ff */
[----:B------:R-:W-:Y:S02]  /*f250*/  SHF.R.U32.HI R24, RZ, 0x8, R8 ;  /* 0x00000008ff187819 */ /* 0x000fe40000011608 */
[----:B------:R-:W-:Y:S02]  /*f260*/  LOP3.LUT R0, R0, R213, RZ, 0x3c, !PT ;  /* 0x000000d500007212 */ /* 0x000fe400078e3cff */
[----:B------:R-:W-:Y:S02]  /*f270*/  LOP3.LUT R5, R4, 0xffffe000, RZ, 0xc0, !PT ;  /* 0xffffe00004057812 */ /* 0x000fe400078ec0ff */
[----:B------:R-:W-:Y:S02]  /*f280*/  LOP3.LUT R7, R29, 0xff, RZ, 0xc0, !PT ;  /* 0x000000ff1d077812 */ /* 0x000fe400078ec0ff */
[----:B------:R-:W-:Y:S02]  /*f290*/  LOP3.LUT R6, R6, 0xff, RZ, 0xc0, !PT ;  /* 0x000000ff06067812 */ /* 0x000fe400078ec0ff */
[----:B------:R-:W-:-:S02]  /*f2a0*/  PRMT R43, R20, 0x7604, R21 ;  /* 0x00007604142b7816 */ /* 0x000fc40000000015 */
[----:B------:R-:W-:Y:S02]  /*f2b0*/  LOP3.LUT R25, R8, 0xff, RZ, 0xc0, !PT ;  /* 0x000000ff08197812 */ /* 0x000fe400078ec0ff */
[----:B------:R-:W-:Y:S02]  /*f2c0*/  LOP3.LUT R24, R24, 0xff, RZ, 0xc0, !PT ;  /* 0x000000ff18187812 */ /* 0x000fe400078ec0ff */
[----:B------:R-:W-:Y:S02]  /*f2d0*/  IADD3 R21, R0, R214, R5 ;  /* 0x000000d600157210 */ /* 0x000fe40007ffe005 */
[----:B------:R-:W-:Y:S02]  /*f2e0*/  SHF.R.U32.HI R0, RZ, 0x8, R9 ;  /* 0x00000008ff007819 */ /* 0x000fe40000011609 */
[----:B------:R-:W-:Y:S02]  /*f2f0*/  PRMT R36, R6, 0x7604, R7 ;  /* 0x0000760406247816 */ /* 0x000fe40000000007 */
[----:B------:R-:W-:-:S02]  /*f300*/  SHF.R.U32.HI R6, RZ, 0x8, R30 ;  /* 0x00000008ff067819 */ /* 0x000fc4000001161e */
[----:B------:R-:W-:Y:S02]  /*f310*/  PRMT R47, R24, 0x7604, R25 ;  /* 0x00007604182f7816 */ /* 0x000fe40000000019 */
[----:B------:R-:W-:Y:S02]  /*f320*/  LOP3.LUT R25, R9, 0xff, RZ, 0xc0, !PT ;  /* 0x000000ff09197812 */ /* 0x000fe400078ec0ff */
[----:B------:R-:W-:Y:S02]  /*f330*/  SHF.R.U32.HI R24, RZ, 0x8, R11 ;  /* 0x00000008ff187819 */ /* 0x000fe4000001160b */
[----:B------:R-:W-:Y:S02]  /*f340*/  LOP3.LUT R0, R0, 0xff, RZ, 0xc0, !PT ;  /* 0x000000ff00007812 */ /* 0x000fe400078ec0ff */
[----:B------:R-:W-:Y:S02]  /*f350*/  SHF.R.U32.HI R20, RZ, 0x8, R10 ;  /* 0x00000008ff147819 */ /* 0x000fe4000001160a */
[----:B------:R-:W-:-:S02]  /*f360*/  LOP3.LUT R7, R30, 0xff, RZ, 0xc0, !PT ;  /* 0x000000ff1e077812 */ /* 0x000fc400078ec0ff */
[----:B------:R-:W-:Y:S02]  /*f370*/  LOP3.LUT R6, R6, 0xff, RZ, 0xc0, !PT ;  /* 0x000000ff06067812 */ /* 0x000fe400078ec0ff */
[----:B------:R-:W-:Y:S02]  /*f380*/  LOP3.LUT R27, R10, 0xff, RZ, 0xc0, !PT ;  /* 0x000000ff0a1b7812 */ /* 0x000fe400078ec0ff */
[----:B------:R-:W-:Y:S02]  /*f390*/  LOP3.LUT R24, R24, 0xff, RZ, 0xc0, !PT ;  /* 0x000000ff18187812 */ /* 0x000fe400078ec0ff */
[----:B------:R-:W-:Y:S01]  /*f3a0*/  PRMT R49, R0, 0x7604, R25 ;  /* 0x0000760400317816 */ /* 0x000fe20000000019 */
[----:B------:R-:W-:Y:S01]  /*f3b0*/  IMAD.IADD R0, R16, 0x1, R21 ;  /* 0x0000000110007824 */ /* 0x000fe200078e0215 */
[----:B------:R-:W-:Y:S02]  /*f3c0*/  LOP3.LUT R20, R20, 0xff, RZ, 0xc0, !PT ;  /* 0x000000ff14147812 */ /* 0x000fe400078ec0ff */
[----:B------:R-:W-:-:S02]  /*f3d0*/  LOP3.LUT R41, R11, 0xff, RZ, 0xc0, !PT ;  /* 0x000000ff0b297812 */ /* 0x000fc400078ec0ff */
[----:B------:R-:W-:Y:S02]  /*f3e0*/  PRMT R39, R6, 0x7604, R7 ;  /* 0x0000760406277816 */ /* 0x000fe40000000007 */
[----:B------:R-:W-:Y:S02]  /*f3f0*/  PRMT R51, R20, 0x7604, R27 ;  /* 0x0000760414337816 */ /* 0x000fe4000000001b */
[----:B------:R-:W-:Y:S02]  /*f400*/  PRMT R42, R24, 0x7604, R41 ;  /* 0x00007604182a7816 */ /* 0x000fe40000000029 */
[----:B------:R-:W0:Y:S01]  /*f410*/  LDS.128 R24, [R0+0x18400] ;  /* 0x0184000000187984 */ /* 0x000e220000000c00 */
[----:B------:R-:W-:Y:S02]  /*f420*/  SHF.R.U32.HI R21, RZ, 0x10, R29 ;  /* 0x00000010ff157819 */ /* 0x000fe4000001161d */
[----:B------:R-:W-:Y:S02]  /*f430*/  SHF.R.U32.HI R38, RZ, 0x10, R30 ;  /* 0x00000010ff267819 */ /* 0x000fe4000001161e */
[----:B------:R-:W-:-:S02]  /*f440*/  LOP3.LUT R21, R21, 0xff, RZ, 0xc0, !PT ;  /* 0x000000ff15157812 */ /* 0x000fc400078ec0ff */
[----:B------:R-:W-:Y:S02]  /*f450*/  SHF.R.U32.HI R20, RZ, 0x10, R28 ;  /* 0x00000010ff147819 */ /* 0x000fe4000001161c */
[----:B------:R-:W-:Y:S02]  /*f460*/  LOP3.LUT R38, R38, 0xff, RZ, 0xc0, !PT ;  /* 0x000000ff26267812 */ /* 0x000fe400078ec0ff */
[----:B------:R-:W-:Y:S02]  /*f470*/  PRMT R21, R21, 0x7054, R36 ;  /* 0x0000705415157816 */ /* 0x000fe40000000024 */
[----:B------:R-:W-:Y:S02]  /*f480*/  SHF.R.U32.HI R36, RZ, 0x10, R9 ;  /* 0x00000010ff247819 */ /* 0x000fe40000011609 */
[----:B------:R-:W-:Y:S02]  /*f490*/  LOP3.LUT R20, R20, 0xff, RZ, 0xc0, !PT ;  /* 0x000000ff14147812 */ /* 0x000fe400078ec0ff */
[----:B------:R-:W-:-:S02]  /*f4a0*/  PRMT R41, R38, 0x7054, R39 ;  /* 0x0000705426297816 */ /* 0x000fc40000000027 */
[----:B------:R-:W-:Y:S02]  /*f4b0*/  SHF.R.U32.HI R39, RZ, 0x10, R11 ;  /* 0x00000010ff277819 */ /* 0x000fe4000001160b */
[----:B------:R-:W-:Y:S02]  /*f4c0*/  LOP3.LUT R36, R36, 0xff, RZ, 0xc0, !PT ;  /* 0x000000ff24247812 */ /* 0x000fe400078ec0ff */
[----:B------:R-:W-:Y:S02]  /*f4d0*/  PRMT R37, R20, 0x7054, R37 ;  /* 0x0000705414257816 */ /* 0x000fe40000000025 */
[----:B------:R-:W-:Y:S02]  /*f4e0*/  SHF.R.U32.HI R20, RZ, 0x10, R8 ;  /* 0x00000010ff147819 */ /* 0x000fe40000011608 */
[----:B------:R-:W-:Y:S02]  /*f4f0*/  LOP3.LUT R39, R39, 0xff, RZ, 0xc0, !PT ;  /* 0x000000ff27277812 */ /* 0x000fe400078ec0ff */
[----:B------:R-:W-:-:S02]  /*f500*/  SHF.R.U32.HI R38, RZ, 0x10, R10 ;  /* 0x00000010ff267819 */ /* 0x000fc4000001160a */
[----:B------:R-:W-:Y:S02]  /*f510*/  SHF.R.U32.HI R40, RZ, 0x10, R31 ;  /* 0x00000010ff287819 */ /* 0x000fe4000001161f */
[----:B------:R-:W-:Y:S02]  /*f520*/  PRMT R49, R36, 0x7054, R49 ;  /* 0x0000705424317816 */ /* 0x000fe40000000031 */
[----:B------:R-:W-:Y:S02]  /*f530*/  LOP3.LUT R20, R20, 0xff, RZ, 0xc0, !PT ;  /* 0x000000ff14147812 */ /* 0x000fe400078ec0ff */
[----:B------:R-:W-:Y:S02]  /*f540*/  PRMT R53, R39, 0x7054, R42 ;  /* 0x0000705427357816 */ /* 0x000fe4000000002a */
[----:B------:R-:W-:Y:S02]  /*f550*/  LOP3.LUT R38, R38, 0xff, RZ, 0xc0, !PT ;  /* 0x000000ff26267812 */ /* 0x000fe400078ec0ff */
[----:B------:R-:W-:-:S02]  /*f560*/  LOP3.LUT R40, R40, 0xff, RZ, 0xc0, !PT ;  /* 0x000000ff28287812 */ /* 0x000fc400078ec0ff */
[----:B------:R-:W-:Y:S02]  /*f570*/  LOP3.LUT R49, R49, 0xff000000, R9, 0xf8, !PT ;  /* 0xff00000031317812 */ /* 0x000fe400078ef809 */
[----:B------:R-:W-:Y:S02]  /*f580*/  LOP3.LUT R39, R21, 0xff000000, R29, 0xf8, !PT ;  /* 0xff00000015277812 */ /* 0x000fe400078ef81d */
[----:B------:R-:W-:Y:S02]  /*f590*/  PRMT R47, R20, 0x7054, R47 ;  /* 0x00007054142f7816 */ /* 0x000fe4000000002f */
[----:B------:R-:W-:Y:S02]  /*f5a0*/  LOP3.LUT R53, R53, 0xff000000, R11, 0xf8, !PT ;  /* 0xff00000035357812 */ /* 0x000fe400078ef80b */
[----:B------:R-:W-:Y:S02]  /*f5b0*/  PRMT R51, R38, 0x7054, R51 ;  /* 0x0000705426337816 */ /* 0x000fe40000000033 */
[----:B------:R-:W-:-:S02]  /*f5c0*/  PRMT R45, R40, 0x7054, R43 ;  /* 0x00007054282d7816 */ /* 0x000fc4000000002b */
[----:B------:R-:W-:Y:S02]  /*f5d0*/  F2FP.F16.E4M3.UNPACK_B R46, R49 ;  /* 0x00000031ff2e723e */ /* 0x000fe400020006ff */
[----:B------:R-:W-:Y:S02]  /*f5e0*/  F2FP.F16.E4M3.UNPACK_B R40, R39 ;  /* 0x00000027ff28723e */ /* 0x000fe400020006ff */
[----:B------:R-:W-:Y:S01]  /*f5f0*/  LOP3.LUT R47, R47, 0xff000000, R8, 0xf8, !PT ;  /* 0xff0000002f2f7812 */ /* 0x000fe200078ef808 */
[----:B------:R-:W-:Y:S01]  /*f600*/  HADD2.F32 R48, -RZ, R46.H0_H0 ;  /* 0x2000002eff307230 */ /* 0x000fe20000004100 */
[----:B------:R-:W-:Y:S01]  /*f610*/  LOP3.LUT R50, R51, 0xff000000, R10, 0xf8, !PT ;  /* 0xff00000033327812 */ /* 0x000fe200078ef80a */
[----:B------:R-:W-:Y:S01]  /*f620*/  HADD2.F32 R42, -RZ, R40.H0_H0 ;  /* 0x20000028ff2a7230 */ /* 0x000fe20000004100 */
[----:B------:R-:W-:Y:S01]  /*f630*/  LOP3.LUT R38, R37, 0xff000000, R28, 0xf8, !PT ;  /* 0xff00000025267812 */ /* 0x000fe200078ef81c */
[----:B------:R-:W-:Y:S01]  /*f640*/  HADD2.F32 R51, -RZ, R46.H1_H1 ;  /* 0x3000002eff337230 */ /* 0x000fe20000004100 */
[----:B0-----:R-:W-:-:S02]  /*f650*/  F2FP.F16.E4M3.UNPACK_B R36, R27 ;  /* 0x0000001bff24723e */ /* 0x001fc400020006ff */
[----:B------:R-:W-:Y:S02]  /*f660*/  F2FP.F16.E4M3.UNPACK_B R37, R27.H1 ;  /* 0x0000001bff25723e */ /* 0x000fe400030006ff */
[----:B------:R-:W-:Y:S02]  /*f670*/  F2FP.F16.E4M3.UNPACK_B R29, R25.H1 ;  /* 0x00000019ff1d723e */ /* 0x000fe400030006ff */
[----:B------:R-:W-:Y:S02]  /*f680*/  F2FP.F16.E4M3.UNPACK_B R49, R49.H1 ;  /* 0x00000031ff31723e */ /* 0x000fe400030006ff */
[----:B------:R-:W-:Y:S01]  /*f690*/  LOP3.LUT R43, R41, 0xff000000, R30, 0xf8, !PT ;  /* 0xff000000292b7812 */ /* 0x000fe200078ef81e */
[----:B------:R-:W-:Y:S01]  /*f6a0*/  HADD2.F32 R41, -RZ, R40.H1_H1 ;  /* 0x30000028ff297230 */ /* 0x000fe20000004100 */
[----:B------:R-:W-:Y:S02]  /*f6b0*/  LOP3.LUT R45, R45, 0xff000000, R31, 0xf8, !PT ;  /* 0xff0000002d2d7812 */ /* 0x000fe400078ef81f */
[----:B------:R-:W-:-:S02]  /*f6c0*/  F2FP.F16.E4M3.UNPACK_B R30, R26 ;  /* 0x0000001aff1e723e */ /* 0x000fc400020006ff */
[----:B------:R-:W-:Y:S02]  /*f6d0*/  F2FP.F16.E4M3.UNPACK_B R31, R26.H1 ;  /* 0x0000001aff1f723e */ /* 0x000fe400030006ff */
[----:B------:R-:W-:-:S05]  /*f6e0*/  F2FP.F16.E4M3.UNPACK_B R39, R39.H1 ;  /* 0x00000027ff27723e */ /* 0x000fca00030006ff */
[--C-:B------:R-:W-:Y:S02]  /*f6f0*/  HADD2.F32 R40, -RZ, R39.reuse.H0_H0 ;  /* 0x20000027ff287230 */ /* 0x100fe40000004100 */
[----:B------:R-:W-:Y:S01]  /*f700*/  HADD2.F32 R39, -RZ, R39.H1_H1 ;  /* 0x30000027ff277230 */ /* 0x000fe20000004100 */
[----:B---3--:R-:W0:Y:S02]  /*f710*/  LDS.128 R4, [R62+0x18400] ;  /* 0x018400003e047984 */ /* 0x008e240000000c00 */
[-C--:B0-----:R-:W-:Y:S02]  /*f720*/  F2FP.F16.E4M3.UNPACK_B R11, R6.reuse ;  /* 0x00000006ff0b723e */ /* 0x081fe400020006ff */
[----:B------:R-:W-:Y:S02]  /*f730*/  F2FP.F16.E4M3.UNPACK_B R20, R6.H1 ;  /* 0x00000006ff14723e */ /* 0x000fe400030006ff */
[----:B------:R-:W-:Y:S02]  /*f740*/  F2FP.F16.E4M3.UNPACK_B R6, R25 ;  /* 0x00000019ff06723e */ /* 0x000fe400020006ff */
[----:B------:R-:W-:-:S02]  /*f750*/  F2FP.F16.E4M3.UNPACK_B R8, R5 ;  /* 0x00000005ff08723e */ /* 0x000fc400020006ff */
[----:B------:R-:W-:Y:S01]  /*f760*/  F2FP.F16.E4M3.UNPACK_B R10, R5.H1 ;  /* 0x00000005ff0a723e */ /* 0x000fe200030006ff */
[----:B------:R-:W-:Y:S01]  /*f770*/  HADD2.F32 R5, -RZ, R6.H0_H0 ;  /* 0x20000006ff057230 */ /* 0x000fe20000004100 */
[-C--:B------:R-:W-:Y:S01]  /*f780*/  F2FP.F16.E4M3.UNPACK_B R21, R7.reuse ;  /* 0x00000007ff15723e */ /* 0x080fe200020006ff */
[----:B------:R-:W-:Y:S01]  /*f790*/  HADD2.F32 R9, -RZ, R8.H0_H0 ;  /* 0x20000008ff097230 */ /* 0x000fe20000004100 */
[----:B------:R-:W-:Y:S01]  /*f7a0*/  F2FP.F16.E4M3.UNPACK_B R28, R7.H1 ;  /* 0x00000007ff1c723e */ /* 0x000fe200030006ff */
[----:B------:R-:W-:Y:S02]  /*f7b0*/  HADD2.F32 R26, -RZ, R6.H1_H1 ;  /* 0x30000006ff1a7230 */ /* 0x000fe40000004100 */
[C---:B------:R-:W-:Y:S01]  /*f7c0*/  FMUL.FTZ R52, R5.reuse, R48 ;  /* 0x0000003005347220 */ /* 0x040fe20000410000 */
[----:B------:R-:W-:Y:S01]  /*f7d0*/  FMUL.FTZ R27, R5, R42 ;  /* 0x0000002a051b7220 */ /* 0x000fe20000410000 */
[----:B------:R-:W-:Y:S01]  /*f7e0*/  HADD2.F32 R6, -RZ, R10.H0_H0 ;  /* 0x2000000aff067230 */ /* 0x000fe20000004100 */
[----:B------:R-:W-:Y:S01]  /*f7f0*/  F2FP.F16.E4M3.UNPACK_B R25, R24 ;  /* 0x00000018ff19723e */ /* 0x000fe200020006ff */
[C---:B------:R-:W-:Y:S01]  /*f800*/  FFMA.FTZ R5, R9.reuse, R42, -R52 ;  /* 0x0000002a09057223 */ /* 0x040fe20000010834 */
[----:B------:R-:W-:Y:S01]  /*f810*/  FFMA.FTZ R9, R9, R48, R27 ;  /* 0x0000003009097223 */ /* 0x000fe2000001001b */
[----:B------:R-:W-:-:S02]  /*f820*/  HADD2.F32 R42, -RZ, R49.H0_H0 ;  /* 0x20000031ff2a7230 */ /* 0x000fc40000004100 */
[C---:B------:R-:W-:Y:S01]  /*f830*/  FMUL.FTZ R55, R26.reuse, R51 ;  /* 0x000000331a377220 */ /* 0x040fe20000410000 */
[----:B------:R-:W-:Y:S02]  /*f840*/  HADD2.F32 R27, -RZ, R29.H0_H0 ;  /* 0x2000001dff1b7230 */ /* 0x000fe40000004100 */
[----:B------:R-:W-:Y:S01]  /*f850*/  FMUL.FTZ R26, R26, R41 ;  /* 0x000000291a1a7220 */ /* 0x000fe20000410000 */
[----:B------:R-:W-:Y:S01]  /*f860*/  HADD2.F32 R8, -RZ, R8.H1_H1 ;  /* 0x30000008ff087230 */ /* 0x000fe20000004100 */
[----:B------:R-:W-:Y:S01]  /*f870*/  F2FP.F16.E4M3.UNPACK_B R24, R24.H1 ;  /* 0x00000018ff18723e */ /* 0x000fe200030006ff */
[----:B------:R-:W-:Y:S02]  /*f880*/  HADD2.F32 R49, -RZ, R49.H1_H1 ;  /* 0x30000031ff317230 */ /* 0x000fe40000004100 */
[C---:B------:R-:W-:Y:S01]  /*f890*/  FMUL.FTZ R57, R27.reuse, R42 ;  /* 0x0000002a1b397220 */ /* 0x040fe20000410000 */
[-C--:B------:R-:W-:Y:S01]  /*f8a0*/  FMUL.FTZ R27, R27, R40.reuse ;  /* 0x000000281b1b7220 */ /* 0x080fe20000410000 */
[----:B------:R-:W-:Y:S01]  /*f8b0*/  FFMA.FTZ R48, R8, R51, R26 ;  /* 0x0000003308307223 */ /* 0x000fe2000001001a */
[----:B------:R-:W-:Y:S01]  /*f8c0*/  F2FP.F16.E4M3.UNPACK_B R26, R45 ;  /* 0x0000002dff1a723e */ /* 0x000fe200020006ff */
[----:B------:R-:W-:Y:S01]  /*f8d0*/  FFMA.FTZ R57, R6, R40, -R57 ;  /* 0x0000002806397223 */ /* 0x000fe20000010839 */
[----:B------:R-:W-:Y:S01]  /*f8e0*/  F2FP.F16.E4M3.UNPACK_B R40, R53 ;  /* 0x00000035ff28723e */ /* 0x000fe200020006ff */
[----:B------:R-:W-:Y:S01]  /*f8f0*/  FFMA.FTZ R46, R8, R41, -R55 ;  /* 0x00000029082e7223 */ /* 0x000fe20000010837 */
[----:B------:R-:W-:-:S02]  /*f900*/  HADD2.F32 R29, -RZ, R29.H1_H1 ;  /* 0x3000001dff1d7230 */ /* 0x000fc40000004100 */
[----:B------:R-:W-:Y:S01]  /*f910*/  FFMA.FTZ R42, R6, R42, R27 ;  /* 0x0000002a062a7223 */ /* 0x000fe2000001001b */
[----:B------:R-:W-:Y:S01]  /*f920*/  HADD2.F32 R8, -RZ, R36.H0_H0 ;  /* 0x20000024ff087230 */ /* 0x000fe20000004100 */
[----:B------:R-:W-:Y:S01]  /*f930*/  F2FP.F16.E4M3.UNPACK_B R53, R53.H1 ;  /* 0x00000035ff35723e */ /* 0x000fe200030006ff */
[----:B------:R-:W-:Y:S02]  /*f940*/  HADD2.F32 R41, -RZ, R40.H0_H0 ;  /* 0x20000028ff297230 */ /* 0x000fe40000004100 */
[C---:B------:R-:W-:Y:S01]  /*f950*/  FMUL.FTZ R51, R29.reuse, R49 ;  /* 0x000000311d337220 */ /* 0x040fe20000410000 */
[----:B------:R-:W-:Y:S02]  /*f960*/  HADD2.F32 R27, -RZ, R26.H0_H0 ;  /* 0x2000001aff1b7230 */ /* 0x000fe40000004100 */
[----:B------:R-:W-:Y:S01]  /*f970*/  FMUL.FTZ R54, R29, R39 ;  /* 0x000000271d367220 */ /* 0x000fe20000410000 */
[----:B------:R-:W-:Y:S02]  /*f980*/  HADD2.F32 R10, -RZ, R10.H1_H1 ;  /* 0x3000000aff0a7230 */ /* 0x000fe40000004100 */
[----:B------:R-:W-:Y:S01]  /*f990*/  FMUL.FTZ R29, R8, R41 ;  /* 0x00000029081d7220 */ /* 0x000fe20000410000 */
[----:B------:R-:W-:-:S02]  /*f9a0*/  HADD2.F32 R6, -RZ, R21.H0_H0 ;  /* 0x20000015ff067230 */ /* 0x000fc40000004100 */
[----:B------:R-:W-:Y:S01]  /*f9b0*/  FMUL.FTZ R8, R8, R27 ;  /* 0x0000001b08087220 */ /* 0x000fe20000410000 */
[----:B------:R-:W-:Y:S01]  /*f9c0*/  HADD2.F32 R40, -RZ, R40.H1_H1 ;  /* 0x30000028ff287230 */ /* 0x000fe20000004100 */
[----:B------:R-:W-:Y:S01]  /*f9d0*/  F2FP.F16.E4M3.UNPACK_B R45, R45.H1 ;  /* 0x0000002dff2d723e */ /* 0x000fe200030006ff */
[----:B------:R-:W-:Y:S02]  /*f9e0*/  HADD2.F32 R36, -RZ, R36.H1_H1 ;  /* 0x30000024ff247230 */ /* 0x000fe40000004100 */
[C---:B------:R-:W-:Y:S01]  /*f9f0*/  FFMA.FTZ R52, R10.reuse, R39, -R51 ;  /* 0x000000270a347223 */ /* 0x040fe20000010833 */
[----:B------:R-:W-:Y:S01]  /*fa00*/  FFMA.FTZ R49, R10, R49, R54 ;  /* 0x000000310a317223 */ /* 0x000fe20000010036 */
[C---:B------:R-:W-:Y:S01]  /*fa10*/  FFMA.FTZ R51, R6.reuse, R27, -R29 ;  /* 0x0000001b06337223 */ /* 0x040fe2000001081d */
[----:B------:R-:W-:Y:S01]  /*fa20*/  FFMA.FTZ R54, R6, R41, R8 ;  /* 0x0000002906367223 */ /* 0x000fe20000010008 */
[----:B------:R-:W-:Y:S02]  /*fa30*/  HADD2.F32 R26, -RZ, R26.H1_H1 ;  /* 0x3000001aff1a7230 */ /* 0x000fe40000004100 */
[----:B------:R-:W-:Y:S01]  /*fa40*/  FMUL.FTZ R10, R36, R40 ;  /* 0x00000028240a7220 */ /* 0x000fe20000410000 */
[----:B------:R-:W-:Y:S01]  /*fa50*/  HADD2.F32 R21, -RZ, R21.H1_H1 ;  /* 0x30000015ff157230 */ /* 0x000fe20000004100 */
[----:B------:R-:W-:Y:S01]  /*fa60*/  F2FP.F16.E4M3.UNPACK_B R7, R4 ;  /* 0x00000004ff07723e */ /* 0x000fe200020006ff */
[----:B------:R-:W-:-:S02]  /*fa70*/  HADD2.F32 R29, -RZ, R53.H0_H0 ;  /* 0x20000035ff1d7230 */ /* 0x000fc40000004100 */
[-C--:B------:R-:W-:Y:S01]  /*fa80*/  FMUL.FTZ R39, R36, R26.reuse ;  /* 0x0000001a24277220 */ /* 0x080fe20000410000 */
[----:B------:R-:W-:Y:S02]  /*fa90*/  HADD2.F32 R8, -RZ, R37.H0_H0 ;  /* 0x20000025ff087230 */ /* 0x000fe40000004100 */
[----:B------:R-:W-:Y:S01]  /*faa0*/  FFMA.FTZ R56, R21, R26, -R10 ;  /* 0x0000001a15387223 */ /* 0x000fe2000001080a */
[--C-:B------:R-:W-:Y:S01]  /*fab0*/  HADD2.F32 R27, -RZ, R45.reuse.H0_H0 ;  /* 0x2000002dff1b7230 */ /* 0x100fe20000004100 */
[----:B------:R-:W-:Y:S01]  /*fac0*/  F2FP.F16.E4M3.UNPACK_B R26, R47.H1 ;  /* 0x0000002fff1a723e */ /* 0x000fe200030006ff */
[----:B------:R-:W-:Y:S02]  /*fad0*/  HADD2.F32 R6, -RZ, R28.H0_H0 ;  /* 0x2000001cff067230 */ /* 0x000fe40000004100 */
[C---:B------:R-:W-:Y:S01]  /*fae0*/  FMUL.FTZ R41, R8.reuse, R29 ;  /* 0x0000001d08297220 */ /* 0x040fe20000410000 */
[----:B------:R-:W-:Y:S01]  /*faf0*/  F2FP.F16.E4M3.UNPACK_B R4, R4.H1 ;  /* 0x00000004ff04723e */ /* 0x000fe200030006ff */
[----:B------:R-:W-:Y:S01]  /*fb00*/  FMUL.FTZ R8, R8, R27 ;  /* 0x0000001b08087220 */ /* 0x000fe20000410000 */
[----:B------:R-:W-:-:S02]  /*fb10*/  HADD2.F32 R45, -RZ, R45.H1_H1 ;  /* 0x3000002dff2d7230 */ /* 0x000fc40000004100 */
[C---:B------:R-:W-:Y:S01]  /*fb20*/  FFMA.FTZ R58, R6.reuse, R27, -R41 ;  /* 0x0000001b063a7223 */ /* 0x040fe20000010829 */
[----:B------:R-:W-:Y:S02]  /*fb30*/  HADD2.F32 R53, -RZ, R53.H1_H1 ;  /* 0x30000035ff357230 */ /* 0x000fe40000004100 */
[----:B------:R-:W-:Y:S01]  /*fb40*/  FFMA.FTZ R59, R6, R29, R8 ;  /* 0x0000001d063b7223 */ /* 0x000fe20000010008 */
[----:B------:R-:W-:Y:S01]  /*fb50*/  F2FP.F16.E4M3.UNPACK_B R10, R38.H1 ;  /* 0x00000026ff0a723e */ /* 0x000fe200030006ff */
[----:B------:R-:W-:Y:S02]  /*fb60*/  HADD2.F32 R37, -RZ, R37.H1_H1 ;  /* 0x30000025ff257230 */ /* 0x000fe40000004100 */
[----:B------:R-:W-:Y:S01]  /*fb70*/  FFMA.FTZ R55, R21, R40, R39 ;  /* 0x0000002815377223 */ /* 0x000fe20000010027 */
[----:B------:R-:W-:Y:S01]  /*fb80*/  HADD2.F32 R27, -RZ, R26.H0_H0 ;  /* 0x2000001aff1b7230 */ /* 0x000fe20000004100 */
[----:B------:R-:W-:Y:S01]  /*fb90*/  F2FP.F16.E4M3.UNPACK_B R47, R47 ;  /* 0x0000002fff2f723e */ /* 0x000fe200020006ff */
[----:B------:R-:W-:-:S02]  /*fba0*/  HADD2.F32 R8, -RZ, R24.H0_H0 ;  /* 0x20000018ff087230 */ /* 0x000fc40000004100 */
[C---:B------:R-:W-:Y:S01]  /*fbb0*/  FMUL.FTZ R39, R37.reuse, R53 ;  /* 0x0000003525277220 */ /* 0x040fe20000410000 */
[----:B------:R-:W-:Y:S02]  /*fbc0*/  HADD2.F32 R28, -RZ, R28.H1_H1 ;  /* 0x3000001cff1c7230 */ /* 0x000fe40000004100 */
[----:B------:R-:W-:Y:S01]  /*fbd0*/  FMUL.FTZ R36, R37, R45 ;  /* 0x0000002d25247220 */ /* 0x000fe20000410000 */
[----:B------:R-:W-:Y:S02]  /*fbe0*/  HADD2.F32 R21, -RZ, R10.H0_H0 ;  /* 0x2000000aff157230 */ /* 0x000fe40000004100 */
[----:B------:R-:W-:Y:S01]  /*fbf0*/  FMUL.FTZ R29, R8, R27 ;  /* 0x0000001b081d7220 */ /* 0x000fe20000410000 */
[----:B------:R-:W-:Y:S02]  /*fc00*/  HADD2.F32 R6, -RZ, R4.H0_H0 ;  /* 0x20000004ff067230 */ /* 0x000fe40000004100 */
[C---:B------:R-:W-:Y:S01]  /*fc10*/  FFMA.FTZ R61, R28.reuse, R45, -R39 ;  /* 0x0000002d1c3d7223 */ /* 0x040fe20000010827 */
[----:B------:R-:W-:Y:S01]  /*fc20*/  FFMA.FTZ R60, R28, R53, R36 ;  /* 0x000000351c3c7223 */ /* 0x000fe20000010024 */
[----:B------:R-:W-:-:S02]  /*fc30*/  HADD2.F32 R24, -RZ, R24.H1_H1 ;  /* 0x30000018ff187230 */ /* 0x000fc40000004100 */
[-C--:B------:R-:W-:Y:S01]  /*fc40*/  FMUL.FTZ R8, R8, R21.reuse ;  /* 0x0000001508087220 */ /* 0x080fe20000410000 */
[C---:B------:R-:W-:Y:S01]  /*fc50*/  FFMA.FTZ R28, R6.reuse, R21, -R29 ;  /* 0x00000015061c7223 */ /* 0x040fe2000001081d */
[----:B------:R-:W-:Y:S01]  /*fc60*/  HADD2.F32 R29, -RZ, R26.H1_H1 ;  /* 0x3000001aff1d7230 */ /* 0x000fe20000004100 */
[----:B------:R-:W-:Y:S01]  /*fc70*/  F2FP.F16.E4M3.UNPACK_B R38, R38 ;  /* 0x00000026ff26723e */ /* 0x000fe200020006ff */
[----:B------:R-:W-:Y:S02]  /*fc80*/  HADD2.F32 R21, -RZ, R10.H1_H1 ;  /* 0x3000000aff157230 */ /* 0x000fe40000004100 */
[----:B------:R-:W-:Y:S01]  /*fc90*/  FFMA.FTZ R36, R6, R27, R8 ;  /* 0x0000001b06247223 */ /* 0x000fe20000010008 */
[----:B------:R-:W-:Y:S02]  /*fca0*/  HADD2.F32 R4, -RZ, R4.H1_H1 ;  /* 0x30000004ff047230 */ /* 0x000fe40000004100 */
[----:B------:R-:W-:Y:S01]  /*fcb0*/  FMUL.FTZ R37, R24, R29 ;  /* 0x0000001d18257220 */ /* 0x000fe20000410000 */
[----:B------:R-:W-:-:S02]  /*fcc0*/  HADD2.F32 R27, -RZ, R47.H0_H0 ;  /* 0x2000002fff1b7230 */ /* 0x000fc40000004100 */
[-C--:B------:R-:W-:Y:S01]  /*fcd0*/  FMUL.FTZ R24, R24, R21.reuse ;  /* 0x0000001518187220 */ /* 0x080fe20000410000 */
[----:B------:R-:W-:Y:S02]  /*fce0*/  HADD2.F32 R6, -RZ, R25.H0_H0 ;  /* 0x20000019ff067230 */ /* 0x000fe40000004100 */
[C---:B------:R-:W-:Y:S01]  /*fcf0*/  FFMA.FTZ R39, R4.reuse, R21, -R37 ;  /* 0x0000001504277223 */ /* 0x040fe20000010825 */
[----:B------:R-:W-:Y:S02]  /*fd00*/  HADD2.F32 R21, -RZ, R38.H0_H0 ;  /* 0x20000026ff157230 */ /* 0x000fe40000004100 */
[----:B------:R-:W-:Y:S01]  /*fd10*/  FFMA.FTZ R41, R4, R29, R24 ;  /* 0x0000001d04297223 */ /* 0x000fe20000010018 */
[----:B------:R-:W-:Y:S02]  /*fd20*/  HADD2.F32 R8, -RZ, R47.H1_H1 ;  /* 0x3000002fff087230 */ /* 0x000fe40000004100 */
[----:B------:R-:W-:Y:S01]  /*fd30*/  FMUL.FTZ R29, R6, R27 ;  /* 0x0000001b061d7220 */ /* 0x000fe20000410000 */
[----:B------:R-:W-:-:S02]  /*fd40*/  HADD2.F32 R25, -RZ, R25.H1_H1 ;  /* 0x30000019ff197230 */ /* 0x000fc40000004100 */
[-C--:B------:R-:W-:Y:S01]  /*fd50*/  FMUL.FTZ R37, R6, R21.reuse ;  /* 0x0000001506257220 */ /* 0x080fe20000410000 */
[--C-:B------:R-:W-:Y:S01]  /*fd60*/  HADD2.F32 R4, -RZ, R7.reuse.H0_H0 ;  /* 0x20000007ff047230 */ /* 0x100fe20000004100 */
[----:B------:R-:W-:Y:S01]  /*fd70*/  F2FP.F16.E4M3.UNPACK_B R10, R50.H1 ;  /* 0x00000032ff0a723e */ /* 0x000fe200030006ff */
[----:B------:R-:W-:Y:S02]  /*fd80*/  HADD2.F32 R38, -RZ, R38.H1_H1 ;  /* 0x30000026ff267230 */ /* 0x000fe40000004100 */
[C---:B------:R-:W-:Y:S01]  /*fd90*/  FMUL.FTZ R6, R25.reuse, R8 ;  /* 0x0000000819067220 */ /* 0x040fe20000410000 */
[----:B------:R-:W-:Y:S02]  /*fda0*/  HADD2.F32 R7, -RZ, R7.H1_H1 ;  /* 0x30000007ff077230 */ /* 0x000fe40000004100 */
[C---:B------:R-:W-:Y:S01]  /*fdb0*/  FFMA.FTZ R29, R4.reuse, R21, -R29 ;  /* 0x00000015041d7223 */ /* 0x040fe2000001081d */
[----:B------:R-:W-:Y:S01]  /*fdc0*/  FFMA.FTZ R37, R4, R27, R37 ;  /* 0x0000001b04257223 */ /* 0x000fe20000010025 */
[----:B------:R-:W-:Y:S01]  /*fdd0*/  F2FP.F16.E4M3.UNPACK_B R4, R43.H1 ;  /* 0x0000002bff04723e */ /* 0x000fe200030006ff */
[-C--:B------:R-:W-:Y:S01]  /*fde0*/  FMUL.FTZ R25, R25, R38.reuse ;  /* 0x0000002619197220 */ /* 0x080fe20000410000 */
[----:B------:R-:W-:Y:S01]  /*fdf0*/  FFMA.FTZ R38, R7, R38, -R6 ;  /* 0x0000002607267223 */ /* 0x000fe20000010806 */
[----:B------:R-:W-:Y:S01]  /*fe00*/  HADD2.F32 R21, -RZ, R10.H0_H0 ;  /* 0x2000000aff157230 */ /* 0x000fe20000004100 */
[----:B------:R-:W-:Y:S01]  /*fe10*/  F2FP.F16.E4M3.UNPACK_B R50, R50 ;  /* 0x00000032ff32723e */ /* 0x000fe200020006ff */
[----:B------:R-:W-:-:S02]  /*fe20*/  HADD2.F32 R6, -RZ, R31.H0_H0 ;  /* 0x2000001fff067230 */ /* 0x000fc40000004100 */
        /* <DEDUP_REMOVED lines=8> */
[----:B------:R-:W-:Y:S01]  /*feb0*/  F2FP.SATFINITE.E4M3.F32.PACK_AB_MERGE_C R52, R52, R57, RZ ;  /* 0x000000393434723e */ /* 0x000fe200048070ff */
[----:B------:R-:W-:-:S02]  /*fec0*/  HADD2.F32 R31, -RZ, R31.H1_H1 ;  /* 0x3000001fff1f7230 */ /* 0x000fc40000004100 */
[C---:B------:R-:W-:Y:S01]  /*fed0*/  FFMA.FTZ R26, R4.reuse, R7, -R25 ;  /* 0x00000007041a7223 */ /* 0x040fe20000010819 */
[----:B------:R-:W-:Y:S01]  /*fee0*/  HADD2.F32 R20, -RZ, R20.H1_H1 ;  /* 0x30000014ff147230 */ /* 0x000fe20000004100 */
[----:B------:R-:W-:Y:S01]  /*fef0*/  F2FP.SATFINITE.E4M3.F32.PACK_AB_MERGE_C R42, R49, R42, RZ ;  /* 0x0000002a312a723e */ /* 0x000fe200048070ff */
[----:B------:R-:W-:Y:S02]  /*ff00*/  HADD2.F32 R6, -RZ, R30.H0_H0 ;  /* 0x2000001eff067230 */ /* 0x000fe40000004100 */
[C---:B------:R-:W-:Y:S01]  /*ff10*/  FMUL.FTZ R7, R31.reuse, R10 ;  /* 0x0000000a1f077220 */ /* 0x040fe20000410000 */
[-C--:B------:R-:W-:Y:S01]  /*ff20*/  FMUL.FTZ R25, R31, R8.reuse ;  /* 0x000000081f197220 */ /* 0x080fe20000410000 */
[----:B------:R-:W-:Y:S01]  /*ff30*/  FFMA.FTZ R31, R4, R21, R27 ;  /* 0x00000015041f7223 */ /* 0x000fe2000001001b */
[----:B------:R-:W-:Y:S02]  /*ff40*/  HADD2.F32 R21, -RZ, R50.H0_H0 ;  /* 0x20000032ff157230 */ /* 0x000fe40000004100 */
[----:B------:R-:W-:Y:S01]  /*ff50*/  FFMA.FTZ R45, R20, R8, -R7 ;  /* 0x00000008142d7223 */ /* 0x000fe20000010807 */
        /* <DEDUP_REMOVED lines=31> */
.L_x_1578:
[----:B------:R-:W-:Y:S05]  /*10150*/  BSYNC B1 ;  /* 0x0000000000017941 */ /* 0x000fea0003800000 */
.L_x_1577:
[----:B------:R-:W-:Y:S05]  /*10160*/  @P2 BRA `(.L_x_1559) ;  /* 0x0000000c00dc2947 */ /* 0x000fea0003800000 */
[----:B------:R-:W4:Y:S01]  /*10170*/  LDL R53, [R1+0x8] ;  /* 0x0000080001357983 */ /* 0x000f220000100800 */
[----:B-1-3-5:R-:W-:Y:S02]  /*10180*/  SHF.R.U32.HI R4, RZ, 0x8, R32 ;  /* 0x00000008ff047819 */ /* 0x02afe40000011620 */
[----:B------:R-:W-:Y:S02]  /*10190*/  LOP3.LUT R0, R32, 0xff, RZ, 0xc0, !PT ;  /* 0x000000ff20007812 */ /* 0x000fe400078ec0ff */
[----:B------:R-:W-:Y:S02]  /*101a0*/  SHF.R.U32.HI R8, RZ, 0x8, R34 ;  /* 0x00000008ff087819 */ /* 0x000fe40000011622 */
[----:B------:R-:W-:Y:S02]  /*101b0*/  LOP3.LUT R5, R4, 0xff, RZ, 0xc0, !PT ;  /* 0x000000ff04057812 */ /* 0x000fe400078ec0ff */
[----:B------:R-:W-:Y:S02]  /*101c0*/  LEA.HI R3, R3, R232, RZ, 0x1c ;  /* 0x000000e803037211 */ /* 0x000fe400078fe0ff */
[----:B------:R-:W-:-:S02]  /*101d0*/  LOP3.LUT R4, R34, 0xff, RZ, 0xc0, !PT ;  /* 0x000000ff22047812 */ /* 0x000fc400078ec0ff */
[----:B------:R-:W-:Y:S02]  /*101e0*/  LOP3.LUT R9, R8, 0xff, RZ, 0xc0, !PT ;  /* 0x000000ff08097812 */ /* 0x000fe400078ec0ff */
[----:B--2---:R-:W-:Y:S02]  /*101f0*/  PRMT R21, R5, 0x7604, R0 ;  /* 0x0000760405157816 */ /* 0x004fe40000000000 */
[----:B------:R-:W-:Y:S02]  /*10200*/  SHF.R.S32.HI R0, RZ, 0x1f, R3 ;  /* 0x0000001fff007819 */ /* 0x000fe40000011403 */
[----:B------:R-:W-:Y:S02]  /*10210*/  PRMT R25, R9, 0x7604, R4 ;  /* 0x0000760409197816 */ /* 0x000fe40000000004 */
[----:B------:R-:W-:Y:S01]  /*10220*/  LEA.HI R4, R0, R3, RZ, 0x2 ;  /* 0x0000000300047211 */ /* 0x000fe200078f10ff */
[----:B------:R-:W-:Y:S01]  /*10230*/  IMAD.SHL.U32 R3, R3, 0x10, RZ ;  /* 0x0000001003037824 */ /* 0x000fe200078e00ff */
[----:B------:R-:W-:-:S02]  /*10240*/  SHF.R.U32.HI R7, RZ, 0x8, R33 ;  /* 0x00000008ff077819 */ /* 0x000fc40000011621 */
[----:B------:R-:W-:Y:S01]  /*10250*/  LOP3.LUT R6, R33, 0xff, RZ, 0xc0, !PT ;  /* 0x000000ff21067812 */ /* 0x000fe200078ec0ff */
[----:B------:R-:W-:Y:S01]  /*10260*/  IMAD.SHL.U32 R4, R4, 0x800, RZ ;  /* 0x0000080004047824 */ /* 0x000fe200078e00ff */
[----:B------:R-:W-:Y:S02]  /*10270*/  LOP3.LUT R0, R212, 0x30, R3, 0xf8, !PT ;  /* 0x00000030d4007812 */ /* 0x000fe400078ef803 */
[----:B------:R-:W-:Y:S02]  /*10280*/  LOP3.LUT R7, R7, 0xff, RZ, 0xc0, !PT ;  /* 0x000000ff07077812 */ /* 0x000fe400078ec0ff */
[----:B------:R-:W-:Y:S02]  /*10290*/  SHF.R.U32.HI R8, RZ, 0x8, R12 ;  /* 0x00000008ff087819 */ /* 0x000fe4000001160c */
[----:B------:R-:W-:Y:S02]  /*102a0*/  LOP3.LUT R0, R0, R213, RZ, 0x3c, !PT ;  /* 0x000000d500007212 */ /* 0x000fe400078e3cff */
[----:B------:R-:W-:-:S02]  /*102b0*/  LOP3.LUT R3, R4, 0xffffe000, RZ, 0xc0, !PT ;  /* 0xffffe00004037812 */ /* 0x000fc400078ec0ff */
[----:B------:R-:W-:Y:S02]  /*102c0*/  PRMT R20, R7, 0x7604, R6 ;  /* 0x0000760407147816 */ /* 0x000fe40000000006 */
[----:B------:R-:W-:Y:S02]  /*102d0*/  LOP3.LUT R7, R12, 0xff, RZ, 0xc0, !PT ;  /* 0x000000ff0c077812 */ /* 0x000fe400078ec0ff */
[----:B------:R-:W-:Y:S02]  /*102e0*/  LOP3.LUT R8, R8, 0xff, RZ, 0xc0, !PT ;  /* 0x000000ff08087812 */ /* 0x000fe400078ec0ff */
[----:B------:R-:W-:Y:S02]  /*102f0*/  IADD3 R3, R0, R214, R3 ;  /* 0x000000d600037210 */ /* 0x000fe40007ffe003 */
[----:B------:R-:W-:Y:S02]  /*10300*/  PRMT R31, R8, 0x7604, R7 ;  /* 0x00007604081f7816 */ /* 0x000fe40000000007 */
[----:B------:R-:W-:Y:S01]  /*10310*/  SHF.R.U32.HI R6, RZ, 0x8, R35 ;  /* 0x00000008ff067819 */ /* 0x000fe20000011623 */
[----:B------:R-:W-:Y:S01]  /*10320*/  IMAD.IADD R0, R16, 0x1, R3 ;  /* 0x0000000110007824 */ /* 0x000fe200078e0203 */
[----:B------:R-:W-:-:S02]  /*10330*/  SHF.R.U32.HI R8, RZ, 0x8, R13 ;  /* 0x00000008ff087819 */ /* 0x000fc4000001160d */
[----:B------:R-:W-:Y:S02]  /*10340*/  LOP3.LUT R5, R35, 0xff, RZ, 0xc0, !PT ;  /* 0x000000ff23057812 */ /* 0x000fe400078ec0ff */
[----:B------:R-:W-:Y:S02]  /*10350*/  LOP3.LUT R6, R6, 0xff, RZ, 0xc0, !PT ;  /* 0x000000ff06067812 */ /* 0x000fe400078ec0ff */
[----:B------:R-:W-:Y:S02]  /*10360*/  LOP3.LUT R3, R8, 0xff, RZ, 0xc0, !PT ;  /* 0x000000ff08037812 */ /* 0x000fe400078ec0ff */
[----:B------:R-:W1:Y:S01]  /*10370*/  LDS.128 R8, [R0+0x18400] ;  /* 0x0184000000087984 */ /* 0x000e620000000c00 */
[----:B------:R-:W-:Y:S02]  /*10380*/  PRMT R24, R6, 0x7604, R5 ;  /* 0x0000760406187816 */ /* 0x000fe40000000005 */
[----:B------:R-:W-:Y:S02]  /*10390*/  SHF.R.U32.HI R28, RZ, 0x8, R14 ;  /* 0x00000008ff1c7819 */ /* 0x000fe4000001160e */
[----:B------:R-:W-:-:S02]  /*103a0*/  LOP3.LUT R26, R13, 0xff, RZ, 0xc0, !PT ;  /* 0x000000ff0d1a7812 */ /* 0x000fc400078ec0ff */
[----:B------:R-:W-:Y:S02]  /*103b0*/  LOP3.LUT R27, R14, 0xff, RZ, 0xc0, !PT ;  /* 0x000000ff0e1b7812 */ /* 0x000fe400078ec0ff */
[----:B------:R-:W-:Y:S02]  /*103c0*/  LOP3.LUT R28, R28, 0xff, RZ, 0xc0, !PT ;  /* 0x000000ff1c1c7812 */ /* 0x000fe400078ec0ff */
[----:B------:R-:W-:Y:S02]  /*103d0*/  PRMT R26, R3, 0x7604, R26 ;  /* 0x00007604031a7816 */ /* 0x000fe4000000001a */
[----:B------:R-:W-:Y:S02]  /*103e0*/  SHF.R.U32.HI R3, RZ, 0x10, R33 ;  /* 0x00000010ff037819 */ /* 0x000fe40000011621 */
[----:B0-----:R-:W-:Y:S02]  /*103f0*/  PRMT R39, R28, 0x7604, R27 ;  /* 0x000076041c277816 */ /* 0x001fe4000000001b */
[----:B------:R-:W-:Y:S01]  /*10400*/  SHF.R.U32.HI R37, RZ, 0x10, R13 ;  /* 0x00000010ff257819 */ /* 0x000fe2000001160d */
[----:B------:R-:W-:Y:S01]  /*10410*/  IMAD.U32 R3, R3, 0x10000, RZ ;  /* 0x0001000003037824 */ /* 0x000fe200078e00ff */
[----:B------:R-:W-:-:S02]  /*10420*/  SHF.R.U32.HI R27, RZ, 0x10, R35 ;  /* 0x00000010ff1b7819 */ /* 0x000fc40000011623 */
[--C-:B------:R-:W-:Y:S01]  /*10430*/  SHF.R.U32.HI R30, RZ, 0x8, R15.reuse ;  /* 0x00000008ff1e7819 */ /* 0x100fe2000001160f */
[----:B------:R-:W-:Y:S01]  /*10440*/  IMAD.U32 R37, R37, 0x10000, RZ ;  /* 0x0001000025257824 */ /* 0x000fe200078e00ff */
[----:B------:R-:W-:Y:S01]  /*10450*/  LOP3.LUT R29, R15, 0xff, RZ, 0xc0, !PT ;  /* 0x000000ff0f1d7812 */ /* 0x000fe200078ec0ff */
[----:B------:R-:W-:Y:S01]  /*10460*/  IMAD.U32 R27, R27, 0x10000, RZ ;  /* 0x000100001b1b7824 */ /* 0x000fe200078e00ff */
[----:B------:R-:W-:Y:S02]  /*10470*/  LOP3.LUT R30, R30, 0xff, RZ, 0xc0, !PT ;  /* 0x000000ff1e1e7812 */ /* 0x000fe400078ec0ff */
[----:B------:R-:W-:Y:S02]  /*10480*/  LOP3.LUT R21, R21, 0xff0000, R32, 0xf8, !PT ;  /* 0x00ff000015157812 */ /* 0x000fe400078ef820 */
[----:B------:R-:W-:Y:S02]  /*10490*/  SHF.R.U32.HI R41, RZ, 0x10, R15 ;  /* 0x00000010ff297819 */ /* 0x000fe4000001160f */
[----:B------:R-:W-:-:S02]  /*104a0*/  LOP3.LUT R3, R20, 0xff0000, R3, 0xf8, !PT ;  /* 0x00ff000014037812 */ /* 0x000fc400078ef803 */
[----:B------:R-:W-:Y:S01]  /*104b0*/  PRMT R30, R30, 0x7604, R29 ;  /* 0x000076041e1e7816 */ /* 0x000fe2000000001d */
[----:B------:R-:W-:Y:S01]  /*104c0*/  IMAD.U32 R41, R41, 0x10000, RZ ;  /* 0x0001000029297824 */ /* 0x000fe200078e00ff */
[----:B------:R-:W-:Y:S02]  /*104d0*/  LOP3.LUT R37, R26, 0xff0000, R37, 0xf8, !PT ;  /* 0x00ff00001a257812 */ /* 0x000fe400078ef825 */
[----:B------:R-:W-:Y:S02]  /*104e0*/  LOP3.LUT R29, R24, 0xff0000, R27, 0xf8, !PT ;  /* 0x00ff0000181d7812 */ /* 0x000fe400078ef81b */
[----:B------:R-:W-:Y:S02]  /*104f0*/  LOP3.LUT R27, R21, 0xff000000, R32, 0xf8, !PT ;  /* 0xff000000151b7812 */ /* 0x000fe400078ef820 */
[----:B------:R-:W-:Y:S02]  /*10500*/  LOP3.LUT R32, R3, 0xff000000, R33, 0xf8, !PT ;  /* 0xff00000003207812 */ /* 0x000fe400078ef821 */
[----:B------:R-:W-:-:S02]  /*10510*/  LOP3.LUT R31, R31, 0xff0000, R12, 0xf8, !PT ;  /* 0x00ff00001f1f7812 */ /* 0x000fc400078ef80c */
[----:B------:R-:W-:Y:S02]  /*10520*/  LOP3.LUT R37, R37, 0xff000000, R13, 0xf8, !PT ;  /* 0xff00000025257812 */ /* 0x000fe400078ef80d */
[----:B------:R-:W-:Y:S02]  /*10530*/  LOP3.LUT R25, R25, 0xff0000, R34, 0xf8, !PT ;  /* 0x00ff000019197812 */ /* 0x000fe400078ef822 */
[----:B------:R-:W-:Y:S02]  /*10540*/  LOP3.LUT R33, R31, 0xff000000, R12, 0xf8, !PT ;  /* 0xff0000001f217812 */ /* 0x000fe400078ef80c */
[----:B------:R-:W-:Y:S02]  /*10550*/  F2FP.F16.E4M3.UNPACK_B R28, R32 ;  /* 0x00000020ff1c723e */ /* 0x000fe400020006ff */
[----:B-1----:R-:W-:Y:S02]  /*10560*/  F2FP.F16.E4M3.UNPACK_B R20, R9 ;  /* 0x00000009ff14723e */ /* 0x002fe400020006ff */
[----:B------:R-:W-:-:S02]  /*10570*/  F2FP.F16.E4M3.UNPACK_B R31, R37 ;  /* 0x00000025ff1f723e */ /* 0x000fc400020006ff */
[----:B------:R-:W-:Y:S01]  /*10580*/  LOP3.LUT R41, R30, 0xff0000, R41, 0xf8, !PT ;  /* 0x00ff00001e297812 */ /* 0x000fe200078ef829 */
[--C-:B------:R-:W-:Y:S01]  /*10590*/  HADD2.F32 R24, -RZ, R20.reuse.H0_H0 ;  /* 0x20000014ff187230 */ /* 0x100fe20000004100 */
[----:B------:R-:W-:Y:S01]  /*105a0*/  LOP3.LUT R39, R39, 0xff0000, R14, 0xf8, !PT ;  /* 0x00ff000027277812 */ /* 0x000fe200078ef80e */
[----:B------:R-:W-:Y:S01]  /*105b0*/  HADD2.F32 R20, -RZ, R20.H1_H1 ;  /* 0x30000014ff147230 */ /* 0x000fe20000004100 */
[----:B------:R-:W-:Y:S02]  /*105c0*/  LOP3.LUT R30, R25, 0xff000000, R34, 0xf8, !PT ;  /* 0xff000000191e7812 */ /* 0x000fe400078ef822 */
[----:B------:R-:W-:Y:S01]  /*105d0*/  LOP3.LUT R34, R29, 0xff000000, R35, 0xf8, !PT ;  /* 0xff0000001d227812 */ /* 0x000fe200078ef823 */
[----:B------:R-:W-:Y:S01]  /*105e0*/  HADD2.F32 R29, -RZ, R28.H0_H0 ;  /* 0x2000001cff1d7230 */ /* 0x000fe20000004100 */
[----:B------:R-:W-:Y:S01]  /*105f0*/  LOP3.LUT R36, R39, 0xff000000, R14, 0xf8, !PT ;  /* 0xff00000027247812 */ /* 0x000fe200078ef80e */
[----:B------:R-:W-:Y:S01]  /*10600*/  HADD2.F32 R35, -RZ, R31.H0_H0 ;  /* 0x2000001fff237230 */ /* 0x000fe20000004100 */
[----:B------:R-:W-:-:S02]  /*10610*/  LOP3.LUT R41, R41, 0xff000000, R15, 0xf8, !PT ;  /* 0xff00000029297812 */ /* 0x000fc400078ef80f */
[C---:B------:R-:W-:Y:S01]  /*10620*/  FMUL.FTZ R40, R24.reuse, R29 ;  /* 0x0000001d18287220 */ /* 0x040fe20000410000 */
[----:B------:R-:W-:Y:S01]  /*10630*/  F2FP.F16.E4M3.UNPACK_B R21, R9.H1 ;  /* 0x00000009ff15723e */ /* 0x000fe200030006ff */
[----:B------:R-:W-:Y:S01]  /*10640*/  FMUL.FTZ R39, R24, R35 ;  /* 0x0000002318277220 */ /* 0x000fe20000410000 */
[----:B------:R-:W-:Y:S02]  /*10650*/  F2FP.F16.E4M3.UNPACK_B R37, R37.H1 ;  /* 0x00000025ff25723e */ /* 0x000fe400030006ff */
[----:B------:R-:W-:Y:S02]  /*10660*/  F2FP.F16.E4M3.UNPACK_B R32, R32.H1 ;  /* 0x00000020ff20723e */ /* 0x000fe400030006ff */
[-C--:B------:R-:W-:Y:S02]  /*10670*/  F2FP.F16.E4M3.UNPACK_B R25, R11.reuse ;  /* 0x0000000bff19723e */ /* 0x080fe400020006ff */
[----:B------:R-:W-:Y:S02]  /*10680*/  F2FP.F16.E4M3.UNPACK_B R26, R11.H1 ;  /* 0x0000000bff1a723e */ /* 0x000fe400030006ff */
[----:B------:R-:W-:-:S02]  /*10690*/  F2FP.F16.E4M3.UNPACK_B R11, R10 ;  /* 0x0000000aff0b723e */ /* 0x000fc400020006ff */
[----:B------:R-:W-:Y:S01]  /*106a0*/  F2FP.F16.E4M3.UNPACK_B R24, R10.H1 ;  /* 0x0000000aff18723e */ /* 0x000fe200030006ff */
[--C-:B------:R-:W-:Y:S01]  /*106b0*/  HADD2.F32 R10, -RZ, R21.reuse.H0_H0 ;  /* 0x20000015ff0a7230 */ /* 0x100fe20000004100 */
[-C--:B------:R-:W-:Y:S01]  /*106c0*/  F2FP.F16.E4M3.UNPACK_B R9, R8.reuse ;  /* 0x00000008ff09723e */ /* 0x080fe200020006ff */
[----:B------:R-:W-:Y:S01]  /*106d0*/  HADD2.F32 R21, -RZ, R21.H1_H1 ;  /* 0x30000015ff157230 */ /* 0x000fe20000004100 */
[----:B------:R-:W-:Y:S01]  /*106e0*/  F2FP.F16.E4M3.UNPACK_B R8, R8.H1 ;  /* 0x00000008ff08723e */ /* 0x000fe200030006ff */
[----:B----4-:R-:W0:Y:S02]  /*106f0*/  LDS.128 R4, [R53+0x18400] ;  /* 0x0184000035047984 */ /* 0x010e240000000c00 */
[----:B0-----:R-:W-:Y:S02]  /*10700*/  F2FP.F16.E4M3.UNPACK_B R12, R5 ;  /* 0x00000005ff0c723e */ /* 0x001fe400020006ff */
[-C--:B------:R-:W-:Y:S02]  /*10710*/  F2FP.F16.E4M3.UNPACK_B R14, R7.reuse ;  /* 0x00000007ff0e723e */ /* 0x080fe400020006ff */
[----:B------:R-:W-:-:S02]  /*10720*/  F2FP.F16.E4M3.UNPACK_B R15, R7.H1 ;  /* 0x00000007ff0f723e */ /* 0x000fc400030006ff */
[-C--:B------:R-:W-:Y:S02]  /*10730*/  F2FP.F16.E4M3.UNPACK_B R7, R6.reuse ;  /* 0x00000006ff07723e */ /* 0x080fe400020006ff */
[----:B------:R-:W-:Y:S01]  /*10740*/  F2FP.F16.E4M3.UNPACK_B R13, R6.H1 ;  /* 0x00000006ff0d723e */ /* 0x000fe200030006ff */
[--C-:B------:R-:W-:Y:S01]  /*10750*/  HADD2.F32 R6, -RZ, R12.reuse.H0_H0 ;  /* 0x2000000cff067230 */ /* 0x100fe20000004100 */
[----:B------:R-:W-:Y:S01]  /*10760*/  F2FP.F16.E4M3.UNPACK_B R5, R5.H1 ;  /* 0x00000005ff05723e */ /* 0x000fe200030006ff */
[----:B------:R-:W-:Y:S01]  /*10770*/  HADD2.F32 R12, -RZ, R12.H1_H1 ;  /* 0x3000000cff0c7230 */ /* 0x000fe20000004100 */
[-C--:B------:R-:W-:Y:S02]  /*10780*/  F2FP.F16.E4M3.UNPACK_B R3, R4.reuse ;  /* 0x00000004ff03723e */ /* 0x080fe400020006ff */
[C---:B------:R-:W-:Y:S01]  /*10790*/  FFMA.FTZ R40, R6.reuse, R35, R40 ;  /* 0x0000002306287223 */ /* 0x040fe20000010028 */
[----:B------:R-:W-:Y:S01]  /*107a0*/  FFMA.FTZ R38, R6, R29, -R39 ;  /* 0x0000001d06267223 */ /* 0x000fe20000010827 */
[----:B------:R-:W-:Y:S01]  /*107b0*/  HADD2.F32 R35, -RZ, R31.H1_H1 ;  /* 0x3000001fff237230 */ /* 0x000fe20000004100 */
[----:B------:R-:W-:Y:S01]  /*107c0*/  F2FP.F16.E4M3.UNPACK_B R4, R4.H1 ;  /* 0x00000004ff04723e */ /* 0x000fe200030006ff */
[----:B------:R-:W-:Y:S01]  /*107d0*/  HADD2.F32 R29, -RZ, R28.H1_H1 ;  /* 0x3000001cff1d7230 */ /* 0x000fe20000004100 */
[----:B------:R-:W-:Y:S01]  /*107e0*/  F2FP.F16.E4M3.UNPACK_B R28, R41 ;  /* 0x00000029ff1c723e */ /* 0x000fe200020006ff */
[----:B------:R-:W-:-:S02]  /*107f0*/  HADD2.F32 R39, -RZ, R37.H0_H0 ;  /* 0x20000025ff277230 */ /* 0x000fc40000004100 */
[C---:B------:R-:W-:Y:S01]  /*10800*/  FMUL.FTZ R43, R20.reuse, R35 ;  /* 0x00000023142b7220 */ /* 0x040fe20000410000 */
[----:B------:R-:W-:Y:S02]  /*10810*/  HADD2.F32 R31, -RZ, R32.H0_H0 ;  /* 0x20000020ff1f7230 */ /* 0x000fe40000004100 */
[----:B------:R-:W-:Y:S01]  /*10820*/  FMUL.FTZ R20, R20, R29 ;  /* 0x0000001d14147220 */ /* 0x000fe20000410000 */
[----:B------:R-:W-:Y:S02]  /*10830*/  HADD2.F32 R6, -RZ, R5.H0_H0 ;  /* 0x20000005ff067230 */ /* 0x000fe40000004100 */
[----:B------:R-:W-:Y:S01]  /*10840*/  FMUL.FTZ R45, R10, R39 ;  /* 0x000000270a2d7220 */ /* 0x000fe20000410000 */
[----:B------:R-:W-:Y:S01]  /*10850*/  FFMA.FTZ R43, R12, R29, -R43 ;  /* 0x0000001d0c2b7223 */ /* 0x000fe2000001082b */
[----:B------:R-:W-:Y:S01]  /*10860*/  FMUL.FTZ R10, R10, R31 ;  /* 0x0000001f0a0a7220 */ /* 0x000fe20000410000 */
[----:B------:R-:W-:Y:S01]  /*10870*/  FFMA.FTZ R35, R12, R35, R20 ;  /* 0x000000230c237223 */ /* 0x000fe20000010014 */
[-C--:B------:R-:W-:Y:S01]  /*10880*/  F2FP.F16.E4M3.UNPACK_B R12, R34.reuse ;  /* 0x00000022ff0c723e */ /* 0x080fe200020006ff */
[C---:B------:R-:W-:Y:S01]  /*10890*/  FFMA.FTZ R45, R6.reuse, R31, -R45 ;  /* 0x0000001f062d7223 */ /* 0x040fe2000001082d */
[----:B------:R-:W-:Y:S01]  /*108a0*/  FFMA.FTZ R39, R6, R39, R10 ;  /* 0x0000002706277223 */ /* 0x000fe2000001000a */
[----:B------:R-:W-:Y:S01]  /*108b0*/  HADD2.F32 R20, -RZ, R37.H1_H1 ;  /* 0x30000025ff147230 */ /* 0x000fe20000004100 */
[----:B------:R-:W-:Y:S01]  /*108c0*/  F2FP.F16.E4M3.UNPACK_B R41, R41.H1 ;  /* 0x00000029ff29723e */ /* 0x000fe200030006ff */
[----:B------:R-:W-:Y:S01]  /*108d0*/  HADD2.F32 R31, -RZ, R28.H0_H0 ;  /* 0x2000001cff1f7230 */ /* 0x000fe20000004100 */
[----:B------:R-:W-:Y:S01]  /*108e0*/  F2FP.F16.E4M3.UNPACK_B R34, R34.H1 ;  /* 0x00000022ff22723e */ /* 0x000fe200030006ff */
[----:B------:R-:W-:-:S02]  /*108f0*/  HADD2.F32 R10, -RZ, R25.H0_H0 ;  /* 0x20000019ff0a7230 */ /* 0x000fc40000004100 */
[C---:B------:R-:W-:Y:S01]  /*10900*/  FMUL.FTZ R42, R21.reuse, R20 ;  /* 0x00000014152a7220 */ /* 0x040fe20000410000 */
[----:B------:R-:W-:Y:S02]  /*10910*/  HADD2.F32 R32, -RZ, R32.H1_H1 ;  /* 0x30000020ff207230 */ /* 0x000fe40000004100 */
[----:B------:R-:W-:Y:S02]  /*10920*/  HADD2.F32 R29, -RZ, R12.H0_H0 ;  /* 0x2000000cff1d7230 */ /* 0x000fe40000004100 */
[C---:B------:R-:W-:Y:S01]  /*10930*/  FMUL.FTZ R37, R10.reuse, R31 ;  /* 0x0000001f0a257220 */ /* 0x040fe20000410000 */
[----:B------:R-:W-:Y:S02]  /*10940*/  HADD2.F32 R5, -RZ, R5.H1_H1 ;  /* 0x30000005ff057230 */ /* 0x000fe40000004100 */
[----:B------:R-:W-:Y:S01]  /*10950*/  FMUL.FTZ R21, R21, R32 ;  /* 0x0000002015157220 */ /* 0x000fe20000410000 */
[----:B------:R-:W-:Y:S02]  /*10960*/  HADD2.F32 R6, -RZ, R14.H0_H0 ;  /* 0x2000000eff067230 */ /* 0x000fe40000004100 */
[----:B------:R-:W-:Y:S01]  /*10970*/  FMUL.FTZ R10, R10, R29 ;  /* 0x0000001d0a0a7220 */ /* 0x000fe20000410000 */
[----:B------:R-:W-:-:S02]  /*10980*/  HADD2.F32 R28, -RZ, R28.H1_H1 ;  /* 0x3000001cff1c7230 */ /* 0x000fc40000004100 */
[C---:B------:R-:W-:Y:S01]  /*10990*/  FFMA.FTZ R42, R5.reuse, R32, -R42 ;  /* 0x00000020052a7223 */ /* 0x040fe2000001082a */
[----:B------:R-:W-:Y:S01]  /*109a0*/  FFMA.FTZ R32, R5, R20, R21 ;  /* 0x0000001405207223 */ /* 0x000fe20000010015 */
[C---:B------:R-:W-:Y:S01]  /*109b0*/  FFMA.FTZ R37, R6.reuse, R29, -R37 ;  /* 0x0000001d06257223 */ /* 0x040fe20000010825 */
[----:B------:R-:W-:Y:S01]  /*109c0*/  FFMA.FTZ R46, R6, R31, R10 ;  /* 0x0000001f062e7223 */ /* 0x000fe2000001000a */
[----:B------:R-:W-:Y:S02]  /*109d0*/  HADD2.F32 R20, -RZ, R41.H0_H0 ;  /* 0x20000029ff147230 */ /* 0x000fe40000004100 */
[----:B------:R-:W-:Y:S02]  /*109e0*/  HADD2.F32 R6, -RZ, R26.H0_H0 ;  /* 0x2000001aff067230 */ /* 0x000fe40000004100 */
[----:B------:R-:W-:Y:S02]  /*109f0*/  HADD2.F32 R25, -RZ, R25.H1_H1 ;  /* 0x30000019ff197230 */ /* 0x000fe40000004100 */
[----:B------:R-:W-:-:S02]  /*10a00*/  HADD2.F32 R12, -RZ, R12.H1_H1 ;  /* 0x3000000cff0c7230 */ /* 0x000fc40000004100 */
[C---:B------:R-:W-:Y:S01]  /*10a10*/  FMUL.FTZ R50, R6.reuse, R20 ;  /* 0x0000001406327220 */ /* 0x040fe20000410000 */
[----:B------:R-:W-:Y:S02]  /*10a20*/  HADD2.F32 R10, -RZ, R34.H0_H0 ;  /* 0x20000022ff0a7230 */ /* 0x000fe40000004100 */
[C---:B------:R-:W-:Y:S01]  /*10a30*/  FMUL.FTZ R21, R25.reuse, R28 ;  /* 0x0000001c19157220 */ /* 0x040fe20000410000 */
[----:B------:R-:W-:Y:S02]  /*10a40*/  HADD2.F32 R5, -RZ, R15.H0_H0 ;  /* 0x2000000fff057230 */ /* 0x000fe40000004100 */
[----:B------:R-:W-:Y:S01]  /*10a50*/  FMUL.FTZ R25, R25, R12 ;  /* 0x0000000c19197220 */ /* 0x000fe20000410000 */
[----:B------:R-:W-:Y:S02]  /*10a60*/  HADD2.F32 R14, -RZ, R14.H1_H1 ;  /* 0x3000000eff0e7230 */ /* 0x000fe40000004100 */
[----:B------:R-:W-:Y:S01]  /*10a70*/  FMUL.FTZ R29, R6, R10 ;  /* 0x0000000a061d7220 */ /* 0x000fe20000410000 */
[----:B------:R-:W-:-:S02]  /*10a80*/  HADD2.F32 R34, -RZ, R34.H1_H1 ;  /* 0x30000022ff227230 */ /* 0x000fc40000004100 */
[C---:B------:R-:W-:Y:S01]  /*10a90*/  FFMA.FTZ R50, R5.reuse, R10, -R50 ;  /* 0x0000000a05327223 */ /* 0x040fe20000010832 */
[----:B------:R-:W-:Y:S01]  /*10aa0*/  F2FP.F16.E4M3.UNPACK_B R10, R27.H1 ;  /* 0x0000001bff0a723e */ /* 0x000fe200030006ff */
[C---:B------:R-:W-:Y:S01]  /*10ab0*/  FFMA.FTZ R48, R14.reuse, R12, -R21 ;  /* 0x0000000c0e307223 */ /* 0x040fe20000010815 */
[----:B------:R-:W-:Y:S01]  /*10ac0*/  FFMA.FTZ R47, R14, R28, R25 ;  /* 0x0000001c0e2f7223 */ /* 0x000fe20000010019 */
[-C--:B------:R-:W-:Y:S01]  /*10ad0*/  F2FP.F16.E4M3.UNPACK_B R14, R33.reuse.H1 ;  /* 0x00000021ff0e723e */ /* 0x080fe200030006ff */
[----:B------:R-:W-:Y:S02]  /*10ae0*/  HADD2.F32 R41, -RZ, R41.H1_H1 ;  /* 0x30000029ff297230 */ /* 0x000fe40000004100 */
[----:B------:R-:W-:Y:S01]  /*10af0*/  FFMA.FTZ R49, R5, R20, R29 ;  /* 0x0000001405317223 */ /* 0x000fe2000001001d */
[----:B------:R-:W-:Y:S01]  /*10b00*/  HADD2.F32 R26, -RZ, R26.H1_H1 ;  /* 0x3000001aff1a7230 */ /* 0x000fe20000004100 */
[----:B------:R-:W-:Y:S01]  /*10b10*/  F2FP.F16.E4M3.UNPACK_B R33, R33 ;  /* 0x00000021ff21723e */ /* 0x000fe200020006ff */
[----:B------:R-:W-:Y:S01]  /*10b20*/  HADD2.F32 R6, -RZ, R8.H0_H0 ;  /* 0x20000008ff067230 */ /* 0x000fe20000004100 */
[----:B------:R-:W-:Y:S01]  /*10b30*/  F2FP.F16.E4M3.UNPACK_B R27, R27 ;  /* 0x0000001bff1b723e */ /* 0x000fe200020006ff */
[----:B------:R-:W-:-:S02]  /*10b40*/  HADD2.F32 R12, -RZ, R10.H0_H0 ;  /* 0x2000000aff0c7230 */ /* 0x000fc40000004100 */
[CC--:B------:R-:W-:Y:S01]  /*10b50*/  FMUL.FTZ R28, R26.reuse, R41.reuse ;  /* 0x000000291a1c7220 */ /* 0x0c0fe20000410000 */
        /* <DEDUP_REMOVED lines=9> */
[C---:B------:R-:W-:Y:S01]  /*10bf0*/  FFMA.FTZ R25, R5.reuse, R20, R21 ;  /* 0x0000001405197223 */ /* 0x040fe20000010015 */
[----:B------:R-:W-:Y:S02]  /*10c00*/  HADD2.F32 R21, -RZ, R14.H1_H1 ;  /* 0x3000000eff157230 */ /* 0x000fe40000004100 */
[----:B------:R-:W-:Y:S02]  /*10c10*/  HADD2.F32 R15, -RZ, R10.H1_H1 ;  /* 0x3000000aff0f7230 */ /* 0x000fe40000004100 */
[----:B------:R-:W-:Y:S01]  /*10c20*/  FFMA.FTZ R26, R5, R12, -R26 ;  /* 0x0000000c051a7223 */ /* 0x000fe2000001081a */
[----:B------:R-:W-:Y:S02]  /*10c30*/  HADD2.F32 R4, -RZ, R4.H1_H1 ;  /* 0x30000004ff047230 */ /* 0x000fe40000004100 */
[----:B------:R-:W-:Y:S01]  /*10c40*/  FMUL.FTZ R29, R8, R21 ;  /* 0x00000015081d7220 */ /* 0x000fe20000410000 */
[----:B------:R-:W-:-:S02]  /*10c50*/  HADD2.F32 R5, -RZ, R9.H0_H0 ;  /* 0x20000009ff057230 */ /* 0x000fc40000004100 */
[-C--:B------:R-:W-:Y:S01]  /*10c60*/  FMUL.FTZ R6, R8, R15.reuse ;  /* 0x0000000f08067220 */ /* 0x080fe20000410000 */
[--C-:B------:R-:W-:Y:S02]  /*10c70*/  HADD2.F32 R8, -RZ, R33.reuse.H0_H0 ;  /* 0x20000021ff087230 */ /* 0x100fe40000004100 */
[C---:B------:R-:W-:Y:S01]  /*10c80*/  FFMA.FTZ R29, R4.reuse, R15, -R29 ;  /* 0x0000000f041d7223 */ /* 0x040fe2000001081d */
[----:B------:R-:W-:Y:S02]  /*10c90*/  HADD2.F32 R10, -RZ, R33.H1_H1 ;  /* 0x30000021ff0a7230 */ /* 0x000fe40000004100 */
[----:B------:R-:W-:Y:S01]  /*10ca0*/  FFMA.FTZ R28, R4, R21, R6 ;  /* 0x00000015041c7223 */ /* 0x000fe20000010006 */
[----:B------:R-:W-:Y:S02]  /*10cb0*/  HADD2.F32 R6, -RZ, R27.H0_H0 ;  /* 0x2000001bff067230 */ /* 0x000fe40000004100 */
[----:B------:R-:W-:Y:S01]  /*10cc0*/  FMUL.FTZ R15, R5, R8 ;  /* 0x00000008050f7220 */ /* 0x000fe20000410000 */
[----:B------:R-:W-:Y:S01]  /*10cd0*/  HADD2.F32 R4, -RZ, R3.H0_H0 ;  /* 0x20000003ff047230 */ /* 0x000fe20000004100 */
[----:B------:R-:W-:Y:S01]  /*10ce0*/  F2FP.F16.E4M3.UNPACK_B R12, R36.H1 ;  /* 0x00000024ff0c723e */ /* 0x000fe200030006ff */
[----:B------:R-:W-:-:S02]  /*10cf0*/  HADD2.F32 R9, -RZ, R9.H1_H1 ;  /* 0x30000009ff097230 */ /* 0x000fc40000004100 */
[-C--:B------:R-:W-:Y:S01]  /*10d00*/  FMUL.FTZ R5, R5, R6.reuse ;  /* 0x0000000605057220 */ /* 0x080fe20000410000 */
[----:B------:R-:W-:Y:S02]  /*10d10*/  HADD2.F32 R3, -RZ, R3.H1_H1 ;  /* 0x30000003ff037230 */ /* 0x000fe40000004100 */
[C---:B------:R-:W-:Y:S01]  /*10d20*/  FFMA.FTZ R15, R4.reuse, R6, -R15 ;  /* 0x00000006040f7223 */ /* 0x040fe2000001080f */
[----:B------:R-:W-:Y:S02]  /*10d30*/  HADD2.F32 R6, -RZ, R27.H1_H1 ;  /* 0x3000001bff067230 */ /* 0x000fe40000004100 */
[C---:B------:R-:W-:Y:S01]  /*10d40*/  FMUL.FTZ R20, R9.reuse, R10 ;  /* 0x0000000a09147220 */ /* 0x040fe20000410000 */
[----:B------:R-:W-:Y:S01]  /*10d50*/  FFMA.FTZ R14, R4, R8, R5 ;  /* 0x00000008040e7223 */ /* 0x000fe20000010005 */
[----:B------:R-:W-:Y:S01]  /*10d60*/  F2FP.F16.E4M3.UNPACK_B R5, R30.H1 ;  /* 0x0000001eff05723e */ /* 0x000fe200030006ff */
[----:B------:R-:W-:Y:S02]  /*10d70*/  HADD2.F32 R8, -RZ, R12.H0_H0 ;  /* 0x2000000cff087230 */ /* 0x000fe40000004100 */
[----:B------:R-:W-:Y:S01]  /*10d80*/  FMUL.FTZ R9, R9, R6 ;  /* 0x0000000609097220 */ /* 0x000fe20000410000 */
[----:B------:R-:W-:-:S02]  /*10d90*/  HADD2.F32 R4, -RZ, R24.H0_H0 ;  /* 0x20000018ff047230 */ /* 0x000fc40000004100 */
[C---:B------:R-:W-:Y:S01]  /*10da0*/  FFMA.FTZ R20, R3.reuse, R6, -R20 ;  /* 0x0000000603147223 */ /* 0x040fe20000010814 */
[----:B------:R-:W-:Y:S02]  /*10db0*/  HADD2.F32 R6, -RZ, R5.H0_H0 ;  /* 0x20000005ff067230 */ /* 0x000fe40000004100 */
[----:B------:R-:W-:Y:S01]  /*10dc0*/  FFMA.FTZ R21, R3, R10, R9 ;  /* 0x0000000a03157223 */ /* 0x000fe20000010009 */
[----:B------:R-:W-:Y:S02]  /*10dd0*/  HADD2.F32 R3, -RZ, R13.H0_H0 ;  /* 0x2000000dff037230 */ /* 0x000fe40000004100 */
[C---:B------:R-:W-:Y:S01]  /*10de0*/  FMUL.FTZ R10, R4.reuse, R8 ;  /* 0x00000008040a7220 */ /* 0x040fe20000410000 */
[----:B------:R-:W-:Y:S02]  /*10df0*/  HADD2.F32 R12, -RZ, R12.H1_H1 ;  /* 0x3000000cff0c7230 */ /* 0x000fe40000004100 */
[----:B------:R-:W-:Y:S01]  /*10e00*/  FMUL.FTZ R4, R4, R6 ;  /* 0x0000000604047220 */ /* 0x000fe20000410000 */
[----:B------:R-:W-:-:S02]  /*10e10*/  HADD2.F32 R24, -RZ, R24.H1_H1 ;  /* 0x30000018ff187230 */ /* 0x000fc40000004100 */
[C---:B------:R-:W-:Y:S01]  /*10e20*/  FFMA.FTZ R27, R3.reuse, R6, -R10 ;  /* 0x00000006031b7223 */ /* 0x040fe2000001080a */
[----:B------:R-:W-:Y:S01]  /*10e30*/  HADD2.F32 R5, -RZ, R5.H1_H1 ;  /* 0x30000005ff057230 */ /* 0x000fe20000004100 */
[----:B------:R-:W-:Y:S01]  /*10e40*/  F2FP.F16.E4M3.UNPACK_B R30, R30 ;  /* 0x0000001eff1e723e */ /* 0x000fe200020006ff */
[----:B------:R-:W-:Y:S02]  /*10e50*/  HADD2.F32 R13, -RZ, R13.H1_H1 ;  /* 0x3000000dff0d7230 */ /* 0x000fe40000004100 */
[C---:B------:R-:W-:Y:S01]  /*10e60*/  FMUL.FTZ R6, R24.reuse, R12 ;  /* 0x0000000c18067220 */ /* 0x040fe20000410000 */
[----:B------:R-:W-:Y:S01]  /*10e70*/  F2FP.F16.E4M3.UNPACK_B R36, R36 ;  /* 0x00000024ff24723e */ /* 0x000fe200020006ff */
[-C--:B------:R-:W-:Y:S01]  /*10e80*/  FMUL.FTZ R9, R24, R5.reuse ;  /* 0x0000000518097220 */ /* 0x080fe20000410000 */
[----:B------:R-:W-:Y:S01]  /*10e90*/  FFMA.FTZ R24, R3, R8, R4 ;  /* 0x0000000803187223 */ /* 0x000fe20000010004 */
[----:B------:R-:W-:Y:S01]  /*10ea0*/  FFMA.FTZ R34, R13, R5, -R6 ;  /* 0x000000050d227223 */ /* 0x000fe20000010806 */
[----:B------:R-:W-:-:S02]  /*10eb0*/  HADD2.F32 R5, -RZ, R30.H0_H0 ;  /* 0x2000001eff057230 */ /* 0x000fc40000004100 */
[----:B------:R-:W-:Y:S01]  /*10ec0*/  FFMA.FTZ R31, R13, R12, R9 ;  /* 0x0000000c0d1f7223 */ /* 0x000fe20000010009 */
[--C-:B------:R-:W-:Y:S02]  /*10ed0*/  HADD2.F32 R6, -RZ, R36.reuse.H0_H0 ;  /* 0x20000024ff067230 */ /* 0x100fe40000004100 */
[--C-:B------:R-:W-:Y:S02]  /*10ee0*/  HADD2.F32 R4, -RZ, R11.reuse.H0_H0 ;  /* 0x2000000bff047230 */ /* 0x100fe40000004100 */
[----:B------:R-:W-:Y:S01]  /*10ef0*/  HADD2.F32 R36, -RZ, R36.H1_H1 ;  /* 0x30000024ff247230 */ /* 0x000fe20000004100 */
[----:B------:R-:W-:Y:S01]  /*10f00*/  F2FP.SATFINITE.E4M3.F32.PACK_AB_MERGE_C R24, R31, R24, RZ ;  /* 0x000000181f18723e */ /* 0x000fe200048070ff */
[----:B------:R-:W-:Y:S02]  /*10f10*/  HADD2.F32 R11, -RZ, R11.H1_H1 ;  /* 0x3000000bff0b7230 */ /* 0x000fe40000004100 */
[----:B------:R-:W-:Y:S01]  /*10f20*/  FMUL.FTZ R8, R4, R6 ;  /* 0x0000000604087220 */ /* 0x000fe20000410000 */
[----:B------:R-:W-:-:S02]  /*10f30*/  HADD2.F32 R30, -RZ, R30.H1_H1 ;  /* 0x3000001eff1e7230 */ /* 0x000fc40000004100 */
[-C--:B------:R-:W-:Y:S01]  /*10f40*/  FMUL.FTZ R9, R4, R5.reuse ;  /* 0x0000000504097220 */ /* 0x080fe20000410000 */
[--C-:B------:R-:W-:Y:S02]  /*10f50*/  HADD2.F32 R3, -RZ, R7.reuse.H0_H0 ;  /* 0x20000007ff037230 */ /* 0x100fe40000004100 */
[C---:B------:R-:W-:Y:S01]  /*10f60*/  FMUL.FTZ R4, R11.reuse, R36 ;  /* 0x000000240b047220 */ /* 0x040fe20000410000 */
[----:B------:R-:W-:Y:S02]  /*10f70*/  HADD2.F32 R7, -RZ, R7.H1_H1 ;  /* 0x30000007ff077230 */ /* 0x000fe40000004100 */
        /* <DEDUP_REMOVED lines=17> */
[----:B------:R-:W-:Y:S01]  /*11090*/  F2FP.SATFINITE.E4M3.F32.PACK_AB_MERGE_C R11, R47, R46, R11 ;  /* 0x0000002e2f0b723e */ /* 0x000fe2000480700b */
[----:B------:R4:W-:Y:S01]  /*110a0*/  STS.128 [R53+0x18400], R4 ;  /* 0x0184000435007388 */ /* 0x0009e20000000c00 */
[----:B------:R-:W-:-:S02]  /*110b0*/  F2FP.SATFINITE.E4M3.F32.PACK_AB_MERGE_C R8, R21, R14, R8 ;  /* 0x0000000e1508723e */ /* 0x000fc40004807008 */
[----:B------:R-:W-:-:S05]  /*110c0*/  F2FP.SATFINITE.E4M3.F32.PACK_AB_MERGE_C R10, R36, R3, R24 ;  /* 0x00000003240a723e */ /* 0x000fca0004807018 */
[----:B------:R4:W-:Y:S02]  /*110d0*/  STS.128 [R0+0x18400], R8 ;  /* 0x0184000800007388 */ /* 0x0009e40000000c00 */
.L_x_1559:
[----:B------:R-:W-:Y:S05]  /*110e0*/  BSYNC B0 ;  /* 0x0000000000007941 */ /* 0x000fea0003800000 */
.L_x_1552:
        /* <DEDUP_REMOVED lines=8> */
.L_x_1550:
[----:B0-234-:R-:W-:-:S05]  /*11170*/  IMAD.U32 R0, RZ, RZ, UR42 ;  /* 0x0000002aff007e24 */ /* 0x01dfca000f8e00ff */
[----:B------:R-:W-:-:S13]  /*11180*/  ISETP.NE.AND P0, PT, R0, 0x3, PT ;  /* 0x000000030000780c */ /* 0x000fda0003f05270 */
[----:B------:R-:W-:Y:S05]  /*11190*/  @!P0 BRA `(.L_x_1579) ;  /* 0x0000000000048947 */ /* 0x000fea0003800000 */
[----:B------:R-:W-:Y:S01]  /*111a0*/  BPT.TRAP 0x1 ;  /* 0x000000040000795c */ /* 0x000fe20000300000 */
.L_x_1579:
[----:B-----5:R-:W-:Y:S01]  /*111b0*/  IMAD R8, R19, 0x8, R16 ;  /* 0x0000000813087824 */ /* 0x020fe200078e0210 */
[----:B-1----:R-:W-:-:S04]  /*111c0*/  SHF.L.U32 R3, R18, 0x1f, RZ ;  /* 0x0000001f12037819 */ /* 0x002fc800000006ff */
[----:B------:R0:W1:Y:S01]  /*111d0*/  SYNCS.PHASECHK.TRANS64.TRYWAIT P2, [R8+URZ+0x2a830], R3 ;  /* 0x02a83003080075a7 */ /* 0x000062000804017f */
[----:B------:R-:W-:Y:S05]  /*111e0*/  @!P0 BRA `(.L_x_1580) ;  /* 0x0000000000048947 */ /* 0x000fea0003800000 */
[----:B------:R-:W-:Y:S01]  /*111f0*/  BPT.TRAP 0x1 ;  /* 0x000000040000795c */ /* 0x000fe20000300000 */
.L_x_1580:
[----:B------:R-:W2:Y:S02]  /*11200*/  S2R R0, SR_TID.X ;  /* 0x0000000000007919 */ /* 0x000ea40000002100 */
[----:B--2---:R-:W-:-:S04]  /*11210*/  LOP3.LUT R0, R0, 0x7f, RZ, 0xc0, !PT ;  /* 0x0000007f00007812 */ /* 0x004fc800078ec0ff */
[----:B------:R-:W-:Y:S01]  /*11220*/  ISETP.NE.AND P1, PT, R0, RZ, PT ;  /* 0x000000ff0000720c */ /* 0x000fe20003f25270 */
[----:B-1----:R-:W-:-:S12]  /*11230*/  @P2 BRA `(.L_x_1581) ;  /* 0x0000000000082947 */ /* 0x002fd80003800000 */
[----:B------:R-:W1:Y:S02]  /*11240*/  SYNCS.PHASECHK.TRANS64.TRYWAIT P2, [R8+URZ+0x2a830], R3 ;  /* 0x02a83003080075a7 */ /* 0x000e64000804017f */
[----:B-1----:R-:W-:Y:S05]  /*11250*/  @!P2 BRA `(.L_x_1582) ;  /* 0x0000019800a4a947 */ /* 0x002fea0003800000 */
.L_x_1581:
[----:B------:R-:W-:Y:S05]  /*11260*/  WARPSYNC.ALL ;  /* 0x0000000000007948 */ /* 0x000fea0003800000 */
[----:B------:R-:W-:Y:S01]  /*11270*/  VIADD R0, R16, 0x1e400 ;  /* 0x0001e40010007836 */ /* 0x000fe20000000000 */
[----:B------:R-:W-:Y:S01]  /*11280*/  R2UR UR24, R44 ;  /* 0x000000002c1872ca */ /* 0x000fe200000e0000 */
[----:B------:R-:W-:Y:S01]  /*11290*/  IMAD.MOV.U32 R7, RZ, RZ, -0x7fffffe0 ;  /* 0x80000020ff077424 */ /* 0x000fe200078e00ff */
[----:B------:R-:W-:Y:S01]  /*112a0*/  WARPGROUP.ARRIVE ;  /* 0x00000000000079c5 */ /* 0x000fe20000000000 */
[----:B------:R-:W-:Y:S01]  /*112b0*/  UMOV UR25, 0x80000020 ;  /* 0x8000002000197882 */ /* 0x000fe20000000000 */
[----:B------:R-:W-:Y:S01]  /*112c0*/  SHF.R.U32.HI R0, RZ, 0x4, R0 ;  /* 0x00000004ff007819 */ /* 0x000fe20000011600 */
[----:B------:R-:W-:Y:S01]  /*112d0*/  IMAD.MOV.U32 R11, RZ, RZ, -0x7fffffe0 ;  /* 0x80000020ff0b7424 */ /* 0x000fe200078e00ff */
[----:B------:R-:W-:Y:S01]  /*112e0*/  R2UR UR27, R7 ;  /* 0x00000000071b72ca */ /* 0x000fe200000e0000 */
[----:B------:R-:W-:Y:S01]  /*112f0*/  UMOV UR5, 0x80000020 ;  /* 0x8000002000057882 */ /* 0x000fe20000000000 */
[----:B------:R-:W-:Y:S01]  /*11300*/  LOP3.LUT R0, R0, 0x3fff, RZ, 0xc0, !PT ;  /* 0x00003fff00007812 */ /* 0x000fe200078ec0ff */
[----:B------:R-:W-:Y:S01]  /*11310*/  UMOV UR9, 0x80000020 ;  /* 0x8000002000097882 */ /* 0x000fe20000000000 */
[----:B------:R-:W-:Y:S01]  /*11320*/  R2UR UR7, R11 ;  /* 0x000000000b0772ca */ /* 0x000fe200000e0000 */
[----:B------:R-:W-:Y:S01]  /*11330*/  IMAD.MOV.U32 R11, RZ, RZ, -0x7fffffe0 ;  /* 0x80000020ff0b7424 */ /* 0x000fe200078e00ff */
[----:B------:R-:W-:Y:S01]  /*11340*/  LOP3.LUT R5, R0, 0x10000, RZ, 0xfc, !PT ;  /* 0x0001000000057812 */ /* 0x000fe200078efcff */
[----:B------:R-:W-:Y:S01]  /*11350*/  ULOP3.LUT UR24, UR24, 0x10000, URZ, 0xfc, !UPT ;  /* 0x0001000018187892 */ /* 0x000fe2000f8efc3f */
[----:B------:R-:W-:Y:S01]  /*11360*/  IMAD.MOV.U32 R7, RZ, RZ, -0x7fffffe0 ;  /* 0x80000020ff077424 */ /* 0x000fe200078e00ff */
[----:B------:R-:W-:Y:S01]  /*11370*/  UMOV UR13, 0x80000020 ;  /* 0x80000020000d7882 */ /* 0x000fe20000000000 */
[----:B------:R-:W-:Y:S01]  /*11380*/  R2UR UR11, R11 ;  /* 0x000000000b0b72ca */ /* 0x000fe200000e0000 */
[----:B------:R-:W-:Y:S01]  /*11390*/  IMAD R6, R19, 0x600, R5 ;  /* 0x0000060013067824 */ /* 0x000fe200078e0205 */
[----:B------:R-:W-:Y:S01]  /*113a0*/  UIADD3 UR4, UR24, 0x2, URZ ;  /* 0x0000000218047890 */ /* 0x000fe2000fffe03f */
[----:B------:R-:W-:Y:S01]  /*113b0*/  IMAD.MOV.U32 R11, RZ, RZ, -0x7fffffe0 ;  /* 0x80000020ff0b7424 */ /* 0x000fe200078e00ff */
[----:B------:R-:W-:Y:S01]  /*113c0*/  UIADD3 UR8, UR24, 0x200, URZ ;  /* 0x0000020018087890 */ /* 0x000fe2000fffe03f */
[C---:B------:R-:W-:Y:S01]  /*113d0*/  VIADD R10, R6.reuse, 0x2 ;  /* 0x00000002060a7836 */ /* 0x040fe20000000000 */
[----:B------:R-:W-:Y:S01]  /*113e0*/  R2UR UR26, R6 ;  /* 0x00000000061a72ca */ /* 0x000fe200000e0000 */
[----:B------:R-:W-:Y:S01]  /*113f0*/  UIADD3 UR12, UR24, 0x202, URZ ;  /* 0x00000202180c7890 */ /* 0x000fe2000fffe03f */
[----:B------:R-:W-:Y:S01]  /*11400*/  R2UR UR15, R11 ;  /* 0x000000000b0f72ca */ /* 0x000fe200000e0000 */
[----:B------:R-:W-:Y:S01]  /*11410*/  IMAD.MOV.U32 R11, RZ, RZ, -0x7fffffe0 ;  /* 0x80000020ff0b7424 */ /* 0x000fe200078e00ff */
[----:B------:R-:W-:Y:S01]  /*11420*/  R2UR UR6, R10 ;  /* 0x000000000a0672ca */ /* 0x000fe200000e0000 */
[----:B------:R-:W-:Y:S01]  /*11430*/  VIADD R10, R6, 0x200 ;  /* 0x00000200060a7836 */ /* 0x000fe20000000000 */
[----:B------:R-:W-:Y:S01]  /*11440*/  UIADD3 UR16, UR24, 0x400, URZ ;  /* 0x0000040018107890 */ /* 0x000fe2000fffe03f */
[----:B------:R-:W-:Y:S01]  /*11450*/  R2UR UR23, R7 ;  /* 0x00000000071772ca */ /* 0x000fe200000e0000 */
[----:B------:R-:W-:Y:S01]  /*11460*/  UMOV UR17, 0x80000020 ;  /* 0x8000002000117882 */ /* 0x000fe20000000000 */
[----:B------:R-:W-:Y:S01]  /*11470*/  R2UR UR19, R11 ;  /* 0x000000000b1372ca */ /* 0x000fe200000e0000 */
[----:B------:R-:W-:Y:S01]  /*11480*/  UIADD3 UR20, UR24, 0x402, URZ ;  /* 0x0000040218147890 */ /* 0x000fe2000fffe03f */
[----:B------:R-:W-:Y:S01]  /*11490*/  R2UR UR10, R10 ;  /* 0x000000000a0a72ca */ /* 0x000fe200000e0000 */
[----:B------:R-:W-:Y:S01]  /*114a0*/  VIADD R10, R6, 0x202 ;  /* 0x00000202060a7836 */ /* 0x000fe20000000000 */
[----:B------:R-:W-:Y:S01]  /*114b0*/  QGMMA.64x128x32.F32.E4M3.E4M3 R24, gdesc[UR24], RZ, !UPT, gsb0 ;  /* 0x01e00000181879f3 */ /* 0x000fe2000c0008ff */
[----:B------:R-:W-:Y:S01]  /*114c0*/  UMOV UR21, 0x80000020 ;  /* 0x8000002000157882 */ /* 0x000fe20000000000 */
[----:B01----:R-:W-:Y:S01]  /*114d0*/  @!P1 VIADD R8, R8, 0x2a840 ;  /* 0x0002a84008089836 */ /* 0x003fe20000000000 */
[----:B------:R-:W-:Y:S01]  /*114e0*/  ULDC UR35, c[0x0][0x9dc] ;  /* 0x0002770000237ab9 */ /* 0x000fe20000000800 */
[----:B------:R-:W-:Y:S01]  /*114f0*/  R2UR UR14, R10 ;  /* 0x000000000a0e72ca */ /* 0x000fe200000e0000 */
[C---:B------:R-:W-:Y:S01]  /*11500*/  VIADD R10, R6.reuse, 0x400 ;  /* 0x00000400060a7836 */ /* 0x040fe20000000000 */
[----:B------:R-:W-:Y:S01]  /*11510*/  ULOP3.LUT UR35, URZ, UR35, URZ, 0x33, !UPT ;  /* 0x000000233f237292 */ /* 0x000fe2000f8e333f */
[----:B------:R-:W-:Y:S01]  /*11520*/  VIADD R6, R6, 0x402 ;  /* 0x0000040206067836 */ /* 0x000fe20000000000 */
[----:B------:R-:W-:-:S02]  /*11530*/  @!P1 PRMT R8, RZ, 0x654, R8 ;  /* 0x00000654ff089816 */ /* 0x000fc40000000008 */
[----:B------:R-:W-:Y:S02]  /*11540*/  R2UR UR18, R10 ;  /* 0x000000000a1272ca */ /* 0x000fe400000e0000 */
[----:B------:R-:W-:Y:S02]  /*11550*/  R2UR UR22, R6 ;  /* 0x00000000061672ca */ /* 0x000fe400000e0000 */
[----:B------:R-:W0:Y:S02]  /*11560*/  LDC R6, c[0x0][0x448] ;  /* 0x00011200ff067b82 */ /* 0x000e240000000800 */
[----:B0-----:R-:W-:-:S13]  /*11570*/  ISETP.NE.AND P2, PT, R6, 0x1, PT ;  /* 0x000000010600780c */ /* 0x001fda0003f45270 */
[----:B------:R-:W0:Y:S08]  /*11580*/  @P2 LDC R6, c[0x0][0x44c] ;  /* 0x00011300ff062b82 */ /* 0x000e300000000800 */
[----:B------:R-:W1:Y:S01]  /*11590*/  @P2 LDC R7, c[0x0][0x450] ;  /* 0x00011400ff072b82 */ /* 0x000e620000000800 */
        /* <DEDUP_REMOVED lines=19> */
[----:B------:R-:W-:Y:S01]  /*116d0*/  IMAD.MOV.U32 R36, RZ, RZ, -0x80 ;  /* 0xffffff80ff247424 */ /* 0x000fe200078e00ff */
[----:B------:R2:W3:Y:S01]  /*116e0*/  MUFU.TANH R98, R77 ;  /* 0x0000004d00627308 */ /* 0x0004e20000002400 */
[C---:B------:R-:W-:Y:S01]  /*116f0*/  FMUL.FTZ R21, R2.reuse, R43 ;  /* 0x0000002b02157220 */ /* 0x040fe20000410000 */
[C---:B------:R-:W-:Y:S01]  /*11700*/  FMUL.FTZ R31, R2.reuse, R55 ;  /* 0x00000037021f7220 */ /* 0x040fe20000410000 */
[C---:B------:R-:W-:Y:S01]  /*11710*/  FMUL.FTZ R55, R2.reuse, R56 ;  /* 0x0000003802377220 */ /* 0x040fe20000410000 */
[C---:B------:R-:W-:Y:S01]  /*11720*/  FMUL.FTZ R43, R2.reuse, R67 ;  /* 0x00000043022b7220 */ /* 0x040fe20000410000 */
[C---:B------:R-:W-:Y:S01]  /*11730*/  FMUL.FTZ R67, R2.reuse, R79 ;  /* 0x0000004f02437220 */ /* 0x040fe20000410000 */
[----:B------:R-:W-:Y:S01]  /*11740*/  FMUL.FTZ R0, R2, R26 ;  /* 0x0000001a02007220 */ /* 0x000fe20000410000 */
[----:B------:R-:W-:-:S02]  /*11750*/  IMAD R79, R89, R36, 0x80 ;  /* 0x00000080594f7424 */ /* 0x000fc400078e0224 */
[----:B------:R-:W-:Y:S01]  /*11760*/  FMUL.FTZ R26, R2, R50 ;  /* 0x00000032021a7220 */ /* 0x000fe20000410000 */
[----:B--2---:R-:W-:Y:S02]  /*11770*/  IMAD.IADD R77, R220, 0x1, R207 ;  /* 0x00000001dc4d7824 */ /* 0x004fe400078e02cf */
[C---:B------:R-:W-:Y:S01]  /*11780*/  FMUL.FTZ R14, R2.reuse, R38 ;  /* 0x00000026020e7220 */ /* 0x040fe20000410000 */
[C---:B------:R-:W-:Y:S01]  /*11790*/  FMUL.FTZ R50, R2.reuse, R52 ;  /* 0x0000003402327220 */ /* 0x040fe20000410000 */
[----:B------:R-:W-:Y:S01]  /*117a0*/  FMUL.FTZ R4, R2, R24 ;  /* 0x0000001802047220 */ /* 0x000fe20000410000 */
[----:B0-----:R-:W-:-:S04]  /*117b0*/  @P2 IMAD.HI.U32 R6, R77, R6, RZ ;  /* 0x000000064d062227 */ /* 0x001fc800078e00ff */
[C---:B------:R-:W-:Y:S01]  /*117c0*/  FMUL.FTZ R9, R2.reuse, R25 ;  /* 0x0000001902097220 */ /* 0x040fe20000410000 */
[C---:B------:R-:W-:Y:S01]  /*117d0*/  FMUL.FTZ R3, R2.reuse, R27 ;  /* 0x0000001b02037220 */ /* 0x040fe20000410000 */
[C---:B------:R-:W-:Y:S01]  /*117e0*/  FMUL.FTZ R10, R2.reuse, R30 ;  /* 0x0000001e020a7220 */ /* 0x040fe20000410000 */
[C---:B------:R-:W-:Y:S01]  /*117f0*/  FMUL.FTZ R20, R2.reuse, R42 ;  /* 0x0000002a02147220 */ /* 0x040fe20000410000 */
[----:B-1----:R-:W-:Y:S01]  /*11800*/  @P2 SHF.R.U32.HI R77, RZ, R7, R6 ;  /* 0x00000007ff4d2219 */ /* 0x002fe20000011606 */
[C---:B------:R-:W-:Y:S01]  /*11810*/  FMUL.FTZ R92, R2.reuse, R44 ;  /* 0x0000002c025c7220 */ /* 0x040fe20000410000 */
[----:B------:R-:W0:Y:S01]  /*11820*/  LDC.64 R6, c[0x0][0x9e0] ;  /* 0x00027800ff067b82 */ /* 0x000e220000000a00 */
[C---:B------:R-:W-:Y:S01]  /*11830*/  FMUL.FTZ R52, R2.reuse, R60 ;  /* 0x0000003c02347220 */ /* 0x040fe20000410000 */
[C---:B------:R-:W-:Y:S01]  /*11840*/  FMUL.FTZ R38, R2.reuse, R62 ;  /* 0x0000003e02267220 */ /* 0x040fe20000410000 */
[----:B------:R-:W1:Y:S01]  /*11850*/  SHFL.IDX PT, R56, R77, RZ, 0x1c1f ;  /* 0x001c1fff4d387589 */ /* 0x000e6200000e0000 */
        /* <DEDUP_REMOVED lines=13> */
[----:B------:R-:W-:-:S02]  /*11930*/  VIADD R36, R79, 0x1 ;  /* 0x000000014f247836 */ /* 0x000fc40000000000 */
        /* <DEDUP_REMOVED lines=31> */
[----:B------:R-:W-:Y:S01]  /*11b30*/  IMAD R36, R203, -0x2, R36 ;  /* 0xfffffffecb247824 */ /* 0x000fe200078e0224 */
[----:B0-----:R-:W-:Y:S01]  /*11b40*/  ISETP.GE.AND P3, PT, R7, 0x1, PT ;  /* 0x000000010700780c */ /* 0x001fe20003f66270 */
[----:B------:R-:W0:Y:S01]  /*11b50*/  MUFU.TANH R4, R4 ;  /* 0x0000000400047308 */ /* 0x000e220000002400 */
[----:B------:R2:W-:Y:S01]  /*11b60*/  @!P1 SYNCS.ARRIVE.TRANS64.RED.A1T0 RZ, [R8+URZ], RZ ;  /* 0x000000ff08ff99a7 */ /* 0x0005e2000810043f */
[----:B------:R-:W-:-:S02]  /*11b70*/  LEA R82, R89, 0xffffff80, 0x7 ;  /* 0xffffff8059527811 */ /* 0x000fc400078e38ff */
[----:B------:R-:W-:-:S04]  /*11b80*/  IADD3 R37, -R201, R36, R202 ;  /* 0x00000024c9257210 */ /* 0x000fc80007ffe1ca */
[----:B------:R-:W4:Y:S01]  /*11b90*/  MUFU.TANH R9, R9 ;  /* 0x0000000900097308 */ /* 0x000f220000002400 */
[----:B--2---:R-:W-:Y:S02]  /*11ba0*/  IMAD.IADD R8, R202, 0x1, R79 ;  /* 0x00000001ca087824 */ /* 0x004fe400078e024f */
[----:B------:R-:W-:Y:S02]  /*11bb0*/  IMAD.IADD R86, R37, 0x1, R6 ;  /* 0x0000000125567824 */ /* 0x000fe400078e0206 */
[----:B------:R-:W-:Y:S02]  /*11bc0*/  IMAD R83, R203, -0x2, R8 ;  /* 0xfffffffecb537824 */ /* 0x000fe400078e0208 */
[----:B------:R-:W-:Y:S01]  /*11bd0*/  VIADD R87, R37, UR35 ;  /* 0x0000002325577c36 */ /* 0x000fe20008000000 */
[----:B------:R-:W2:Y:S02]  /*11be0*/  MUFU.TANH R0, R0 ;  /* 0x0000000000007308 */ /* 0x000ea40000002400 */
[----:B-1----:R-:W-:Y:S01]  /*11bf0*/  VIADDMNMX R8, R56, R86, R83, PT ;  /* 0x0000005638087246 */ /* 0x002fe20003800153 */
[----:B------:R-:W-:-:S05]  /*11c00*/  IMAD.IADD R78, R87, 0x1, R56 ;  /* 0x00000001574e7824 */ /* 0x000fca00078e0238 */
[----:B------:R-:W1:Y:S08]  /*11c10*/  MUFU.TANH R3, R3 ;  /* 0x0000000300037308 */ /* 0x000e700000002400 */
        /* <DEDUP_REMOVED lines=44> */
[----:B------:R0:W0:Y:S08]  /*11ee0*/  MUFU.TANH R96, R72 ;  /* 0x0000004800607308 */ /* 0x0000300000002400 */
[----:B------:R0:W0:Y:S08]  /*11ef0*/  MUFU.TANH R97, R73 ;  /* 0x0000004900617308 */ /* 0x0000300000002400 */
        /* <DEDUP_REMOVED lines=13> */
[----:B-1234-:R-:W-:Y:S05]  /*11fd0*/  @!P3 BRA `(.L_x_1583) ;  /* 0x000000000050b947 */ /* 0x01efea0003800000 */
[----:B------:R-:W-:Y:S01]  /*11fe0*/  IADD3 R56, -R201, R202, R56 ;  /* 0x000000cac9387210 */ /* 0x000fe20007ffe138 */
[----:B------:R-:W-:Y:S03]  /*11ff0*/  BSSY B0, `(.L_x_1584) ;  /* 0x000000e000007945 */ /* 0x000fe60003800000 */
[----:B------:R-:W-:-:S13]  /*12000*/  ISETP.GT.AND P4, PT, R56, -0x1, PT ;  /* 0xffffffff3800780c */ /* 0x000fda0003f84270 */
        /* <DEDUP_REMOVED lines=8> */
.L_x_1585:
[----:B------:R-:W-:-:S13]  /*12090*/  ISETP.NE.AND P4, PT, R7, 0x1, PT ;  /* 0x000000010700780c */ /* 0x000fda0003f85270 */
[----:B------:R-:W1:Y:S02]  /*120a0*/  @P4 LDC.64 R36, c[0x0][0x9e8] ;  /* 0x00027a00ff244b82 */ /* 0x000e640000000a00 */
[----:B-1----:R-:W-:-:S05]  /*120b0*/  @P4 IMAD.HI.U32 R36, R56, R36, RZ ;  /* 0x0000002438244227 */ /* 0x002fca00078e00ff */
[----:B------:R-:W-:-:S07]  /*120c0*/  @P4 SHF.R.U32.HI R56, RZ, R37, R36 ;  /* 0x00000025ff384219 */ /* 0x000fce0000011624 */
.L_x_1586:
[----:B------:R-:W-:Y:S05]  /*120d0*/  BSYNC B0 ;  /* 0x0000000000007941 */ /* 0x000fea0003800000 */
.L_x_1584:
[----:B------:R-:W-:-:S04]  /*120e0*/  IMAD R56, R56, R7, -R82 ;  /* 0x0000000738387224 */ /* 0x000fc800078e0a52 */
[----:B------:R-:W-:-:S05]  /*120f0*/  IMAD R37, R203, -0x2, R56 ;  /* 0xfffffffecb257824 */ /* 0x000fca00078e0238 */
[----:B------:R-:W-:Y:S02]  /*12100*/  VIMNMX R78, R78, R37, !PT ;  /* 0x000000254e4e7248 */ /* 0x000fe40007fe0100 */
[----:B------:R-:W-:-:S07]  /*12110*/  VIADDMNMX R8, R37, R7, R8, PT ;  /* 0x0000000725087246 */ /* 0x000fce0003800108 */
.L_x_1583:
[C---:B------:R-:W-:Y:S02]  /*12120*/  ISETP.GE.AND P4, PT, R79.reuse, 0x2, PT ;  /* 0x000000024f00780c */ /* 0x040fe40003f86270 */
[----:B------:R-:W-:Y:S02]  /*12130*/  ISETP.GE.AND P6, PT, R79, 0x9, PT ;  /* 0x000000094f00780c */ /* 0x000fe40003fc6270 */
[----:B------:R-:W-:Y:S02]  /*12140*/  ISETP.GT.AND P5, PT, R78, 0x1, !P4 ;  /* 0x000000014e00780c */ /* 0x000fe400067a4270 */
[----:B------:R-:W-:Y:S02]  /*12150*/  P2R R99, PR, RZ, 0x40 ;  /* 0x00000040ff637803 */ /* 0x000fe40000000000 */
[----:B------:R-:W-:-:S04]  /*12160*/  ISETP.LT.OR P5, PT, R8, 0x2, P5 ;  /* 0x000000020800780c */ /* 0x000fc80002fa1670 */
[----:B------:R-:W-:Y:S02]  /*12170*/  FSEL R75, R9, -INF , !P5 ;  /* 0xff800000094b7808 */ /* 0x000fe40006800000 */
[----:B------:R-:W-:Y:S02]  /*12180*/  ISETP.GT.AND P5, PT, R78, 0x8, !P6 ;  /* 0x000000084e00780c */ /* 0x000fe400077a4270 */
[----:B------:R-:W-:Y:S02]  /*12190*/  ISETP.GE.AND P6, PT, R79, 0xa, PT ;  /* 0x0000000a4f00780c */ /* 0x000fe40003fc6270 */
[----:B------:R-:W-:Y:S02]  /*121a0*/  ISETP.LT.OR P5, PT, R8, 0x9, P5 ;  /* 0x000000090800780c */ /* 0x000fe40002fa1670 */
[----:B------:R-:W-:Y:S02]  /*121b0*/  P2R R100, PR, RZ, 0x40 ;  /* 0x00000040ff647803 */ /* 0x000fe40000000000 */
[----:B0-----:R-:W-:-:S02]  /*121c0*/  FSEL R74, R28, -INF , !P5 ;  /* 0xff8000001c4a7808 */ /* 0x001fc40006800000 */
[----:B------:R-:W-:Y:S02]  /*121d0*/  ISETP.GT.AND P5, PT, R78, 0x9, !P6 ;  /* 0x000000094e00780c */ /* 0x000fe400077a4270 */
[----:B------:R-:W-:Y:S02]  /*121e0*/  ISETP.GE.AND P6, PT, R79, 0x11, PT ;  /* 0x000000114f00780c */ /* 0x000fe40003fc6270 */
[----:B------:R-:W-:Y:S02]  /*121f0*/  ISETP.LT.OR P5, PT, R8, 0xa, P5 ;  /* 0x0000000a0800780c */ /* 0x000fe40002fa1670 */
[----:B------:R-:W-:Y:S02]  /*12200*/  P2R R101, PR, RZ, 0x40 ;  /* 0x00000040ff657803 */ /* 0x000fe40000000000 */
[----:B------:R-:W-:Y:S02]  /*12210*/  FSEL R73, R29, -INF , !P5 ;  /* 0xff8000001d497808 */ /* 0x000fe40006800000 */
[----:B------:R-:W-:-:S02]  /*12220*/  ISETP.GT.AND P5, PT, R78, 0x10, !P6 ;  /* 0x000000104e00780c */ /* 0x000fc400077a4270 */
[C---:B------:R-:W-:Y:S02]  /*12230*/  ISETP.GE.AND P6, PT, R79.reuse, 0x12, PT ;  /* 0x000000124f00780c */ /* 0x040fe40003fc6270 */
[----:B------:R-:W-:Y:S02]  /*12240*/  ISETP.LT.OR P5, PT, R8, 0x11, P5 ;  /* 0x000000110800780c */ /* 0x000fe40002fa1670 */
[----:B------:R-:W-:Y:S02]  /*12250*/  P2R R102, PR, RZ, 0x40 ;  /* 0x00000040ff667803 */ /* 0x000fe40000000000 */
[----:B------:R-:W-:Y:S02]  /*12260*/  FSEL R72, R32, -INF , !P5 ;  /* 0xff80000020487808 */ /* 0x000fe40006800000 */
[----:B------:R-:W-:Y:S02]  /*12270*/  ISETP.GT.AND P5, PT, R78, 0x11, !P6 ;  /* 0x000000114e00780c */ /* 0x000fe400077a4270 */
[----:B------:R-:W-:-:S02]  /*12280*/  ISETP.GE.AND P6, PT, R79, 0x19, PT ;  /* 0x000000194f00780c */ /* 0x000fc40003fc6270 */
[----:B------:R-:W-:Y:S02]  /*12290*/  ISETP.LT.OR P5, PT, R8, 0x12, P5 ;  /* 0x000000120800780c */ /* 0x000fe40002fa1670 */
[----:B------:R-:W-:Y:S02]  /*122a0*/  P2R R103, PR, RZ, 0x40 ;  /* 0x00000040ff677803 */ /* 0x000fe40000000000 */
[----:B------:R-:W-:Y:S02]  /*122b0*/  FSEL R71, R33, -INF , !P5 ;  /* 0xff80000021477808 */ /* 0x000fe40006800000 */
[----:B------:R-:W-:Y:S02]  /*122c0*/  ISETP.GT.AND P5, PT, R78, 0x18, !P6 ;  /* 0x000000184e00780c */ /* 0x000fe400077a4270 */
[----:B------:R-:W-:Y:S02]  /*122d0*/  ISETP.GE.AND P6, PT, R79, 0x1a, PT ;  /* 0x0000001a4f00780c */ /* 0x000fe40003fc6270 */
[----:B------:R-:W-:-:S02]  /*122e0*/  ISETP.LT.OR P5, PT, R8, 0x19, P5 ;  /* 0x000000190800780c */ /* 0x000fc40002fa1670 */
[----:B------:R-:W-:Y:S02]  /*122f0*/  P2R R104, PR, RZ, 0x40 ;  /* 0x00000040ff687803 */ /* 0x000fe40000000000 */
[----:B------:R-:W-:Y:S02]  /*12300*/  FSEL R90, R90, -INF , !P5 ;  /* 0xff8000005a5a7808 */ /* 0x000fe40006800000 */
[----:B------:R-:W-:Y:S02]  /*12310*/  ISETP.GT.AND P5, PT, R78, 0x19, !P6 ;  /* 0x000000194e00780c */ /* 0x000fe400077a4270 */
[----:B------:R-:W-:Y:S02]  /*12320*/  ISETP.GE.AND P6, PT, R79, 0x21, PT ;  /* 0x000000214f00780c */ /* 0x000fe40003fc6270 */
[----:B------:R-:W-:Y:S02]  /*12330*/  ISETP.LT.OR P5, PT, R8, 0x1a, P5 ;  /* 0x0000001a0800780c */ /* 0x000fe40002fa1670 */
[----:B------:R-:W-:-:S02]  /*12340*/  P2R R105, PR, RZ, 0x40 ;  /* 0x00000040ff697803 */ /* 0x000fc40000000000 */
[----:B------:R-:W-:Y:S02]  /*12350*/  FSEL R91, R91, -INF , !P5 ;  /* 0xff8000005b5b7808 */ /* 0x000fe40006800000 */
[----:B------:R-:W-:Y:S02]  /*12360*/  ISETP.GT.AND P5, PT, R78, 0x20, !P6 ;  /* 0x000000204e00780c */ /* 0x000fe400077a4270 */
[----:B------:R-:W-:Y:S02]  /*12370*/  ISETP.GE.AND P6, PT, R79, 0x22, PT ;  /* 0x000000224f00780c */ /* 0x000fe40003fc6270 */
[----:B------:R-:W-:Y:S02]  /*12380*/  ISETP.LT.OR P5, PT, R8, 0x21, P5 ;  /* 0x000000210800780c */ /* 0x000fe40002fa1670 */
[----:B------:R-:W-:Y:S02]  /*12390*/  P2R R106, PR, RZ, 0x40 ;  /* 0x00000040ff6a7803 */ /* 0x000fe40000000000 */
[----:B------:R-:W-:-:S02]  /*123a0*/  FSEL R68, R40, -INF , !P5 ;  /* 0xff80000028447808 */ /* 0x000fc40006800000 */
[----:B------:R-:W-:Y:S02]  /*123b0*/  ISETP.GT.AND P5, PT, R78, 0x21, !P6 ;  /* 0x000000214e00780c */ /* 0x000fe400077a4270 */
[----:B------:R-:W-:Y:S02]  /*123c0*/  ISETP.GE.AND P6, PT, R79, 0x29, PT ;  /* 0x000000294f00780c */ /* 0x000fe40003fc6270 */
[----:B------:R-:W-:Y:S02]  /*123d0*/  ISETP.LT.OR P5, PT, R8, 0x22, P5 ;  /* 0x000000220800780c */ /* 0x000fe40002fa1670 */
[----:B------:R-:W-:Y:S02]  /*123e0*/  P2R R107, PR, RZ, 0x40 ;  /* 0x00000040ff6b7803 */ /* 0x000fe40000000000 */
[----:B------:R-:W-:Y:S02]  /*123f0*/  FSEL R63, R41, -INF , !P5 ;  /* 0xff800000293f7808 */ /* 0x000fe40006800000 */
[----:B------:R-:W-:-:S02]  /*12400*/  ISETP.GT.AND P5, PT, R78, 0x28, !P6 ;  /* 0x000000284e00780c */ /* 0x000fc400077a4270 */
[----:B------:R-:W-:Y:S02]  /*12410*/  ISETP.GE.AND P6, PT, R79, 0x2a, PT ;  /* 0x0000002a4f00780c */ /* 0x000fe40003fc6270 */
[----:B------:R-:W-:-:S04]  /*12420*/  ISETP.LT.OR P5, PT, R8, 0x29, P5 ;  /* 0x000000290800780c */ /* 0x000fc80002fa1670 */
        /* <DEDUP_REMOVED lines=54> */
[C---:B------:R-:W-:Y:S02]  /*12790*/  ISETP.GE.AND P6, PT, R79.reuse, 0x59, PT ;  /* 0x000000594f00780c */ /* 0x040fe40003fc6270 */
        /* <DEDUP_REMOVED lines=51> */
[----:B------:R-:W-:-:S04]  /*12ad0*/  ISETP.GT.AND P6, PT, R78, 0x79, !P6 ;  /* 0x000000794e00780c */ /* 0x000fc800077c4270 */
[----:B------:R-:W-:Y:S02]  /*12ae0*/  ISETP.LT.OR P6, PT, R8, 0x7a, P6 ;  /* 0x0000007a0800780c */ /* 0x000fe400037c1670 */
[----:B------:R-:W0:Y:S02]  /*12af0*/  SHFL.IDX PT, R8, R77, 0x1, 0x1c1f ;  /* 0x003c1f004d087f89 */ /* 0x000e2400000e0000 */
[----:B------:R-:W-:Y:S02]  /*12b00*/  FSEL R4, R85, -INF , !P6 ;  /* 0xff80000055047808 */ /* 0x000fe40007000000 */
[----:B0-----:R-:W-:Y:S01]  /*12b10*/  VIADDMNMX R62, R8, R86, R83, PT ;  /* 0x00000056083e7246 */ /* 0x001fe20003800153 */
[----:B------:R-:W-:Y:S01]  /*12b20*/  IMAD.IADD R60, R87, 0x1, R8 ;  /* 0x00000001573c7824 */ /* 0x000fe200078e0208 */
[----:B------:R-:W-:Y:S06]  /*12b30*/  @!P3 BRA `(.L_x_1587) ;  /* 0x000000000050b947 */ /* 0x000fec0003800000 */
[----:B------:R-:W-:Y:S01]  /*12b40*/  IADD3 R77, -R201, R202, R8 ;  /* 0x000000cac94d7210 */ /* 0x000fe20007ffe108 */
[----:B------:R-:W-:Y:S03]  /*12b50*/  BSSY B0, `(.L_x_1588) ;  /* 0x000000e000007945 */ /* 0x000fe60003800000 */
        /* <DEDUP_REMOVED lines=9> */
.L_x_1589:
[----:B------:R-:W-:-:S13]  /*12bf0*/  ISETP.NE.AND P6, PT, R7, 0x1, PT ;  /* 0x000000010700780c */ /* 0x000fda0003fc5270 */
[----:B------:R-:W0:Y:S02]  /*12c00*/  @P6 LDC.64 R8, c[0x0][0x9e8] ;  /* 0x00027a00ff086b82 */ /* 0x000e240000000a00 */
[----:B0-----:R-:W-:-:S05]  /*12c10*/  @P6 IMAD.HI.U32 R8, R77, R8, RZ ;  /* 0x000000084d086227 */ /* 0x001fca00078e00ff */
[----:B------:R-:W-:-:S07]  /*12c20*/  @P6 SHF.R.U32.HI R77, RZ, R9, R8 ;  /* 0x00000009ff4d6219 */ /* 0x000fce0000011608 */
.L_x_1590:
[----:B------:R-:W-:Y:S05]  /*12c30*/  BSYNC B0 ;  /* 0x0000000000007941 */ /* 0x000fea0003800000 */
.L_x_1588:
[----:B------:R-:W-:-:S04]  /*12c40*/  IMAD R8, R77, R7, -R82 ;  /* 0x000000074d087224 */ /* 0x000fc800078e0a52 */
[----:B------:R-:W-:-:S05]  /*12c50*/  IMAD R9, R203, -0x2, R8 ;  /* 0xfffffffecb097824 */ /* 0x000fca00078e0208 */
[----:B------:R-:W-:Y:S02]  /*12c60*/  VIMNMX R60, R60, R9, !PT ;  /* 0x000000093c3c7248 */ /* 0x000fe40007fe0100 */
[----:B------:R-:W-:-:S07]  /*12c70*/  VIADDMNMX R62, R9, R7, R62, PT ;  /* 0x00000007093e7246 */ /* 0x000fce000380013e */
.L_x_1587:
[----:B------:R-:W-:Y:S01]  /*12c80*/  ISETP.GT.AND P4, PT, R60, 0x1, !P4 ;  /* 0x000000013c00780c */ /* 0x000fe20006784270 */
[----:B------:R-:W-:Y:S01]  /*12c90*/  ULDC UR43, c[0x0][0x988] ;  /* 0x00026200002b7ab9 */ /* 0x000fe20000000800 */
[----:B------:R-:W-:Y:S02]  /*12ca0*/  ISETP.NE.AND P6, PT, R104, RZ, PT ;  /* 0x000000ff6800720c */ /* 0x000fe40003fc5270 */
[----:B------:R-:W-:Y:S02]  /*12cb0*/  ISETP.LT.OR P4, PT, R62, 0x2, P4 ;  /* 0x000000023e00780c */ /* 0x000fe40002781670 */
[----:B------:R-:W-:Y:S02]  /*12cc0*/  ISETP.GT.AND P5, PT, R60, 0x78, !P5 ;  /* 0x000000783c00780c */ /* 0x000fe40006fa4270 */
[----:B------:R-:W-:Y:S02]  /*12cd0*/  FSEL R8, R3, -INF , !P4 ;  /* 0xff80000003087808 */ /* 0x000fe40006000000 */
[----:B------:R-:W-:-:S02]  /*12ce0*/  ISETP.NE.AND P4, PT, R99, RZ, PT ;  /* 0x000000ff6300720c */ /* 0x000fc40003f85270 */
[----:B------:R-:W-:Y:S02]  /*12cf0*/  ISETP.LT.OR P5, PT, R62, 0x79, P5 ;  /* 0x000000793e00780c */ /* 0x000fe40002fa1670 */
        /* <DEDUP_REMOVED lines=28> */
[----:B------:R-:W-:Y:S02]  /*12ec0*/  ISETP.GT.AND P4, PT, R60, 0x19, !P6 ;  /* 0x000000193c00780c */ /* 0x000fe40007784270 */
[----:B------:R-:W-:-:S02]  /*12ed0*/  ISETP.NE.AND P6, PT, R113, RZ, PT ;  /* 0x000000ff7100720c */ /* 0x000fc40003fc5270 */
        /* <DEDUP_REMOVED lines=67> */
[----:B------:R-:W-:Y:S02]  /*13310*/  ISETP.GT.AND P4, PT, R60, 0x48, !P6 ;  /* 0x000000483c00780c */ /* 0x000fe40007784270 */
[----:B------:R-:W-:Y:S02]  /*13320*/  ISETP.NE.AND P6, PT, R119, RZ, PT ;  /* 0x000000ff7700720c */ /* 0x000fe40003fc5270 */
[----:B------:R-:W-:-:S04]  /*13330*/  ISETP.LT.OR P4, PT, R62, 0x49, P4 ;  /* 0x000000493e00780c */ /* 0x000fc80002781670 */
[----:B------:R-:W-:Y:S02]  /*13340*/  FSEL R38, R38, -INF , !P4 ;  /* 0xff80000026267808 */ /* 0x000fe40006000000 */
[----:B------:R-:W-:Y:S02]  /*13350*/  ISETP.NE.AND P4, PT, R114, RZ, PT ;  /* 0x000000ff7200720c */ /* 0x000fe40003f85270 */
[----:B0-----:R-:W-:Y:S01]  /*13360*/  FMNMX.FTZ R11, R77, R78, !PT ;  /* 0x0000004e4d0b7209 */ /* 0x001fe20007810000 */
[----:B------:R-:W-:Y:S01]  /*13370*/  IMAD.U32 R78, RZ, RZ, UR43 ;  /* 0x0000002bff4e7e24 */ /* 0x000fe2000f8e00ff */
[----:B------:R-:W-:-:S03]  /*13380*/  ISETP.GT.AND P4, PT, R60, 0x49, !P4 ;  /* 0x000000493c00780c */ /* 0x000fc60006784270 */
[----:B------:R-:W-:Y:S01]  /*13390*/  FFMA.FTZ R78, R11, R78, -8 ;  /* 0xc10000000b4e7423 */ /* 0x000fe2000001004e */
        /* <DEDUP_REMOVED lines=49> */
[--C-:B------:R-:W-:Y:S01]  /*136b0*/  FFMA.FTZ R74, R74, UR43, -R80.reuse ;  /* 0x0000002b4a4a7c23 */ /* 0x100fe20008010850 */
[----:B------:R-:W-:-:S01]  /*136c0*/  FFMA.FTZ R73, R73, UR43, -R80 ;  /* 0x0000002b49497c23 */ /* 0x000fc20008010850 */
[----:B------:R-:W-:Y:S01]  /*136d0*/  FSEL R79, R0, -INF , !P4 ;  /* 0xff800000004f7808 */ /* 0x000fe20006000000 */
[----:B------:R-:W-:-:S01]  /*136e0*/  FFMA.FTZ R0, R76, UR43, -R80 ;  /* 0x0000002b4c007c23 */ /* 0x000fc20008010850 */
[----:B------:R-:W-:Y:S01]  /*136f0*/  ISETP.GT.AND P4, PT, R60, 0x79, !P6 ;  /* 0x000000793c00780c */ /* 0x000fe20007784270 */
[----:B------:R-:W-:-:S01]  /*13700*/  FFMA.FTZ R60, R54, UR43, -R80 ;  /* 0x0000002b363c7c23 */ /* 0x000fc20008010850 */
[----:B------:R-:W-:Y:S01]  /*13710*/  FMNMX.FTZ R10, R79, R8, !PT ;  /* 0x000000084f0a7209 */ /* 0x000fe20007810000 */
[----:B------:R-:W-:Y:S01]  /*13720*/  MUFU.EX2 R75, R75 ;  /* 0x0000004b004b7308 */ /* 0x000fe20000000800 */
[----:B------:R-:W-:Y:S01]  /*13730*/  ISETP.LT.OR P4, PT, R62, 0x7a, P4 ;  /* 0x0000007a3e00780c */ /* 0x000fe20002781670 */
[--C-:B------:R-:W-:Y:S01]  /*13740*/  FFMA.FTZ R72, R72, UR43, -R80.reuse ;  /* 0x0000002b48487c23 */ /* 0x100fe20008010850 */
[----:B------:R-:W-:Y:S01]  /*13750*/  FMNMX.FTZ R10, R3, R10, !PT ;  /* 0x0000000a030a7209 */ /* 0x000fe20007810000 */
[--C-:B------:R-:W-:Y:S01]  /*13760*/  FFMA.FTZ R71, R71, UR43, -R80.reuse ;  /* 0x0000002b47477c23 */ /* 0x100fe20008010850 */
[----:B------:R-:W-:Y:S01]  /*13770*/  FSEL R54, R46, -INF , !P5 ;  /* 0xff8000002e367808 */ /* 0x000fe20006800000 */
[--C-:B------:R-:W-:Y:S01]  /*13780*/  FFMA.FTZ R76, R90, UR43, -R80.reuse ;  /* 0x0000002b5a4c7c23 */ /* 0x100fe20008010850 */
[----:B------:R-:W-:Y:S01]  /*13790*/  FMNMX.FTZ R77, R9, R10, !PT ;  /* 0x0000000a094d7209 */ /* 0x000fe20007810000 */
[----:B------:R0:W-:Y:S01]  /*137a0*/  MUFU.EX2 R46, R60 ;  /* 0x0000003c002e7308 */ /* 0x0001e20000000800 */
[----:B------:R-:W-:Y:S01]  /*137b0*/  FSEL R47, R47, -INF , !P4 ;  /* 0xff8000002f2f7808 */ /* 0x000fe20006000000 */
[--C-:B------:R-:W-:Y:S01]  /*137c0*/  FFMA.FTZ R91, R91, UR43, -R80.reuse ;  /* 0x0000002b5b5b7c23 */ /* 0x100fe20008010850 */
[----:B------:R-:W-:Y:S01]  /*137d0*/  FMNMX.FTZ R10, R12, R77, !PT ;  /* 0x0000004d0c0a7209 */ /* 0x000fe20007810000 */
[--C-:B------:R-:W-:Y:S01]  /*137e0*/  FFMA.FTZ R68, R68, UR43, -R80.reuse ;  /* 0x0000002b44447c23 */ /* 0x100fe20008010850 */
[----:B------:R-:W-:-:S01]  /*137f0*/  FFMA.FTZ R63, R63, UR43, -R80 ;  /* 0x0000002b3f3f7c23 */ /* 0x000fc20008010850 */
        /* <DEDUP_REMOVED lines=10> */
[----:B------:R-:W2:Y:S01]  /*138a0*/  MUFU.EX2 R74, R74 ;  /* 0x0000004a004a7308 */ /* 0x000ea20000000800 */
[----:B------:R-:W-:-:S01]  /*138b0*/  FFMA.FTZ R52, R52, UR43, -R80 ;  /* 0x0000002b34347c23 */ /* 0x000fc20008010850 */
[--C-:B------:R-:W-:Y:S01]  /*138c0*/  FFMA.FTZ R41, R41, UR43, -R80.reuse ;  /* 0x0000002b29297c23 */ /* 0x100fe20008010850 */
[----:B------:R-:W-:Y:S01]  /*138d0*/  FMNMX.FTZ R10, R20, R77, !PT ;  /* 0x0000004d140a7209 */ /* 0x000fe20007810000 */
[--C-:B------:R-:W-:Y:S01]  /*138e0*/  FFMA.FTZ R50, R50, UR43, -R80.reuse ;  /* 0x0000002b32327c23 */ /* 0x100fe20008010850 */
[----:B------:R-:W-:-:S01]  /*138f0*/  FFMA.FTZ R49, R49, UR43, -R80 ;  /* 0x0000002b31317c23 */ /* 0x000fc20008010850 */
[--C-:B------:R-:W-:Y:S01]  /*13900*/  FFMA.FTZ R40, R40, UR43, -R80.reuse ;  /* 0x0000002b28287c23 */ /* 0x100fe20008010850 */
[----:B------:R-:W-:Y:S01]  /*13910*/  FMNMX.FTZ R81, R21, R10, !PT ;  /* 0x0000000a15517209 */ /* 0x000fe20007810000 */
[----:B------:R-:W3:Y:S01]  /*13920*/  MUFU.EX2 R73, R73 ;  /* 0x0000004900497308 */ /* 0x000ee20000000800 */
[----:B------:R-:W-:-:S01]  /*13930*/  FFMA.FTZ R37, R37, UR43, -R80 ;  /* 0x0000002b25257c23 */ /* 0x000fc20008010850 */
[--C-:B------:R-:W-:Y:S01]  /*13940*/  FFMA.FTZ R36, R36, UR43, -R80.reuse ;  /* 0x0000002b24247c23 */ /* 0x100fe20008010850 */
[----:B------:R-:W-:Y:S01]  /*13950*/  FMNMX.FTZ R10, R24, R81, !PT ;  /* 0x00000051180a7209 */ /* 0x000fe20007810000 */
[--C-:B------:R-:W-:Y:S01]  /*13960*/  FFMA.FTZ R33, R33, UR43, -R80.reuse ;  /* 0x0000002b21217c23 */ /* 0x100fe20008010850 */
[----:B------:R-:W-:-:S01]  /*13970*/  FFMA.FTZ R32, R32, UR43, -R80 ;  /* 0x0000002b20207c23 */ /* 0x000fc20008010850 */
[--C-:B------:R-:W-:Y:S01]  /*13980*/  FFMA.FTZ R29, R29, UR43, -R80.reuse ;  /* 0x0000002b1d1d7c23 */ /* 0x100fe20008010850 */
[----:B------:R-:W-:Y:S01]  /*13990*/  FMNMX.FTZ R81, R25, R10, !PT ;  /* 0x0000000a19517209 */ /* 0x000fe20007810000 */
[----:B------:R-:W4:Y:S01]  /*139a0*/  MUFU.EX2 R72, R72 ;  /* 0x0000004800487308 */ /* 0x000f220000000800 */
[----:B------:R-:W-:-:S02]  /*139b0*/  FFMA.FTZ R28, R28, UR43, -R80 ;  /* 0x0000002b1c1c7c23 */ /* 0x000fc40008010850 */
[----:B------:R-:W-:-:S04]  /*139c0*/  FMNMX.FTZ R10, R26, R81, !PT ;  /* 0x000000511a0a7209 */ /* 0x000fc80007810000 */
[----:B------:R-:W-:Y:S01]  /*139d0*/  FMNMX.FTZ R81, R27, R10, !PT ;  /* 0x0000000a1b517209 */ /* 0x000fe20007810000 */
[----:B------:R-:W-:Y:S03]  /*139e0*/  MUFU.EX2 R71, R71 ;  /* 0x0000004700477308 */ /* 0x000fe60000000800 */
        /* <DEDUP_REMOVED lines=24> */
[----:B------:R-:W-:Y:S01]  /*13b70*/  FMNMX.FTZ R10, R54, R59, !PT ;  /* 0x0000003b360a7209 */ /* 0x000fe20007810000 */
[--C-:B------:R-:W-:Y:S01]  /*13b80*/  FFMA.FTZ R59, R48, UR43, -R80.reuse ;  /* 0x0000002b303b7c23 */ /* 0x100fe20008010850 */
[----:B------:R-:W-:-:S01]  /*13b90*/  FFMA.FTZ R48, R51, UR43, -R80 ;  /* 0x0000002b33307c23 */ /* 0x000fc20008010850 */
[----:B------:R-:W-:Y:S01]  /*13ba0*/  IMAD.U32 R51, RZ, RZ, UR43 ;  /* 0x0000002bff337e24 */ /* 0x000fe2000f8e00ff */
[----:B------:R-:W-:Y:S01]  /*13bb0*/  FMNMX.FTZ R10, R47, R10, !PT ;  /* 0x0000000a2f0a7209 */ /* 0x000fe20007810000 */
[----:B------:R-:W-:Y:S04]  /*13bc0*/  MUFU.EX2 R56, R56 ;  /* 0x0000003800387308 */ /* 0x000fe80000000800 */
[----:B------:R-:W5:Y:S04]  /*13bd0*/  SHFL.BFLY PT, R81, R10, 0x2, 0x1f ;  /* 0x0c401f000a517f89 */ /* 0x000f6800000e0000 */
[----:B------:R-:W-:Y:S08]  /*13be0*/  MUFU.EX2 R53, R53 ;  /* 0x0000003500357308 */ /* 0x000ff00000000800 */
[----:B------:R-:W-:Y:S08]  /*13bf0*/  MUFU.EX2 R52, R52 ;  /* 0x0000003400347308 */ /* 0x000ff00000000800 */
[----:B------:R-:W-:Y:S01]  /*13c00*/  MUFU.EX2 R59, R59 ;  /* 0x0000003b003b7308 */ /* 0x000fe20000000800 */
[----:B-----5:R-:W-:-:S07]  /*13c10*/  FMNMX.FTZ R81, R10, R81, !PT ;  /* 0x000000510a517209 */ /* 0x020fce0007810000 */
[----:B------:R-:W-:Y:S01]  /*13c20*/  MUFU.EX2 R55, R55 ;  /* 0x0000003700377308 */ /* 0x000fe20000000800 */
[----:B------:R-:W5:Y:S07]  /*13c30*/  SHFL.BFLY PT, R10, R81, 0x1, 0x1f ;  /* 0x0c201f00510a7f89 */ /* 0x000f6e00000e0000 */
[----:B------:R-:W-:Y:S08]  /*13c40*/  MUFU.EX2 R50, R50 ;  /* 0x0000003200327308 */ /* 0x000ff00000000800 */
[----:B------:R-:W-:Y:S08]  /*13c50*/  MUFU.EX2 R49, R49 ;  /* 0x0000003100317308 */ /* 0x000ff00000000800 */
[----:B------:R-:W-:Y:S01]  /*13c60*/  MUFU.EX2 R41, R41 ;  /* 0x0000002900297308 */ /* 0x000fe20000000800 */
[----:B-----5:R-:W-:-:S04]  /*13c70*/  FMNMX.FTZ R10, R81, R10, !PT ;  /* 0x0000000a510a7209 */ /* 0x020fc80007810000 */
[C---:B------:R-:W-:Y:S01]  /*13c80*/  FSETP.NEU.FTZ.AND P4, PT, R10.reuse, -INF , PT ;  /* 0xff8000000a00780b */ /* 0x040fe20003f9d000 */
[----:B0-----:R-:W-:-:S01]  /*13c90*/  FFMA.FTZ R60, R10, R51, -8 ;  /* 0xc10000000a3c7423 */ /* 0x001fc20000010033 */
[----:B------:R-:W-:Y:S01]  /*13ca0*/  FFMA.FTZ R51, R4, UR43, -R80 ;  /* 0x0000002b04337c23 */ /* 0x000fe20008010850 */
[----:B------:R-:W-:Y:S03]  /*13cb0*/  MUFU.EX2 R48, R48 ;  /* 0x0000003000307308 */ /* 0x000fe60000000800 */
[----:B------:R-:W-:-:S05]  /*13cc0*/  FSEL R60, R60, RZ, P4 ;  /* 0x000000ff3c3c7208 */ /* 0x000fca0002000000 */
        /* <DEDUP_REMOVED lines=23> */
[----:B------:R-:W-:-:S01]  /*13e40*/  FFMA.FTZ R64, R64, UR43, -R60 ;  /* 0x0000002b40407c23 */ /* 0x000fc2000801083c */
[--C-:B------:R-:W-:Y:S01]  /*13e50*/  FFMA.FTZ R65, R65, UR43, -R60.reuse ;  /* 0x0000002b41417c23 */ /* 0x100fe2000801083c */
[----:B------:R-:W-:-:S01]  /*13e60*/  FFMA.FTZ R66, R66, UR43, -R60 ;  /* 0x0000002b42427c23 */ /* 0x000fc2000801083c */
[--C-:B------:R-:W-:Y:S01]  /*13e70*/  FFMA.FTZ R67, R67, UR43, -R60.reuse ;  /* 0x0000002b43437c23 */ /* 0x100fe2000801083c */
[----:B------:R-:W-:-:S01]  /*13e80*/  FFMA.FTZ R69, R69, UR43, -R60 ;  /* 0x0000002b45457c23 */ /* 0x000fc2000801083c */
[--C-:B------:R-:W-:Y:S01]  /*13e90*/  FFMA.FTZ R70, R70, UR43, -R60.reuse ;  /* 0x0000002b46467c23 */ /* 0x100fe2000801083c */
[----:B------:R-:W-:-:S01]  /*13ea0*/  FFMA.FTZ R54, R54, UR43, -R60 ;  /* 0x0000002b36367c23 */ /* 0x000fc2000801083c */
[----:B------:R3:W0:Y:S01]  /*13eb0*/  MUFU.EX2 R62, R8 ;  /* 0x00000008003e7308 */ /* 0x0006220000000800 */
[----:B-----5:R-:W-:-:S01]  /*13ec0*/  FFMA.FTZ R9, R21, UR43, -R60 ;  /* 0x0000002b15097c23 */ /* 0x020fc2000801083c */
[----:B-1----:R-:W-:Y:S01]  /*13ed0*/  FADD.FTZ R21, R0, R75 ;  /* 0x0000004b00157221 */ /* 0x002fe20000010000 */
[----:B------:R-:W-:-:S03]  /*13ee0*/  FFMA.FTZ R47, R47, UR43, -R60 ;  /* 0x0000002b2f2f7c23 */ /* 0x000fc6000801083c */
[----:B--2---:R-:W-:Y:S02]  /*13ef0*/  FADD.FTZ R26, R74, R21 ;  /* 0x000000154a1a7221 */ /* 0x004fe40000010000 */
[----:B------:R-:W1:Y:S01]  /*13f00*/  MUFU.EX2 R3, R3 ;  /* 0x0000000300037308 */ /* 0x000e620000000800 */
[----:B---3--:R-:W-:-:S01]  /*13f10*/  FFMA.FTZ R8, R20, UR43, -R60 ;  /* 0x0000002b14087c23 */ /* 0x008fc2000801083c */
[C---:B------:R-:W-:Y:S01]  /*13f20*/  FADD.FTZ R21, R73.reuse, R26 ;  /* 0x0000001a49157221 */ /* 0x040fe20000010000 */
[----:B------:R-:W-:-:S03]  /*13f30*/  F2FP.SATFINITE.E4M3.F32.PACK_AB_MERGE_C R73, R73, R74, RZ ;  /* 0x0000004a4949723e */ /* 0x000fc600048070ff */
[----:B----4-:R-:W-:Y:S01]  /*13f40*/  FADD.FTZ R26, R72, R21 ;  /* 0x00000015481a7221 */ /* 0x010fe20000010000 */
[----:B0-----:R-:W-:-:S01]  /*13f50*/  FADD.FTZ R21, R4, R79 ;  /* 0x0000004f04157221 */ /* 0x001fc20000010000 */
[----:B------:R-:W0:Y:S01]  /*13f60*/  MUFU.EX2 R12, R12 ;  /* 0x0000000c000c7308 */ /* 0x000e220000000800 */
[----:B------:R-:W-:-:S07]  /*13f70*/  F2FP.SATFINITE.E4M3.F32.PACK_AB_MERGE_C R196, R75, R0, R73 ;  /* 0x000000004bc4723e */ /* 0x000fce0004807049 */
[----:B------:R2:W3:Y:S08]  /*13f80*/  MUFU.EX2 R80, R14 ;  /* 0x0000000e00507308 */ /* 0x0004f00000000800 */
[----:B------:R4:W5:Y:S01]  /*13f90*/  MUFU.EX2 R83, R15 ;  /* 0x0000000f00537308 */ /* 0x0009620000000800 */
[----:B--2---:R-:W-:-:S01]  /*13fa0*/  FFMA.FTZ R14, R27, UR43, -R60 ;  /* 0x0000002b1b0e7c23 */ /* 0x004fc2000801083c */
[----:B------:R-:W-:Y:S01]  /*13fb0*/  FADD.FTZ R27, R71, R26 ;  /* 0x0000001a471b7221 */ /* 0x000fe20000010000 */
[----:B------:R-:W-:-:S01]  /*13fc0*/  FADD.FTZ R26, R62, R21 ;  /* 0x000000153e1a7221 */ /* 0x000fc20000010000 */
[----:B------:R-:W-:-:S03]  /*13fd0*/  F2FP.SATFINITE.E4M3.F32.PACK_AB_MERGE_C R62, R81, R62, RZ ;  /* 0x0000003e513e723e */ /* 0x000fc600048070ff */
[----:B------:R-:W-:Y:S01]  /*13fe0*/  FADD.FTZ R26, R81, R26 ;  /* 0x0000001a511a7221 */ /* 0x000fe20000010000 */
[----:B------:R-:W2:Y:S01]  /*13ff0*/  MUFU.EX2 R8, R8 ;  /* 0x0000000800087308 */ /* 0x000ea20000000800 */
[----:B----4-:R-:W-:-:S01]  /*14000*/  FFMA.FTZ R15, R34, UR43, -R60 ;  /* 0x0000002b220f7c23 */ /* 0x010fc2000801083c */
[----:B------:R-:W-:Y:S01]  /*14010*/  FADD.FTZ R34, R76, R27 ;  /* 0x0000001b4c227221 */ /* 0x000fe20000010000 */
[----:B-1----:R-:W-:-:S01]  /*14020*/  FADD.FTZ R21, R3, R26 ;  /* 0x0000001a03157221 */ /* 0x002fc20000010000 */
[----:B------:R-:W-:Y:S02]  /*14030*/  F2FP.SATFINITE.E4M3.F32.PACK_AB_MERGE_C R197, R79, R4, R62 ;  /* 0x000000044fc5723e */ /* 0x000fe4000480703e */
[----:B------:R-:W-:-:S01]  /*14040*/  FADD.FTZ R27, R77, R34 ;  /* 0x000000224d1b7221 */ /* 0x000fc20000010000 */
[----:B0-----:R-:W-:Y:S01]  /*14050*/  FADD.FTZ R21, R12, R21 ;  /* 0x000000150c157221 */ /* 0x001fe20000010000 */
[----:B------:R-:W0:Y:S01]  /*14060*/  MUFU.EX2 R9, R9 ;  /* 0x0000000900097308 */ /* 0x000e220000000800 */
[----:B------:R-:W-:Y:S01]  /*14070*/  F2FP.SATFINITE.E4M3.F32.PACK_AB_MERGE_C R34, R53, R56, RZ ;  /* 0x000000383522723e */ /* 0x000fe200048070ff */
[----:B------:R-:W-:Y:S01]  /*14080*/  FADD.FTZ R26, R68, R27 ;  /* 0x0000001b441a7221 */ /* 0x000fe20000010000 */
[----:B---3--:R-:W-:-:S01]  /*14090*/  FADD.FTZ R0, R80, R21 ;  /* 0x0000001550007221 */ /* 0x008fc20000010000 */
[----:B-----5:R-:W-:Y:S01]  /*140a0*/  F2FP.SATFINITE.E4M3.F32.PACK_AB_MERGE_C R80, R83, R80, RZ ;  /* 0x000000505350723e */ /* 0x020fe200048070ff */
[----:B------:R-:W1:Y:S01]  /*140b0*/  @P2 LDC R4, c[0x0][0x44c] ;  /* 0x00011300ff042b82 */ /* 0x000e620000000800 */
[----:B------:R-:W-:-:S01]  /*140c0*/  FADD.FTZ R26, R63, R26 ;  /* 0x0000001a3f1a7221 */ /* 0x000fc20000010000 */
[----:B------:R-:W-:Y:S01]  /*140d0*/  FADD.FTZ R21, R83, R0 ;  /* 0x0000000053157221 */ /* 0x000fe20000010000 */
[----:B------:R-:W3:Y:S01]  /*140e0*/  MUFU.EX2 R24, R24 ;  /* 0x0000001800187308 */ /* 0x000ee20000000800 */
[----:B------:R-:W-:Y:S01]  /*140f0*/  F2FP.SATFINITE.E4M3.F32.PACK_AB_MERGE_C R199, R12, R3, R80 ;  /* 0x000000030cc7723e */ /* 0x000fe20004807050 */
[----:B------:R-:W-:Y:S01]  /*14100*/  FADD.FTZ R27, R61, R26 ;  /* 0x0000001a3d1b7221 */ /* 0x000fe20000010000 */
[----:B--2---:R-:W-:-:S01]  /*14110*/  FADD.FTZ R0, R8, R21 ;  /* 0x0000001508007221 */ /* 0x004fc20000010000 */
[----:B------:R-:W-:-:S02]  /*14120*/  F2FP.SATFINITE.E4M3.F32.PACK_AB_MERGE_C R76, R77, R76, RZ ;  /* 0x0000004c4d4c723e */ /* 0x000fc400048070ff */
[----:B------:R-:W-:-:S01]  /*14130*/  FADD.FTZ R27, R78, R27 ;  /* 0x0000001b4e1b7221 */ /* 0x000fc20000010000 */
[----:B------:R-:W-:Y:S01]  /*14140*/  F2FP.SATFINITE.E4M3.F32.PACK_AB_MERGE_C R61, R78, R61, RZ ;  /* 0x0000003d4e3d723e */ /* 0x000fe200048070ff */
[----:B------:R-:W2:Y:S01]  /*14150*/  MUFU.EX2 R25, R25 ;  /* 0x0000001900197308 */ /* 0x000ea20000000800 */
[----:B0-----:R-:W-:-:S01]  /*14160*/  FADD.FTZ R21, R9, R0 ;  /* 0x0000000009157221 */ /* 0x001fc20000010000 */
[----:B------:R-:W-:Y:S01]  /*14170*/  FADD.FTZ R26, R58, R27 ;  /* 0x0000001b3a1a7221 */ /* 0x000fe20000010000 */
[----:B------:R-:W-:Y:S02]  /*14180*/  F2FP.SATFINITE.E4M3.F32.PACK_AB_MERGE_C R198, R71, R72, R76 ;  /* 0x0000004847c6723e */ /* 0x000fe4000480704c */
[----:B------:R-:W-:Y:S01]  /*14190*/  F2FP.SATFINITE.E4M3.F32.PACK_AB_MERGE_C R192, R63, R68, R61 ;  /* 0x000000443fc0723e */ /* 0x000fe2000480703d */
[----:B------:R-:W-:-:S01]  /*141a0*/  FADD.FTZ R27, R57, R26 ;  /* 0x0000001a391b7221 */ /* 0x000fc20000010000 */
[----:B------:R-:W-:Y:S01]  /*141b0*/  F2FP.SATFINITE.E4M3.F32.PACK_AB_MERGE_C R26, R59, R52, RZ ;  /* 0x000000343b1a723e */ /* 0x000fe200048070ff */
[----:B------:R-:W0:Y:S01]  /*141c0*/  MUFU.EX2 R13, R13 ;  /* 0x0000000d000d7308 */ /* 0x000e220000000800 */
[----:B---3--:R-:W-:-:S01]  /*141d0*/  FADD.FTZ R0, R24, R21 ;  /* 0x0000001518007221 */ /* 0x008fc20000010000 */
[----:B------:R-:W-:Y:S01]  /*141e0*/  FADD.FTZ R56, R56, R27 ;  /* 0x0000001b38387221 */ /* 0x000fe20000010000 */
[----:B------:R-:W-:-:S02]  /*141f0*/  F2FP.SATFINITE.E4M3.F32.PACK_AB_MERGE_C R188, R46, R55, R26 ;  /* 0x000000372ebc723e */ /* 0x000fc4000480701a */
[----:B------:R-:W-:Y:S01]  /*14200*/  F2FP.SATFINITE.E4M3.F32.PACK_AB_MERGE_C R26, R49, R50, RZ ;  /* 0x00000032311a723e */ /* 0x000fe200048070ff */
[----:B------:R-:W-:-:S01]  /*14210*/  FADD.FTZ R56, R53, R56 ;  /* 0x0000003835387221 */ /* 0x000fc20000010000 */
[----:B-1----:R-:W-:Y:S01]  /*14220*/  @P2 IMAD.HI.U32 R4, R207, R4, RZ ;  /* 0x00000004cf042227 */ /* 0x002fe200078e00ff */
[----:B------:R-:W1:Y:S03]  /*14230*/  MUFU.EX2 R14, R14 ;  /* 0x0000000e000e7308 */ /* 0x000e660000000800 */
[----:B--2---:R-:W-:-:S01]  /*14240*/  FADD.FTZ R0, R25, R0 ;  /* 0x0000000019007221 */ /* 0x004fc20000010000 */
[----:B------:R-:W-:Y:S01]  /*14250*/  FADD.FTZ R55, R55, R56 ;  /* 0x0000003837377221 */ /* 0x000fe20000010000 */
[----:B------:R-:W-:Y:S02]  /*14260*/  F2FP.SATFINITE.E4M3.F32.PACK_AB_MERGE_C R190, R48, R41, R26 ;  /* 0x0000002930be723e */ /* 0x000fe4000480701a */
[----:B------:R-:W-:Y:S01]  /*14270*/  F2FP.SATFINITE.E4M3.F32.PACK_AB_MERGE_C R24, R25, R24, RZ ;  /* 0x000000181918723e */ /* 0x000fe200048070ff */
[----:B------:R-:W-:-:S01]  /*14280*/  FADD.FTZ R55, R46, R55 ;  /* 0x000000372e377221 */ /* 0x000fc20000010000 */
[----:B------:R-:W-:Y:S01]  /*14290*/  F2FP.SATFINITE.E4M3.F32.PACK_AB_MERGE_C R194, R57, R58, R34 ;  /* 0x0000003a39c2723e */ /* 0x000fe20004807022 */
[----:B------:R-:W2:Y:S01]  /*142a0*/  MUFU.EX2 R30, R30 ;  /* 0x0000001e001e7308 */ /* 0x000ea20000000800 */
[----:B0-----:R-:W-:-:S01]  /*142b0*/  FADD.FTZ R21, R13, R0 ;  /* 0x000000000d157221 */ /* 0x001fc20000010000 */
[----:B------:R-:W-:Y:S01]  /*142c0*/  FADD.FTZ R52, R52, R55 ;  /* 0x0000003734347221 */ /* 0x000fe20000010000 */
[----:B------:R-:W-:Y:S01]  /*142d0*/  F2FP.SATFINITE.E4M3.F32.PACK_AB_MERGE_C R193, R9, R8, R24 ;  /* 0x0000000809c1723e */ /* 0x000fe20004807018 */
[----:B------:R-:W-:-:S02]  /*142e0*/  IMAD.MOV.U32 R9, RZ, RZ, R207 ;  /* 0x000000ffff097224 */ /* 0x000fc400078e00cf */
[----:B------:R-:W-:-:S02]  /*142f0*/  FADD.FTZ R52, R59, R52 ;  /* 0x000000343b347221 */ /* 0x000fc40000010000 */
[----:B------:R-:W0:Y:S01]  /*14300*/  MUFU.EX2 R31, R31 ;  /* 0x0000001f001f7308 */ /* 0x000e220000000800 */
[----:B-1----:R-:W-:-:S01]  /*14310*/  FADD.FTZ R21, R14, R21 ;  /* 0x000000150e157221 */ /* 0x002fc20000010000 */
[----:B------:R-:W-:-:S04]  /*14320*/  FADD.FTZ R41, R41, R52 ;  /* 0x0000003429297221 */ /* 0x000fc80000010000 */
[----:B------:R-:W-:Y:S02]  /*14330*/  FADD.FTZ R41, R48, R41 ;  /* 0x0000002930297221 */ /* 0x000fe40000010000 */
[----:B------:R-:W1:Y:S01]  /*14340*/  MUFU.EX2 R15, R15 ;  /* 0x0000000f000f7308 */ /* 0x000e620000000800 */
[----:B--2---:R-:W-:-:S01]  /*14350*/  FADD.FTZ R0, R30, R21 ;  /* 0x000000151e007221 */ /* 0x004fc20000010000 */
[----:B------:R-:W-:-:S04]  /*14360*/  FADD.FTZ R50, R50, R41 ;  /* 0x0000002932327221 */ /* 0x000fc80000010000 */
[----:B------:R-:W-:Y:S02]  /*14370*/  FADD.FTZ R49, R49, R50 ;  /* 0x0000003231317221 */ /* 0x000fe40000010000 */
[----:B------:R-:W2:Y:S01]  /*14380*/  MUFU.EX2 R20, R35 ;  /* 0x0000002300147308 */ /* 0x000ea20000000800 */
[----:B0-----:R-:W-:-:S01]  /*14390*/  FADD.FTZ R0, R31, R0 ;  /* 0x000000001f007221 */ /* 0x001fc20000010000 */
[----:B------:R-:W-:-:S04]  /*143a0*/  F2FP.SATFINITE.E4M3.F32.PACK_AB_MERGE_C R30, R31, R30, RZ ;  /* 0x0000001e1f1e723e */ /* 0x000fc800048070ff */
[----:B------:R-:W-:Y:S02]  /*143b0*/  F2FP.SATFINITE.E4M3.F32.PACK_AB_MERGE_C R195, R14, R13, R30 ;  /* 0x0000000d0ec3723e */ /* 0x000fe4000480701e */
        /* <DEDUP_REMOVED lines=12> */
[----:B------:R-:W-:Y:S01]  /*14480*/  MUFU.EX2 R36, R36 ;  /* 0x0000002400247308 */ /* 0x000fe20000000800 */
[----:B0-----:R-:W-:-:S07]  /*14490*/  FADD.FTZ R21, R43, R0 ;  /* 0x000000002b157221 */ /* 0x001fce0000010000 */
[----:B------:R-:W0:Y:S01]  /*144a0*/  MUFU.EX2 R33, R33 ;  /* 0x0000002100217308 */ /* 0x000e220000000800 */
[----:B-1----:R-:W-:-:S02]  /*144b0*/  FADD.FTZ R0, R44, R21 ;  /* 0x000000152c007221 */ /* 0x002fc40000010000 */
[----:B------:R-:W1:Y:S05]  /*144c0*/  @P2 LDC R21, c[0x0][0x450] ;  /* 0x00011400ff152b82 */ /* 0x000e6a0000000800 */
[----:B------:R-:W2:Y:S08]  /*144d0*/  MUFU.EX2 R45, R45 ;  /* 0x0000002d002d7308 */ /* 0x000eb00000000800 */
[----:B------:R-:W-:Y:S01]  /*144e0*/  MUFU.EX2 R40, R40 ;  /* 0x0000002800287308 */ /* 0x000fe20000000800 */
[----:B0-----:R-:W-:-:S07]  /*144f0*/  F2FP.SATFINITE.E4M3.F32.PACK_AB_MERGE_C R3, R33, R36, RZ ;  /* 0x000000242103723e */ /* 0x001fce00048070ff */
[----:B------:R-:W0:Y:S01]  /*14500*/  MUFU.EX2 R37, R37 ;  /* 0x0000002500257308 */ /* 0x000e220000000800 */
[C---:B--2---:R-:W-:Y:S01]  /*14510*/  F2FP.SATFINITE.E4M3.F32.PACK_AB_MERGE_C R44, R45.reuse, R44, RZ ;  /* 0x0000002c2d2c723e */ /* 0x044fe200048070ff */
[----:B------:R-:W-:Y:S01]  /*14520*/  FADD.FTZ R45, R45, R0 ;  /* 0x000000002d2d7221 */ /* 0x000fe20000010000 */
[----:B-1----:R-:W-:Y:S02]  /*14530*/  @P2 SHF.R.U32.HI R9, RZ, R21, R4 ;  /* 0x00000015ff092219 */ /* 0x002fe40000011604 */
[----:B------:R-:W-:-:S03]  /*14540*/  F2FP.SATFINITE.E4M3.F32.PACK_AB_MERGE_C R191, R43, R42, R44 ;  /* 0x0000002a2bbf723e */ /* 0x000fc6000480702c */
[----:B------:R-:W1:Y:S01]  /*14550*/  MUFU.EX2 R64, R64 ;  /* 0x0000004000407308 */ /* 0x000e620000000800 */
[----:B------:R-:W-:-:S04]  /*14560*/  IMAD.IADD R9, R88, 0x1, R9 ;  /* 0x0000000158097824 */ /* 0x000fc800078e0209 */
[----:B------:R-:W-:-:S03]  /*14570*/  IMAD.IADD R6, R9, 0x1, R6 ;  /* 0x0000000109067824 */ /* 0x000fc600078e0206 */
        /* <DEDUP_REMOVED lines=9> */
[----:B--2---:R-:W-:-:S07]  /*14610*/  FADD.FTZ R3, R65, R0 ;  /* 0x0000000041037221 */ /* 0x004fce0000010000 */
[----:B------:R-:W1:Y:S01]  /*14620*/  MUFU.EX2 R51, R51 ;  /* 0x0000003300337308 */ /* 0x000e620000000800 */
[----:B0-----:R-:W-:-:S07]  /*14630*/  FADD.FTZ R0, R66, R3 ;  /* 0x0000000342007221 */ /* 0x001fce0000010000 */
[----:B------:R-:W0:Y:S08]  /*14640*/  MUFU.EX2 R67, R67 ;  /* 0x0000004300437308 */ /* 0x000e300000000800 */
[----:B------:R-:W-:Y:S01]  /*14650*/  MUFU.EX2 R32, R32 ;  /* 0x0000002000207308 */ /* 0x000fe20000000800 */
[----:B-1----:R-:W-:-:S07]  /*14660*/  F2FP.SATFINITE.E4M3.F32.PACK_AB_MERGE_C R3, R51, R28, RZ ;  /* 0x0000001c3303723e */ /* 0x002fce00048070ff */
[----:B------:R-:W1:Y:S01]  /*14670*/  MUFU.EX2 R29, R29 ;  /* 0x0000001d001d7308 */ /* 0x000e620000000800 */
[----:B0-----:R-:W-:-:S01]  /*14680*/  FADD.FTZ R0, R67, R0 ;  /* 0x0000000043007221 */ /* 0x001fc20000010000 */
[----:B------:R-:W-:-:S04]  /*14690*/  F2FP.SATFINITE.E4M3.F32.PACK_AB_MERGE_C R66, R67, R66, RZ ;  /* 0x000000424342723e */ /* 0x000fc800048070ff */
[----:B------:R-:W-:Y:S02]  /*146a0*/  F2FP.SATFINITE.E4M3.F32.PACK_AB_MERGE_C R185, R65, R64, R66 ;  /* 0x0000004041b9723e */ /* 0x000fe40004807042 */
[----:B------:R-:W0:Y:S08]  /*146b0*/  MUFU.EX2 R69, R69 ;  /* 0x0000004500457308 */ /* 0x000e300000000800 */
[----:B------:R-:W2:Y:S01]  /*146c0*/  MUFU.EX2 R70, R70 ;  /* 0x0000004600467308 */ /* 0x000ea20000000800 */
[----:B-1----:R-:W-:Y:S01]  /*146d0*/  F2FP.SATFINITE.E4M3.F32.PACK_AB_MERGE_C R186, R29, R32, R3 ;  /* 0x000000201dba723e */ /* 0x002fe20004807003 */
[----:B------:R-:W-:-:S04]  /*146e0*/  FADD.FTZ R32, R32, R33 ;  /* 0x0000002120207221 */ /* 0x000fc80000010000 */
[----:B------:R-:W-:Y:S02]  /*146f0*/  FADD.FTZ R29, R29, R32 ;  /* 0x000000201d1d7221 */ /* 0x000fe40000010000 */
[----:B------:R-:W-:Y:S01]  /*14700*/  MUFU.EX2 R54, R54 ;  /* 0x0000003600367308 */ /* 0x000fe20000000800 */
[----:B0-----:R-:W-:-:S01]  /*14710*/  FADD.FTZ R3, R69, R0 ;  /* 0x0000000045037221 */ /* 0x001fc20000010000 */
[----:B------:R-:W-:-:S04]  /*14720*/  FADD.FTZ R4, R28, R29 ;  /* 0x0000001d1c047221 */ /* 0x000fc80000010000 */
[----:B------:R-:W-:Y:S02]  /*14730*/  FADD.FTZ R4, R51, R4 ;  /* 0x0000000433047221 */ /* 0x000fe40000010000 */
[----:B------:R-:W0:Y:S01]  /*14740*/  MUFU.EX2 R47, R47 ;  /* 0x0000002f002f7308 */ /* 0x000e220000000800 */
[----:B--2---:R-:W-:-:S01]  /*14750*/  FADD.FTZ R3, R70, R3 ;  /* 0x0000000346037221 */ /* 0x004fc20000010000 */
[----:B0-----:R-:W-:-:S03]  /*14760*/  F2FP.SATFINITE.E4M3.F32.PACK_AB_MERGE_C R0, R47, R54, RZ ;  /* 0x000000362f00723e */ /* 0x001fc600048070ff */
[----:B------:R-:W-:Y:S01]  /*14770*/  FADD.FTZ R54, R54, R3 ;  /* 0x0000000336367221 */ /* 0x000fe20000010000 */
[----:B------:R-:W-:-:S03]  /*14780*/  F2FP.SATFINITE.E4M3.F32.PACK_AB_MERGE_C R187, R70, R69, R0 ;  /* 0x0000004546bb723e */ /* 0x000fc60004807000 */
[----:B------:R-:W-:Y:S01]  /*14790*/  FADD.FTZ R3, R47, R54 ;  /* 0x000000362f037221 */ /* 0x000fe20000010000 */
[----:B------:R-:W-:Y:S01]  /*147a0*/  VIADD R0, R89, 0xfffffffe ;  /* 0xfffffffe59007836 */ /* 0x000fe20000000000 */
        /* <DEDUP_REMOVED lines=12> */
.L_x_1593:
[----:B------:R-:W-:-:S13]  /*14870*/  ISETP.NE.AND P4, PT, R7, 0x1, PT ;  /* 0x000000010700780c */ /* 0x000fda0003f85270 */
[----:B------:R-:W0:Y:S02]  /*14880*/  @P4 LDC.64 R12, c[0x0][0x9e8] ;  /* 0x00027a00ff0c4b82 */ /* 0x000e240000000a00 */
[----:B0-----:R-:W-:-:S05]  /*14890*/  @P4 IMAD.HI.U32 R12, R8, R12, RZ ;  /* 0x0000000c080c4227 */ /* 0x001fca00078e00ff */
[----:B------:R-:W-:-:S07]  /*148a0*/  @P4 SHF.R.U32.HI R8, RZ, R13, R12 ;  /* 0x0000000dff084219 */ /* 0x000fce000001160c */
.L_x_1594:
[----:B------:R-:W-:Y:S05]  /*148b0*/  BSYNC B0 ;  /* 0x0000000000007941 */ /* 0x000fea0003800000 */
.L_x_1592:
[----:B------:R-:W-:-:S05]  /*148c0*/  IMAD R7, R8, R7, R7 ;  /* 0x0000000708077224 */ /* 0x000fca00078e0207 */
[----:B------:R-:W-:-:S07]  /*148d0*/  VIMNMX R6, R6, R7, PT ;  /* 0x0000000706067248 */ /* 0x000fce0003fe0100 */
.L_x_1591:
[----:B------:R-:W-:Y:S01]  /*148e0*/  SHF.R.S32.HI R7, RZ, 0x1f, R6 ;  /* 0x0000001fff077819 */ /* 0x000fe20000011406 */
[----:B------:R-:W-:Y:S01]  /*148f0*/  ULDC UR32, c[0x0][0x9e4] ;  /* 0x0002790000207ab9 */ /* 0x000fe20000000800 */
[----:B------:R-:W-:Y:S01]  /*14900*/  ULDC UR29, c[0x0][0x9e4] ;  /* 0x00027900001d7ab9 */ /* 0x000fe20000000800 */
[----:B------:R-:W-:Y:S01]  /*14910*/  ULDC UR28, c[0x0][0x988] ;  /* 0x00026200001c7ab9 */ /* 0x000fe20000000800 */
[----:B------:R-:W-:Y:S01]  /*14920*/  LEA.HI R7, R7, R6, RZ, 0x7 ;  /* 0x0000000607077211 */ /* 0x000fe200078f38ff */
[----:B------:R-:W-:Y:S01]  /*14930*/  ULDC UR31, c[0x0][0x988] ;  /* 0x00026200001f7ab9 */ /* 0x000fe20000000800 */
[----:B------:R-:W-:Y:S01]  /*14940*/  ULDC UR30, c[0x0][0x988] ;  /* 0x00026200001e7ab9 */ /* 0x000fe20000000800 */
[----:B------:R-:W-:Y:S01]  /*14950*/  ULDC UR34, c[0x0][0x9e0] ;  /* 0x0002780000227ab9 */ /* 0x000fe20000000800 */
[----:B------:R-:W-:Y:S01]  /*14960*/  SHF.R.S32.HI R12, RZ, 0x7, R7 ;  /* 0x00000007ff0c7819 */ /* 0x000fe20000011407 */
[----:B------:R-:W-:Y:S01]  /*14970*/  ULDC UR33, c[0x0][0x9e0] ;  /* 0x0002780000217ab9 */ /* 0x000fe20000000800 */
[----:B------:R-:W-:-:S02]  /*14980*/  CS2R R118, SRZ ;  /* 0x0000000000767805 */ /* 0x000fc4000001ff00 */
[----:B------:R-:W-:Y:S02]  /*14990*/  CS2R R116, SRZ ;  /* 0x0000000000747805 */ /* 0x000fe4000001ff00 */
[----:B------:R-:W-:Y:S02]  /*149a0*/  VIMNMX R12, R209, R12, !PT ;  /* 0x0000000cd10c7248 */ /* 0x000fe40007fe0100 */
[----:B------:R-:W-:Y:S02]  /*149b0*/  CS2R R114, SRZ ;  /* 0x0000000000727805 */ /* 0x000fe4000001ff00 */
[----:B------:R-:W-:Y:S02]  /*149c0*/  CS2R R112, SRZ ;  /* 0x0000000000707805 */ /* 0x000fe4000001ff00 */
        /* <DEDUP_REMOVED lines=45> */
[----:B------:R-:W-:Y:S06]  /*14ca0*/  @!P4 BRA `(.L_x_1595) ;  /* 0x000000380084c947 */ /* 0x000fec0003800000 */
[----:B------:R-:W-:-:S07]  /*14cb0*/  IMAD.MOV.U32 R119, RZ, RZ, RZ ;  /* 0x000000ffff777224 */ /* 0x000fce00078e00ff */
.L_x_1614:
[----:B------:R-:W-:Y:S01]  /*14cc0*/  VIADD R13, R19, 0x1 ;  /* 0x00000001130d7836 */ /* 0x000fe20000000000 */
[----:B------:R-:W-:Y:S05]  /*14cd0*/  YIELD ;  /* 0x0000000000007946 */ /* 0x000fea0003800000 */
[----:B------:R-:W-:-:S04]  /*14ce0*/  ISETP.NE.AND P4, PT, R13, 0x2, PT ;  /* 0x000000020d00780c */ /* 0x000fc80003f85270 */
[----:B------:R-:W-:Y:S02]  /*14cf0*/  SEL R7, RZ, 0x1, P4 ;  /* 0x00000001ff077807 */ /* 0x000fe40002000000 */
[----:B------:R-:W-:Y:S02]  /*14d00*/  SEL R13, R13, RZ, P4 ;  /* 0x000000ff0d0d7207 */ /* 0x000fe40002000000 */
[----:B------:R-:W-:Y:S02]  /*14d10*/  ISETP.NE.AND P4, PT, R208, RZ, PT ;  /* 0x000000ffd000720c */ /* 0x000fe40003f85270 */
[----:B------:R-:W-:-:S11]  /*14d20*/  LOP3.LUT R14, R18, R7, RZ, 0x3c, !PT ;  /* 0x00000007120e7212 */ /* 0x000fd600078e3cff */
[----:B------:R-:W-:Y:S05]  /*14d30*/  @P4 BRA `(.L_x_1596) ;  /* 0x0000000000304947 */ /* 0x000fea0003800000 */
[----:B------:R-:W-:Y:S05]  /*14d40*/  @!P0 BRA `(.L_x_1597) ;  /* 0x0000000000048947 */ /* 0x000fea0003800000 */
[----:B------:R-:W-:Y:S01]  /*14d50*/  BPT.TRAP 0x1 ;  /* 0x000000040000795c */ /* 0x000fe20000300000 */
.L_x_1597:
[----:B------:R-:W-:Y:S01]  /*14d60*/  IMAD R7, R13, 0x8, R16 ;  /* 0x000000080d077824 */ /* 0x000fe200078e0210 */
[----:B------:R-:W-:-:S04]  /*14d70*/  SHF.L.U32 R6, R14, 0x1f, RZ ;  /* 0x0000001f0e067819 */ /* 0x000fc800000006ff */
[----:B------:R0:W1:Y:S01]  /*14d80*/  SYNCS.PHASECHK.TRANS64.TRYWAIT P5, [R7+URZ+0x2a830], R6 ;  /* 0x02a83006070075a7 */ /* 0x00006200080a017f */
[----:B------:R-:W-:Y:S05]  /*14d90*/  @!P0 BRA `(.L_x_1598) ;  /* 0x0000000000048947 */ /* 0x000fea0003800000 */
[----:B------:R-:W-:Y:S01]  /*14da0*/  BPT.TRAP 0x1 ;  /* 0x000000040000795c */ /* 0x000fe20000300000 */
.L_x_1598:
[----:B------:R-:W-:Y:S04]  /*14db0*/  BSSY B0, `(.L_x_1596) ;  /* 0x0000004000007945 */ /* 0x000fe80003800000 */
[----:B-1----:R-:W-:Y:S05]  /*14dc0*/  @P5 BRA `(.L_x_1599) ;  /* 0x0000000000085947 */ /* 0x002fea0003800000 */
[----:B------:R-:W1:Y:S02]  /*14dd0*/  SYNCS.PHASECHK.TRANS64.TRYWAIT P5, [R7+URZ+0x2a830], R6 ;  /* 0x02a83006070075a7 */ /* 0x000e6400080a017f */
[----:B-1----:R-:W-:Y:S05]  /*14de0*/  @!P5 BRA `(.L_x_1600) ;  /* 0x0000015c00d4d947 */ /* 0x002fea0003800000 */
.L_x_1599:
[----:B------:R-:W-:Y:S05]  /*14df0*/  BSYNC B0 ;  /* 0x0000000000007941 */ /* 0x000fea0003800000 */
.L_x_1596:
[----:B01----:R-:W0:Y:S01]  /*14e00*/  S2R R6, SR_TID.X ;  /* 0x0000000000067919 */ /* 0x003e220000002100 */
[----:B------:R-:W-:Y:S05]  /*14e10*/  WARPSYNC.ALL ;  /* 0x0000000000007948 */ /* 0x000fea0003800000 */
[----:B------:R-:W-:Y:S02]  /*14e20*/  IMAD.MOV.U32 R7, RZ, RZ, -0x7fffffe0 ;  /* 0x80000020ff077424 */ /* 0x000fe400078e00ff */
[----:B------:R-:W-:Y:S02]  /*14e30*/  IMAD.MOV.U32 R121, RZ, RZ, -0x7fffffe0 ;  /* 0x80000020ff797424 */ /* 0x000fe400078e00ff */
[----:B------:R-:W-:Y:S01]  /*14e40*/  IMAD.MOV.U32 R21, RZ, RZ, -0x7fffffe0 ;  /* 0x80000020ff157424 */ /* 0x000fe200078e00ff */
[----:B------:R-:W-:Y:S01]  /*14e50*/  R2UR UR27, R7 ;  /* 0x00000000071b72ca */ /* 0x000fe200000e0000 */
[----:B------:R-:W-:Y:S01]  /*14e60*/  IMAD.MOV.U32 R9, RZ, RZ, -0x7fffffe0 ;  /* 0x80000020ff097424 */ /* 0x000fe200078e00ff */
[----:B------:R-:W-:-:S02]  /*14e70*/  R2UR UR19, R121 ;  /* 0x00000000791372ca */ /* 0x000fc400000e0000 */
[----:B------:R-:W-:Y:S02]  /*14e80*/  R2UR UR7, R21 ;  /* 0x00000000150772ca */ /* 0x000fe400000e0000 */
[----:B------:R-:W-:Y:S02]  /*14e90*/  R2UR UR11, R9 ;  /* 0x00000000090b72ca */ /* 0x000fe400000e0000 */
[----:B------:R-:W-:Y:S02]  /*14ea0*/  R2UR UR15, R21 ;  /* 0x00000000150f72ca */ /* 0x000fe400000e0000 */
[----:B------:R-:W-:Y:S02]  /*14eb0*/  R2UR UR23, R7 ;  /* 0x00000000071772ca */ /* 0x000fe400000e0000 */
[----:B0-----:R-:W-:Y:S01]  /*14ec0*/  SHF.R.U32.HI R8, RZ, 0x7, R6 ;  /* 0x00000007ff087819 */ /* 0x001fe20000011606 */
[----:B------:R-:W-:-:S04]  /*14ed0*/  IMAD R6, R13, 0x600, R5 ;  /* 0x000006000d067824 */ /* 0x000fc800078e0205 */
[----:B------:R-:W-:Y:S01]  /*14ee0*/  VIADD R15, R8, 0x8 ;  /* 0x00000008080f7836 */ /* 0x000fe20000000000 */
[C---:B------:R-:W-:Y:S01]  /*14ef0*/  R2UR UR26, R6.reuse ;  /* 0x00000000061a72ca */ /* 0x040fe200000e0000 */
[C---:B------:R-:W-:Y:S02]  /*14f00*/  VIADD R120, R6.reuse, 0x400 ;  /* 0x0000040006787836 */ /* 0x040fe40000000000 */
[C---:B------:R-:W-:Y:S01]  /*14f10*/  VIADD R20, R6.reuse, 0x2 ;  /* 0x0000000206147836 */ /* 0x040fe20000000000 */
[----:B------:R0:W-:Y:S01]  /*14f20*/  BAR.SYNC.DEFER_BLOCKING R15, 0x100 ;  /* 0x0004000f0000751d */ /* 0x0001e20000010000 */
[----:B------:R-:W-:Y:S01]  /*14f30*/  VIADD R8, R6, 0x200 ;  /* 0x0000020006087836 */ /* 0x000fe20000000000 */
[----:B------:R-:W-:Y:S02]  /*14f40*/  R2UR UR18, R120 ;  /* 0x00000000781272ca */ /* 0x000fe400000e0000 */
[----:B------:R-:W-:Y:S01]  /*14f50*/  R2UR UR6, R20 ;  /* 0x00000000140672ca */ /* 0x000fe200000e0000 */
[----:B------:R-:W-:Y:S01]  /*14f60*/  VIADD R20, R6, 0x202 ;  /* 0x0000020206147836 */ /* 0x000fe20000000000 */
[----:B------:R-:W-:Y:S01]  /*14f70*/  R2UR UR10, R8 ;  /* 0x00000000080a72ca */ /* 0x000fe200000e0000 */
[----:B------:R-:W-:-:S03]  /*14f80*/  VIADD R6, R6, 0x402 ;  /* 0x0000040206067836 */ /* 0x000fc60000000000 */
[----:B------:R-:W-:Y:S02]  /*14f90*/  R2UR UR14, R20 ;  /* 0x00000000140e72ca */ /* 0x000fe400000e0000 */
[----:B------:R-:W-:Y:S01]  /*14fa0*/  R2UR UR22, R6 ;  /* 0x00000000061672ca */ /* 0x000fe200000e0000 */
        /* <DEDUP_REMOVED lines=21> */
.L_x_1602:
[----:B------:R-:W-:Y:S01]  /*15100*/  SHF.L.U32 R6, R18, 0x1f, RZ ;  /* 0x0000001f12067819 */ /* 0x000fe200000006ff */
[----:B------:R-:W-:-:S04]  /*15110*/  IMAD R7, R19, 0x8, R16 ;  /* 0x0000000813077824 */ /* 0x000fc800078e0210 */
[----:B------:R0:W1:Y:S01]  /*15120*/  SYNCS.PHASECHK.TRANS64.TRYWAIT P4, [R7+URZ+0x2a850], R6 ;  /* 0x02a85006070075a7 */ /* 0x000062000808017f */
[----:B------:R-:W-:Y:S05]  /*15130*/  @!P0 BRA `(.L_x_1603) ;  /* 0x0000000000048947 */ /* 0x000fea0003800000 */
[----:B------:R-:W-:Y:S01]  /*15140*/  BPT.TRAP 0x1 ;  /* 0x000000040000795c */ /* 0x000fe20000300000 */
.L_x_1603:
[----:B-1----:R-:W-:Y:S05]  /*15150*/  @P4 BRA `(.L_x_1601) ;  /* 0x0000000000084947 */ /* 0x002fea0003800000 */
[----:B------:R-:W1:Y:S02]  /*15160*/  SYNCS.PHASECHK.TRANS64.TRYWAIT P4, [R7+URZ+0x2a850], R6 ;  /* 0x02a85006070075a7 */ /* 0x000e64000808017f */
[----:B-1----:R-:W-:Y:S05]  /*15170*/  @!P4 BRA `(.L_x_1604) ;  /* 0x0000015c0004c947 */ /* 0x002fea0003800000 */
.L_x_1601:
[----:B01----:R-:W-:Y:S01]  /*15180*/  VIADD R6, R16, 0x400 ;  /* 0x0000040010067836 */ /* 0x003fe20000000000 */
[----:B------:R-:W-:Y:S05]  /*15190*/  WARPSYNC.ALL ;  /* 0x0000000000007948 */ /* 0x000fea0003800000 */
[----:B------:R-:W-:Y:S01]  /*151a0*/  SHF.R.U32.HI R6, RZ, 0x4, R6 ;  /* 0x00000004ff067819 */ /* 0x000fe20000011606 */
[----:B------:R-:W-:Y:S01]  /*151b0*/  IMAD.MOV.U32 R7, RZ, RZ, 0x40000040 ;  /* 0x40000040ff077424 */ /* 0x000fe200078e00ff */
[----:B------:R-:W-:Y:S01]  /*151c0*/  WARPGROUP.ARRIVE ;  /* 0x00000000000079c5 */ /* 0x000fe20000000000 */
[----:B------:R-:W-:Y:S01]  /*151d0*/  IMAD.MOV.U32 R9, RZ, RZ, 0x40000040 ;  /* 0x40000040ff097424 */ /* 0x000fe200078e00ff */
[----:B------:R-:W-:Y:S01]  /*151e0*/  LOP3.LUT R6, R6, 0x3fff, RZ, 0xc0, !PT ;  /* 0x00003fff06067812 */ /* 0x000fe200078ec0ff */
[----:B------:R-:W-:Y:S01]  /*151f0*/  FMUL.FTZ R20, R2, R125 ;  /* 0x0000007d02147220 */ /* 0x000fe20000410000 */
[----:B------:R-:W-:Y:S01]  /*15200*/  R2UR UR7, R7 ;  /* 0x00000000070772ca */ /* 0x000fe200000e0000 */
[----:B------:R-:W-:Y:S01]  /*15210*/  IMAD.MOV.U32 R7, RZ, RZ, 0x40000040 ;  /* 0x40000040ff077424 */ /* 0x000fe200078e00ff */
[----:B------:R-:W-:Y:S01]  /*15220*/  LOP3.LUT R6, R6, 0x10000, RZ, 0xfc, !PT ;  /* 0x0001000006067812 */ /* 0x000fe200078efcff */
[C---:B------:R-:W-:Y:S01]  /*15230*/  FMUL.FTZ R125, R2.reuse, R130 ;  /* 0x00000082027d7220 */ /* 0x040fe20000410000 */
[C---:B------:R-:W-:Y:S01]  /*15240*/  FMUL.FTZ R130, R2.reuse, R133 ;  /* 0x0000008502827220 */ /* 0x040fe20000410000 */
        /* <DEDUP_REMOVED lines=20> */
[----:B------:R-:W-:Y:S01]  /*15390*/  QGMMA.64x192x32.F32.E4M3.E4M3 R24, R196, gdesc[UR4], R24, gsb0 ;  /* 0x02e00004c4187df3 */ /* 0x000fe20008000818 */
[----:B------:R-:W-:Y:S01]  /*153a0*/  R2UR UR6, R8 ;  /* 0x00000000080672ca */ /* 0x000fe200000e0000 */
[----:B------:R-:W-:Y:S01]  /*153b0*/  VIADD R8, R6, 0x4 ;  /* 0x0000000406087836 */ /* 0x000fe20000000000 */
[----:B------:R-:W-:Y:S01]  /*153c0*/  R2UR UR7, R9 ;  /* 0x00000000090772ca */ /* 0x000fe200000e0000 */
[----:B------:R-:W-:-:S02]  /*153d0*/  IMAD.MOV.U32 R9, RZ, RZ, 0x40000040 ;  /* 0x40000040ff097424 */ /* 0x000fc400078e00ff */
[----:B------:R-:W-:Y:S01]  /*153e0*/  FMUL.FTZ R128, R2, R135 ;  /* 0x0000008702807220 */ /* 0x000fe20000410000 */
[----:B------:R-:W-:Y:S02]  /*153f0*/  VIADD R6, R6, 0x6 ;  /* 0x0000000606067836 */ /* 0x000fe40000000000 */
        /* <DEDUP_REMOVED lines=10> */
[----:B------:R-:W-:-:S02]  /*154a0*/  IMAD.SHL.U32 R176, R0, 0x80, RZ ;  /* 0x0000008000b07824 */ /* 0x000fc400078e00ff */
        /* <DEDUP_REMOVED lines=14> */
[----:B------:R-:W-:Y:S01]  /*15590*/  IADD3 R180, -R176, 0x1, RZ ;  /* 0x00000001b0b47810 */ /* 0x000fe20007ffe1ff */
[C---:B------:R-:W-:Y:S01]  /*155a0*/  FMUL.FTZ R168, R2.reuse, R175 ;  /* 0x000000af02a87220 */ /* 0x040fe20000410000 */
[C---:B------:R-:W-:Y:S01]  /*155b0*/  FMUL.FTZ R171, R2.reuse, R178 ;  /* 0x000000b202ab7220 */ /* 0x040fe20000410000 */
[C---:B------:R-:W-:Y:S01]  /*155c0*/  FMUL.FTZ R178, R2.reuse, R181 ;  /* 0x000000b502b27220 */ /* 0x040fe20000410000 */
[----:B------:R-:W-:Y:S01]  /*155d0*/  FMUL.FTZ R175, R2, R182 ;  /* 0x000000b602af7220 */ /* 0x000fe20000410000 */
[----:B------:R-:W-:Y:S01]  /*155e0*/  IMAD R180, R203, -0x2, R180 ;  /* 0xfffffffecbb47824 */ /* 0x000fe200078e02b4 */
[----:B------:R-:W0:Y:S04]  /*155f0*/  MUFU.TANH R15, R15 ;  /* 0x0000000f000f7308 */ /* 0x000e280000002400 */
[----:B------:R-:W-:-:S04]  /*15600*/  IADD3 R181, -R201, R180, R202 ;  /* 0x000000b4c9b57210 */ /* 0x000fc80007ffe1ca */
[----:B------:R-:W1:Y:S01]  /*15610*/  MUFU.TANH R18, R18 ;  /* 0x0000001200127308 */ /* 0x000e620000002400 */
[C---:B------:R-:W-:Y:S02]  /*15620*/  VIADD R180, R181.reuse, UR34 ;  /* 0x00000022b5b47c36 */ /* 0x040fe40008000000 */
[----:B------:R-:W-:-:S05]  /*15630*/  VIADD R181, R181, UR35 ;  /* 0x00000023b5b57c36 */ /* 0x000fca0008000000 */
        /* <DEDUP_REMOVED lines=20> */
[----:B------:R-:W-:-:S06]  /*15780*/  WARPGROUP.ARRIVE ;  /* 0x00000000000079c5 */ /* 0x000fcc0000000000 */
[----:B------:R-:W5:Y:S01]  /*15790*/  S2R R199, SR_TID.X ;  /* 0x0000000000c77919 */ /* 0x000f620000002100 */
[----:B------:R-:W0:Y:S01]  /*157a0*/  MUFU.TANH R146, R146 ;  /* 0x0000009200927308 */ /* 0x000e220000002400 */
[----:B------:R-:W-:Y:S01]  /*157b0*/  QGMMA.64x192x32.F32.E4M3.E4M3 R24, R192, gdesc[UR4], R24, gsb0 ;  /* 0x02e00004c0187df3 */ /* 0x000fe20008000818 */
[----:B------:R-:W-:Y:S02]  /*157c0*/  R2UR UR6, R8 ;  /* 0x00000000080672ca */ /* 0x000fe400000e0000 */
[----:B------:R-:W-:Y:S01]  /*157d0*/  R2UR UR7, R9 ;  /* 0x00000000090772ca */ /* 0x000fe200000e0000 */
[----:B------:R-:W1:Y:S01]  /*157e0*/  @P2 LDC R8, c[0x0][0x450] ;  /* 0x00011400ff082b82 */ /* 0x000e620000000800 */
        /* <DEDUP_REMOVED lines=14> */
[----:B------:R-:W0:Y:S01]  /*158d0*/  MUFU.TANH R122, R122 ;  /* 0x0000007a007a7308 */ /* 0x000e220000002400 */
[----:B-----5:R-:W-:-:S07]  /*158e0*/  SHF.R.U32.HI R199, RZ, 0x7, R199 ;  /* 0x00000007ffc77819 */ /* 0x020fce00000116c7 */
        /* <DEDUP_REMOVED lines=23> */
[----:B------:R-:W-:-:S05]  /*15a60*/  WARPGROUP.ARRIVE ;  /* 0x00000000000079c5 */ /* 0x000fca0000000000 */
[----:B------:R-:W0:Y:S01]  /*15a70*/  MUFU.TANH R165, R165 ;  /* 0x000000a500a57308 */ /* 0x000e220000002400 */
[----:B------:R-:W-:Y:S01]  /*15a80*/  QGMMA.64x192x32.F32.E4M3.E4M3 R24, R188, gdesc[UR4], R24, gsb0 ;  /* 0x02e00004bc187df3 */ /* 0x000fe20008000818 */
[----:B------:R-:W-:Y:S01]  /*15a90*/  R2UR UR6, R6 ;  /* 0x00000000060672ca */ /* 0x000fe200000e0000 */
[----:B------:R-:W-:Y:S01]  /*15aa0*/  IMAD.IADD R6, R220, 0x1, R207 ;  /* 0x00000001dc067824 */ /* 0x000fe200078e02cf */
[----:B------:R-:W-:-:S04]  /*15ab0*/  R2UR UR7, R7 ;  /* 0x00000000070772ca */ /* 0x000fc800000e0000 */
[----:B------:R-:W0:Y:S01]  /*15ac0*/  MUFU.TANH R166, R166 ;  /* 0x000000a600a67308 */ /* 0x000e220000002400 */
[----:B------:R-:W5:Y:S07]  /*15ad0*/  @P2 LDC R7, c[0x0][0x44c] ;  /* 0x00011300ff072b82 */ /* 0x000f6e0000000800 */
[----:B------:R-:W0:Y:S08]  /*15ae0*/  MUFU.TANH R163, R163 ;  /* 0x000000a300a37308 */ /* 0x000e300000002400 */
[----:B------:R-:W0:Y:S08]  /*15af0*/  MUFU.TANH R164, R164 ;  /* 0x000000a400a47308 */ /* 0x000e300000002400 */
[----:B------:R-:W0:Y:S01]  /*15b00*/  MUFU.TANH R169, R169 ;  /* 0x000000a900a97308 */ /* 0x000e220000002400 */
[----:B-----5:R-:W-:-:S05]  /*15b10*/  @P2 IMAD.HI.U32 R7, R6, R7, RZ ;  /* 0x0000000706072227 */ /* 0x020fca00078e00ff */
[----:B-1----:R-:W-:Y:S01]  /*15b20*/  @P2 SHF.R.U32.HI R6, RZ, R8, R7 ;  /* 0x00000008ff062219 */ /* 0x002fe20000011607 */
[C---:B------:R-:W-:Y:S01]  /*15b30*/  FMUL.FTZ R7, R2.reuse, R120 ;  /* 0x0000007802077220 */ /* 0x040fe20000410000 */
[----:B------:R-:W-:Y:S02]  /*15b40*/  @!P1 IMAD R120, R13, 0x8, R16 ;  /* 0x000000080d789824 */ /* 0x000fe400078e0210 */
[----:B------:R-:W-:Y:S01]  /*15b50*/  FMUL.FTZ R8, R2, R121 ;  /* 0x0000007902087220 */ /* 0x000fe20000410000 */
[----:B------:R-:W1:Y:S01]  /*15b60*/  MUFU.TANH R170, R170 ;  /* 0x000000aa00aa7308 */ /* 0x000e620000002400 */
[----:B------:R-:W-:-:S05]  /*15b70*/  @!P1 VIADD R120, R120, 0x2a840 ;  /* 0x0002a84078789836 */ /* 0x000fca0000000000 */
[----:B------:R-:W-:Y:S02]  /*15b80*/  @!P1 PRMT R121, RZ, 0x654, R120 ;  /* 0x00000654ff799816 */ /* 0x000fe40000000078 */
        /* <DEDUP_REMOVED lines=15> */
[----:B------:R-:W-:Y:S03]  /*15c80*/  QGMMA.64x192x32.F32.E4M3.E4M3 R24, R184, gdesc[UR4], R24, gsb0 ;  /* 0x02e00004b8187df3 */ /* 0x000fe60008000818 */
[----:B------:R-:W-:Y:S02]  /*15c90*/  WARPGROUP.DEPBAR.LE gsb0, 0x0 ;  /* 0x00008000000079c5 */ /* 0x000fe40000010000 */
[----:B------:R-:W5:Y:S01]  /*15ca0*/  SHFL.IDX PT, R184, R6, RZ, 0x1c1f ;  /* 0x001c1fff06b87589 */ /* 0x000f6200000e0000 */
[----:B------:R0:W-:Y:S06]  /*15cb0*/  BAR.ARV R120, 0x100 ;  /* 0x000400780000751d */ /* 0x0001ec0000002000 */
[----:B------:R0:W-:Y:S01]  /*15cc0*/  @!P1 SYNCS.ARRIVE.TRANS64.RED.A1T0 RZ, [R121+URZ], RZ ;  /* 0x000000ff79ff99a7 */ /* 0x0001e2000810043f */
[----:B-----5:R-:W-:-:S02]  /*15cd0*/  IMAD.IADD R182, R180, 0x1, R184 ;  /* 0x00000001b4b67824 */ /* 0x020fc400078e02b8 */
[----:B------:R-:W-:Y:S01]  /*15ce0*/  IMAD.IADD R183, R181, 0x1, R184 ;  /* 0x00000001b5b77824 */ /* 0x000fe200078e02b8 */
[----:B01234-:R-:W-:Y:S06]  /*15cf0*/  @!P3 BRA `(.L_x_1605) ;  /* 0x000000000058b947 */ /* 0x01ffec0003800000 */
[----:B------:R-:W-:Y:S01]  /*15d00*/  IADD3 R184, -R201, R202, R184 ;  /* 0x000000cac9b87210 */ /* 0x000fe20007ffe1b8 */
[----:B------:R-:W-:Y:S03]  /*15d10*/  BSSY B0, `(.L_x_1606) ;  /* 0x0000010000007945 */ /* 0x000fe60003800000 */
        /* <DEDUP_REMOVED lines=10> */
.L_x_1607:
[----:B------:R-:W-:-:S05]  /*15dc0*/  IMAD.U32 R185, RZ, RZ, UR32 ;  /* 0x00000020ffb97e24 */ /* 0x000fca000f8e00ff */
[----:B------:R-:W-:-:S13]  /*15dd0*/  ISETP.NE.AND P4, PT, R185, 0x1, PT ;  /* 0x00000001b900780c */ /* 0x000fda0003f85270 */
[----:B------:R-:W0:Y:S02]  /*15de0*/  @P4 LDC.64 R120, c[0x0][0x9e8] ;  /* 0x00027a00ff784b82 */ /* 0x000e240000000a00 */
[----:B0-----:R-:W-:-:S05]  /*15df0*/  @P4 IMAD.HI.U32 R120, R184, R120, RZ ;  /* 0x00000078b8784227 */ /* 0x001fca00078e00ff */
[----:B------:R-:W-:-:S07]  /*15e00*/  @P4 SHF.R.U32.HI R184, RZ, R121, R120 ;  /* 0x00000079ffb84219 */ /* 0x000fce0000011678 */
.L_x_1608:
[----:B------:R-:W-:Y:S05]  /*15e10*/  BSYNC B0 ;  /* 0x0000000000007941 */ /* 0x000fea0003800000 */
.L_x_1606:
[----:B------:R-:W-:-:S04]  /*15e20*/  IMAD R184, R184, R185, -R176 ;  /* 0x000000b9b8b87224 */ /* 0x000fc800078e0ab0 */
[----:B------:R-:W-:-:S05]  /*15e30*/  IMAD R184, R203, -0x2, R184 ;  /* 0xfffffffecbb87824 */ /* 0x000fca00078e02b8 */
[----:B------:R-:W-:Y:S02]  /*15e40*/  VIADDMNMX R182, R184, R185, R182, PT ;  /* 0x000000b9b8b67246 */ /* 0x000fe400038001b6 */
[----:B------:R-:W-:-:S07]  /*15e50*/  VIMNMX R183, R183, R184, !PT ;  /* 0x000000b8b7b77248 */ /* 0x000fce0007fe0100 */
.L_x_1605:
[----:B------:R-:W-:Y:S01]  /*15e60*/  ISETP.GT.AND P4, PT, R0, -0x1, PT ;  /* 0xffffffff0000780c */ /* 0x000fe20003f84270 */
[----:B------:R-:W0:Y:S03]  /*15e70*/  SHFL.IDX PT, R6, R6, 0x1, 0x1c1f ;  /* 0x003c1f0006067f89 */ /* 0x000e2600000e0000 */
[----:B------:R-:W-:-:S04]  /*15e80*/  ISETP.GT.AND P5, PT, R183, RZ, P4 ;  /* 0x000000ffb700720c */ /* 0x000fc800027a4270 */
[----:B------:R-:W-:-:S04]  /*15e90*/  ISETP.LT.OR P5, PT, R182, 0x1, P5 ;  /* 0x00000001b600780c */ /* 0x000fc80002fa1670 */
[----:B------:R-:W-:Y:S02]  /*15ea0*/  FSEL R120, R7, -INF , !P5 ;  /* 0xff80000007787808 */ /* 0x000fe40006800000 */
[----:B------:R-:W-:-:S04]  /*15eb0*/  ISETP.GT.AND P5, PT, R183, 0x1, P4 ;  /* 0x00000001b700780c */ /* 0x000fc800027a4270 */
[----:B------:R-:W-:-:S04]  /*15ec0*/  ISETP.LT.OR P5, PT, R182, 0x2, P5 ;  /* 0x00000002b600780c */ /* 0x000fc80002fa1670 */
[----:B------:R-:W-:Y:S02]  /*15ed0*/  FSEL R8, R8, -INF , !P5 ;  /* 0xff80000008087808 */ /* 0x000fe40006800000 */
[----:B------:R-:W-:Y:S01]  /*15ee0*/  ISETP.GT.AND P5, PT, R183, 0x8, P4 ;  /* 0x00000008b700780c */ /* 0x000fe200027a4270 */
[--C-:B0-----:R-:W-:Y:S02]  /*15ef0*/  IMAD.IADD R180, R180, 0x1, R6.reuse ;  /* 0x00000001b4b47824 */ /* 0x101fe400078e0206 */
[----:B------:R-:W-:Y:S01]  /*15f00*/  IMAD.IADD R181, R181, 0x1, R6 ;  /* 0x00000001b5b57824 */ /* 0x000fe200078e0206 */
[----:B------:R-:W-:-:S04]  /*15f10*/  ISETP.LT.OR P5, PT, R182, 0x9, P5 ;  /* 0x00000009b600780c */ /* 0x000fc80002fa1670 */
[----:B------:R-:W-:Y:S02]  /*15f20*/  FSEL R18, R18, -INF , !P5 ;  /* 0xff80000012127808 */ /* 0x000fe40006800000 */
[----:B------:R-:W-:-:S04]  /*15f30*/  ISETP.GT.AND P5, PT, R183, 0x9, P4 ;  /* 0x00000009b700780c */ /* 0x000fc800027a4270 */
        /* <DEDUP_REMOVED lines=85> */
[----:B------:R-:W-:Y:S01]  /*16490*/  FSEL R178, R178, -INF , !P5 ;  /* 0xff800000b2b27808 */ /* 0x000fe20006800000 */
[----:B------:R-:W-:Y:S08]  /*164a0*/  @!P3 BRA `(.L_x_1609) ;  /* 0x000000000058b947 */ /* 0x000ff00003800000 */
        /* <DEDUP_REMOVED lines=12> */
.L_x_1611:
[----:B------:R-:W-:-:S05]  /*16570*/  IMAD.U32 R183, RZ, RZ, UR32 ;  /* 0x00000020ffb77e24 */ /* 0x000fca000f8e00ff */
[----:B------:R-:W-:-:S13]  /*16580*/  ISETP.NE.AND P5, PT, R183, 0x1, PT ;  /* 0x00000001b700780c */ /* 0x000fda0003fa5270 */
[----:B------:R-:W0:Y:S02]  /*16590*/  @P5 LDC.64 R6, c[0x0][0x9e8] ;  /* 0x00027a00ff065b82 */ /* 0x000e240000000a00 */
[----:B0-----:R-:W-:-:S05]  /*165a0*/  @P5 IMAD.HI.U32 R6, R121, R6, RZ ;  /* 0x0000000679065227 */ /* 0x001fca00078e00ff */
[----:B------:R-:W-:-:S07]  /*165b0*/  @P5 SHF.R.U32.HI R121, RZ, R7, R6 ;  /* 0x00000007ff795219 */ /* 0x000fce0000011606 */
.L_x_1612:
[----:B------:R-:W-:Y:S05]  /*165c0*/  BSYNC B0 ;  /* 0x0000000000007941 */ /* 0x000fea0003800000 */
.L_x_1610:
[----:B------:R-:W-:-:S04]  /*165d0*/  IMAD R176, R121, R183, -R176 ;  /* 0x000000b779b07224 */ /* 0x000fc800078e0ab0 */
[----:B------:R-:W-:-:S05]  /*165e0*/  IMAD R176, R203, -0x2, R176 ;  /* 0xfffffffecbb07824 */ /* 0x000fca00078e02b0 */
[----:B------:R-:W-:Y:S02]  /*165f0*/  VIADDMNMX R180, R176, R183, R180, PT ;  /* 0x000000b7b0b47246 */ /* 0x000fe400038001b4 */
[----:B------:R-:W-:-:S07]  /*16600*/  VIMNMX R181, R181, R176, !PT ;  /* 0x000000b0b5b57248 */ /* 0x000fce0007fe0100 */
.L_x_1609:
[----:B------:R-:W-:Y:S01]  /*16610*/  ISETP.GT.AND P5, PT, R181, 0x1, P4 ;  /* 0x00000001b500780c */ /* 0x000fe200027a4270 */
[----:B------:R-:W-:Y:S01]  /*16620*/  UMOV UR43, UR31 ;  /* 0x0000001f002b7c82 */ /* 0x000fe20008000000 */
[----:B------:R-:W-:Y:S02]  /*16630*/  FMNMX.FTZ R7, R120, R11, !PT ;  /* 0x0000000b78077209 */ /* 0x000fe40007810000 */
[----:B------:R-:W-:Y:S02]  /*16640*/  ISETP.LT.OR P5, PT, R180, 0x2, P5 ;  /* 0x00000002b400780c */ /* 0x000fe40002fa1670 */
[----:B------:R-:W-:Y:S02]  /*16650*/  FMNMX.FTZ R7, R8, R7, !PT ;  /* 0x0000000708077209 */ /* 0x000fe40007810000 */
[----:B------:R-:W-:Y:S02]  /*16660*/  FSEL R15, R15, -INF , !P5 ;  /* 0xff8000000f0f7808 */ /* 0x000fe40006800000 */
[----:B------:R-:W-:-:S02]  /*16670*/  ISETP.GT.AND P5, PT, R181, 0x8, P4 ;  /* 0x00000008b500780c */ /* 0x000fc400027a4270 */
[----:B------:R-:W-:Y:S02]  /*16680*/  FMNMX.FTZ R7, R18, R7, !PT ;  /* 0x0000000712077209 */ /* 0x000fe40007810000 */
[----:B------:R-:W-:Y:S02]  /*16690*/  ISETP.LT.OR P5, PT, R180, 0x9, P5 ;  /* 0x00000009b400780c */ /* 0x000fe40002fa1670 */
[----:B------:R-:W-:Y:S02]  /*166a0*/  FMNMX.FTZ R6, R20, R7, !PT ;  /* 0x0000000714067209 */ /* 0x000fe40007810000 */
[----:B------:R-:W-:Y:S02]  /*166b0*/  FSEL R21, R21, -INF , !P5 ;  /* 0xff80000015157808 */ /* 0x000fe40006800000 */
[----:B------:R-:W-:Y:S02]  /*166c0*/  ISETP.GT.AND P5, PT, R181, 0x9, P4 ;  /* 0x00000009b500780c */ /* 0x000fe400027a4270 */
[----:B------:R-:W-:-:S02]  /*166d0*/  FMNMX.FTZ R7, R123, R6, !PT ;  /* 0x000000067b077209 */ /* 0x000fc40007810000 */
[----:B------:R-:W-:Y:S02]  /*166e0*/  ISETP.LT.OR P5, PT, R180, 0xa, P5 ;  /* 0x0000000ab400780c */ /* 0x000fe40002fa1670 */
[----:B------:R-:W-:Y:S02]  /*166f0*/  FMNMX.FTZ R6, R124, R7, !PT ;  /* 0x000000077c067209 */ /* 0x000fe40007810000 */
[----:B------:R-:W-:Y:S02]  /*16700*/  FSEL R122, R122, -INF , !P5 ;  /* 0xff8000007a7a7808 */ /* 0x000fe40006800000 */
[----:B------:R-:W-:Y:S02]  /*16710*/  ISETP.GT.AND P5, PT, R181, 0x10, P4 ;  /* 0x00000010b500780c */ /* 0x000fe400027a4270 */
[----:B------:R-:W-:Y:S02]  /*16720*/  FMNMX.FTZ R7, R129, R6, !PT ;  /* 0x0000000681077209 */ /* 0x000fe40007810000 */
[----:B------:R-:W-:-:S02]  /*16730*/  ISETP.LT.OR P5, PT, R180, 0x11, P5 ;  /* 0x00000011b400780c */ /* 0x000fc40002fa1670 */
[----:B------:R-:W-:Y:S02]  /*16740*/  FMNMX.FTZ R6, R130, R7, !PT ;  /* 0x0000000782067209 */ /* 0x000fe40007810000 */
[----:B------:R-:W-:Y:S02]  /*16750*/  FSEL R125, R125, -INF , !P5 ;  /* 0xff8000007d7d7808 */ /* 0x000fe40006800000 */
[----:B------:R-:W-:Y:S02]  /*16760*/  ISETP.GT.AND P5, PT, R181, 0x11, P4 ;  /* 0x00000011b500780c */ /* 0x000fe400027a4270 */
[----:B------:R-:W-:Y:S02]  /*16770*/  FMNMX.FTZ R7, R133, R6, !PT ;  /* 0x0000000685077209 */ /* 0x000fe40007810000 */
[----:B------:R-:W-:Y:S02]  /*16780*/  ISETP.LT.OR P5, PT, R180, 0x12, P5 ;  /* 0x00000012b400780c */ /* 0x000fe40002fa1670 */
[----:B------:R-:W-:-:S02]  /*16790*/  FMNMX.FTZ R6, R134, R7, !PT ;  /* 0x0000000786067209 */ /* 0x000fc40007810000 */
[----:B------:R-:W-:Y:S02]  /*167a0*/  FSEL R126, R126, -INF , !P5 ;  /* 0xff8000007e7e7808 */ /* 0x000fe40006800000 */
[----:B------:R-:W-:Y:S02]  /*167b0*/  ISETP.GT.AND P5, PT, R181, 0x18, P4 ;  /* 0x00000018b500780c */ /* 0x000fe400027a4270 */
[----:B------:R-:W-:Y:S02]  /*167c0*/  FMNMX.FTZ R7, R137, R6, !PT ;  /* 0x0000000689077209 */ /* 0x000fe40007810000 */
[----:B------:R-:W-:Y:S02]  /*167d0*/  ISETP.LT.OR P5, PT, R180, 0x19, P5 ;  /* 0x00000019b400780c */ /* 0x000fe40002fa1670 */
[----:B------:R-:W-:Y:S02]  /*167e0*/  FMNMX.FTZ R6, R138, R7, !PT ;  /* 0x000000078a067209 */ /* 0x000fe40007810000 */
[----:B------:R-:W-:-:S02]  /*167f0*/  FSEL R127, R127, -INF , !P5 ;  /* 0xff8000007f7f7808 */ /* 0x000fc40006800000 */
[----:B------:R-:W-:Y:S02]  /*16800*/  ISETP.GT.AND P5, PT, R181, 0x19, P4 ;  /* 0x00000019b500780c */ /* 0x000fe400027a4270 */
        /* <DEDUP_REMOVED lines=58> */
[----:B0-----:R-:W-:Y:S01]  /*16bb0*/  FMNMX.FTZ R121, R7, R6, !PT ;  /* 0x0000000607797209 */ /* 0x001fe20007810000 */
[----:B------:R-:W-:Y:S01]  /*16bc0*/  IMAD.U32 R7, RZ, RZ, UR43 ;  /* 0x0000002bff077e24 */ /* 0x000fe2000f8e00ff */
        /* <DEDUP_REMOVED lines=12> */
[----:B------:R-:W-:Y:S01]  /*16c90*/  ISETP.GT.AND P5, PT, R181, 0x59, P4 ;  /* 0x00000059b500780c */ /* 0x000fe200027a4270 */
[----:B------:R-:W-:-:S03]  /*16ca0*/  FFMA.FTZ R7, R6, R7, -8 ;  /* 0xc100000006077423 */ /* 0x000fc60000010007 */
        /* <DEDUP_REMOVED lines=23> */
[C---:B------:R-:W-:Y:S02]  /*16e20*/  ISETP.GT.AND P5, PT, R181.reuse, RZ, P4 ;  /* 0x000000ffb500720c */ /* 0x040fe400027a4270 */
[----:B------:R-:W-:Y:S02]  /*16e30*/  ISETP.GT.AND P4, PT, R181, 0x79, P4 ;  /* 0x00000079b500780c */ /* 0x000fe40002784270 */
[C---:B------:R-:W-:Y:S02]  /*16e40*/  ISETP.LT.OR P5, PT, R180.reuse, 0x1, P5 ;  /* 0x00000001b400780c */ /* 0x040fe40002fa1670 */
[----:B------:R-:W-:Y:S02]  /*16e50*/  ISETP.LT.OR P4, PT, R180, 0x7a, P4 ;  /* 0x0000007ab400780c */ /* 0x000fe40002781670 */
[----:B------:R-:W-:-:S02]  /*16e60*/  FSEL R9, R9, -INF , !P5 ;  /* 0xff80000009097808 */ /* 0x000fc40006800000 */
[----:B------:R-:W-:Y:S02]  /*16e70*/  FSETP.NEU.FTZ.AND P5, PT, R6, -INF , PT ;  /* 0xff8000000600780b */ /* 0x000fe40003fbd000 */
[----:B------:R-:W-:Y:S02]  /*16e80*/  FSEL R177, R177, -INF , !P4 ;  /* 0xff800000b1b17808 */ /* 0x000fe40006000000 */
[----:B------:R-:W-:-:S05]  /*16e90*/  FSEL R7, R7, RZ, P5 ;  /* 0x000000ff07077208 */ /* 0x000fca0002800000 */
        /* <DEDUP_REMOVED lines=20> */
[----:B0-----:R-:W-:-:S01]  /*16fe0*/  FFMA.FTZ R176, R137, UR43, -R7 ;  /* 0x0000002b89b07c23 */ /* 0x001fc20008010807 */
[----:B------:R-:W-:Y:S01]  /*16ff0*/  FMNMX.FTZ R124, R126, R181, !PT ;  /* 0x000000b57e7c7209 */ /* 0x000fe20007810000 */
[----:B------:R-:W-:-:S01]  /*17000*/  FFMA.FTZ R173, R174, UR43, -R7 ;  /* 0x0000002baead7c23 */ /* 0x000fc20008010807 */
[----:B------:R-:W-:Y:S01]  /*17010*/  FSEL R174, R6, RZ, P5 ;  /* 0x000000ff06ae7208 */ /* 0x000fe20002800000 */
[----:B------:R-:W-:Y:S01]  /*17020*/  MUFU.EX2 R121, R121 ;  /* 0x0000007900797308 */ /* 0x000fe20000000800 */
[----:B------:R-:W-:-:S03]  /*17030*/  FMNMX.FTZ R133, R127, R124, !PT ;  /* 0x0000007c7f857209 */ /* 0x000fc60007810000 */
[----:B------:R-:W-:Y:S01]  /*17040*/  FADD.FTZ R174, -R174, R11 ;  /* 0x0000000baeae7221 */ /* 0x000fe20000010100 */
[----:B------:R-:W-:Y:S01]  /*17050*/  FMNMX.FTZ R130, R128, R133, !PT ;  /* 0x0000008580827209 */ /* 0x000fe20007810000 */
[----:B------:R-:W-:Y:S02]  /*17060*/  FFMA.FTZ R133, R134, UR43, -R7 ;  /* 0x0000002b86857c23 */ /* 0x000fe40008010807 */
[----:B------:R0:W-:Y:S01]  /*17070*/  MUFU.EX2 R124, R180 ;  /* 0x000000b4007c7308 */ /* 0x0001e20000000800 */
[----:B------:R-:W-:Y:S01]  /*17080*/  FMNMX.FTZ R181, R131, R130, !PT ;  /* 0x0000008283b57209 */ /* 0x000fe20007810000 */
[----:B------:R-:W-:-:S03]  /*17090*/  FMUL.FTZ R174, R174, UR43 ;  /* 0x0000002baeae7c20 */ /* 0x000fc60008410000 */
[----:B------:R-:W-:-:S03]  /*170a0*/  FMNMX.FTZ R130, R132, R181, !PT ;  /* 0x000000b584827209 */ /* 0x000fc60007810000 */
[----:B------:R-:W1:Y:S01]  /*170b0*/  MUFU.EX2 R174, R174 ;  /* 0x000000ae00ae7308 */ /* 0x000e620000000800 */
[----:B------:R-:W-:Y:S01]  /*170c0*/  FMNMX.FTZ R137, R135, R130, !PT ;  /* 0x0000008287897209 */ /* 0x000fe20007810000 */
[----:B0-----:R-:W-:-:S03]  /*170d0*/  FFMA.FTZ R180, R141, UR43, -R7 ;  /* 0x0000002b8db47c23 */ /* 0x001fc60008010807 */
[----:B------:R-:W-:Y:S01]  /*170e0*/  FMNMX.FTZ R134, R136, R137, !PT ;  /* 0x0000008988867209 */ /* 0x000fe20007810000 */
[----:B------:R-:W-:-:S02]  /*170f0*/  FFMA.FTZ R137, R138, UR43, -R7 ;  /* 0x0000002b8a897c23 */ /* 0x000fc40008010807 */
[----:B------:R0:W-:Y:S01]  /*17100*/  MUFU.EX2 R130, R176 ;  /* 0x000000b000827308 */ /* 0x0001e20000000800 */
[----:B------:R-:W-:-:S04]  /*17110*/  FMNMX.FTZ R181, R139, R134, !PT ;  /* 0x000000868bb57209 */ /* 0x000fc80007810000 */
[----:B------:R-:W-:-:S03]  /*17120*/  FMNMX.FTZ R134, R140, R181, !PT ;  /* 0x000000b58c867209 */ /* 0x000fc60007810000 */
[----:B------:R-:W-:Y:S01]  /*17130*/  MUFU.EX2 R8, R8 ;  /* 0x0000000800087308 */ /* 0x000fe20000000800 */
        /* <DEDUP_REMOVED lines=24> */
[----:B------:R-:W-:-:S04]  /*172c0*/  FMNMX.FTZ R153, R167, R146, !PT ;  /* 0x00000092a7997209 */ /* 0x000fc80007810000 */
[----:B------:R-:W-:Y:S01]  /*172d0*/  FMNMX.FTZ R150, R168, R153, !PT ;  /* 0x00000099a8967209 */ /* 0x000fe20007810000 */
[----:B------:R-:W-:-:S01]  /*172e0*/  FFMA.FTZ R153, R154, UR43, -R7 ;  /* 0x0000002b9a997c23 */ /* 0x000fc20008010807 */
[--C-:B------:R-:W-:Y:S01]  /*172f0*/  FFMA.FTZ R154, R161, UR43, -R7.reuse ;  /* 0x0000002ba19a7c23 */ /* 0x100fe20008010807 */
[----:B------:R2:W-:Y:S01]  /*17300*/  MUFU.EX2 R146, R176 ;  /* 0x000000b000927308 */ /* 0x0005e20000000800 */
        /* <DEDUP_REMOVED lines=8> */
[----:B0-----:R-:W-:-:S04]  /*17390*/  FMNMX.FTZ R180, R175, R150, !PT ;  /* 0x00000096afb47209 */ /* 0x001fc80007810000 */
[----:B------:R-:W-:-:S03]  /*173a0*/  FMNMX.FTZ R180, R177, R180, !PT ;  /* 0x000000b4b1b47209 */ /* 0x000fc60007810000 */
[----:B------:R-:W-:Y:S02]  /*173b0*/  MUFU.EX2 R129, R129 ;  /* 0x0000008100817308 */ /* 0x000fe40000000800 */
[----:B------:R-:W2:Y:S06]  /*173c0*/  SHFL.BFLY PT, R181, R180, 0x2, 0x1f ;  /* 0x0c401f00b4b57f89 */ /* 0x000eac00000e0000 */
[----:B------:R-:W-:Y:S08]  /*173d0*/  MUFU.EX2 R133, R133 ;  /* 0x0000008500857308 */ /* 0x000ff00000000800 */
[----:B------:R-:W-:Y:S08]  /*173e0*/  MUFU.EX2 R137, R137 ;  /* 0x0000008900897308 */ /* 0x000ff00000000800 */
[----:B------:R-:W-:Y:S01]  /*173f0*/  MUFU.EX2 R141, R141 ;  /* 0x0000008d008d7308 */ /* 0x000fe20000000800 */
[----:B--2---:R-:W-:-:S05]  /*17400*/  FMNMX.FTZ R176, R180, R181, !PT ;  /* 0x000000b5b4b07209 */ /* 0x004fca0007810000 */
        /* <DEDUP_REMOVED lines=10> */
[----:B------:R-:W-:Y:S04]  /*174b0*/  MUFU.EX2 R157, R157 ;  /* 0x0000009d009d7308 */ /* 0x000fe80000000800 */
        /* <DEDUP_REMOVED lines=9> */
[----:B------:R-:W-:Y:S01]  /*17550*/  FSEL R143, R7, RZ, P4 ;  /* 0x000000ff078f7208 */ /* 0x000fe20002000000 */
[----:B------:R-:W-:Y:S01]  /*17560*/  MUFU.EX2 R178, R178 ;  /* 0x000000b200b27308 */ /* 0x000fe20000000800 */
[----:B------:R-:W-:-:S01]  /*17570*/  FFMA.FTZ R122, R122, UR43, -R176 ;  /* 0x0000002b7a7a7c23 */ /* 0x000fc200080108b0 */
[--C-:B------:R-:W-:Y:S01]  /*17580*/  FFMA.FTZ R126, R126, UR43, -R176.reuse ;  /* 0x0000002b7e7e7c23 */ /* 0x100fe200080108b0 */
[----:B------:R-:W-:-:S01]  /*17590*/  FFMA.FTZ R128, R128, UR43, -R176 ;  /* 0x0000002b80807c23 */ /* 0x000fc200080108b0 */
[----:B------:R-:W-:Y:S01]  /*175a0*/  FADD.FTZ R143, -R143, R10 ;  /* 0x0000000a8f8f7221 */ /* 0x000fe20000010100 */
[----:B------:R-:W-:-:S01]  /*175b0*/  FFMA.FTZ R10, R144, UR43, -R176 ;  /* 0x0000002b900a7c23 */ /* 0x000fc200080108b0 */
[--C-:B------:R-:W-:Y:S01]  /*175c0*/  FFMA.FTZ R132, R132, UR43, -R176.reuse ;  /* 0x0000002b84847c23 */ /* 0x100fe200080108b0 */
[----:B------:R-:W-:-:S01]  /*175d0*/  FFMA.FTZ R136, R136, UR43, -R176 ;  /* 0x0000002b88887c23 */ /* 0x000fc200080108b0 */
[----:B------:R-:W-:Y:S01]  /*175e0*/  FMUL.FTZ R143, R143, UR43 ;  /* 0x0000002b8f8f7c20 */ /* 0x000fe20008410000 */
        /* <DEDUP_REMOVED lines=20> */
[----:B-1----:R-:W-:-:S04]  /*17730*/  FFMA.FTZ R177, R174, R4, R121 ;  /* 0x00000004aeb17223 */ /* 0x002fc80000010079 */
[----:B------:R-:W1:Y:S01]  /*17740*/  MUFU.EX2 R122, R122 ;  /* 0x0000007a007a7308 */ /* 0x000e620000000800 */
[----:B0-----:R-:W-:-:S01]  /*17750*/  FFMA.FTZ R4, R143, R3, R178 ;  /* 0x000000038f047223 */ /* 0x001fc200000100b2 */
[----:B------:R-:W-:-:S03]  /*17760*/  FADD.FTZ R177, R8, R177 ;  /* 0x000000b108b17221 */ /* 0x000fc60000010000 */
[----:B------:R-:W-:Y:S01]  /*17770*/  FADD.FTZ R4, R9, R4 ;  /* 0x0000000409047221 */ /* 0x000fe20000010000 */
[----:B------:R-:W-:-:S02]  /*17780*/  FADD.FTZ R180, R18, R177 ;  /* 0x000000b112b47221 */ /* 0x000fc40000010000 */
        /* <DEDUP_REMOVED lines=9> */
[----:B------:R2:W-:Y:S01]  /*17820*/  MUFU.EX2 R147, R148 ;  /* 0x0000009400937308 */ /* 0x0005e20000000800 */
[----:B-1----:R-:W-:-:S07]  /*17830*/  FADD.FTZ R3, R125, R4 ;  /* 0x000000047d037221 */ /* 0x002fce0000010000 */
[----:B------:R-:W1:Y:S01]  /*17840*/  MUFU.EX2 R127, R127 ;  /* 0x0000007f007f7308 */ /* 0x000e620000000800 */
[----:B--2---:R-:W-:-:S01]  /*17850*/  FADD.FTZ R148, R20, R177 ;  /* 0x000000b114947221 */ /* 0x004fc20000010000 */
[----:B0-----:R-:W-:-:S03]  /*17860*/  FADD.FTZ R4, R128, R3 ;  /* 0x0000000380047221 */ /* 0x001fc60000010000 */
[----:B------:R-:W-:-:S03]  /*17870*/  FADD.FTZ R177, R123, R148 ;  /* 0x000000947bb17221 */ /* 0x000fc60000010000 */
[----:B------:R-:W0:Y:S01]  /*17880*/  MUFU.EX2 R132, R132 ;  /* 0x0000008400847308 */ /* 0x000e220000000800 */
[----:B------:R-:W-:-:S04]  /*17890*/  FADD.FTZ R148, R120, R177 ;  /* 0x000000b178947221 */ /* 0x000fc80000010000 */
[----:B------:R-:W-:-:S03]  /*178a0*/  FADD.FTZ R177, R129, R148 ;  /* 0x0000009481b17221 */ /* 0x000fc60000010000 */
[----:B------:R-:W2:Y:S01]  /*178b0*/  MUFU.EX2 R131, R131 ;  /* 0x0000008300837308 */ /* 0x000ea20000000800 */
[----:B------:R-:W-:-:S01]  /*178c0*/  FADD.FTZ R148, R124, R177 ;  /* 0x000000b17c947221 */ /* 0x000fc20000010000 */
[----:B-1----:R-:W-:-:S03]  /*178d0*/  FADD.FTZ R3, R127, R4 ;  /* 0x000000047f037221 */ /* 0x002fc60000010000 */
[----:B------:R-:W-:-:S03]  /*178e0*/  FADD.FTZ R177, R133, R148 ;  /* 0x0000009485b17221 */ /* 0x000fc60000010000 */
        /* <DEDUP_REMOVED lines=9> */
[----:B-1----:R-:W-:-:S01]  /*17980*/  FADD.FTZ R4, R136, R3 ;  /* 0x0000000388047221 */ /* 0x002fc20000010000 */
[----:B------:R-:W-:-:S04]  /*17990*/  FADD.FTZ R148, R138, R177 ;  /* 0x000000b18a947221 */ /* 0x000fc80000010000 */
[----:B------:R-:W-:Y:S02]  /*179a0*/  FADD.FTZ R177, R145, R148 ;  /* 0x0000009491b17221 */ /* 0x000fe40000010000 */
[----:B------:R-:W1:Y:S01]  /*179b0*/  MUFU.EX2 R139, R139 ;  /* 0x0000008b008b7308 */ /* 0x000e620000000800 */
[----:B0-----:R-:W-:-:S07]  /*179c0*/  FADD.FTZ R3, R135, R4 ;  /* 0x0000000487037221 */ /* 0x001fce0000010000 */
[----:B------:R-:W0:Y:S01]  /*179d0*/  MUFU.EX2 R10, R10 ;  /* 0x0000000a000a7308 */ /* 0x000e220000000800 */
[----:B--2---:R-:W-:-:S07]  /*179e0*/  FADD.FTZ R4, R140, R3 ;  /* 0x000000038c047221 */ /* 0x004fce0000010000 */
[----:B------:R-:W2:Y:S01]  /*179f0*/  MUFU.EX2 R144, R144 ;  /* 0x0000009000907308 */ /* 0x000ea20000000800 */
[----:B-1----:R-:W-:-:S01]  /*17a00*/  FADD.FTZ R3, R139, R4 ;  /* 0x000000048b037221 */ /* 0x002fc20000010000 */
[----:B------:R-:W-:-:S06]  /*17a10*/  FADD.FTZ R4, R142, R177 ;  /* 0x000000b18e047221 */ /* 0x000fcc0000010000 */
        /* <DEDUP_REMOVED lines=13> */
[----:B------:R-:W-:-:S06]  /*17af0*/  FADD.FTZ R177, R157, R148 ;  /* 0x000000949db17221 */ /* 0x000fcc0000010000 */
        /* <DEDUP_REMOVED lines=44> */
.L_x_1613:
[----:B------:R-:W-:Y:S01]  /*17dc0*/  F2FP.SATFINITE.E4M3.F32.PACK_AB_MERGE_C R18, R183, R18, RZ ;  /* 0x00000012b712723e */ /* 0x000fe200048070ff */
[-C--:B------:R-:W-:Y:S01]  /*17dd0*/  FMUL.FTZ R24, R24, R174.reuse ;  /* 0x000000ae18187220 */ /* 0x080fe20000410000 */
[----:B------:R-:W-:Y:S01]  /*17de0*/  F2FP.SATFINITE.E4M3.F32.PACK_AB_MERGE_C R15, R122, R15, RZ ;  /* 0x0000000f7a0f723e */ /* 0x000fe200048070ff */
[----:B------:R-:W-:Y:S01]  /*17df0*/  FMUL.FTZ R25, R25, R174 ;  /* 0x000000ae19197220 */ /* 0x000fe20000410000 */
[----:B------:R-:W-:Y:S01]  /*17e00*/  F2FP.SATFINITE.E4M3.F32.PACK_AB_MERGE_C R196, R8, R121, R18 ;  /* 0x0000007908c4723e */ /* 0x000fe20004807012 */
[----:B------:R-:W-:Y:S01]  /*17e10*/  IMAD R8, R19, 0x8, R16 ;  /* 0x0000000813087824 */ /* 0x000fe200078e0210 */
[----:B------:R-:W-:Y:S01]  /*17e20*/  ISETP.GT.AND P4, PT, R0, R12, PT ;  /* 0x0000000c0000720c */ /* 0x000fe20003f84270 */
[----:B------:R-:W-:Y:S01]  /*17e30*/  FMUL.FTZ R28, R28, R174 ;  /* 0x000000ae1c1c7220 */ /* 0x000fe20000410000 */
[----:B------:R-:W-:Y:S01]  /*17e40*/  F2FP.SATFINITE.E4M3.F32.PACK_AB_MERGE_C R197, R9, R178, R15 ;  /* 0x000000b209c5723e */ /* 0x000fe2000480700f */
[----:B------:R-:W-:Y:S01]  /*17e50*/  IMAD.U32 R9, RZ, RZ, UR36 ;  /* 0x00000024ff097e24 */ /* 0x000fe2000f8e00ff */
[----:B------:R-:W-:Y:S01]  /*17e60*/  IADD3 R8, R8, 0x2a860, RZ ;  /* 0x0002a86008087810 */ /* 0x000fe20007ffe0ff */
[-C--:B------:R-:W-:Y:S01]  /*17e70*/  FMUL.FTZ R29, R29, R174.reuse ;  /* 0x000000ae1d1d7220 */ /* 0x080fe20000410000 */
        /* <DEDUP_REMOVED lines=124> */
[----:B------:R-:W-:Y:S02]  /*18640*/  IMAD.MOV.U32 R11, RZ, RZ, R6 ;  /* 0x000000ffff0b7224 */ /* 0x000fe400078e0006 */
[----:B------:R-:W-:Y:S02]  /*18650*/  IMAD.MOV.U32 R18, RZ, RZ, R14 ;  /* 0x000000ffff127224 */ /* 0x000fe400078e000e */
[----:B------:R-:W-:Y:S01]  /*18660*/  IMAD.MOV.U32 R19, RZ, RZ, R13 ;  /* 0x000000ffff137224 */ /* 0x000fe200078e000d */
[----:B0-----:R-:W-:Y:S06]  /*18670*/  @P4 BRA `(.L_x_1614) ;  /* 0xffffffc400904947 */ /* 0x001fec000383ffff */
[----:B------:R-:W-:Y:S02]  /*18680*/  IMAD.MOV.U32 R10, RZ, RZ, R7 ;  /* 0x000000ffff0a7224 */ /* 0x000fe400078e0007 */
[----:B------:R-:W-:Y:S02]  /*18690*/  IMAD.MOV.U32 R11, RZ, RZ, R6 ;  /* 0x000000ffff0b7224 */ /* 0x000fe400078e0006 */
[----:B------:R-:W-:Y:S02]  /*186a0*/  IMAD.MOV.U32 R19, RZ, RZ, R13 ;  /* 0x000000ffff137224 */ /* 0x000fe400078e000d */
[----:B------:R-:W-:-:S07]  /*186b0*/  IMAD.MOV.U32 R18, RZ, RZ, R14 ;  /* 0x000000ffff127224 */ /* 0x000fce00078e000e */
.L_x_1595:
[----:B------:R-:W0:Y:S01]  /*186c0*/  LDC R6, c[0x0][0x448] ;  /* 0x00011200ff067b82 */ /* 0x000e220000000800 */
[----:B------:R-:W-:Y:S01]  /*186d0*/  IADD3 R9, R202, 0x1, -R201 ;  /* 0x00000001ca097810 */ /* 0x000fe20007ffe8c9 */
[----:B------:R-:W-:-:S06]  /*186e0*/  ULDC UR6, c[0x0][0x9dc] ;  /* 0x0002770000067ab9 */ /* 0x000fcc0000000800 */
[----:B------:R-:W1:Y:S01]  /*186f0*/  LDC R12, c[0x0][0x9e4] ;  /* 0x00027900ff0c7b82 */ /* 0x000e620000000800 */
[----:B0-----:R-:W-:Y:S01]  /*18700*/  ISETP.NE.AND P4, PT, R6, 0x1, PT ;  /* 0x000000010600780c */ /* 0x001fe20003f85270 */
[----:B------:R-:W-:Y:S01]  /*18710*/  VIADD R6, R207, 0x7f ;  /* 0x0000007fcf067836 */ /* 0x000fe20000000000 */
[----:B-1----:R-:W-:-:S11]  /*18720*/  ISETP.GE.AND P5, PT, R12, 0x1, PT ;  /* 0x000000010c00780c */ /* 0x002fd60003fa6270 */
[----:B------:R-:W0:Y:S08]  /*18730*/  @P4 LDC R7, c[0x0][0x44c] ;  /* 0x00011300ff074b82 */ /* 0x000e300000000800 */
[----:B------:R-:W1:Y:S01]  /*18740*/  @P4 LDC R8, c[0x0][0x450] ;  /* 0x00011400ff084b82 */ /* 0x000e620000000800 */
[----:B0-----:R-:W-:-:S05]  /*18750*/  @P4 IMAD.HI.U32 R7, R6, R7, RZ ;  /* 0x0000000706074227 */ /* 0x001fca00078e00ff */
[----:B-1----:R-:W-:-:S05]  /*18760*/  @P4 SHF.R.U32.HI R6, RZ, R8, R7 ;  /* 0x00000008ff064219 */ /* 0x002fca0000011607 */
[----:B------:R-:W-:-:S04]  /*18770*/  IMAD.IADD R6, R6, 0x1, R9 ;  /* 0x0000000106067824 */ /* 0x000fc800078e0209 */
[----:B------:R-:W-:Y:S01]  /*18780*/  VIADD R8, R6, -UR6 ;  /* 0x8000000606087c36 */ /* 0x000fe20008000000 */
[----:B------:R-:W-:Y:S06]  /*18790*/  @!P5 BRA `(.L_x_1615) ;  /* 0x000000000048d947 */ /* 0x000fec0003800000 */
[----:B------:R-:W-:Y:S01]  /*187a0*/  IMAD.MOV.U32 R9, RZ, RZ, R6 ;  /* 0x000000ffff097224 */ /* 0x000fe200078e0006 */
[----:B------:R-:W-:Y:S04]  /*187b0*/  BSSY B0, `(.L_x_1616) ;  /* 0x000000e000007945 */ /* 0x000fe80003800000 */
        /* <DEDUP_REMOVED lines=9> */
.L_x_1617:
[----:B------:R-:W-:-:S13]  /*18850*/  ISETP.NE.AND P2, PT, R12, 0x1, PT ;  /* 0x000000010c00780c */ /* 0x000fda0003f45270 */
[----:B------:R-:W0:Y:S02]  /*18860*/  @P2 LDC.64 R6, c[0x0][0x9e8] ;  /* 0x00027a00ff062b82 */ /* 0x000e240000000a00 */
[----:B0-----:R-:W-:-:S05]  /*18870*/  @P2 IMAD.HI.U32 R6, R9, R6, RZ ;  /* 0x0000000609062227 */ /* 0x001fca00078e00ff */
[----:B------:R-:W-:-:S07]  /*18880*/  @P2 SHF.R.U32.HI R9, RZ, R7, R6 ;  /* 0x00000007ff092219 */ /* 0x000fce0000011606 */
.L_x_1618:
[----:B------:R-:W-:Y:S05]  /*18890*/  BSYNC B0 ;  /* 0x0000000000007941 */ /* 0x000fea0003800000 */
.L_x_1616:
[----:B------:R-:W-:-:S05]  /*188a0*/  IMAD R9, R9, R12, RZ ;  /* 0x0000000c09097224 */ /* 0x000fca00078e02ff */
[----:B------:R-:W-:-:S07]  /*188b0*/  VIMNMX R8, R8, R9, !PT ;  /* 0x0000000908087248 */ /* 0x000fce0007fe0100 */
.L_x_1615:
[----:B------:R-:W-:-:S05]  /*188c0*/  VIADD R8, R8, 0x7f ;  /* 0x0000007f08087836 */ /* 0x000fca0000000000 */
[----:B------:R-:W-:-:S04]  /*188d0*/  SHF.R.S32.HI R7, RZ, 0x1f, R8 ;  /* 0x0000001fff077819 */ /* 0x000fc80000011408 */
[----:B------:R-:W-:-:S04]  /*188e0*/  LEA.HI R7, R7, R8, RZ, 0x7 ;  /* 0x0000000807077211 */ /* 0x000fc800078f38ff */
[----:B------:R-:W-:-:S04]  /*188f0*/  SHF.R.S32.HI R14, RZ, 0x7, R7 ;  /* 0x00000007ff0e7819 */ /* 0x000fc80000011407 */
[----:B------:R-:W-:-:S04]  /*18900*/  VIMNMX R14, R209, R14, !PT ;  /* 0x0000000ed10e7248 */ /* 0x000fc80007fe0100 */
[----:B------:R-:W-:-:S13]  /*18910*/  ISETP.GE.AND P2, PT, R0, R14, PT ;  /* 0x0000000e0000720c */ /* 0x000fda0003f46270 */
[----:B------:R-:W-:Y:S05]  /*18920*/  @!P2 BRA `(.L_x_1619) ;  /* 0x000000280078a947 */ /* 0x000fea0003800000 */
[----:B------:R-:W-:Y:S02]  /*18930*/  IMAD.MOV.U32 R13, RZ, RZ, R10 ;  /* 0x000000ffff0d7224 */ /* 0x000fe400078e000a */
[----:B------:R-:W-:Y:S02]  /*18940*/  IMAD.MOV.U32 R12, RZ, RZ, R11 ;  /* 0x000000ffff0c7224 */ /* 0x000fe400078e000b */
[----:B------:R-:W-:-:S07]  /*18950*/  IMAD.MOV.U32 R6, RZ, RZ, R18 ;  /* 0x000000ffff067224 */ /* 0x000fce00078e0012 */
.L_x_1630:
        /* <DEDUP_REMOVED lines=8> */
.L_x_1621:
[----:B------:R-:W-:Y:S01]  /*189e0*/  VIADD R7, R19, 0x1 ;  /* 0x0000000113077836 */ /* 0x000fe20000000000 */
[----:B------:R-:W-:-:S04]  /*189f0*/  SHF.L.U32 R8, R18, 0x1f, RZ ;  /* 0x0000001f12087819 */ /* 0x000fc800000006ff */
[----:B------:R-:W-:-:S04]  /*18a00*/  ISETP.NE.AND P3, PT, R7, 0x2, PT ;  /* 0x000000020700780c */ /* 0x000fc80003f65270 */
[----:B------:R-:W-:-:S05]  /*18a10*/  SEL R7, R7, RZ, P3 ;  /* 0x000000ff07077207 */ /* 0x000fca0001800000 */
[----:B------:R-:W-:-:S04]  /*18a20*/  IMAD R7, R7, 0x8, R16 ;  /* 0x0000000807077824 */ /* 0x000fc800078e0210 */
[----:B------:R0:W1:Y:S01]  /*18a30*/  SYNCS.PHASECHK.TRANS64.TRYWAIT P3, [R7+URZ+0x2a830], R8 ;  /* 0x02a83008070075a7 */ /* 0x000062000806017f */
[----:B------:R-:W-:Y:S05]  /*18a40*/  @!P0 BRA `(.L_x_1622) ;  /* 0x0000000000048947 */ /* 0x000fea0003800000 */
[----:B------:R-:W-:Y:S01]  /*18a50*/  BPT.TRAP 0x1 ;  /* 0x000000040000795c */ /* 0x000fe20000300000 */
.L_x_1622:
[----:B------:R-:W-:Y:S04]  /*18a60*/  BSSY B0, `(.L_x_1620) ;  /* 0x0000004000007945 */ /* 0x000fe80003800000 */
[----:B-1----:R-:W-:Y:S05]  /*18a70*/  @P3 BRA `(.L_x_1623) ;  /* 0x0000000000083947 */ /* 0x002fea0003800000 */
[----:B------:R-:W1:Y:S02]  /*18a80*/  SYNCS.PHASECHK.TRANS64.TRYWAIT P3, [R7+URZ+0x2a830], R8 ;  /* 0x02a83008070075a7 */ /* 0x000e64000806017f */
[----:B-1----:R-:W-:Y:S05]  /*18a90*/  @!P3 BRA `(.L_x_1624) ;  /* 0x0000012000d0b947 */ /* 0x002fea0003800000 */
.L_x_1623:
[----:B------:R-:W-:Y:S05]  /*18aa0*/  BSYNC B0 ;  /* 0x0000000000007941 */ /* 0x000fea0003800000 */
.L_x_1620:
[----:B01----:R-:W0:Y:S01]  /*18ab0*/  S2R R7, SR_TID.X ;  /* 0x0000000000077919 */ /* 0x003e220000002100 */
[----:B------:R-:W-:Y:S01]  /*18ac0*/  VIADD R15, R19, 0x1 ;  /* 0x00000001130f7836 */ /* 0x000fe20000000000 */
[----:B------:R-:W-:Y:S05]  /*18ad0*/  WARPSYNC.ALL ;  /* 0x0000000000007948 */ /* 0x000fea0003800000 */
[C---:B------:R-:W-:Y:S01]  /*18ae0*/  ISETP.NE.AND P3, PT, R15.reuse, 0x2, PT ;  /* 0x000000020f00780c */ /* 0x040fe20003f65270 */
[----:B------:R-:W-:Y:S02]  /*18af0*/  IMAD.MOV.U32 R9, RZ, RZ, -0x7fffffe0 ;  /* 0x80000020ff097424 */ /* 0x000fe400078e00ff */
[----:B------:R-:W-:Y:S01]  /*18b00*/  IMAD.MOV.U32 R121, RZ, RZ, -0x7fffffe0 ;  /* 0x80000020ff797424 */ /* 0x000fe200078e00ff */
[----:B------:R-:W-:Y:S01]  /*18b10*/  SEL R15, R15, RZ, P3 ;  /* 0x000000ff0f0f7207 */ /* 0x000fe20001800000 */
[----:B------:R-:W-:Y:S01]  /*18b20*/  IMAD.MOV.U32 R21, RZ, RZ, -0x7fffffe0 ;  /* 0x80000020ff157424 */ /* 0x000fe200078e00ff */
[----:B------:R-:W-:Y:S01]  /*18b30*/  R2UR UR27, R9 ;  /* 0x00000000091b72ca */ /* 0x000fe200000e0000 */
[----:B------:R-:W-:Y:S01]  /*18b40*/  IMAD.MOV.U32 R11, RZ, RZ, -0x7fffffe0 ;  /* 0x80000020ff0b7424 */ /* 0x000fe200078e00ff */
[----:B------:R-:W-:Y:S01]  /*18b50*/  R2UR UR19, R121 ;  /* 0x00000000791372ca */ /* 0x000fe200000e0000 */
[----:B------:R-:W-:Y:S01]  /*18b60*/  IMAD R8, R15, 0x600, R5 ;  /* 0x000006000f087824 */ /* 0x000fe200078e0205 */
[----:B------:R-:W-:-:S02]  /*18b70*/  R2UR UR7, R21 ;  /* 0x00000000150772ca */ /* 0x000fc400000e0000 */
[----:B------:R-:W-:Y:S01]  /*18b80*/  R2UR UR11, R11 ;  /* 0x000000000b0b72ca */ /* 0x000fe200000e0000 */
[C---:B------:R-:W-:Y:S01]  /*18b90*/  VIADD R120, R8.reuse, 0x400 ;  /* 0x0000040008787836 */ /* 0x040fe20000000000 */
[C---:B------:R-:W-:Y:S01]  /*18ba0*/  R2UR UR26, R8.reuse ;  /* 0x00000000081a72ca */ /* 0x040fe200000e0000 */
[C---:B------:R-:W-:Y:S01]  /*18bb0*/  VIADD R20, R8.reuse, 0x2 ;  /* 0x0000000208147836 */ /* 0x040fe20000000000 */
[----:B------:R-:W-:Y:S01]  /*18bc0*/  R2UR UR15, R21 ;  /* 0x00000000150f72ca */ /* 0x000fe200000e0000 */
[----:B------:R-:W-:Y:S01]  /*18bd0*/  VIADD R10, R8, 0x200 ;  /* 0x00000200080a7836 */ /* 0x000fe20000000000 */
[----:B------:R-:W-:Y:S02]  /*18be0*/  R2UR UR18, R120 ;  /* 0x00000000781272ca */ /* 0x000fe400000e0000 */
[----:B------:R-:W-:Y:S01]  /*18bf0*/  R2UR UR6, R20 ;  /* 0x00000000140672ca */ /* 0x000fe200000e0000 */
[----:B------:R-:W-:Y:S01]  /*18c00*/  VIADD R20, R8, 0x202 ;  /* 0x0000020208147836 */ /* 0x000fe20000000000 */
[----:B------:R-:W-:Y:S01]  /*18c10*/  R2UR UR10, R10 ;  /* 0x000000000a0a72ca */ /* 0x000fe200000e0000 */
[----:B------:R-:W-:Y:S01]  /*18c20*/  VIADD R8, R8, 0x402 ;  /* 0x0000040208087836 */ /* 0x000fe20000000000 */
[----:B------:R-:W-:-:S02]  /*18c30*/  R2UR UR23, R9 ;  /* 0x00000000091772ca */ /* 0x000fc400000e0000 */
[----:B0-----:R-:W-:Y:S02]  /*18c40*/  SHF.R.U32.HI R7, RZ, 0x7, R7 ;  /* 0x00000007ff077819 */ /* 0x001fe40000011607 */
[----:B------:R-:W-:Y:S02]  /*18c50*/  R2UR UR14, R20 ;  /* 0x00000000140e72ca */ /* 0x000fe400000e0000 */
[----:B------:R-:W-:Y:S01]  /*18c60*/  R2UR UR22, R8 ;  /* 0x00000000081672ca */ /* 0x000fe200000e0000 */
[----:B------:R-:W-:-:S05]  /*18c70*/  VIADD R7, R7, 0x8 ;  /* 0x0000000807077836 */ /* 0x000fca0000000000 */
        /* <DEDUP_REMOVED lines=22> */
.L_x_1626:
[----:B------:R-:W-:Y:S01]  /*18de0*/  SHF.L.U32 R6, R6, 0x1f, RZ ;  /* 0x0000001f06067819 */ /* 0x000fe200000006ff */
[----:B------:R-:W-:-:S04]  /*18df0*/  IMAD R7, R19, 0x8, R16 ;  /* 0x0000000813077824 */ /* 0x000fc800078e0210 */
[----:B------:R0:W1:Y:S01]  /*18e00*/  SYNCS.PHASECHK.TRANS64.TRYWAIT P2, [R7+URZ+0x2a850], R6 ;  /* 0x02a85006070075a7 */ /* 0x000062000804017f */
[----:B------:R-:W-:Y:S05]  /*18e10*/  @!P0 BRA `(.L_x_1627) ;  /* 0x0000000000048947 */ /* 0x000fea0003800000 */
[----:B------:R-:W-:Y:S01]  /*18e20*/  BPT.TRAP 0x1 ;  /* 0x000000040000795c */ /* 0x000fe20000300000 */
.L_x_1627:
[----:B-1----:R-:W-:Y:S05]  /*18e30*/  @P2 BRA `(.L_x_1625) ;  /* 0x0000000000082947 */ /* 0x002fea0003800000 */
[----:B------:R-:W1:Y:S02]  /*18e40*/  SYNCS.PHASECHK.TRANS64.TRYWAIT P2, [R7+URZ+0x2a850], R6 ;  /* 0x02a85006070075a7 */ /* 0x000e64000804017f */
[----:B-1----:R-:W-:Y:S05]  /*18e50*/  @!P2 BRA `(.L_x_1628) ;  /* 0x0000011c00f4a947 */ /* 0x002fea0003800000 */
.L_x_1625:
[----:B01----:R-:W-:Y:S01]  /*18e60*/  VIADD R6, R16, 0x400 ;  /* 0x0000040010067836 */ /* 0x003fe20000000000 */
[----:B------:R-:W-:Y:S05]  /*18e70*/  WARPSYNC.ALL ;  /* 0x0000000000007948 */ /* 0x000fea0003800000 */
[----:B------:R-:W-:-:S04]  /*18e80*/  SHF.R.U32.HI R6, RZ, 0x4, R6 ;  /* 0x00000004ff067819 */ /* 0x000fc80000011606 */
[----:B------:R-:W-:-:S04]  /*18e90*/  LOP3.LUT R6, R6, 0x3fff, RZ, 0xc0, !PT ;  /* 0x00003fff06067812 */ /* 0x000fc800078ec0ff */
[----:B------:R-:W-:-:S05]  /*18ea0*/  LOP3.LUT R6, R6, 0x10000, RZ, 0xfc, !PT ;  /* 0x0001000006067812 */ /* 0x000fca00078efcff */
[----:B------:R-:W-:Y:S01]  /*18eb0*/  IMAD R6, R19, 0x600, R6 ;  /* 0x0000060013067824 */ /* 0x000fe200078e0206 */
[----:B------:R-:W-:Y:S01]  /*18ec0*/  WARPGROUP.ARRIVE ;  /* 0x00000000000079c5 */ /* 0x000fe20000000000 */
[----:B------:R-:W-:Y:S02]  /*18ed0*/  IMAD.MOV.U32 R7, RZ, RZ, 0x40000040 ;  /* 0x40000040ff077424 */ /* 0x000fe400078e00ff */
[----:B------:R-:W-:Y:S01]  /*18ee0*/  FMUL.FTZ R20, R2, R123 ;  /* 0x0000007b02147220 */ /* 0x000fe20000410000 */
[C---:B------:R-:W-:Y:S01]  /*18ef0*/  VIADD R8, R6.reuse, 0x2 ;  /* 0x0000000206087836 */ /* 0x040fe20000000000 */
[----:B------:R-:W-:Y:S01]  /*18f00*/  R2UR UR6, R6 ;  /* 0x00000000060672ca */ /* 0x000fe200000e0000 */
[----:B------:R-:W-:Y:S01]  /*18f10*/  IMAD.MOV.U32 R9, RZ, RZ, 0x40000040 ;  /* 0x40000040ff097424 */ /* 0x000fe200078e00ff */
[----:B------:R-:W-:Y:S01]  /*18f20*/  R2UR UR7, R7 ;  /* 0x00000000070772ca */ /* 0x000fe200000e0000 */
        /* <DEDUP_REMOVED lines=12> */
[----:B------:R-:W-:Y:S01]  /*18ff0*/  QGMMA.64x192x32.F32.E4M3.E4M3 R24, R196, gdesc[UR4], R24, gsb0 ;  /* 0x02e00004c4187df3 */ /* 0x000fe20008000818 */
[----:B------:R-:W-:Y:S01]  /*19000*/  R2UR UR6, R8 ;  /* 0x00000000080672ca */ /* 0x000fe200000e0000 */
[----:B------:R-:W-:Y:S01]  /*19010*/  VIADD R8, R6, 0x4 ;  /* 0x0000000406087836 */ /* 0x000fe20000000000 */
[----:B------:R-:W-:Y:S01]  /*19020*/  R2UR UR7, R9 ;  /* 0x00000000090772ca */ /* 0x000fe200000e0000 */
[----:B------:R-:W-:-:S02]  /*19030*/  IMAD.MOV.U32 R9, RZ, RZ, 0x40000040 ;  /* 0x40000040ff097424 */ /* 0x000fc400078e00ff */
        /* <DEDUP_REMOVED lines=11> */
[----:B0-----:R-:W-:Y:S01]  /*190f0*/  FMNMX.FTZ R11, R7, R12, !PT ;  /* 0x0000000c070b7209 */ /* 0x001fe20007810000 */
        /* <DEDUP_REMOVED lines=18> */
[----:B------:R-:W-:Y:S01]  /*19220*/  FMUL.FTZ R183, R2, R183 ;  /* 0x000000b702b77220 */ /* 0x000fe20000410000 */
[----:B------:R-:W-:-:S03]  /*19230*/  UMOV UR43, UR30 ;  /* 0x0000001e002b7c82 */ /* 0x000fc60008000000 */
        /* <DEDUP_REMOVED lines=24> */
[----:B------:R-:W0:Y:S01]  /*193c0*/  S2R R199, SR_TID.X ;  /* 0x0000000000c77919 */ /* 0x000e220000002100 */
[----:B------:R-:W-:Y:S01]  /*193d0*/  QGMMA.64x192x32.F32.E4M3.E4M3 R24, R192, gdesc[UR4], R24, gsb0 ;  /* 0x02e00004c0187df3 */ /* 0x000fe20008000818 */
[----:B------:R-:W-:Y:S01]  /*193e0*/  R2UR UR6, R8 ;  /* 0x00000000080672ca */ /* 0x000fe200000e0000 */
[C---:B------:R-:W-:Y:S01]  /*193f0*/  FMUL.FTZ R8, R2.reuse, R121 ;  /* 0x0000007902087220 */ /* 0x040fe20000410000 */
[----:B------:R-:W-:Y:S01]  /*19400*/  R2UR UR7, R9 ;  /* 0x00000000090772ca */ /* 0x000fe200000e0000 */
        /* <DEDUP_REMOVED lines=19> */
[----:B------:R-:W-:Y:S01]  /*19540*/  FMUL.FTZ R157, R2, R162 ;  /* 0x000000a2029d7220 */ /* 0x000fe20000410000 */
[----:B------:R-:W3:Y:S01]  /*19550*/  MUFU.TANH R121, R121 ;  /* 0x0000007900797308 */ /* 0x000ee20000002400 */
[----:B-1----:R-:W-:Y:S01]  /*19560*/  FMNMX.FTZ R166, R8, R11, !PT ;  /* 0x0000000b08a67209 */ /* 0x002fe20007810000 */
[----:B------:R-:W-:Y:S01]  /*19570*/  FMUL.FTZ R162, R2, R167 ;  /* 0x000000a702a27220 */ /* 0x000fe20000410000 */
[----:B0-----:R-:W-:-:S02]  /*19580*/  SHF.R.U32.HI R199, RZ, 0x7, R199 ;  /* 0x00000007ffc77819 */ /* 0x001fc400000116c7 */
[----:B------:R-:W-:Y:S01]  /*19590*/  FMNMX.FTZ R167, R21, R166, !PT ;  /* 0x000000a615a77209 */ /* 0x000fe20007810000 */
[----:B------:R-:W-:Y:S02]  /*195a0*/  FMUL.FTZ R166, R2, R171 ;  /* 0x000000ab02a67220 */ /* 0x000fe40000410000 */
[----:B------:R-:W0:Y:S01]  /*195b0*/  MUFU.TANH R122, R122 ;  /* 0x0000007a007a7308 */ /* 0x000e220000002400 */
[----:B--2---:R-:W-:Y:S02]  /*195c0*/  FMNMX.FTZ R11, R9, R13, !PT ;  /* 0x0000000d090b7209 */ /* 0x004fe40007810000 */
[----:B------:R-:W-:Y:S02]  /*195d0*/  FMNMX.FTZ R168, R120, R167, !PT ;  /* 0x000000a778a87209 */ /* 0x000fe40007810000 */
[----:B------:R-:W-:Y:S02]  /*195e0*/  FMNMX.FTZ R10, R20, R11, !PT ;  /* 0x0000000b140a7209 */ /* 0x000fe40007810000 */
[----:B------:R-:W-:Y:S01]  /*195f0*/  FMNMX.FTZ R167, R123, R168, !PT ;  /* 0x000000a87ba77209 */ /* 0x000fe20007810000 */
[----:B------:R-:W1:Y:S01]  /*19600*/  MUFU.TANH R126, R126 ;  /* 0x0000007e007e7308 */ /* 0x000e620000002400 */
[----:B---3--:R-:W-:-:S02]  /*19610*/  FMNMX.FTZ R11, R121, R10, !PT ;  /* 0x0000000a790b7209 */ /* 0x008fc40007810000 */
[----:B------:R-:W-:-:S05]  /*19620*/  FMNMX.FTZ R168, R124, R167, !PT ;  /* 0x000000a77ca87209 */ /* 0x000fca0007810000 */
[----:B------:R-:W2:Y:S01]  /*19630*/  MUFU.TANH R127, R127 ;  /* 0x0000007f007f7308 */ /* 0x000ea20000002400 */
[----:B0-----:R-:W-:-:S04]  /*19640*/  FMNMX.FTZ R10, R122, R11, !PT ;  /* 0x0000000b7a0a7209 */ /* 0x001fc80007810000 */
[----:B------:R-:W-:-:S03]  /*19650*/  FMNMX.FTZ R11, R125, R10, !PT ;  /* 0x0000000a7d0b7209 */ /* 0x000fc60007810000 */
[----:B------:R-:W0:Y:S01]  /*19660*/  MUFU.TANH R131, R131 ;  /* 0x0000008300837308 */ /* 0x000e220000002400 */
[----:B-1----:R-:W-:-:S04]  /*19670*/  FMNMX.FTZ R10, R126, R11, !PT ;  /* 0x0000000b7e0a7209 */ /* 0x002fc80007810000 */
[----:B------:R-:W-:-:S03]  /*19680*/  FMNMX.FTZ R11, R129, R10, !PT ;  /* 0x0000000a810b7209 */ /* 0x000fc60007810000 */
[----:B------:R-:W1:Y:S01]  /*19690*/  MUFU.TANH R132, R132 ;  /* 0x0000008400847308 */ /* 0x000e620000002400 */
[----:B--2---:R-:W-:Y:S01]  /*196a0*/  FMNMX.FTZ R169, R127, R168, !PT ;  /* 0x000000a87fa97209 */ /* 0x004fe20007810000 */
[----:B------:R-:W-:Y:S01]  /*196b0*/  FMUL.FTZ R168, R2, R173 ;  /* 0x000000ad02a87220 */ /* 0x000fe20000410000 */
[----:B------:R-:W-:Y:S02]  /*196c0*/  FMNMX.FTZ R10, R130, R11, !PT ;  /* 0x0000000b820a7209 */ /* 0x000fe40007810000 */
[----:B------:R-:W-:Y:S02]  /*196d0*/  FMNMX.FTZ R170, R128, R169, !PT ;  /* 0x000000a980aa7209 */ /* 0x000fe40007810000 */
[----:B------:R-:W-:Y:S01]  /*196e0*/  FMNMX.FTZ R11, R133, R10, !PT ;  /* 0x0000000a850b7209 */ /* 0x000fe20007810000 */
[----:B------:R-:W2:Y:S01]  /*196f0*/  MUFU.TANH R137, R137 ;  /* 0x0000008900897308 */ /* 0x000ea20000002400 */
[----:B0-----:R-:W-:Y:S02]  /*19700*/  FMNMX.FTZ R169, R131, R170, !PT ;  /* 0x000000aa83a97209 */ /* 0x001fe40007810000 */
[----:B------:R-:W-:-:S05]  /*19710*/  FMNMX.FTZ R10, R134, R11, !PT ;  /* 0x0000000b860a7209 */ /* 0x000fca0007810000 */
[----:B------:R-:W-:Y:S01]  /*19720*/  MUFU.TANH R136, R136 ;  /* 0x0000008800887308 */ /* 0x000fe20000002400 */
[----:B-1----:R-:W-:-:S04]  /*19730*/  FMNMX.FTZ R170, R132, R169, !PT ;  /* 0x000000a984aa7209 */ /* 0x002fc80007810000 */
[----:B------:R-:W-:Y:S01]  /*19740*/  FMNMX.FTZ R171, R135, R170, !PT ;  /* 0x000000aa87ab7209 */ /* 0x000fe20007810000 */
[----:B------:R-:W-:Y:S02]  /*19750*/  FMUL.FTZ R170, R2, R175 ;  /* 0x000000af02aa7220 */ /* 0x000fe40000410000 */
[----:B------:R-:W0:Y:S01]  /*19760*/  MUFU.TANH R141, R141 ;  /* 0x0000008d008d7308 */ /* 0x000e220000002400 */
[----:B--2---:R-:W-:-:S04]  /*19770*/  FMNMX.FTZ R11, R137, R10, !PT ;  /* 0x0000000a890b7209 */ /* 0x004fc80007810000 */
[----:B------:R-:W-:-:S03]  /*19780*/  FMNMX.FTZ R10, R138, R11, !PT ;  /* 0x0000000b8a0a7209 */ /* 0x000fc60007810000 */
[----:B------:R-:W1:Y:S08]  /*19790*/  MUFU.TANH R142, R142 ;  /* 0x0000008e008e7308 */ /* 0x000e700000002400 */
[----:B------:R2:W-:Y:S01]  /*197a0*/  MUFU.TANH R167, R172 ;  /* 0x000000ac00a77308 */ /* 0x0005e20000002400 */
[----:B0-----:R-:W-:-:S07]  /*197b0*/  FMNMX.FTZ R11, R141, R10, !PT ;  /* 0x0000000a8d0b7209 */ /* 0x001fce0007810000 */
[----:B------:R-:W0:Y:S01]  /*197c0*/  MUFU.TANH R147, R147 ;  /* 0x0000009300937308 */ /* 0x000e220000002400 */
[----:B--2---:R-:W-:Y:S02]  /*197d0*/  FMNMX.FTZ R172, R136, R171, !PT ;  /* 0x000000ab88ac7209 */ /* 0x004fe40007810000 */
[----:B-1----:R-:W-:Y:S02]  /*197e0*/  FMNMX.FTZ R10, R142, R11, !PT ;  /* 0x0000000b8e0a7209 */ /* 0x002fe40007810000 */
[----:B------:R-:W-:Y:S02]  /*197f0*/  FMNMX.FTZ R171, R139, R172, !PT ;  /* 0x000000ac8bab7209 */ /* 0x000fe40007810000 */
[----:B------:R-:W-:Y:S01]  /*19800*/  FMNMX.FTZ R173, R145, R10, !PT ;  /* 0x0000000a91ad7209 */ /* 0x000fe20007810000 */
[----:B------:R-:W-:Y:S01]  /*19810*/  MUFU.TANH R146, R146 ;  /* 0x0000009200927308 */ /* 0x000fe20000002400 */
[----:B------:R-:W-:-:S04]  /*19820*/  FMNMX.FTZ R172, R140, R171, !PT ;  /* 0x000000ab8cac7209 */ /* 0x000fc80007810000 */
[----:B------:R-:W-:Y:S01]  /*19830*/  FMNMX.FTZ R11, R143, R172, !PT ;  /* 0x000000ac8f0b7209 */ /* 0x000fe20007810000 */
[----:B------:R-:W-:Y:S02]  /*19840*/  FMUL.FTZ R172, R2, R177 ;  /* 0x000000b102ac7220 */ /* 0x000fe40000410000 */
[----:B------:R-:W1:Y:S01]  /*19850*/  MUFU.TANH R151, R151 ;  /* 0x0000009700977308 */ /* 0x000e620000002400 */
[----:B------:R-:W-:-:S04]  /*19860*/  FMNMX.FTZ R10, R144, R11, !PT ;  /* 0x0000000b900a7209 */ /* 0x000fc80007810000 */
[----:B0-----:R-:W-:-:S03]  /*19870*/  FMNMX.FTZ R11, R147, R10, !PT ;  /* 0x0000000a930b7209 */ /* 0x001fc60007810000 */
[----:B------:R-:W0:Y:S01]  /*19880*/  MUFU.TANH R152, R152 ;  /* 0x0000009800987308 */ /* 0x000e220000002400 */
[----:B------:R-:W-:-:S07]  /*19890*/  FMNMX.FTZ R10, R148, R11, !PT ;  /* 0x0000000b940a7209 */ /* 0x000fce0007810000 */
[----:B------:R2:W-:Y:S01]  /*198a0*/  MUFU.TANH R169, R174 ;  /* 0x000000ae00a97308 */ /* 0x0005e20000002400 */
[----:B-1----:R-:W-:-:S07]  /*198b0*/  FMNMX.FTZ R11, R151, R10, !PT ;  /* 0x0000000a970b7209 */ /* 0x002fce0007810000 */
[----:B------:R-:W1:Y:S01]  /*198c0*/  MUFU.TANH R156, R156 ;  /* 0x0000009c009c7308 */ /* 0x000e620000002400 */
[----:B--2---:R-:W-:Y:S01]  /*198d0*/  FMNMX.FTZ R174, R146, R173, !PT ;  /* 0x000000ad92ae7209 */ /* 0x004fe20007810000 */
[----:B------:R-:W-:Y:S01]  /*198e0*/  FMUL.FTZ R173, R2, R178 ;  /* 0x000000b202ad7220 */ /* 0x000fe20000410000 */
[----:B0-----:R-:W-:Y:S02]  /*198f0*/  FMNMX.FTZ R10, R152, R11, !PT ;  /* 0x0000000b980a7209 */ /* 0x001fe40007810000 */
[----:B------:R-:W-:Y:S02]  /*19900*/  FMNMX.FTZ R175, R149, R174, !PT ;  /* 0x000000ae95af7209 */ /* 0x000fe40007810000 */
[----:B------:R-:W-:Y:S01]  /*19910*/  FMNMX.FTZ R11, R155, R10, !PT ;  /* 0x0000000a9b0b7209 */ /* 0x000fe20007810000 */
[----:B------:R-:W-:Y:S01]  /*19920*/  MUFU.TANH R157, R157 ;  /* 0x0000009d009d7308 */ /* 0x000fe20000002400 */
[----:B------:R-:W-:-:S04]  /*19930*/  FMNMX.FTZ R174, R150, R175, !PT ;  /* 0x000000af96ae7209 */ /* 0x000fc80007810000 */
[----:B------:R-:W-:-:S03]  /*19940*/  FMNMX.FTZ R175, R153, R174, !PT ;  /* 0x000000ae99af7209 */ /* 0x000fc60007810000 */
[----:B------:R-:W-:Y:S01]  /*19950*/  MUFU.TANH R161, R161 ;  /* 0x000000a100a17308 */ /* 0x000fe20000002400 */
[----:B-1----:R-:W-:-:S04]  /*19960*/  FMNMX.FTZ R10, R156, R11, !PT ;  /* 0x0000000b9c0a7209 */ /* 0x002fc80007810000 */
[----:B------:R-:W-:-:S03]  /*19970*/  FMNMX.FTZ R11, R159, R10, !PT ;  /* 0x0000000a9f0b7209 */ /* 0x000fc60007810000 */
[----:B------:R-:W0:Y:S01]  /*19980*/  MUFU.TANH R163, R163 ;  /* 0x000000a300a37308 */ /* 0x000e220000002400 */
[----:B------:R-:W-:-:S07]  /*19990*/  FMNMX.FTZ R10, R160, R11, !PT ;  /* 0x0000000ba00a7209 */ /* 0x000fce0007810000 */
[----:B------:R-:W-:Y:S08]  /*199a0*/  MUFU.TANH R162, R162 ;  /* 0x000000a200a27308 */ /* 0x000ff00000002400 */
[----:B------:R1:W-:Y:S01]  /*199b0*/  MUFU.TANH R171, R176 ;  /* 0x000000b000ab7308 */ /* 0x0003e20000002400 */
[----:B0-----:R-:W-:-:S07]  /*199c0*/  FMNMX.FTZ R11, R163, R10, !PT ;  /* 0x0000000aa30b7209 */ /* 0x001fce0007810000 */
[----:B------:R-:W0:Y:S01]  /*199d0*/  MUFU.TANH R164, R164 ;  /* 0x000000a400a47308 */ /* 0x000e220000002400 */
[----:B-1----:R-:W-:Y:S01]  /*199e0*/  FMNMX.FTZ R176, R154, R175, !PT ;  /* 0x000000af9ab07209 */ /* 0x002fe20007810000 */
[----:B------:R-:W-:-:S03]  /*199f0*/  FMUL.FTZ R175, R2, R180 ;  /* 0x000000b402af7220 */ /* 0x000fc60000410000 */
[----:B------:R-:W-:Y:S01]  /*19a00*/  FMNMX.FTZ R177, R157, R176, !PT ;  /* 0x000000b09db17209 */ /* 0x000fe20007810000 */
[----:B------:R-:W-:Y:S02]  /*19a10*/  WARPGROUP.DEPBAR.LE gsb0, 0x0 ;  /* 0x00008000000079c5 */ /* 0x000fe40000010000 */
[----:B------:R-:W-:Y:S01]  /*19a20*/  WARPGROUP.ARRIVE ;  /* 0x00000000000079c5 */ /* 0x000fe20000000000 */
[----:B------:R-:W-:Y:S01]  /*19a30*/  MUFU.TANH R165, R165 ;  /* 0x000000a500a57308 */ /* 0x000fe20000002400 */
[----:B------:R-:W-:-:S04]  /*19a40*/  FMNMX.FTZ R176, R158, R177, !PT ;  /* 0x000000b19eb07209 */ /* 0x000fc80007810000 */
[----:B------:R-:W-:Y:S01]  /*19a50*/  QGMMA.64x192x32.F32.E4M3.E4M3 R24, R188, gdesc[UR4], R24, gsb0 ;  /* 0x02e00004bc187df3 */ /* 0x000fe20008000818 */
[----:B------:R-:W-:Y:S02]  /*19a60*/  FMNMX.FTZ R177, R161, R176, !PT ;  /* 0x000000b0a1b17209 */ /* 0x000fe40007810000 */
[----:B------:R-:W-:Y:S01]  /*19a70*/  MUFU.TANH R166, R166 ;  /* 0x000000a600a67308 */ /* 0x000fe20000002400 */
[----:B0-----:R-:W-:Y:S02]  /*19a80*/  FMNMX.FTZ R10, R164, R11, !PT ;  /* 0x0000000ba40a7209 */ /* 0x001fe40007810000 */
[----:B------:R-:W-:Y:S01]  /*19a90*/  FMNMX.FTZ R178, R162, R177, !PT ;  /* 0x000000b1a2b27209 */ /* 0x000fe20007810000 */
[----:B------:R-:W-:Y:S01]  /*19aa0*/  FMUL.FTZ R177, R2, R182 ;  /* 0x000000b602b17220 */ /* 0x000fe20000410000 */
[----:B------:R-:W-:Y:S01]  /*19ab0*/  FMNMX.FTZ R11, R167, R10, !PT ;  /* 0x0000000aa70b7209 */ /* 0x000fe20007810000 */
[----:B------:R-:W-:Y:S02]  /*19ac0*/  IMAD.U32 R182, RZ, RZ, UR43 ;  /* 0x0000002bffb67e24 */ /* 0x000fe4000f8e00ff */
[----:B------:R-:W0:Y:S08]  /*19ad0*/  MUFU.TANH R168, R168 ;  /* 0x000000a800a87308 */ /* 0x000e300000002400 */
[----:B------:R-:W-:Y:S08]  /*19ae0*/  MUFU.TANH R170, R170 ;  /* 0x000000aa00aa7308 */ /* 0x000ff00000002400 */
[----:B------:R-:W1:Y:S01]  /*19af0*/  MUFU.TANH R172, R172 ;  /* 0x000000ac00ac7308 */ /* 0x000e620000002400 */
[----:B0-----:R-:W-:-:S04]  /*19b00*/  FMNMX.FTZ R10, R168, R11, !PT ;  /* 0x0000000ba80a7209 */ /* 0x001fc80007810000 */
[----:B------:R-:W-:-:S03]  /*19b10*/  FMNMX.FTZ R11, R171, R10, !PT ;  /* 0x0000000aab0b7209 */ /* 0x000fc60007810000 */
[----:B------:R-:W0:Y:S08]  /*19b20*/  MUFU.TANH R173, R173 ;  /* 0x000000ad00ad7308 */ /* 0x000e300000002400 */
[----:B------:R2:W-:Y:S01]  /*19b30*/  MUFU.TANH R174, R179 ;  /* 0x000000b300ae7308 */ /* 0x0005e20000002400 */
[----:B-1----:R-:W-:-:S07]  /*19b40*/  FMNMX.FTZ R10, R172, R11, !PT ;  /* 0x0000000bac0a7209 */ /* 0x002fce0007810000 */
[----:B------:R-:W1:Y:S01]  /*19b50*/  MUFU.TANH R175, R175 ;  /* 0x000000af00af7308 */ /* 0x000e620000002400 */
[----:B--2---:R-:W-:-:S04]  /*19b60*/  FMNMX.FTZ R179, R165, R178, !PT ;  /* 0x000000b2a5b37209 */ /* 0x004fc80007810000 */
[----:B------:R-:W-:-:S03]  /*19b70*/  FMNMX.FTZ R178, R166, R179, !PT ;  /* 0x000000b3a6b27209 */ /* 0x000fc60007810000 */
[----:B------:R-:W2:Y:S01]  /*19b80*/  MUFU.TANH R176, R181 ;  /* 0x000000b500b07308 */ /* 0x000ea20000002400 */
[----:B------:R-:W-:-:S04]  /*19b90*/  FMNMX.FTZ R179, R169, R178, !PT ;  /* 0x000000b2a9b37209 */ /* 0x000fc80007810000 */
[----:B------:R-:W-:-:S03]  /*19ba0*/  FMNMX.FTZ R180, R170, R179, !PT ;  /* 0x000000b3aab47209 */ /* 0x000fc60007810000 */
[----:B------:R-:W3:Y:S01]  /*19bb0*/  MUFU.TANH R177, R177 ;  /* 0x000000b100b17308 */ /* 0x000ee20000002400 */
[----:B0-----:R-:W-:Y:S02]  /*19bc0*/  FMNMX.FTZ R179, R173, R180, !PT ;  /* 0x000000b4adb37209 */ /* 0x001fe40007810000 */
[----:B-1----:R-:W-:Y:S01]  /*19bd0*/  FMNMX.FTZ R11, R175, R10, !PT ;  /* 0x0000000aaf0b7209 */ /* 0x002fe20007810000 */
[----:B------:R-:W-:Y:S01]  /*19be0*/  VIADD R10, R6, 0x6 ;  /* 0x00000006060a7836 */ /* 0x000fe20000000000 */
[----:B------:R-:W-:-:S03]  /*19bf0*/  FMNMX.FTZ R180, R174, R179, !PT ;  /* 0x000000b3aeb47209 */ /* 0x000fc60007810000 */
[----:B------:R-:W0:Y:S01]  /*19c00*/  MUFU.TANH R178, R183 ;  /* 0x000000b700b27308 */ /* 0x000e220000002400 */
[----:B--2---:R-:W-:Y:S02]  /*19c10*/  FMNMX.FTZ R11, R176, R11, !PT ;  /* 0x0000000bb00b7209 */ /* 0x004fe40007810000 */
[----:B------:R-:W-:Y:S02]  /*19c20*/  R2UR UR6, R10 ;  /* 0x000000000a0672ca */ /* 0x000fe400000e0000 */
[----:B---3--:R-:W-:Y:S02]  /*19c30*/  FMNMX.FTZ R179, R177, R180, !PT ;  /* 0x000000b4b1b37209 */ /* 0x008fe40007810000 */
[----:B------:R-:W1:Y:S02]  /*19c40*/  SHFL.BFLY PT, R180, R11, 0x2, 0x1f ;  /* 0x0c401f000bb47f89 */ /* 0x000e6400000e0000 */
[----:B0-----:R-:W-:-:S05]  /*19c50*/  FMNMX.FTZ R179, R178, R179, !PT ;  /* 0x000000b3b2b37209 */ /* 0x001fca0007810000 */
[----:B------:R-:W0:Y:S01]  /*19c60*/  SHFL.BFLY PT, R181, R179, 0x2, 0x1f ;  /* 0x0c401f00b3b57f89 */ /* 0x000e2200000e0000 */
[----:B-1----:R-:W-:Y:S01]  /*19c70*/  FMNMX.FTZ R180, R11, R180, !PT ;  /* 0x000000b40bb47209 */ /* 0x002fe20007810000 */
[----:B------:R-:W-:-:S05]  /*19c80*/  IMAD.MOV.U32 R11, RZ, RZ, 0x40000040 ;  /* 0x40000040ff0b7424 */ /* 0x000fca00078e00ff */
[----:B------:R-:W-:Y:S02]  /*19c90*/  R2UR UR7, R11 ;  /* 0x000000000b0772ca */ /* 0x000fe400000e0000 */
[----:B0-----:R-:W-:Y:S02]  /*19ca0*/  FMNMX.FTZ R6, R179, R181, !PT ;  /* 0x000000b5b3067209 */ /* 0x001fe40007810000 */
[----:B------:R-:W0:Y:S04]  /*19cb0*/  SHFL.BFLY PT, R181, R180, 0x1, 0x1f ;  /* 0x0c201f00b4b57f89 */ /* 0x000e2800000e0000 */
[----:B------:R-:W1:Y:S01]  /*19cc0*/  SHFL.BFLY PT, R183, R6, 0x1, 0x1f ;  /* 0x0c201f0006b77f89 */ /* 0x000e6200000e0000 */
[----:B0-----:R-:W-:Y:S02]  /*19cd0*/  FMNMX.FTZ R11, R180, R181, !PT ;  /* 0x000000b5b40b7209 */ /* 0x001fe40007810000 */
[----:B-1----:R-:W-:-:S03]  /*19ce0*/  FMNMX.FTZ R10, R6, R183, !PT ;  /* 0x000000b7060a7209 */ /* 0x002fc60007810000 */
[----:B------:R-:W-:-:S04]  /*19cf0*/  FADD.FTZ R12, -R11, R12 ;  /* 0x0000000c0b0c7221 */ /* 0x000fc80000010100 */
[----:B------:R-:W-:Y:S01]  /*19d00*/  FMUL.FTZ R179, R12, UR43 ;  /* 0x0000002b0cb37c20 */ /* 0x000fe20008410000 */
[----:B------:R-:W-:-:S03]  /*19d10*/  FADD.FTZ R12, -R10, R13 ;  /* 0x0000000d0a0c7221 */ /* 0x000fc60000010100 */
[----:B------:R0:W-:Y:S01]  /*19d20*/  MUFU.EX2 R13, R179 ;  /* 0x000000b3000d7308 */ /* 0x0001e20000000800 */
[----:B------:R-:W-:Y:S01]  /*19d30*/  FMUL.FTZ R181, R12, UR43 ;  /* 0x0000002b0cb57c20 */ /* 0x000fe20008410000 */
        /* <DEDUP_REMOVED lines=28> */
[----:B0-----:R-:W-:-:S02]  /*19f00*/  IMAD.U32 R179, RZ, RZ, UR43 ;  /* 0x0000002bffb37e24 */ /* 0x001fc4000f8e00ff */
[--C-:B------:R-:W-:Y:S01]  /*19f10*/  FFMA.FTZ R167, R168, UR43, -R12.reuse ;  /* 0x0000002ba8a77c23 */ /* 0x100fe2000801080c */
[----:B------:R-:W-:-:S01]  /*19f20*/  FFMA.FTZ R168, R171, UR43, -R12 ;  /* 0x0000002baba87c23 */ /* 0x000fc2000801080c */
[----:B------:R-:W-:Y:S01]  /*19f30*/  FFMA.FTZ R171, R172, UR43, -R12 ;  /* 0x0000002bacab7c23 */ /* 0x000fe2000801080c */
[----:B------:R-:W-:-:S01]  /*19f40*/  FFMA.FTZ R172, R10, R179, -8 ;  /* 0xc10000000aac7423 */ /* 0x000fc200000100b3 */
[----:B------:R-:W0:Y:S01]  /*19f50*/  MUFU.EX2 R180, R180 ;  /* 0x000000b400b47308 */ /* 0x000e220000000800 */
[----:B------:R-:W-:-:S01]  /*19f60*/  FFMA.FTZ R175, R175, UR43, -R12 ;  /* 0x0000002bafaf7c23 */ /* 0x000fc2000801080c */
[----:B------:R-:W-:Y:S01]  /*19f70*/  FFMA.FTZ R12, R176, UR43, -R12 ;  /* 0x0000002bb00c7c23 */ /* 0x000fe2000801080c */
[----:B------:R-:W-:-:S01]  /*19f80*/  FFMA.FTZ R9, R9, UR43, -R172 ;  /* 0x0000002b09097c23 */ /* 0x000fc200080108ac */
[--C-:B------:R-:W-:Y:S01]  /*19f90*/  FFMA.FTZ R20, R20, UR43, -R172.reuse ;  /* 0x0000002b14147c23 */ /* 0x100fe200080108ac */
[----:B------:R-:W-:-:S01]  /*19fa0*/  FFMA.FTZ R121, R121, UR43, -R172 ;  /* 0x0000002b79797c23 */ /* 0x000fc200080108ac */
[--C-:B------:R-:W-:Y:S01]  /*19fb0*/  FFMA.FTZ R122, R122, UR43, -R172.reuse ;  /* 0x0000002b7a7a7c23 */ /* 0x100fe200080108ac */
[----:B------:R-:W-:-:S01]  /*19fc0*/  FFMA.FTZ R125, R125, UR43, -R172 ;  /* 0x0000002b7d7d7c23 */ /* 0x000fc200080108ac */
[----:B------:R-:W-:-:S02]  /*19fd0*/  WARPGROUP.DEPBAR.LE gsb0, 0x0 ;  /* 0x00008000000079c5 */ /* 0x000fc40000010000 */
[----:B------:R-:W-:Y:S01]  /*19fe0*/  WARPGROUP.ARRIVE ;  /* 0x00000000000079c5 */ /* 0x000fe20000000000 */
[----:B------:R-:W-:Y:S01]  /*19ff0*/  MUFU.EX2 R6, R181 ;  /* 0x000000b500067308 */ /* 0x000fe20000000800 */
[----:B------:R-:W-:Y:S02]  /*1a000*/  @!P1 IMAD R176, R15, 0x8, R16 ;  /* 0x000000080fb09824 */ /* 0x000fe400078e0210 */
[--C-:B------:R-:W-:Y:S01]  /*1a010*/  FFMA.FTZ R126, R126, UR43, -R172.reuse ;  /* 0x0000002b7e7e7c23 */ /* 0x100fe200080108ac */
[----:B------:R-:W-:Y:S01]  /*1a020*/  IADD3 R179, -R199, 0xb, RZ ;  /* 0x0000000bc7b37810 */ /* 0x000fe20007ffe1ff */
[----:B------:R-:W-:Y:S01]  /*1a030*/  FFMA.FTZ R129, R129, UR43, -R172 ;  /* 0x0000002b81817c23 */ /* 0x000fe200080108ac */
[----:B------:R-:W-:Y:S01]  /*1a040*/  QGMMA.64x192x32.F32.E4M3.E4M3 R24, R184, gdesc[UR4], R24, gsb0 ;  /* 0x02e00004b8187df3 */ /* 0x000fe20008000818 */
[----:B------:R-:W-:Y:S02]  /*1a050*/  @!P1 VIADD R176, R176, 0x2a840 ;  /* 0x0002a840b0b09836 */ /* 0x000fe40000000000 */
[----:B0-----:R-:W-:Y:S01]  /*1a060*/  FFMA.FTZ R4, R13, R4, R180 ;  /* 0x000000040d047223 */ /* 0x001fe200000100b4 */
[----:B------:R-:W0:Y:S01]  /*1a070*/  MUFU.EX2 R9, R9 ;  /* 0x0000000900097308 */ /* 0x000e220000000800 */
[----:B------:R-:W-:-:S01]  /*1a080*/  FFMA.FTZ R130, R130, UR43, -R172 ;  /* 0x0000002b82827c23 */ /* 0x000fc200080108ac */
[----:B------:R-:W-:Y:S01]  /*1a090*/  FFMA.FTZ R133, R133, UR43, -R172 ;  /* 0x0000002b85857c23 */ /* 0x000fe200080108ac */
[----:B------:R-:W-:Y:S01]  /*1a0a0*/  @!P1 PRMT R176, RZ, 0x654, R176 ;  /* 0x00000654ffb09816 */ /* 0x000fe200000000b0 */
        /* <DEDUP_REMOVED lines=26> */
[----:B------:R-:W-:-:S02]  /*1a250*/  FFMA.FTZ R172, R178, UR43, -R172 ;  /* 0x0000002bb2ac7c23 */ /* 0x000fc400080108ac */
[----:B------:R-:W0:Y:S08]  /*1a260*/  MUFU.EX2 R121, R121 ;  /* 0x0000007900797308 */ /* 0x000e300000000800 */
[----:B------:R-:W-:Y:S08]  /*1a270*/  MUFU.EX2 R21, R21 ;  /* 0x0000001500157308 */ /* 0x000ff00000000800 */
[----:B------:R-:W3:Y:S08]  /*1a280*/  MUFU.EX2 R122, R122 ;  /* 0x0000007a007a7308 */ /* 0x000ef00000000800 */
[----:B------:R-:W-:Y:S08]  /*1a290*/  MUFU.EX2 R120, R120 ;  /* 0x0000007800787308 */ /* 0x000ff00000000800 */
[----:B------:R-:W4:Y:S08]  /*1a2a0*/  MUFU.EX2 R125, R125 ;  /* 0x0000007d007d7308 */ /* 0x000f300000000800 */
[----:B------:R-:W-:Y:S08]  /*1a2b0*/  MUFU.EX2 R123, R123 ;  /* 0x0000007b007b7308 */ /* 0x000ff00000000800 */
[----:B------:R-:W5:Y:S08]  /*1a2c0*/  MUFU.EX2 R126, R126 ;  /* 0x0000007e007e7308 */ /* 0x000f700000000800 */
        /* <DEDUP_REMOVED lines=14> */
[----:B------:R-:W-:Y:S01]  /*1a3b0*/  MUFU.EX2 R139, R139 ;  /* 0x0000008b008b7308 */ /* 0x000fe20000000800 */
[----:B------:R-:W-:-:S02]  /*1a3c0*/  WARPGROUP.DEPBAR.LE gsb0, 0x0 ;  /* 0x00008000000079c5 */ /* 0x000fc40000010000 */
[----:B------:R1:W-:Y:S06]  /*1a3d0*/  BAR.ARV R179, 0x100 ;  /* 0x000400b30000751d */ /* 0x0003ec0000002000 */
[----:B------:R3:W-:Y:S01]  /*1a3e0*/  @!P1 SYNCS.ARRIVE.TRANS64.RED.A1T0 RZ, [R176+URZ], RZ ;  /* 0x000000ffb0ff99a7 */ /* 0x0007e2000810043f */
[----:B------:R-:W5:Y:S01]  /*1a3f0*/  MUFU.EX2 R142, R142 ;  /* 0x0000008e008e7308 */ /* 0x000f620000000800 */
[----:B-1----:R-:W-:-:S01]  /*1a400*/  FADD.FTZ R179, R7, R4 ;  /* 0x0000000407b37221 */ /* 0x002fc20000010000 */
[----:B--2---:R-:W-:-:S04]  /*1a410*/  FADD.FTZ R4, R20, R3 ;  /* 0x0000000314047221 */ /* 0x004fc80000010000 */
[----:B0-----:R-:W-:Y:S01]  /*1a420*/  FADD.FTZ R3, R121, R4 ;  /* 0x0000000479037221 */ /* 0x001fe20000010000 */
[----:B---3--:R-:W-:-:S01]  /*1a430*/  FADD.FTZ R176, R8, R179 ;  /* 0x000000b308b07221 */ /* 0x008fc20000010000 */
[----:B------:R-:W-:Y:S02]  /*1a440*/  MUFU.EX2 R140, R140 ;  /* 0x0000008c008c7308 */ /* 0x000fe40000000800 */
[----:B------:R-:W-:-:S01]  /*1a450*/  FADD.FTZ R4, R122, R3 ;  /* 0x000000037a047221 */ /* 0x000fc20000010000 */
[----:B------:R-:W-:-:S03]  /*1a460*/  FADD.FTZ R179, R21, R176 ;  /* 0x000000b015b37221 */ /* 0x000fc60000010000 */
[----:B----4-:R-:W-:Y:S01]  /*1a470*/  FADD.FTZ R3, R125, R4 ;  /* 0x000000047d037221 */ /* 0x010fe20000010000 */
[----:B------:R-:W-:-:S01]  /*1a480*/  FADD.FTZ R176, R120, R179 ;  /* 0x000000b378b07221 */ /* 0x000fc20000010000 */
[----:B------:R-:W0:Y:S02]  /*1a490*/  MUFU.EX2 R145, R145 ;  /* 0x0000009100917308 */ /* 0x000e240000000800 */
[----:B-----5:R-:W-:-:S01]  /*1a4a0*/  FADD.FTZ R4, R126, R3 ;  /* 0x000000037e047221 */ /* 0x020fc20000010000 */
[----:B------:R-:W-:-:S03]  /*1a4b0*/  FADD.FTZ R179, R123, R176 ;  /* 0x000000b07bb37221 */ /* 0x000fc60000010000 */
[----:B------:R-:W-:Y:S01]  /*1a4c0*/  FADD.FTZ R3, R129, R4 ;  /* 0x0000000481037221 */ /* 0x000fe20000010000 */
[----:B------:R-:W-:-:S01]  /*1a4d0*/  FADD.FTZ R176, R124, R179 ;  /* 0x000000b37cb07221 */ /* 0x000fc20000010000 */
[----:B------:R-:W-:Y:S02]  /*1a4e0*/  MUFU.EX2 R143, R143 ;  /* 0x0000008f008f7308 */ /* 0x000fe40000000800 */
[----:B------:R-:W-:-:S01]  /*1a4f0*/  FADD.FTZ R4, R130, R3 ;  /* 0x0000000382047221 */ /* 0x000fc20000010000 */
[----:B------:R-:W-:-:S03]  /*1a500*/  FADD.FTZ R179, R127, R176 ;  /* 0x000000b07fb37221 */ /* 0x000fc60000010000 */
[----:B------:R-:W-:Y:S01]  /*1a510*/  FADD.FTZ R3, R133, R4 ;  /* 0x0000000485037221 */ /* 0x000fe20000010000 */
[----:B------:R-:W-:-:S01]  /*1a520*/  FADD.FTZ R176, R128, R179 ;  /* 0x000000b380b07221 */ /* 0x000fc20000010000 */
[----:B------:R-:W1:Y:S02]  /*1a530*/  MUFU.EX2 R146, R146 ;  /* 0x0000009200927308 */ /* 0x000e640000000800 */
[----:B------:R-:W-:-:S01]  /*1a540*/  FADD.FTZ R4, R134, R3 ;  /* 0x0000000386047221 */ /* 0x000fc20000010000 */
[----:B------:R-:W-:-:S03]  /*1a550*/  FADD.FTZ R179, R131, R176 ;  /* 0x000000b083b37221 */ /* 0x000fc60000010000 */
[----:B------:R-:W-:Y:S01]  /*1a560*/  FADD.FTZ R3, R137, R4 ;  /* 0x0000000489037221 */ /* 0x000fe20000010000 */
[----:B------:R-:W-:-:S01]  /*1a570*/  FADD.FTZ R176, R132, R179 ;  /* 0x000000b384b07221 */ /* 0x000fc20000010000 */
[----:B------:R-:W2:Y:S02]  /*1a580*/  MUFU.EX2 R144, R144 ;  /* 0x0000009000907308 */ /* 0x000ea40000000800 */
[----:B------:R-:W-:-:S01]  /*1a590*/  FADD.FTZ R4, R138, R3 ;  /* 0x000000038a047221 */ /* 0x000fc20000010000 */
[----:B------:R-:W-:-:S03]  /*1a5a0*/  FADD.FTZ R179, R135, R176 ;  /* 0x000000b087b37221 */ /* 0x000fc60000010000 */
[----:B------:R-:W-:Y:S01]  /*1a5b0*/  FADD.FTZ R3, R141, R4 ;  /* 0x000000048d037221 */ /* 0x000fe20000010000 */
[----:B------:R-:W-:-:S01]  /*1a5c0*/  FADD.FTZ R176, R136, R179 ;  /* 0x000000b388b07221 */ /* 0x000fc20000010000 */
[----:B------:R-:W3:Y:S02]  /*1a5d0*/  MUFU.EX2 R149, R149 ;  /* 0x0000009500957308 */ /* 0x000ee40000000800 */
[----:B------:R-:W-:-:S01]  /*1a5e0*/  FADD.FTZ R4, R142, R3 ;  /* 0x000000038e047221 */ /* 0x000fc20000010000 */
[----:B------:R-:W-:-:S03]  /*1a5f0*/  FADD.FTZ R179, R139, R176 ;  /* 0x000000b08bb37221 */ /* 0x000fc60000010000 */
[----:B0-----:R-:W-:Y:S01]  /*1a600*/  FADD.FTZ R3, R145, R4 ;  /* 0x0000000491037221 */ /* 0x001fe20000010000 */
[----:B------:R-:W-:-:S01]  /*1a610*/  FADD.FTZ R176, R140, R179 ;  /* 0x000000b38cb07221 */ /* 0x000fc20000010000 */
[----:B------:R-:W0:Y:S02]  /*1a620*/  MUFU.EX2 R147, R147 ;  /* 0x0000009300937308 */ /* 0x000e240000000800 */
[----:B-1----:R-:W-:-:S01]  /*1a630*/  FADD.FTZ R4, R146, R3 ;  /* 0x0000000392047221 */ /* 0x002fc20000010000 */
[----:B------:R-:W-:-:S04]  /*1a640*/  FADD.FTZ R179, R143, R176 ;  /* 0x000000b08fb37221 */ /* 0x000fc80000010000 */
[----:B--2---:R-:W-:Y:S01]  /*1a650*/  FADD.FTZ R176, R144, R179 ;  /* 0x000000b390b07221 */ /* 0x004fe20000010000 */
        /* <DEDUP_REMOVED lines=58> */
[----:B-1----:R-:W-:-:S03]  /*1aa00*/  FADD.FTZ R4, R12, R3 ;  /* 0x000000030c047221 */ /* 0x002fc60000010000 */
[----:B--2---:R-:W-:Y:S01]  /*1aa10*/  FADD.FTZ R3, R172, R179 ;  /* 0x000000b3ac037221 */ /* 0x004fe20000010000 */
[----:B------:R-:W-:Y:S06]  /*1aa20*/  @!P0 BRA `(.L_x_1629) ;  /* 0x0000000000048947 */ /* 0x000fec0003800000 */
[----:B------:R-:W-:Y:S01]  /*1aa30*/  BPT.TRAP 0x1 ;  /* 0x000000040000795c */ /* 0x000fe20000300000 */
.L_x_1629:
[----:B------:R-:W-:Y:S01]  /*1aa40*/  F2FP.SATFINITE.E4M3.F32.PACK_AB_MERGE_C R8, R21, R8, RZ ;  /* 0x000000081508723e */ /* 0x000fe200048070ff */
[-C--:B------:R-:W-:Y:S01]  /*1aa50*/  FMUL.FTZ R24, R24, R13.reuse ;  /* 0x0000000d18187220 */ /* 0x080fe20000410000 */
[----:B------:R-:W-:Y:S01]  /*1aa60*/  ISETP.GT.AND P2, PT, R0, R14, PT ;  /* 0x0000000e0000720c */ /* 0x000fe20003f44270 */
[----:B------:R-:W-:Y:S01]  /*1aa70*/  FMUL.FTZ R25, R25, R13 ;  /* 0x0000000d19197220 */ /* 0x000fe20000410000 */
[----:B------:R-:W-:Y:S01]  /*1aa80*/  F2FP.SATFINITE.E4M3.F32.PACK_AB_MERGE_C R196, R7, R180, R8 ;  /* 0x000000b407c4723e */ /* 0x000fe20004807008 */
[----:B------:R-:W-:Y:S01]  /*1aa90*/  IMAD R7, R19, 0x8, R16 ;  /* 0x0000000813077824 */ /* 0x000fe200078e0210 */
[----:B------:R-:W-:Y:S01]  /*1aaa0*/  F2FP.SATFINITE.E4M3.F32.PACK_AB_MERGE_C R12, R12, R175, RZ ;  /* 0x000000af0c0c723e */ /* 0x000fe200048070ff */
[----:B------:R-:W-:Y:S01]  /*1aab0*/  IMAD.U32 R8, RZ, RZ, UR36 ;  /* 0x00000024ff087e24 */ /* 0x000fe2000f8e00ff */
[----:B------:R-:W-:Y:S01]  /*1aac0*/  F2FP.SATFINITE.E4M3.F32.PACK_AB_MERGE_C R121, R122, R121, RZ ;  /* 0x000000797a79723e */ /* 0x000fe200048070ff */
[----:B------:R-:W-:Y:S01]  /*1aad0*/  VIADD R7, R7, 0x2a860 ;  /* 0x0002a86007077836 */ /* 0x000fe20000000000 */
[----:B------:R-:W-:Y:S01]  /*1aae0*/  F2FP.SATFINITE.E4M3.F32.PACK_AB_MERGE_C R124, R127, R124, RZ ;  /* 0x0000007c7f7c723e */ /* 0x000fe200048070ff */
[----:B------:R-:W-:Y:S01]  /*1aaf0*/  FMUL.FTZ R28, R28, R13 ;  /* 0x0000000d1c1c7220 */ /* 0x000fe20000410000 */
[----:B------:R-:W-:Y:S01]  /*1ab00*/  F2FP.SATFINITE.E4M3.F32.PACK_AB_MERGE_C R129, R130, R129, RZ ;  /* 0x000000818281723e */ /* 0x000fe200048070ff */
[-C--:B------:R-:W-:Y:S01]  /*1ab10*/  FMUL.FTZ R29, R29, R13.reuse ;  /* 0x0000000d1d1d7220 */ /* 0x080fe20000410000 */
[----:B------:R-:W-:Y:S01]  /*1ab20*/  PRMT R7, R8, 0x654, R7 ;  /* 0x0000065408077816 */ /* 0x000fe20000000007 */
[-C--:B------:R-:W-:Y:S01]  /*1ab30*/  FMUL.FTZ R32, R32, R13.reuse ;  /* 0x0000000d20207220 */ /* 0x080fe20000410000 */
        /* <DEDUP_REMOVED lines=123> */
[----:B0-----:R-:W-:Y:S06]  /*1b2f0*/  @P2 BRA `(.L_x_1630) ;  /* 0xffffffd400982947 */ /* 0x001fec000383ffff */
[----:B------:R-:W-:-:S07]  /*1b300*/  IMAD.MOV.U32 R19, RZ, RZ, R15 ;  /* 0x000000ffff137224 */ /* 0x000fce00078e000f */
.L_x_1619:
[----:B------:R-:W-:-:S13]  /*1b310*/  ISETP.GE.AND P2, PT, R0, R209, PT ;  /* 0x000000d10000720c */ /* 0x000fda0003f46270 */
[----:B------:R-:W-:Y:S05]  /*1b320*/  @!P2 BRA `(.L_x_1631) ;  /* 0x000000380090a947 */ /* 0x000fea0003800000 */
[----:B------:R-:W-:Y:S02]  /*1b330*/  IMAD.MOV.U32 R13, RZ, RZ, R10 ;  /* 0x000000ffff0d7224 */ /* 0x000fe400078e000a */
[----:B------:R-:W-:Y:S02]  /*1b340*/  IMAD.MOV.U32 R12, RZ, RZ, R11 ;  /* 0x000000ffff0c7224 */ /* 0x000fe400078e000b */
[----:B------:R-:W-:-:S07]  /*1b350*/  IMAD.MOV.U32 R6, RZ, RZ, R18 ;  /* 0x000000ffff067224 */ /* 0x000fce00078e0012 */
.L_x_1650:
        /* <DEDUP_REMOVED lines=8> */
.L_x_1633:
        /* <DEDUP_REMOVED lines=8> */
.L_x_1634:
[----:B------:R-:W-:Y:S04]  /*1b460*/  BSSY B0, `(.L_x_1632) ;  /* 0x0000004000007945 */ /* 0x000fe80003800000 */
[----:B-1----:R-:W-:Y:S05]  /*1b470*/  @P3 BRA `(.L_x_1635) ;  /* 0x0000000000083947 */ /* 0x002fea0003800000 */
[----:B------:R-:W1:Y:S02]  /*1b480*/  SYNCS.PHASECHK.TRANS64.TRYWAIT P3, [R7+URZ+0x2a830], R8 ;  /* 0x02a83008070075a7 */ /* 0x000e64000806017f */
[----:B-1----:R-:W-:Y:S05]  /*1b490*/  @!P3 BRA `(.L_x_1636) ;  /* 0x000000f80078b947 */ /* 0x002fea0003800000 */
.L_x_1635:
[----:B------:R-:W-:Y:S05]  /*1b4a0*/  BSYNC B0 ;  /* 0x0000000000007941 */ /* 0x000fea0003800000 */
.L_x_1632:
        /* <DEDUP_REMOVED lines=51> */
.L_x_1638:
[----:B------:R-:W-:Y:S01]  /*1b7e0*/  SHF.L.U32 R6, R6, 0x1f, RZ ;  /* 0x0000001f06067819 */ /* 0x000fe200000006ff */
[----:B------:R-:W-:-:S04]  /*1b7f0*/  IMAD R7, R19, 0x8, R16 ;  /* 0x0000000813077824 */ /* 0x000fc800078e0210 */
[----:B------:R0:W1:Y:S01]  /*1b800*/  SYNCS.PHASECHK.TRANS64.TRYWAIT P2, [R7+URZ+0x2a850], R6 ;  /* 0x02a85006070075a7 */ /* 0x000062000804017f */
[----:B------:R-:W-:Y:S05]  /*1b810*/  @!P0 BRA `(.L_x_1639) ;  /* 0x0000000000048947 */ /* 0x000fea0003800000 */
[----:B------:R-:W-:Y:S01]  /*1b820*/  BPT.TRAP 0x1 ;  /* 0x000000040000795c */ /* 0x000fe20000300000 */
.L_x_1639:
[----:B-1----:R-:W-:Y:S05]  /*1b830*/  @P2 BRA `(.L_x_1637) ;  /* 0x0000000000082947 */ /* 0x002fea0003800000 */
[----:B------:R-:W1:Y:S02]  /*1b840*/  SYNCS.PHASECHK.TRANS64.TRYWAIT P2, [R7+URZ+0x2a850], R6 ;  /* 0x02a85006070075a7 */ /* 0x000e64000804017f */
[----:B-1----:R-:W-:Y:S05]  /*1b850*/  @!P2 BRA `(.L_x_1640) ;  /* 0x000000f4009ca947 */ /* 0x002fea0003800000 */
.L_x_1637:
        /* <DEDUP_REMOVED lines=50> */
[----:B------:R-:W-:Y:S01]  /*1bb80*/  @!P1 IMAD R21, R14, 0x8, R16 ;  /* 0x000000080e159824 */ /* 0x000fe200078e0210 */
[----:B------:R-:W0:Y:S03]  /*1bb90*/  MUFU.TANH R10, R10 ;  /* 0x0000000a000a7308 */ /* 0x000e260000002400 */
[----:B------:R-:W-:-:S05]  /*1bba0*/  @!P1 VIADD R21, R21, 0x2a840 ;  /* 0x0002a84015159836 */ /* 0x000fca0000000000 */
        /* <DEDUP_REMOVED lines=58> */
[----:B------:R-:W-:Y:S01]  /*1bf50*/  QGMMA.64x192x32.F32.E4M3.E4M3 R24, R188, gdesc[UR4], R24, gsb0 ;  /* 0x02e00004bc187df3 */ /* 0x000fe20008000818 */
[----:B------:R-:W-:Y:S01]  /*1bf60*/  R2UR UR6, R6 ;  /* 0x00000000060672ca */ /* 0x000fe200000e0000 */
[----:B------:R-:W-:Y:S01]  /*1bf70*/  IMAD.IADD R6, R220, 0x1, R207 ;  /* 0x00000001dc067824 */ /* 0x000fe200078e02cf */
[----:B------:R-:W-:Y:S02]  /*1bf80*/  R2UR UR7, R7 ;  /* 0x00000000070772ca */ /* 0x000fe400000e0000 */
[----:B------:R-:W5:Y:S02]  /*1bf90*/  @P4 LDC R7, c[0x0][0x44c] ;  /* 0x00011300ff074b82 */ /* 0x000f640000000800 */
[----:B-----5:R-:W-:-:S05]  /*1bfa0*/  @P4 IMAD.HI.U32 R7, R6, R7, RZ ;  /* 0x0000000706074227 */ /* 0x020fca00078e00ff */
[----:B-1----:R-:W-:Y:S01]  /*1bfb0*/  @P4 SHF.R.U32.HI R6, RZ, R8, R7 ;  /* 0x00000008ff064219 */ /* 0x002fe20000011607 */
        /* <DEDUP_REMOVED lines=15> */
[----:B------:R-:W-:Y:S01]  /*1c0b0*/  IADD3 R176, -R173, 0x1, RZ ;  /* 0x00000001adb07810 */ /* 0x000fe20007ffe1ff */
[C---:B------:R-:W-:Y:S01]  /*1c0c0*/  FMUL.FTZ R120, R2.reuse, R126 ;  /* 0x0000007e02787220 */ /* 0x040fe20000410000 */
[C---:B------:R-:W-:Y:S01]  /*1c0d0*/  FMUL.FTZ R126, R2.reuse, R134 ;  /* 0x00000086027e7220 */ /* 0x040fe20000410000 */
[C---:B------:R-:W-:Y:S01]  /*1c0e0*/  FMUL.FTZ R134, R2.reuse, R142 ;  /* 0x0000008e02867220 */ /* 0x040fe20000410000 */
[C---:B------:R-:W-:Y:S01]  /*1c0f0*/  FMUL.FTZ R142, R2.reuse, R150 ;  /* 0x00000096028e7220 */ /* 0x040fe20000410000 */
[----:B------:R-:W-:Y:S01]  /*1c100*/  FMUL.FTZ R150, R2, R158 ;  /* 0x0000009e02967220 */ /* 0x000fe20000410000 */
[----:B------:R-:W1:Y:S01]  /*1c110*/  SHFL.IDX PT, R20, R6, RZ, 0x1c1f ;  /* 0x001c1fff06147589 */ /* 0x000e6200000e0000 */
[----:B------:R-:W-:-:S02]  /*1c120*/  IMAD R176, R203, -0x2, R176 ;  /* 0xfffffffecbb07824 */ /* 0x000fc400078e02b0 */
[C---:B------:R-:W-:Y:S01]  /*1c130*/  FMUL.FTZ R158, R2.reuse, R166 ;  /* 0x000000a6029e7220 */ /* 0x040fe20000410000 */
[C---:B------:R-:W-:Y:S01]  /*1c140*/  FMUL.FTZ R166, R2.reuse, R174 ;  /* 0x000000ae02a67220 */ /* 0x040fe20000410000 */
[C---:B------:R-:W-:Y:S01]  /*1c150*/  FMUL.FTZ R174, R2.reuse, R177 ;  /* 0x000000b102ae7220 */ /* 0x040fe20000410000 */
[C---:B------:R-:W-:Y:S01]  /*1c160*/  FMUL.FTZ R177, R2.reuse, R180 ;  /* 0x000000b402b17220 */ /* 0x040fe20000410000 */
[----:B------:R-:W-:Y:S01]  /*1c170*/  IADD3 R180, -R201, R176, R202 ;  /* 0x000000b0c9b47210 */ /* 0x000fe20007ffe1ca */
[----:B------:R-:W-:Y:S01]  /*1c180*/  FMUL.FTZ R176, R2, R183 ;  /* 0x000000b702b07220 */ /* 0x000fe20000410000 */
[----:B------:R-:W0:Y:S03]  /*1c190*/  MUFU.TANH R7, R7 ;  /* 0x0000000700077308 */ /* 0x000e260000002400 */
[C---:B------:R-:W-:Y:S02]  /*1c1a0*/  VIADD R179, R180.reuse, UR33 ;  /* 0x00000021b4b37c36 */ /* 0x040fe40008000000 */
[----:B------:R-:W-:-:S03]  /*1c1b0*/  VIADD R180, R180, UR35 ;  /* 0x00000023b4b47c36 */ /* 0x000fc60008000000 */
[----:B------:R-:W0:Y:S08]  /*1c1c0*/  MUFU.TANH R8, R8 ;  /* 0x0000000800087308 */ /* 0x000e300000002400 */
[----:B------:R-:W0:Y:S01]  /*1c1d0*/  MUFU.TANH R120, R120 ;  /* 0x0000007800787308 */ /* 0x000e220000002400 */
[--C-:B-1----:R-:W-:Y:S02]  /*1c1e0*/  IMAD.IADD R181, R179, 0x1, R20.reuse ;  /* 0x00000001b3b57824 */ /* 0x102fe400078e0214 */
        /* <DEDUP_REMOVED lines=19> */
[----:B------:R-:W-:Y:S07]  /*1c320*/  QGMMA.64x192x32.F32.E4M3.E4M3 R24, R184, gdesc[UR4], R24, gsb0 ;  /* 0x02e00004b8187df3 */ /* 0x000fee0008000818 */
[----:B------:R-:W0:Y:S08]  /*1c330*/  MUFU.TANH R168, R168 ;  /* 0x000000a800a87308 */ /* 0x000e300000002400 */
[----:B------:R-:W0:Y:S08]  /*1c340*/  MUFU.TANH R166, R166 ;  /* 0x000000a600a67308 */ /* 0x000e300000002400 */
[----:B------:R-:W0:Y:S08]  /*1c350*/  MUFU.TANH R172, R172 ;  /* 0x000000ac00ac7308 */ /* 0x000e300000002400 */
[----:B------:R-:W0:Y:S08]  /*1c360*/  MUFU.TANH R174, R174 ;  /* 0x000000ae00ae7308 */ /* 0x000e300000002400 */
[----:B------:R-:W0:Y:S08]  /*1c370*/  MUFU.TANH R177, R177 ;  /* 0x000000b100b17308 */ /* 0x000e300000002400 */
[----:B------:R-:W0:Y:S01]  /*1c380*/  MUFU.TANH R176, R176 ;  /* 0x000000b000b07308 */ /* 0x000e220000002400 */
[----:B------:R-:W-:-:S02]  /*1c390*/  WARPGROUP.DEPBAR.LE gsb0, 0x0 ;  /* 0x00008000000079c5 */ /* 0x000fc40000010000 */
[----:B------:R-:W-:-:S05]  /*1c3a0*/  IADD3 R184, -R199, 0xb, RZ ;  /* 0x0000000bc7b87810 */ /* 0x000fca0007ffe1ff */
[----:B------:R0:W-:Y:S06]  /*1c3b0*/  BAR.ARV R184, 0x100 ;  /* 0x000400b80000751d */ /* 0x0001ec0000002000 */
[----:B------:R0:W-:Y:S01]  /*1c3c0*/  @!P1 SYNCS.ARRIVE.TRANS64.RED.A1T0 RZ, [R21+URZ], RZ ;  /* 0x000000ff15ff99a7 */ /* 0x0001e2000810043f */
[----:B-1234-:R-:W-:Y:S05]  /*1c3d0*/  @!P5 BRA `(.L_x_1641) ;  /* 0x000000000058d947 */ /* 0x01efea0003800000 */
[----:B------:R-:W-:Y:S01]  /*1c3e0*/  IADD3 R183, -R201, R202, R20 ;  /* 0x000000cac9b77210 */ /* 0x000fe20007ffe114 */
[----:B------:R-:W-:Y:S03]  /*1c3f0*/  BSSY B0, `(.L_x_1642) ;  /* 0x0000010000007945 */ /* 0x000fe60003800000 */
[----:B------:R-:W-:-:S13]  /*1c400*/  ISETP.GT.AND P2, PT, R183, -0x1, PT ;  /* 0xffffffffb700780c */ /* 0x000fda0003f44270 */
[----:B------:R-:W-:Y:S05]  /*1c410*/  @P2 BRA `(.L_x_1643) ;  /* 0x0000000000202947 */ /* 0x000fea0003800000 */
[----:B0-----:R-:W-:Y:S01]  /*1c420*/  IMAD.U32 R184, RZ, RZ, UR29 ;  /* 0x0000001dffb87e24 */ /* 0x001fe2000f8e00ff */
[----:B------:R-:W-:-:S04]  /*1c430*/  LOP3.LUT R183, RZ, R183, RZ, 0x33, !PT ;  /* 0x000000b7ffb77212 */ /* 0x000fc800078e33ff */
[----:B------:R-:W-:-:S13]  /*1c440*/  ISETP.NE.AND P2, PT, R184, 0x1, PT ;  /* 0x00000001b800780c */ /* 0x000fda0003f45270 */
[----:B------:R-:W0:Y:S02]  /*1c450*/  @P2 LDC.64 R20, c[0x0][0x9e8] ;  /* 0x00027a00ff142b82 */ /* 0x000e240000000a00 */
[----:B0-----:R-:W-:-:S05]  /*1c460*/  @P2 IMAD.HI.U32 R20, R183, R20, RZ ;  /* 0x00000014b7142227 */ /* 0x001fca00078e00ff */
[----:B------:R-:W-:-:S04]  /*1c470*/  @P2 SHF.R.U32.HI R183, RZ, R21, R20 ;  /* 0x00000015ffb72219 */ /* 0x000fc80000011614 */
[----:B------:R-:W-:Y:S01]  /*1c480*/  LOP3.LUT R183, RZ, R183, RZ, 0x33, !PT ;  /* 0x000000b7ffb77212 */ /* 0x000fe200078e33ff */
[----:B------:R-:W-:Y:S06]  /*1c490*/  BRA `(.L_x_1644) ;  /* 0x0000000000147947 */ /* 0x000fec0003800000 */
.L_x_1643:
[----:B0-----:R-:W-:-:S05]  /*1c4a0*/  IMAD.U32 R184, RZ, RZ, UR29 ;  /* 0x0000001dffb87e24 */ /* 0x001fca000f8e00ff */
[----:B------:R-:W-:-:S13]  /*1c4b0*/  ISETP.NE.AND P2, PT, R184, 0x1, PT ;  /* 0x00000001b800780c */ /* 0x000fda0003f45270 */
[----:B------:R-:W0:Y:S02]  /*1c4c0*/  @P2 LDC.64 R20, c[0x0][0x9e8] ;  /* 0x00027a00ff142b82 */ /* 0x000e240000000a00 */
[----:B0-----:R-:W-:-:S05]  /*1c4d0*/  @P2 IMAD.HI.U32 R20, R183, R20, RZ ;  /* 0x00000014b7142227 */ /* 0x001fca00078e00ff */
[----:B------:R-:W-:-:S07]  /*1c4e0*/  @P2 SHF.R.U32.HI R183, RZ, R21, R20 ;  /* 0x00000015ffb72219 */ /* 0x000fce0000011614 */
.L_x_1644:
[----:B------:R-:W-:Y:S05]  /*1c4f0*/  BSYNC B0 ;  /* 0x0000000000007941 */ /* 0x000fea0003800000 */
.L_x_1642:
[----:B------:R-:W-:-:S04]  /*1c500*/  IMAD R20, R183, R184, -R173 ;  /* 0x000000b8b7147224 */ /* 0x000fc800078e0aad */
[----:B------:R-:W-:-:S05]  /*1c510*/  IMAD R21, R203, -0x2, R20 ;  /* 0xfffffffecb157824 */ /* 0x000fca00078e0214 */
[----:B------:R-:W-:Y:S02]  /*1c520*/  VIADDMNMX R181, R21, R184, R181, PT ;  /* 0x000000b815b57246 */ /* 0x000fe400038001b5 */
[----:B------:R-:W-:-:S07]  /*1c530*/  VIMNMX R182, R182, R21, !PT ;  /* 0x00000015b6b67248 */ /* 0x000fce0007fe0100 */
.L_x_1641:
[----:B------:R-:W-:Y:S01]  /*1c540*/  ISETP.GT.AND P2, PT, R0, -0x1, PT ;  /* 0xffffffff0000780c */ /* 0x000fe20003f44270 */
[----:B------:R-:W1:Y:S03]  /*1c550*/  SHFL.IDX PT, R6, R6, 0x1, 0x1c1f ;  /* 0x003c1f0006067f89 */ /* 0x000e6600000e0000 */
[----:B------:R-:W-:-:S04]  /*1c560*/  ISETP.GT.AND P3, PT, R182, RZ, P2 ;  /* 0x000000ffb600720c */ /* 0x000fc80001764270 */
[----:B------:R-:W-:-:S04]  /*1c570*/  ISETP.LT.OR P3, PT, R181, 0x1, P3 ;  /* 0x00000001b500780c */ /* 0x000fc80001f61670 */
[----:B0-----:R-:W-:Y:S02]  /*1c580*/  FSEL R20, R7, -INF , !P3 ;  /* 0xff80000007147808 */ /* 0x001fe40005800000 */
[----:B------:R-:W-:-:S04]  /*1c590*/  ISETP.GT.AND P3, PT, R182, 0x1, P2 ;  /* 0x00000001b600780c */ /* 0x000fc80001764270 */
[----:B------:R-:W-:-:S04]  /*1c5a0*/  ISETP.LT.OR P3, PT, R181, 0x2, P3 ;  /* 0x00000002b500780c */ /* 0x000fc80001f61670 */
[----:B------:R-:W-:Y:S02]  /*1c5b0*/  FSEL R9, R9, -INF , !P3 ;  /* 0xff80000009097808 */ /* 0x000fe40005800000 */
[----:B------:R-:W-:Y:S01]  /*1c5c0*/  ISETP.GT.AND P3, PT, R182, 0x8, P2 ;  /* 0x00000008b600780c */ /* 0x000fe20001764270 */
[--C-:B-1----:R-:W-:Y:S02]  /*1c5d0*/  IMAD.IADD R179, R179, 0x1, R6.reuse ;  /* 0x00000001b3b37824 */ /* 0x102fe400078e0206 */
        /* <DEDUP_REMOVED lines=103> */
.L_x_1647:
[----:B------:R-:W-:-:S05]  /*1cc50*/  IMAD.U32 R182, RZ, RZ, UR29 ;  /* 0x0000001dffb67e24 */ /* 0x000fca000f8e00ff */
[----:B------:R-:W-:-:S13]  /*1cc60*/  ISETP.NE.AND P3, PT, R182, 0x1, PT ;  /* 0x00000001b600780c */ /* 0x000fda0003f65270 */
[----:B------:R-:W0:Y:S02]  /*1cc70*/  @P3 LDC.64 R6, c[0x0][0x9e8] ;  /* 0x00027a00ff063b82 */ /* 0x000e240000000a00 */
[----:B0-----:R-:W-:-:S05]  /*1cc80*/  @P3 IMAD.HI.U32 R6, R11, R6, RZ ;  /* 0x000000060b063227 */ /* 0x001fca00078e00ff */
[----:B------:R-:W-:-:S07]  /*1cc90*/  @P3 SHF.R.U32.HI R11, RZ, R7, R6 ;  /* 0x00000007ff0b3219 */ /* 0x000fce0000011606 */
.L_x_1648:
[----:B------:R-:W-:Y:S05]  /*1cca0*/  BSYNC B0 ;  /* 0x0000000000007941 */ /* 0x000fea0003800000 */
.L_x_1646:
[----:B------:R-:W-:-:S04]  /*1ccb0*/  IMAD R6, R11, R182, -R173 ;  /* 0x000000b60b067224 */ /* 0x000fc800078e0aad */
[----:B------:R-:W-:-:S05]  /*1ccc0*/  IMAD R7, R203, -0x2, R6 ;  /* 0xfffffffecb077824 */ /* 0x000fca00078e0206 */
[----:B------:R-:W-:Y:S02]  /*1ccd0*/  VIADDMNMX R179, R7, R182, R179, PT ;  /* 0x000000b607b37246 */ /* 0x000fe400038001b3 */
[----:B------:R-:W-:-:S07]  /*1cce0*/  VIMNMX R180, R180, R7, !PT ;  /* 0x00000007b4b47248 */ /* 0x000fce0007fe0100 */
.L_x_1645:
[----:B------:R-:W-:Y:S01]  /*1ccf0*/  ISETP.GT.AND P3, PT, R180, 0x1, P2 ;  /* 0x00000001b400780c */ /* 0x000fe20001764270 */
[----:B------:R-:W-:-:S03]  /*1cd00*/  UMOV UR43, UR28 ;  /* 0x0000001c002b7c82 */ /* 0x000fc60008000000 */
[----:B------:R-:W-:-:S04]  /*1cd10*/  ISETP.LT.OR P3, PT, R179, 0x2, P3 ;  /* 0x00000002b300780c */ /* 0x000fc80001f61670 */
[----:B------:R-:W-:Y:S02]  /*1cd20*/  FSEL R6, R10, -INF , !P3 ;  /* 0xff8000000a067808 */ /* 0x000fe40005800000 */
[----:B------:R-:W-:Y:S02]  /*1cd30*/  ISETP.GT.AND P3, PT, R180, 0x8, P2 ;  /* 0x00000008b400780c */ /* 0x000fe40001764270 */
[----:B------:R-:W-:Y:S02]  /*1cd40*/  FMNMX.FTZ R10, R20, R12, !PT ;  /* 0x0000000c140a7209 */ /* 0x000fe40007810000 */
[----:B------:R-:W-:Y:S02]  /*1cd50*/  ISETP.LT.OR P3, PT, R179, 0x9, P3 ;  /* 0x00000009b300780c */ /* 0x000fe40001f61670 */
[----:B------:R-:W-:Y:S02]  /*1cd60*/  FMNMX.FTZ R10, R9, R10, !PT ;  /* 0x0000000a090a7209 */ /* 0x000fe40007810000 */
[----:B------:R-:W-:-:S02]  /*1cd70*/  FSEL R120, R120, -INF , !P3 ;  /* 0xff80000078787808 */ /* 0x000fc40005800000 */
[C---:B------:R-:W-:Y:S02]  /*1cd80*/  ISETP.GT.AND P3, PT, R180.reuse, 0x9, P2 ;  /* 0x00000009b400780c */ /* 0x040fe40001764270 */
        /* <DEDUP_REMOVED lines=138> */
[----:B------:R-:W-:-:S04]  /*1d630*/  FMNMX.FTZ R128, R120, R21, !PT ;  /* 0x0000001578807209 */ /* 0x000fc80007810000 */
        /* <DEDUP_REMOVED lines=59> */
[----:B0-----:R-:W-:Y:S01]  /*1d9f0*/  FMNMX.FTZ R179, R175, R180, !PT ;  /* 0x000000b4afb37209 */ /* 0x001fe20007810000 */
[--C-:B------:R-:W-:Y:S01]  /*1da00*/  FFMA.FTZ R165, R172, UR43, -R10.reuse ;  /* 0x0000002baca57c23 */ /* 0x100fe2000801080a */
[----:B------:R-:W-:-:S01]  /*1da10*/  FFMA.FTZ R168, R169, UR43, -R10 ;  /* 0x0000002ba9a87c23 */ /* 0x000fc2000801080a */
[--C-:B------:R-:W-:Y:S01]  /*1da20*/  FFMA.FTZ R172, R174, UR43, -R10.reuse ;  /* 0x0000002baeac7c23 */ /* 0x100fe2000801080a */
[----:B------:R-:W-:Y:S01]  /*1da30*/  FMNMX.FTZ R179, R176, R179, !PT ;  /* 0x000000b3b0b37209 */ /* 0x000fe20007810000 */
[--C-:B------:R-:W-:Y:S01]  /*1da40*/  FFMA.FTZ R169, R177, UR43, -R10.reuse ;  /* 0x0000002bb1a97c23 */ /* 0x100fe2000801080a */
[----:B------:R-:W-:-:S01]  /*1da50*/  FFMA.FTZ R174, R178, UR43, -R10 ;  /* 0x0000002bb2ae7c23 */ /* 0x000fc2000801080a */
[----:B------:R-:W-:Y:S01]  /*1da60*/  FSEL R177, R11, RZ, P3 ;  /* 0x000000ff0bb17208 */ /* 0x000fe20001800000 */
[----:B------:R-:W-:Y:S01]  /*1da70*/  MUFU.EX2 R132, R132 ;  /* 0x0000008400847308 */ /* 0x000fe20000000800 */
[----:B------:R-:W1:Y:S03]  /*1da80*/  SHFL.BFLY PT, R180, R179, 0x2, 0x1f ;  /* 0x0c401f00b3b47f89 */ /* 0x000e6600000e0000 */
[----:B------:R-:W-:-:S04]  /*1da90*/  FADD.FTZ R177, -R177, R12 ;  /* 0x0000000cb1b17221 */ /* 0x000fc80000010100 */
[----:B------:R-:W-:Y:S01]  /*1daa0*/  FMUL.FTZ R12, R177, UR43 ;  /* 0x0000002bb10c7c20 */ /* 0x000fe20008410000 */
[----:B------:R-:W-:Y:S08]  /*1dab0*/  MUFU.EX2 R136, R136 ;  /* 0x0000008800887308 */ /* 0x000ff00000000800 */
[----:B------:R-:W0:Y:S01]  /*1dac0*/  MUFU.EX2 R12, R12 ;  /* 0x0000000c000c7308 */ /* 0x000e220000000800 */
[----:B-1----:R-:W-:-:S07]  /*1dad0*/  FMNMX.FTZ R173, R179, R180, !PT ;  /* 0x000000b4b3ad7209 */ /* 0x002fce0007810000 */
[----:B------:R-:W-:Y:S01]  /*1dae0*/  MUFU.EX2 R140, R140 ;  /* 0x0000008c008c7308 */ /* 0x000fe20000000800 */
[----:B------:R-:W1:Y:S01]  /*1daf0*/  SHFL.BFLY PT, R180, R173, 0x1, 0x1f ;  /* 0x0c201f00adb47f89 */ /* 0x000e6200000e0000 */
[----:B0-----:R-:W-:-:S06]  /*1db00*/  FFMA.FTZ R179, R12, R4, R7 ;  /* 0x000000040cb37223 */ /* 0x001fcc0000010007 */
[----:B------:R-:W-:Y:S08]  /*1db10*/  MUFU.EX2 R144, R144 ;  /* 0x0000009000907308 */ /* 0x000ff00000000800 */
[----:B------:R-:W-:Y:S08]  /*1db20*/  MUFU.EX2 R148, R148 ;  /* 0x0000009400947308 */ /* 0x000ff00000000800 */
[----:B------:R-:W-:Y:S01]  /*1db30*/  MUFU.EX2 R152, R152 ;  /* 0x0000009800987308 */ /* 0x000fe20000000800 */
[----:B-1----:R-:W-:Y:S01]  /*1db40*/  FMNMX.FTZ R10, R173, R180, !PT ;  /* 0x000000b4ad0a7209 */ /* 0x002fe20007810000 */
[----:B------:R-:W-:-:S03]  /*1db50*/  IMAD.U32 R173, RZ, RZ, UR43 ;  /* 0x0000002bffad7e24 */ /* 0x000fc6000f8e00ff */
[C---:B------:R-:W-:Y:S01]  /*1db60*/  FSETP.NEU.FTZ.AND P2, PT, R10.reuse, -INF , PT ;  /* 0xff8000000a00780b */ /* 0x040fe20003f5d000 */
[----:B------:R-:W-:-:S02]  /*1db70*/  FFMA.FTZ R173, R10, R173, -8 ;  /* 0xc10000000aad7423 */ /* 0x000fc400000100ad */
[----:B------:R-:W-:Y:S03]  /*1db80*/  MUFU.EX2 R149, R149 ;  /* 0x0000009500957308 */ /* 0x000fe60000000800 */
[----:B------:R-:W-:-:S05]  /*1db90*/  FSEL R173, R173, RZ, P2 ;  /* 0x000000ffadad7208 */ /* 0x000fca0001000000 */
        /* <DEDUP_REMOVED lines=9> */
[----:B------:R-:W-:Y:S01]  /*1dc30*/  FSEL R142, R10, RZ, P2 ;  /* 0x000000ff0a8e7208 */ /* 0x000fe20001000000 */
[--C-:B------:R-:W-:Y:S01]  /*1dc40*/  FFMA.FTZ R8, R8, UR43, -R173.reuse ;  /* 0x0000002b08087c23 */ /* 0x100fe200080108ad */
[----:B------:R-:W-:Y:S01]  /*1dc50*/  MUFU.EX2 R177, R177 ;  /* 0x000000b100b17308 */ /* 0x000fe20000000800 */
[----:B------:R-:W-:-:S01]  /*1dc60*/  FFMA.FTZ R121, R121, UR43, -R173 ;  /* 0x0000002b79797c23 */ /* 0x000fc200080108ad */
[----:B------:R-:W-:Y:S01]  /*1dc70*/  FFMA.FTZ R125, R125, UR43, -R173 ;  /* 0x0000002b7d7d7c23 */ /* 0x000fe200080108ad */
[----:B------:R-:W-:-:S01]  /*1dc80*/  FADD.FTZ R142, -R142, R13 ;  /* 0x0000000d8e8e7221 */ /* 0x000fc20000010100 */
[--C-:B------:R-:W-:Y:S01]  /*1dc90*/  FFMA.FTZ R13, R143, UR43, -R173.reuse ;  /* 0x0000002b8f0d7c23 */ /* 0x100fe200080108ad */
[----:B------:R-:W-:-:S01]  /*1dca0*/  FFMA.FTZ R127, R127, UR43, -R173 ;  /* 0x0000002b7f7f7c23 */ /* 0x000fc200080108ad */
[--C-:B------:R-:W-:Y:S01]  /*1dcb0*/  FFMA.FTZ R131, R131, UR43, -R173.reuse ;  /* 0x0000002b83837c23 */ /* 0x100fe200080108ad */
[----:B------:R-:W-:Y:S01]  /*1dcc0*/  FMUL.FTZ R143, R142, UR43 ;  /* 0x0000002b8e8f7c20 */ /* 0x000fe20008410000 */
[----:B------:R-:W-:Y:S01]  /*1dcd0*/  MUFU.EX2 R8, R8 ;  /* 0x0000000800087308 */ /* 0x000fe20000000800 */
[----:B------:R-:W-:-:S01]  /*1dce0*/  FFMA.FTZ R142, R146, UR43, -R173 ;  /* 0x0000002b928e7c23 */ /* 0x000fc200080108ad */
[----:B------:R-:W-:Y:S01]  /*1dcf0*/  FADD.FTZ R146, R20, R179 ;  /* 0x000000b314927221 */ /* 0x000fe20000010000 */
[----:B------:R-:W-:-:S01]  /*1dd00*/  FFMA.FTZ R135, R135, UR43, -R173 ;  /* 0x0000002b87877c23 */ /* 0x000fc200080108ad */
[--C-:B------:R-:W-:Y:S01]  /*1dd10*/  FFMA.FTZ R139, R139, UR43, -R173.reuse ;  /* 0x0000002b8b8b7c23 */ /* 0x100fe200080108ad */
[----:B------:R-:W-:-:S01]  /*1dd20*/  FFMA.FTZ R147, R147, UR43, -R173 ;  /* 0x0000002b93937c23 */ /* 0x000fc200080108ad */
[----:B------:R-:W-:Y:S01]  /*1dd30*/  FADD.FTZ R179, R9, R146 ;  /* 0x0000009209b37221 */ /* 0x000fe20000010000 */
[----:B------:R-:W-:-:S01]  /*1dd40*/  FFMA.FTZ R150, R150, UR43, -R173 ;  /* 0x0000002b96967c23 */ /* 0x000fc200080108ad */
[----:B------:R-:W0:Y:S01]  /*1dd50*/  MUFU.EX2 R143, R143 ;  /* 0x0000008f008f7308 */ /* 0x000e220000000800 */
[----:B------:R-:W-:-:S01]  /*1dd60*/  FFMA.FTZ R151, R151, UR43, -R173 ;  /* 0x0000002b97977c23 */ /* 0x000fc200080108ad */
[----:B------:R-:W-:Y:S01]  /*1dd70*/  FADD.FTZ R146, R182, R179 ;  /* 0x000000b3b6927221 */ /* 0x000fe20000010000 */
[----:B------:R-:W-:-:S01]  /*1dd80*/  FFMA.FTZ R154, R154, UR43, -R173 ;  /* 0x0000002b9a9a7c23 */ /* 0x000fc200080108ad */
[--C-:B------:R-:W-:Y:S01]  /*1dd90*/  FFMA.FTZ R155, R155, UR43, -R173.reuse ;  /* 0x0000002b9b9b7c23 */ /* 0x100fe200080108ad */
[----:B------:R-:W-:-:S01]  /*1dda0*/  FFMA.FTZ R158, R158, UR43, -R173 ;  /* 0x0000002b9e9e7c23 */ /* 0x000fc200080108ad */
[----:B------:R-:W-:Y:S01]  /*1ddb0*/  FADD.FTZ R179, R15, R146 ;  /* 0x000000920fb37221 */ /* 0x000fe20000010000 */
[----:B------:R-:W-:-:S01]  /*1ddc0*/  FFMA.FTZ R159, R159, UR43, -R173 ;  /* 0x0000002b9f9f7c23 */ /* 0x000fc200080108ad */
[----:B------:R-:W1:Y:S01]  /*1ddd0*/  MUFU.EX2 R6, R6 ;  /* 0x0000000600067308 */ /* 0x000e620000000800 */
[----:B------:R-:W-:-:S01]  /*1dde0*/  FFMA.FTZ R162, R162, UR43, -R173 ;  /* 0x0000002ba2a27c23 */ /* 0x000fc200080108ad */
[----:B------:R-:W-:Y:S01]  /*1ddf0*/  FADD.FTZ R146, R122, R179 ;  /* 0x000000b37a927221 */ /* 0x000fe20000010000 */
[----:B------:R-:W-:-:S01]  /*1de00*/  FFMA.FTZ R163, R163, UR43, -R173 ;  /* 0x0000002ba3a37c23 */ /* 0x000fc200080108ad */
[--C-:B------:R-:W-:Y:S01]  /*1de10*/  FFMA.FTZ R166, R166, UR43, -R173.reuse ;  /* 0x0000002ba6a67c23 */ /* 0x100fe200080108ad */
[----:B------:R-:W-:-:S01]  /*1de20*/  FFMA.FTZ R167, R167, UR43, -R173 ;  /* 0x0000002ba7a77c23 */ /* 0x000fc200080108ad */
[----:B------:R-:W-:Y:S01]  /*1de30*/  FADD.FTZ R179, R21, R146 ;  /* 0x0000009215b37221 */ /* 0x000fe20000010000 */
[----:B------:R-:W-:-:S01]  /*1de40*/  FFMA.FTZ R170, R170, UR43, -R173 ;  /* 0x0000002baaaa7c23 */ /* 0x000fc200080108ad */
[----:B------:R-:W2:Y:S01]  /*1de50*/  MUFU.EX2 R121, R121 ;  /* 0x0000007900797308 */ /* 0x000ea20000000800 */
[----:B0-----:R-:W-:-:S01]  /*1de60*/  FFMA.FTZ R4, R143, R3, R8 ;  /* 0x000000038f047223 */ /* 0x001fc20000010008 */
[----:B------:R-:W-:Y:S01]  /*1de70*/  FADD.FTZ R146, R128, R179 ;  /* 0x000000b380927221 */ /* 0x000fe20000010000 */
[----:B------:R-:W-:-:S01]  /*1de80*/  FFMA.FTZ R171, R171, UR43, -R173 ;  /* 0x0000002babab7c23 */ /* 0x000fc200080108ad */
[----:B------:R-:W-:Y:S01]  /*1de90*/  FFMA.FTZ R175, R175, UR43, -R173 ;  /* 0x0000002bafaf7c23 */ /* 0x000fe200080108ad */
[----:B------:R-:W-:-:S01]  /*1dea0*/  FADD.FTZ R3, R177, R4 ;  /* 0x00000004b1037221 */ /* 0x000fc20000010000 */
[----:B------:R-:W-:Y:S01]  /*1deb0*/  FADD.FTZ R179, R123, R146 ;  /* 0x000000927bb37221 */ /* 0x000fe20000010000 */
[----:B------:R-:W-:-:S01]  /*1dec0*/  FFMA.FTZ R173, R176, UR43, -R173 ;  /* 0x0000002bb0ad7c23 */ /* 0x000fc200080108ad */
        /* <DEDUP_REMOVED lines=89> */
[----:B0-----:R-:W-:-:S03]  /*1e460*/  FADD.FTZ R4, R174, R3 ;  /* 0x00000003ae047221 */ /* 0x001fc60000010000 */
[----:B-1----:R-:W-:Y:S01]  /*1e470*/  FADD.FTZ R3, R146, R179 ;  /* 0x000000b392037221 */ /* 0x002fe20000010000 */
[----:B------:R-:W-:Y:S06]  /*1e480*/  @!P0 BRA `(.L_x_1649) ;  /* 0x0000000000048947 */ /* 0x000fec0003800000 */
[----:B------:R-:W-:Y:S01]  /*1e490*/  BPT.TRAP 0x1 ;  /* 0x000000040000795c */ /* 0x000fe20000300000 */
.L_x_1649:
        /* <DEDUP_REMOVED lines=137> */
[----:B0-----:R-:W-:Y:S02]  /*1ed30*/  IMAD.MOV.U32 R6, RZ, RZ, R18 ;  /* 0x000000ffff067224 */ /* 0x001fe400078e0012 */
[----:B------:R-:W-:Y:S01]  /*1ed40*/  IMAD.MOV.U32 R19, RZ, RZ, R14 ;  /* 0x000000ffff137224 */ /* 0x000fe200078e000e */
[----:B------:R-:W-:Y:S06]  /*1ed50*/  @P2 BRA `(.L_x_1650) ;  /* 0xffffffc400802947 */ /* 0x000fec000383ffff */
[----:B------:R-:W-:-:S07]  /*1ed60*/  IMAD.MOV.U32 R19, RZ, RZ, R14 ;  /* 0x000000ffff137224 */ /* 0x000fce00078e000e */
.L_x_1631:
[----:B------:R-:W-:Y:S05]  /*1ed70*/  WARPSYNC.ALL ;  /* 0x0000000000007948 */ /* 0x000fea0003800000 */
[----:B------:R-:W-:Y:S06]  /*1ed80*/  BAR.ARV 0x8, 0x180 ;  /* 0x0206000000007b1d */ /* 0x000fec0000002000 */
[----:B------:R-:W-:Y:S05]  /*1ed90*/  @!P0 BRA `(.L_x_1651) ;  /* 0x0000000000048947 */ /* 0x000fea0003800000 */
[----:B------:R-:W-:Y:S01]  /*1eda0*/  BPT.TRAP 0x1 ;  /* 0x000000040000795c */ /* 0x000fe20000300000 */
.L_x_1651:
[----:B------:R-:W-:Y:S01]  /*1edb0*/  IMAD R15, R19, 0x8, R16 ;  /* 0x00000008130f7824 */ /* 0x000fe200078e0210 */
[----:B------:R-:W-:-:S04]  /*1edc0*/  SHF.L.U32 R0, R18, 0x1f, RZ ;  /* 0x0000001f12007819 */ /* 0x000fc800000006ff */
[----:B------:R0:W1:Y:S01]  /*1edd0*/  SYNCS.PHASECHK.TRANS64.TRYWAIT P1, [R15+URZ+0x2a850], R0 ;  /* 0x02a850000f0075a7 */ /* 0x000062000802017f */
[----:B------:R-:W-:Y:S05]  /*1ede0*/  @!P0 BRA `(.L_x_1652) ;  /* 0x0000000000048947 */ /* 0x000fea0003800000 */
[----:B------:R-:W-:Y:S01]  /*1edf0*/  BPT.TRAP 0x1 ;  /* 0x000000040000795c */ /* 0x000fe20000300000 */
.L_x_1652:
[----:B------:R-:W-:-:S05]  /*1ee00*/  VIADD R16, R16, 0x400 ;  /* 0x0000040010107836 */ /* 0x000fca0000000000 */
[----:B------:R-:W-:-:S04]  /*1ee10*/  SHF.R.U32.HI R16, RZ, 0x4, R16 ;  /* 0x00000004ff107819 */ /* 0x000fc80000011610 */
[----:B------:R-:W-:-:S04]  /*1ee20*/  LOP3.LUT R16, R16, 0x3fff, RZ, 0xc0, !PT ;  /* 0x00003fff10107812 */ /* 0x000fc800078ec0ff */
[----:B------:R-:W-:Y:S01]  /*1ee30*/  LOP3.LUT R16, R16, 0x10000, RZ, 0xfc, !PT ;  /* 0x0001000010107812 */ /* 0x000fe200078efcff */
[----:B-1----:R-:W-:Y:S06]  /*1ee40*/  @P1 BRA `(.L_x_1653) ;  /* 0x0000000000081947 */ /* 0x002fec0003800000 */
[----:B------:R-:W1:Y:S02]  /*1ee50*/  SYNCS.PHASECHK.TRANS64.TRYWAIT P1, [R15+URZ+0x2a850], R0 ;  /* 0x02a850000f0075a7 */ /* 0x000e64000802017f */
[----:B-1----:R-:W-:Y:S05]  /*1ee60*/  @!P1 BRA `(.L_x_1654) ;  /* 0x000000c0002c9947 */ /* 0x002fea0003800000 */
.L_x_1653:
[----:B------:R-:W-:Y:S01]  /*1ee70*/  IMAD R6, R19, 0x600, R16 ;  /* 0x0000060013067824 */ /* 0x000fe200078e0210 */
[----:B------:R-:W-:Y:S05]  /*1ee80*/  WARPSYNC.ALL ;  /* 0x0000000000007948 */ /* 0x000fea0003800000 */
[----:B------:R-:W-:Y:S01]  /*1ee90*/  IMAD.MOV.U32 R7, RZ, RZ, 0x40000040 ;  /* 0x40000040ff077424 */ /* 0x000fe200078e00ff */
[C---:B------:R-:W-:Y:S01]  /*1eea0*/  R2UR UR6, R6.reuse ;  /* 0x00000000060672ca */ /* 0x040fe200000e0000 */
[----:B------:R-:W-:Y:S01]  /*1eeb0*/  WARPGROUP.ARRIVE ;  /* 0x00000000000079c5 */ /* 0x000fe20000000000 */
[----:B------:R-:W-:Y:S01]  /*1eec0*/  VIADD R8, R6, 0x2 ;  /* 0x0000000206087836 */ /* 0x000fe20000000000 */
[----:B------:R-:W-:Y:S01]  /*1eed0*/  ULDC.64 UR4, c[0x0][0x9a0] ;  /* 0x0002680000047ab9 */ /* 0x000fe20000000a00 */
[----:B------:R-:W-:Y:S01]  /*1eee0*/  R2UR UR7, R7 ;  /* 0x00000000070772ca */ /* 0x000fe200000e0000 */
[----:B------:R-:W-:Y:S01]  /*1eef0*/  IMAD.MOV.U32 R9, RZ, RZ, 0x40000040 ;  /* 0x40000040ff097424 */ /* 0x000fe200078e00ff */
[----:B------:R-:W-:-:S04]  /*1ef00*/  ISETP.NE.U32.AND P1, PT, RZ, UR4, PT ;  /* 0x00000004ff007c0c */ /* 0x000fc8000bf25070 */
[----:B------:R-:W-:-:S07]  /*1ef10*/  ISETP.NE.AND.EX P1, PT, RZ, UR5, PT, P1 ;  /* 0x00000005ff007c0c */ /* 0x000fce000bf25310 */
[----:B------:R-:W-:Y:S01]  /*1ef20*/  QGMMA.64x192x32.F32.E4M3.E4M3 R24, R196, gdesc[UR4], R24, gsb0 ;  /* 0x02e00004c4187df3 */ /* 0x000fe20008000818 */
[----:B------:R-:W-:Y:S02]  /*1ef30*/  R2UR UR6, R8 ;  /* 0x00000000080672ca */ /* 0x000fe400000e0000 */
[----:B------:R-:W-:-:S03]  /*1ef40*/  R2UR UR7, R9 ;  /* 0x00000000090772ca */ /* 0x000fc600000e0000 */
[----:B------:R-:W0:Y:S01]  /*1ef50*/  @P1 LDC.64 R12, c[0x0][0x9c8] ;  /* 0x00027200ff0c1b82 */ /* 0x000e220000000a00 */
[----:B------:R-:W-:Y:S02]  /*1ef60*/  @P1 SHF.R.S32.HI R5, RZ, 0x1f, R211 ;  /* 0x0000001fff051819 */ /* 0x000fe400000114d3 */
[----:B------:R-:W-:-:S05]  /*1ef70*/  @P1 SHF.R.S32.HI R7, RZ, 0x1f, R210 ;  /* 0x0000001fff071819 */ /* 0x000fca00000114d2 */
[----:B------:R-:W2:Y:S01]  /*1ef80*/  @P1 LDC.64 R8, c[0x0][0x9d0] ;  /* 0x00027400ff081b82 */ /* 0x000ea20000000a00 */
[----:B01----:R-:W-:-:S04]  /*1ef90*/  @P1 IMAD R0, R5, R12, RZ ;  /* 0x0000000c05001224 */ /* 0x003fc800078e02ff */
[C---:B------:R-:W-:Y:S02]  /*1efa0*/  @P1 IMAD R5, R211.reuse, R13, R0 ;  /* 0x0000000dd3051224 */ /* 0x040fe400078e0200 */
[----:B------:R-:W-:-:S04]  /*1efb0*/  @P1 IMAD.WIDE.U32 R12, R211, R12, RZ ;  /* 0x0000000cd30c1225 */ /* 0x000fc800078e00ff */
[----:B--2---:R-:W-:Y:S01]  /*1efc0*/  @P1 IMAD R0, R7, R8, RZ ;  /* 0x0000000807001224 */ /* 0x004fe200078e02ff */
[----:B------:R-:W-:-:S03]  /*1efd0*/  @P1 IADD3 R13, R13, R5, RZ ;  /* 0x000000050d0d1210 */ /* 0x000fc60007ffe0ff */
[C---:B------:R-:W-:Y:S02]  /*1efe0*/  @P1 IMAD R5, R210.reuse, R9, R0 ;  /* 0x00000009d2051224 */ /* 0x040fe400078e0200 */
[----:B------:R-:W-:-:S04]  /*1eff0*/  @P1 IMAD.WIDE.U32 R8, R210, R8, R12 ;  /* 0x00000008d2081225 */ /* 0x000fc800078e000c */
[----:B------:R-:W-:Y:S01]  /*1f000*/  @P1 IMAD.IADD R5, R9, 0x1, R5 ;  /* 0x0000000109051824 */ /* 0x000fe200078e0205 */
[----:B------:R-:W-:Y:S01]  /*1f010*/  @P1 LEA R12, P2, R8, UR4, 0x2 ;  /* 0x00000004080c1c11 */ /* 0x000fe2000f8410ff */
[----:B------:R-:W-:-:S03]  /*1f020*/  IMAD.MOV.U32 R0, RZ, RZ, 0x3f800000 ;  /* 0x3f800000ff007424 */ /* 0x000fc600078e00ff */
[----:B------:R-:W-:-:S05]  /*1f030*/  @P1 LEA.HI.X R13, R8, UR5, R5, 0x2, P2 ;  /* 0x00000005080d1c11 */ /* 0x000fca00090f1405 */
[----:B------:R0:W2:Y:S01]  /*1f040*/  @P1 LDG.E R0, desc[UR40][R12.64] ;  /* 0x000000280c001981 */ /* 0x0000a2000c1e1900 */
[----:B------:R-:W-:Y:S02]  /*1f050*/  VIADD R8, R6, 0x4 ;  /* 0x0000000406087836 */ /* 0x000fe40000000000 */
[----:B------:R-:W-:Y:S01]  /*1f060*/  IMAD.MOV.U32 R9, RZ, RZ, 0x40000040 ;  /* 0x40000040ff097424 */ /* 0x000fe200078e00ff */
[----:B------:R-:W-:Y:S02]  /*1f070*/  WARPGROUP.DEPBAR.LE gsb0, 0x0 ;  /* 0x00008000000079c5 */ /* 0x000fe40000010000 */
[----:B------:R-:W-:-:S06]  /*1f080*/  WARPGROUP.ARRIVE ;  /* 0x00000000000079c5 */ /* 0x000fcc0000000000 */
[----:B------:R-:W-:Y:S01]  /*1f090*/  QGMMA.64x192x32.F32.E4M3.E4M3 R24, R192, gdesc[UR4], R24, gsb0 ;  /* 0x02e00004c0187df3 */ /* 0x000fe20008000818 */
[----:B------:R-:W-:Y:S02]  /*1f0a0*/  R2UR UR6, R8 ;  /* 0x00000000080672ca */ /* 0x000fe400000e0000 */
[----:B------:R-:W-:Y:S01]  /*1f0b0*/  R2UR UR7, R9 ;  /* 0x00000000090772ca */ /* 0x000fe200000e0000 */
[----:B------:R-:W-:Y:S02]  /*1f0c0*/  VIADD R6, R6, 0x6 ;  /* 0x0000000606067836 */ /* 0x000fe40000000000 */
[----:B------:R-:W-:Y:S01]  /*1f0d0*/  IMAD.MOV.U32 R7, RZ, RZ, 0x40000040 ;  /* 0x40000040ff077424 */ /* 0x000fe200078e00ff */
[----:B------:R-:W1:Y:S01]  /*1f0e0*/  SHFL.BFLY PT, R5, R4, 0x2, 0x1f ;  /* 0x0c401f0004057f89 */ /* 0x000e6200000e0000 */
[----:B------:R-:W-:Y:S02]  /*1f0f0*/  WARPGROUP.DEPBAR.LE gsb0, 0x0 ;  /* 0x00008000000079c5 */ /* 0x000fe40000010000 */
[----:B------:R-:W-:-:S10]  /*1f100*/  WARPGROUP.ARRIVE ;  /* 0x00000000000079c5 */ /* 0x000fd40000000000 */
[----:B------:R-:W-:Y:S01]  /*1f110*/  QGMMA.64x192x32.F32.E4M3.E4M3 R24, R188, gdesc[UR4], R24, gsb0 ;  /* 0x02e00004bc187df3 */ /* 0x000fe20008000818 */
[----:B------:R-:W-:Y:S02]  /*1f120*/  R2UR UR6, R6 ;  /* 0x00000000060672ca */ /* 0x000fe400000e0000 */
[----:B------:R-:W-:Y:S01]  /*1f130*/  R2UR UR7, R7 ;  /* 0x00000000070772ca */ /* 0x000fe200000e0000 */
[----:B------:R-:W3:Y:S01]  /*1f140*/  SHFL.BFLY PT, R6, R3, 0x2, 0x1f ;  /* 0x0c401f0003067f89 */ /* 0x000ee200000e0000 */
[----:B-1----:R-:W-:-:S05]  /*1f150*/  FADD.FTZ R5, R5, R4 ;  /* 0x0000000405057221 */ /* 0x002fca0000010000 */
[----:B------:R-:W1:Y:S01]  /*1f160*/  SHFL.BFLY PT, R2, R5, 0x1, 0x1f ;  /* 0x0c201f0005027f89 */ /* 0x000e6200000e0000 */
[----:B---3--:R-:W-:-:S05]  /*1f170*/  FADD.FTZ R6, R6, R3 ;  /* 0x0000000306067221 */ /* 0x008fca0000010000 */
[----:B------:R-:W3:Y:S01]  /*1f180*/  SHFL.BFLY PT, R7, R6, 0x1, 0x1f ;  /* 0x0c201f0006077f89 */ /* 0x000ee200000e0000 */
[----:B-1----:R-:W-:-:S05]  /*1f190*/  FADD.FTZ R2, R5, R2 ;  /* 0x0000000205027221 */ /* 0x002fca0000010000 */
[C---:B------:R-:W-:Y:S01]  /*1f1a0*/  FSETP.NE.FTZ.AND P1, PT, R2.reuse, RZ, PT ;  /* 0x000000ff0200720b */ /* 0x040fe20003f35000 */
[----:B------:R-:W-:-:S05]  /*1f1b0*/  FMUL.FTZ R9, R2, 0.00390625 ;  /* 0x3b80000002097820 */ /* 0x000fca0000410000 */
[----:B------:R-:W-:Y:S01]  /*1f1c0*/  FSETP.NE.FTZ.AND P2, PT, R9, RZ, PT ;  /* 0x000000ff0900720b */ /* 0x000fe20003f55000 */
[----:B---3--:R-:W-:-:S01]  /*1f1d0*/  FADD.FTZ R8, R6, R7 ;  /* 0x0000000706087221 */ /* 0x008fc20000010000 */
[----:B------:R-:W-:-:S03]  /*1f1e0*/  IMAD.MOV.U32 R7, RZ, RZ, RZ ;  /* 0x000000ffff077224 */ /* 0x000fc600078e00ff */
[----:B------:R-:W-:-:S05]  /*1f1f0*/  FMUL.FTZ R4, R8, 0.00390625 ;  /* 0x3b80000008047820 */ /* 0x000fca0000410000 */
[----:B------:R-:W-:Y:S01]  /*1f200*/  FSETP.NE.FTZ.AND P3, PT, R4, RZ, PT ;  /* 0x000000ff0400720b */ /* 0x000fe20003f75000 */
[----:B------:R-:W-:Y:S01]  /*1f210*/  @P1 MUFU.RCP R7, R2 ;  /* 0x0000000200071308 */ /* 0x000fe20000001000 */
[----:B------:R-:W-:Y:S01]  /*1f220*/  FSETP.NE.FTZ.AND P1, PT, R8, RZ, PT ;  /* 0x000000ff0800720b */ /* 0x000fe20003f35000 */
[----:B------:R-:W-:-:S06]  /*1f230*/  IMAD.MOV.U32 R5, RZ, RZ, RZ ;  /* 0x000000ffff057224 */ /* 0x000fcc00078e00ff */
[----:B------:R-:W1:Y:S08]  /*1f240*/  @P2 MUFU.LG2 R3, R9 ;  /* 0x0000000900032308 */ /* 0x000e700000000c00 */
[----:B------:R-:W3:Y:S01]  /*1f250*/  @P3 MUFU.LG2 R4, R4 ;  /* 0x0000000400043308 */ /* 0x000ee20000000c00 */
[----:B------:R-:W-:Y:S02]  /*1f260*/  WARPGROUP.DEPBAR.LE gsb0, 0x0 ;  /* 0x00008000000079c5 */ /* 0x000fe40000010000 */
[----:B------:R-:W-:-:S06]  /*1f270*/  WARPGROUP.ARRIVE ;  /* 0x00000000000079c5 */ /* 0x000fcc0000000000 */
[----:B------:R-:W-:Y:S01]  /*1f280*/  QGMMA.64x192x32.F32.E4M3.E4M3 R24, R184, gdesc[UR4], R24, gsb0 ;  /* 0x02e00004b8187df3 */ /* 0x000fe20008000818 */
[----:B------:R-:W4:Y:S01]  /*1f290*/  @P1 MUFU.RCP R5, R8 ;  /* 0x0000000800051308 */ /* 0x000f220000001000 */
[----:B------:R-:W-:Y:S02]  /*1f2a0*/  IMAD.U32 R6, RZ, RZ, UR43 ;  /* 0x0000002bff067e24 */ /* 0x000fe4000f8e00ff */
[----:B0-----:R-:W-:Y:S02]  /*1f2b0*/  IMAD.U32 R12, RZ, RZ, UR43 ;  /* 0x0000002bff0c7e24 */ /* 0x001fe4000f8e00ff */
[----:B-1----:R-:W-:Y:S01]  /*1f2c0*/  @P2 FMUL.FTZ R3, R3, 0.69314718246459960938 ;  /* 0x3f31721803032820 */ /* 0x002fe20000410000 */
[----:B------:R-:W-:Y:S01]  /*1f2d0*/  @P2 FMUL.FTZ R2, R6, 0.69314718246459960938 ;  /* 0x3f31721806022820 */ /* 0x000fe20000410000 */
[----:B---3--:R-:W-:Y:S01]  /*1f2e0*/  @P3 FMUL.FTZ R9, R4, 0.69314718246459960938 ;  /* 0x3f31721804093820 */ /* 0x008fe20000410000 */
[----:B------:R-:W-:Y:S01]  /*1f2f0*/  @P3 FMUL.FTZ R6, R12, 0.69314718246459960938 ;  /* 0x3f3172180c063820 */ /* 0x000fe20000410000 */
[----:B------:R-:W-:-:S02]  /*1f300*/  IMAD.MOV.U32 R120, RZ, RZ, -0x800000 ;  /* 0xff800000ff787424 */ /* 0x000fc400078e00ff */
[----:B------:R-:W-:Y:S01]  /*1f310*/  @P2 FFMA.FTZ R120, R2, R11, R3 ;  /* 0x0000000b02782223 */ /* 0x000fe20000010003 */
[----:B------:R-:W-:Y:S02]  /*1f320*/  IMAD.MOV.U32 R121, RZ, RZ, -0x800000 ;  /* 0xff800000ff797424 */ /* 0x000fe400078e00ff */
[----:B--2---:R-:W-:Y:S01]  /*1f330*/  FMUL.FTZ R3, R7, R0 ;  /* 0x0000000007037220 */ /* 0x004fe20000410000 */
[----:B------:R-:W-:-:S01]  /*1f340*/  @P3 FFMA.FTZ R121, R6, R10, R9 ;  /* 0x0000000a06793223 */ /* 0x000fc20000010009 */
[----:B----4-:R-:W-:Y:S01]  /*1f350*/  FMUL.FTZ R0, R5, R0 ;  /* 0x0000000005007220 */ /* 0x010fe20000410000 */
[----:B------:R-:W-:Y:S02]  /*1f360*/  WARPGROUP.DEPBAR.LE gsb0, 0x0 ;  /* 0x00008000000079c5 */ /* 0x000fe40000010000 */
[----:B------:R-:W-:Y:S05]  /*1f370*/  @!P0 BRA `(.L_x_1655) ;  /* 0x0000000000048947 */ /* 0x000fea0003800000 */
[----:B------:R-:W-:Y:S01]  /*1f380*/  BPT.TRAP 0x1 ;  /* 0x000000040000795c */ /* 0x000fe20000300000 */
.L_x_1655:
        /* <DEDUP_REMOVED lines=107> */
.L_x_1543:
[----:B------:R-:W-:Y:S05]  /*1fa40*/  WARPSYNC.ALL ;  /* 0x0000000000007948 */ /* 0x000fea0003800000 */
[----:B------:R-:W0:Y:S08]  /*1fa50*/  S2UR UR36, SR_CgaCtaId ;  /* 0x00000000002479c3 */ /* 0x000e300000008800 */
[----:B------:R-:W-:Y:S06]  /*1fa60*/  BAR.SYNC.DEFER_BLOCKING 0x5, 0x180 ;  /* 0x0146000000007b1d */ /* 0x000fec0000010000 */
[----:B------:R-:W-:Y:S01]  /*1fa70*/  UMOV UR4, 0x400 ;  /* 0x0000040000047882 */ /* 0x000fe20000000000 */
[----:B------:R-:W-:Y:S01]  /*1fa80*/  BSSY B0, `(.L_x_1656) ;  /* 0x000030f000007945 */ /* 0x000fe20003800000 */
[----:B0-----:R-:W-:-:S06]  /*1fa90*/  ULEA UR4, UR36, UR4, 0x18 ;  /* 0x0000000424047291 */ /* 0x001fcc000f8ec03f */
[----:B------:R-:W-:-:S05]  /*1faa0*/  IMAD.U32 R16, RZ, RZ, UR4 ;  /* 0x00000004ff107e24 */ /* 0x000fca000f8e00ff */
[----:B------:R0:W1:Y:S01]  /*1fab0*/  LDS.128 R208, [R16+0x2a8d0] ;  /* 0x02a8d00010d07984 */ /* 0x0000620000000c00 */
[----:B------:R-:W-:Y:S06]  /*1fac0*/  BAR.ARV 0x4, 0x180 ;  /* 0x0106000000007b1d */ /* 0x000fec0000002000 */
[----:B------:R-:W-:Y:S05]  /*1fad0*/  @P0 BRA `(.L_x_1657) ;  /* 0x0000002000dc0947 */ /* 0x000fea0003800000 */
[----:B------:R-:W2:Y:S01]  /*1fae0*/  LDL R83, [R1+0x20] ;  /* 0x0000200001537983 */ /* 0x000ea20000100800 */
[----:B------:R-:W-:Y:S01]  /*1faf0*/  ULDC.64 UR4, c[0x4][0x38] ;  /* 0x01000e0000047ab9 */ /* 0x000fe20000000a00 */
[----:B-----5:R-:W3:Y:S02]  /*1fb00*/  S2R R24, SR_TID.X ;  /* 0x0000000000187919 */ /* 0x020ee40000002100 */
[----:B---3--:R-:W-:-:S05]  /*1fb10*/  IMAD.SHL.U32 R0, R24, 0x4, RZ ;  /* 0x0000000418007824 */ /* 0x008fca00078e00ff */
[----:B------:R-:W-:-:S04]  /*1fb20*/  LOP3.LUT R0, R0, 0xc, RZ, 0xc0, !PT ;  /* 0x0000000c00007812 */ /* 0x000fc800078ec0ff */
[----:B------:R-:W-:-:S05]  /*1fb30*/  IADD3 R2, P0, R0, UR4, RZ ;  /* 0x0000000400027c10 */ /* 0x000fca000ff1e0ff */
[----:B------:R-:W-:-:S05]  /*1fb40*/  IMAD.X R3, RZ, RZ, UR5, P0 ;  /* 0x00000005ff037e24 */ /* 0x000fca00080e06ff */
[----:B------:R3:W4:Y:S01]  /*1fb50*/  LDG.E.CONSTANT R0, desc[UR40][R2.64] ;  /* 0x0000002802007981 */ /* 0x000722000c1e9900 */
[----:B------:R-:W-:Y:S01]  /*1fb60*/  F2FP.BF16.F32.PACK_AB R55, R55, R60 ;  /* 0x0000003c3737723e */ /* 0x000fe200000010ff */
[----:B------:R-:W-:Y:S01]  /*1fb70*/  UMOV UR4, 0xffffffff ;  /* 0xffffffff00047882 */ /* 0x000fe20000000000 */
[----:B------:R-:W-:Y:S02]  /*1fb80*/  F2FP.BF16.F32.PACK_AB R104, R61, R104 ;  /* 0x000000683d68723e */ /* 0x000fe400000010ff */
[----:B------:R-:W-:Y:S02]  /*1fb90*/  F2FP.BF16.F32.PACK_AB R72, R11, R72 ;  /* 0x000000480b48723e */ /* 0x000fe400000010ff */
[----:B------:R-:W-:Y:S02]  /*1fba0*/  F2FP.BF16.F32.PACK_AB R95, R10, R81 ;  /* 0x000000510a5f723e */ /* 0x000fe400000010ff */
[----:B------:R-:W-:Y:S01]  /*1fbb0*/  F2FP.BF16.F32.PACK_AB R82, R82, R35 ;  /* 0x000000235252723e */ /* 0x000fe200000010ff */
[----:B---3--:R-:W3:Y:S01]  /*1fbc0*/  S2R R3, SR_SWINHI ;  /* 0x0000000000037919 */ /* 0x008ee20000002f00 */
[----:B------:R-:W-:-:S02]  /*1fbd0*/  F2FP.BF16.F32.PACK_AB R89, R111, R34 ;  /* 0x000000226f59723e */ /* 0x000fc400000010ff */
[----:B------:R-:W-:Y:S02]  /*1fbe0*/  F2FP.BF16.F32.PACK_AB R122, R122, R25 ;  /* 0x000000197a7a723e */ /* 0x000fe400000010ff */
[----:B------:R-:W-:Y:S02]  /*1fbf0*/  F2FP.BF16.F32.PACK_AB R38, R28, R33 ;  /* 0x000000211c26723e */ /* 0x000fe400000010ff */
[----:B------:R-:W-:Y:S02]  /*1fc00*/  F2FP.BF16.F32.PACK_AB R48, R29, R48 ;  /* 0x000000301d30723e */ /* 0x000fe400000010ff */
[----:B------:R-:W-:Y:S02]  /*1fc10*/  F2FP.BF16.F32.PACK_AB R56, R21, R56 ;  /* 0x000000381538723e */ /* 0x000fe400000010ff */
[----:B------:R-:W-:Y:S02]  /*1fc20*/  F2FP.BF16.F32.PACK_AB R84, R84, R31 ;  /* 0x0000001f5454723e */ /* 0x000fe400000010ff */
[----:B------:R-:W-:-:S02]  /*1fc30*/  F2FP.BF16.F32.PACK_AB R37, R37, R40 ;  /* 0x000000282525723e */ /* 0x000fc400000010ff */
[----:B------:R-:W-:Y:S02]  /*1fc40*/  LOP3.LUT P0, R2, R24, 0x3, RZ, 0xc0, !PT ;  /* 0x0000000318027812 */ /* 0x000fe4000780c0ff */
[----:B------:R-:W-:Y:S02]  /*1fc50*/  F2FP.BF16.F32.PACK_AB R123, R123, R32 ;  /* 0x000000207b7b723e */ /* 0x000fe400000010ff */
[----:B------:R-:W-:Y:S02]  /*1fc60*/  F2FP.BF16.F32.PACK_AB R40, R20, R41 ;  /* 0x000000291428723e */ /* 0x000fe400000010ff */
[----:B------:R-:W-:Y:S02]  /*1fc70*/  F2FP.BF16.F32.PACK_AB R93, R93, R30 ;  /* 0x0000001e5d5d723e */ /* 0x000fe400000010ff */
[----:B------:R-:W-:Y:S02]  /*1fc80*/  F2FP.BF16.F32.PACK_AB R5, R124, R5 ;  /* 0x000000057c05723e */ /* 0x000fe400000010ff */
[----:B------:R-:W-:-:S02]  /*1fc90*/  F2FP.BF16.F32.PACK_AB R70, R39, R108 ;  /* 0x0000006c2746723e */ /* 0x000fc400000010ff */
[----:B------:R-:W-:Y:S02]  /*1fca0*/  ISETP.EQ.OR P0, PT, R2, 0x3, !P0 ;  /* 0x000000030200780c */ /* 0x000fe40004702670 */
[----:B------:R-:W-:Y:S02]  /*1fcb0*/  F2FP.BF16.F32.PACK_AB R39, R12, R57 ;  /* 0x000000390c27723e */ /* 0x000fe400000010ff */
[----:B------:R-:W-:Y:S02]  /*1fcc0*/  F2FP.BF16.F32.PACK_AB R57, R79, R46 ;  /* 0x0000002e4f39723e */ /* 0x000fe400000010ff */
[----:B------:R-:W-:Y:S02]  /*1fcd0*/  MOV R60, R16 ;  /* 0x00000010003c7202 */ /* 0x000fe40000000f00 */
[----:B---3--:R-:W-:Y:S02]  /*1fce0*/  MOV R61, R3 ;  /* 0x00000003003d7202 */ /* 0x008fe40000000f00 */
[----:B------:R-:W-:-:S02]  /*1fcf0*/  F2FP.BF16.F32.PACK_AB R46, R13, R80 ;  /* 0x000000500d2e723e */ /* 0x000fc400000010ff */
[----:B------:R-:W-:Y:S02]  /*1fd00*/  F2FP.BF16.F32.PACK_AB R12, R15, R4 ;  /* 0x000000040f0c723e */ /* 0x000fe400000010ff */
[----:B------:R-:W-:Y:S02]  /*1fd10*/  F2FP.BF16.F32.PACK_AB R92, R92, R7 ;  /* 0x000000075c5c723e */ /* 0x000fe400000010ff */
[----:B------:R-:W-:Y:S02]  /*1fd20*/  F2FP.BF16.F32.PACK_AB R99, R36, R9 ;  /* 0x000000092463723e */ /* 0x000fe400000010ff */
[----:B------:R-:W-:Y:S02]  /*1fd30*/  SEL R13, R5, R122, P0 ;  /* 0x0000007a050d7207 */ /* 0x000fe40000000000 */
[----:B------:R-:W-:Y:S02]  /*1fd40*/  SEL R2, R122, R5, P0 ;  /* 0x000000057a027207 */ /* 0x000fe40000000000 */
        /* <DEDUP_REMOVED lines=52> */
[----:B------:R-:W-:Y:S01]  /*20090*/  LOP3.LUT R28, R28, R29, RZ, 0x3c, !PT ;  /* 0x0000001d1c1c7212 */ /* 0x000fe200078e3cff */
[--C-:B------:R-:W-:Y:S01]  /*200a0*/  IMAD.X R29, RZ, RZ, R11.reuse, P5 ;  /* 0x000000ffff1d7224 */ /* 0x100fe200028e060b */
[----:B------:R-:W-:Y:S01]  /*200b0*/  LOP3.LUT R20, R20, R21, RZ, 0x3c, !PT ;  /* 0x0000001514147212 */ /* 0x000fe200078e3cff */
[----:B------:R-:W-:Y:S01]  /*200c0*/  IMAD.X R21, RZ, RZ, R11, P3 ;  /* 0x000000ffff157224 */ /* 0x000fe200018e060b */
[----:B------:R-:W-:-:S02]  /*200d0*/  IADD3 R87, P4, R10, 0x40, RZ ;  /* 0x000000400a577810 */ /* 0x000fc40007f9e0ff */
[C---:B------:R-:W-:Y:S02]  /*200e0*/  IADD3 R15, P2, R10.reuse, 0x4020, RZ ;  /* 0x000040200a0f7810 */ /* 0x040fe40007f5e0ff */
[C---:B------:R-:W-:Y:S02]  /*200f0*/  IADD3 R9, P1, R10.reuse, 0x4000, RZ ;  /* 0x000040000a097810 */ /* 0x040fe40007f3e0ff */
[C---:B------:R-:W-:Y:S02]  /*20100*/  IADD3 R7, P5, R10.reuse, 0x60, RZ ;  /* 0x000000600a077810 */ /* 0x040fe40007fbe0ff */
[----:B------:R-:W-:Y:S02]  /*20110*/  IADD3 R5, P3, R10, 0x20, RZ ;  /* 0x000000200a057810 */ /* 0x000fe40007f7e0ff */
[----:B------:R-:W-:Y:S02]  /*20120*/  LOP3.LUT R86, R87, 0x380, RZ, 0xc0, !PT ;  /* 0x0000038057567812 */ /* 0x000fe400078ec0ff */
[----:B------:R-:W-:-:S02]  /*20130*/  LOP3.LUT R14, R15, 0x380, RZ, 0xc0, !PT ;  /* 0x000003800f0e7812 */ /* 0x000fc400078ec0ff */
[----:B------:R-:W-:Y:S02]  /*20140*/  LOP3.LUT R8, R9, 0x380, RZ, 0xc0, !PT ;  /* 0x0000038009087812 */ /* 0x000fe400078ec0ff */
[----:B------:R-:W-:Y:S02]  /*20150*/  LOP3.LUT R6, R7, 0x380, RZ, 0xc0, !PT ;  /* 0x0000038007067812 */ /* 0x000fe400078ec0ff */
[----:B------:R-:W-:Y:S02]  /*20160*/  LOP3.LUT R4, R5, 0x380, RZ, 0xc0, !PT ;  /* 0x0000038005047812 */ /* 0x000fe400078ec0ff */
[----:B------:R-:W-:Y:S02]  /*20170*/  LOP3.LUT R3, R10, 0x380, RZ, 0xc0, !PT ;  /* 0x000003800a037812 */ /* 0x000fe400078ec0ff */
[----:B------:R-:W-:Y:S02]  /*20180*/  SHF.R.U64 R86, R86, 0x3, RZ ;  /* 0x0000000356567819 */ /* 0x000fe400000012ff */
[----:B------:R-:W-:-:S02]  /*20190*/  SHF.R.U64 R14, R14, 0x3, RZ ;  /* 0x000000030e0e7819 */ /* 0x000fc400000012ff */
[----:B------:R-:W-:Y:S02]  /*201a0*/  SHF.R.U64 R8, R8, 0x3, RZ ;  /* 0x0000000308087819 */ /* 0x000fe400000012ff */
[----:B------:R-:W-:Y:S02]  /*201b0*/  SHF.R.U64 R6, R6, 0x3, RZ ;  /* 0x0000000306067819 */ /* 0x000fe400000012ff */
[----:B------:R-:W-:Y:S02]  /*201c0*/  SHF.R.U64 R4, R4, 0x3, RZ ;  /* 0x0000000304047819 */ /* 0x000fe400000012ff */
        /* <DEDUP_REMOVED lines=11> */
[----:B------:R-:W-:-:S02]  /*20280*/  LOP3.LUT R10, R3, R10, RZ, 0x3c, !PT ;  /* 0x0000000a030a7212 */ /* 0x000fc400078e3cff */
[----:B------:R-:W-:Y:S02]  /*20290*/  MOV R86, R86 ;  /* 0x0000005600567202 */ /* 0x000fe40000000f00 */
        /* <DEDUP_REMOVED lines=11> */
[----:B----4-:R-:W-:Y:S01]  /*20350*/  LOP3.LUT R3, R0, 0x2, RZ, 0x3c, !PT ;  /* 0x0000000200037812 */ /* 0x010fe200078e3cff */
[----:B------:R-:W-:Y:S06]  /*20360*/  BRA.DIV UR4, `(.L_x_1658) ;  /* 0x000000ae04007947 */ /* 0x000fec000b800000 */
[----:B------:R-:W-:Y:S01]  /*20370*/  SEL R21, R48, R27, P0 ;  /* 0x0000001b30157207 */ /* 0x000fe20000000000 */
[----:B------:R-:W-:Y:S01]  /*20380*/  SHFL.IDX PT, R6, R13, R0, 0x1c1f ;  /* 0x001c1f000d067589 */ /* 0x000fe200000e0000 */
[----:B------:R-:W-:Y:S02]  /*20390*/  SEL R24, R27, R48, P0 ;  /* 0x000000301b187207 */ /* 0x000fe40000000000 */
[----:B------:R-:W-:Y:S01]  /*203a0*/  SEL R27, R12, R41, P0 ;  /* 0x000000290c1b7207 */ /* 0x000fe20000000000 */
[----:B------:R-:W2:Y:S01]  /*203b0*/  SHFL.IDX PT, R5, R2, R3, 0x1c1f ;  /* 0x001c1f0302057589 */ /* 0x000ea200000e0000 */
        /* <DEDUP_REMOVED lines=38> */
[----:B------:R-:W3:Y:S01]  /*20620*/  SHFL.IDX PT, R7, R8, R3, 0x1c1f ;  /* 0x001c1f0308077589 */ /* 0x000ee200000e0000 */
        /* <DEDUP_REMOVED lines=14> */
[----:B------:R-:W5:Y:S01]  /*20710*/  SHFL.IDX PT, R29, R36, R3, 0x1c1f ;  /* 0x001c1f03241d7589 */ /* 0x000f6200000e0000 */
[----:B------:R-:W-:Y:S02]  /*20720*/  SEL R78, R63, R78, P0 ;  /* 0x0000004e3f4e7207 */ /* 0x000fe40000000000 */
[----:B------:R-:W-:Y:S01]  /*20730*/  SEL R59, R80, R65, P0 ;  /* 0x00000041503b7207 */ /* 0x000fe20000000000 */
[----:B------:R-:W-:Y:S01]  /*20740*/  SHFL.IDX PT, R42, R31, R0, 0x1c1f ;  /* 0x001c1f001f2a7589 */ /* 0x000fe200000e0000 */
[----:B------:R-:W-:-:S02]  /*20750*/  SEL R63, R82, R89, P0 ;  /* 0x00000059523f7207 */ /* 0x000fc40000000000 */
[----:B------:R-:W-:Y:S01]  /*20760*/  SEL R80, R65, R80, P0 ;  /* 0x0000005041507207 */ /* 0x000fe20000000000 */
[----:B------:R-:W0:Y:S01]  /*20770*/  SHFL.IDX PT, R31, R40, R3, 0x1c1f ;  /* 0x001c1f03281f7589 */ /* 0x000e2200000e0000 */
[----:B------:R-:W-:Y:S02]  /*20780*/  SEL R82, R89, R82, P0 ;  /* 0x0000005259527207 */ /* 0x000fe40000000000 */
[----:B------:R-:W-:Y:S01]  /*20790*/  SEL R65, R84, R93, P0 ;  /* 0x0000005d54417207 */ /* 0x000fe20000000000 */
[----:B------:R-:W1:Y:S01]  /*207a0*/  SHFL.IDX PT, R33, R44, R3, 0x1c1f ;  /* 0x001c1f032c217589 */ /* 0x000e6200000e0000 */
[----:B------:R-:W-:Y:S02]  /*207b0*/  SEL R84, R93, R84, P0 ;  /* 0x000000545d547207 */ /* 0x000fe40000000000 */
[----:B--2---:R-:W-:Y:S01]  /*207c0*/  SEL R4, R6, R5, P0 ;  /* 0x0000000506047207 */ /* 0x004fe20000000000 */
[----:B------:R-:W2:Y:S01]  /*207d0*/  SHFL.IDX PT, R37, R52, R3, 0x1c1f ;  /* 0x001c1f0334257589 */ /* 0x000ea200000e0000 */
[----:B---3--:R-:W-:-:S02]  /*207e0*/  SEL R8, R10, R7, P0 ;  /* 0x000000070a087207 */ /* 0x008fc40000000000 */
[----:B------:R-:W-:Y:S01]  /*207f0*/  SEL R6, R5, R6, P0 ;  /* 0x0000000605067207 */ /* 0x000fe20000000000 */
[----:B------:R-:W3:Y:S01]  /*20800*/  SHFL.IDX PT, R39, R56, R3, 0x1c1f ;  /* 0x001c1f0338277589 */ /* 0x000ee200000e0000 */
[----:B------:R-:W-:Y:S02]  /*20810*/  SEL R10, R7, R10, P0 ;  /* 0x0000000a070a7207 */ /* 0x000fe40000000000 */
[----:B------:R-:W-:Y:S01]  /*20820*/  SEL R12, R9, R20, P0 ;  /* 0x00000014090c7207 */ /* 0x000fe20000000000 */
[----:B------:R-:W-:Y:S01]  /*20830*/  SHFL.IDX PT, R26, R21, R0, 0x1c1f ;  /* 0x001c1f00151a7589 */ /* 0x000fe200000e0000 */
[----:B------:R-:W-:Y:S02]  /*20840*/  SEL R14, R20, R9, P0 ;  /* 0x00000009140e7207 */ /* 0x000fe40000000000 */
[----:B----4-:R-:W-:Y:S01]  /*20850*/  SEL R28, R30, R25, P0 ;  /* 0x000000191e1c7207 */ /* 0x010fe20000000000 */
[----:B------:R-:W4:Y:S01]  /*20860*/  SHFL.IDX PT, R64, R64, R3, 0x1c1f ;  /* 0x001c1f0340407589 */ /* 0x000f2200000e0000 */
[----:B------:R-:W-:-:S02]  /*20870*/  SEL R32, R34, R27, P0 ;  /* 0x0000001b22207207 */ /* 0x000fc40000000000 */
[----:B-----5:R-:W-:Y:S01]  /*20880*/  SEL R36, R38, R29, P0 ;  /* 0x0000001d26247207 */ /* 0x020fe20000000000 */
[----:B------:R-:W-:Y:S01]  /*20890*/  SHFL.IDX PT, R45, R45, R0, 0x1c1f ;  /* 0x001c1f002d2d7589 */ /* 0x000fe200000e0000 */
[----:B0-----:R-:W-:Y:S02]  /*208a0*/  SEL R40, R42, R31, P0 ;  /* 0x0000001f2a287207 */ /* 0x001fe40000000000 */
[----:B------:R-:W-:Y:S01]  /*208b0*/  SEL R48, R50, R35, P0 ;  /* 0x0000002332307207 */ /* 0x000fe20000000000 */
[----:B------:R-:W-:Y:S01]  /*208c0*/  SHFL.IDX PT, R47, R47, R0, 0x1c1f ;  /* 0x001c1f002f2f7589 */ /* 0x000fe200000e0000 */
[----:B-1----:R-:W-:Y:S02]  /*208d0*/  SEL R44, R46, R33, P0 ;  /* 0x000000212e2c7207 */ /* 0x002fe40000000000 */
[----:B------:R-:W-:Y:S01]  /*208e0*/  SEL R30, R25, R30, P0 ;  /* 0x0000001e191e7207 */ /* 0x000fe20000000000 */
[----:B------:R-:W-:Y:S01]  /*208f0*/  SHFL.IDX PT, R49, R49, R0, 0x1c1f ;  /* 0x001c1f0031317589 */ /* 0x000fe200000e0000 */
[----:B--2---:R-:W-:-:S02]  /*20900*/  SEL R52, R54, R37, P0 ;  /* 0x0000002536347207 */ /* 0x004fc40000000000 */
[----:B------:R-:W-:Y:S01]  /*20910*/  SEL R34, R27, R34, P0 ;  /* 0x000000221b227207 */ /* 0x000fe20000000000 */
[----:B------:R-:W-:Y:S01]  /*20920*/  SHFL.IDX PT, R51, R51, R0, 0x1c1f ;  /* 0x001c1f0033337589 */ /* 0x000fe200000e0000 */
[----:B---3--:R-:W-:Y:S02]  /*20930*/  SEL R56, R58, R39, P0 ;  /* 0x000000273a387207 */ /* 0x008fe40000000000 */
[----:B------:R-:W-:Y:S01]  /*20940*/  SEL R38, R29, R38, P0 ;  /* 0x000000261d267207 */ /* 0x000fe20000000000 */
[----:B------:R-:W-:Y:S01]  /*20950*/  SHFL.IDX PT, R53, R53, R0, 0x1c1f ;  /* 0x001c1f0035357589 */ /* 0x000fe200000e0000 */
        /* <DEDUP_REMOVED lines=10> */
[----:B----4-:R-:W-:Y:S01]  /*20a00*/  SEL R9, R43, R64, P0 ;  /* 0x000000402b097207 */ /* 0x010fe20000000000 */
[----:B------:R-:W2:Y:S01]  /*20a10*/  SHFL.IDX PT, R68, R68, R3, 0x1c1f ;  /* 0x001c1f0344447589 */ /* 0x000ea200000e0000 */
[----:B------:R-:W-:-:S03]  /*20a20*/  SEL R11, R64, R43, P0 ;  /* 0x0000002b400b7207 */ /* 0x000fc60000000000 */
[----:B------:R-:W3:Y:S04]  /*20a30*/  SHFL.IDX PT, R70, R70, R3, 0x1c1f ;  /* 0x001c1f0346467589 */ /* 0x000ee800000e0000 */
[----:B------:R-:W4:Y:S04]  /*20a40*/  SHFL.IDX PT, R72, R72, R3, 0x1c1f ;  /* 0x001c1f0348487589 */ /* 0x000f2800000e0000 */
[----:B------:R-:W5:Y:S04]  /*20a50*/  SHFL.IDX PT, R74, R74, R3, 0x1c1f ;  /* 0x001c1f034a4a7589 */ /* 0x000f6800000e0000 */
[----:B------:R-:W5:Y:S01]  /*20a60*/  SHFL.IDX PT, R76, R76, R3, 0x1c1f ;  /* 0x001c1f034c4c7589 */ /* 0x000f6200000e0000 */
[----:B0-----:R-:W-:-:S02]  /*20a70*/  SEL R24, R26, R21, P0 ;  /* 0x000000151a187207 */ /* 0x001fc40000000000 */
[----:B------:R-:W-:Y:S01]  /*20a80*/  SEL R26, R21, R26, P0 ;  /* 0x0000001a151a7207 */ /* 0x000fe20000000000 */
[----:B------:R-:W-:Y:S01]  /*20a90*/  SHFL.IDX PT, R57, R57, R0, 0x1c1f ;  /* 0x001c1f0039397589 */ /* 0x000fe200000e0000 */
        /* <DEDUP_REMOVED lines=8> */
[----:B------:R-:W0:Y:S01]  /*20b20*/  SHFL.IDX PT, R78, R78, R3, 0x1c1f ;  /* 0x001c1f034e4e7589 */ /* 0x000e2200000e0000 */
[----:B----4-:R-:W-:Y:S02]  /*20b30*/  SEL R33, R51, R72, P0 ;  /* 0x0000004833217207 */ /* 0x010fe40000000000 */
[----:B------:R-:W-:Y:S01]  /*20b40*/  SEL R35, R72, R51, P0 ;  /* 0x0000003348237207 */ /* 0x000fe20000000000 */
[----:B------:R-:W1:Y:S01]  /*20b50*/  SHFL.IDX PT, R80, R80, R3, 0x1c1f ;  /* 0x001c1f0350507589 */ /* 0x000e6200000e0000 */
[----:B-----5:R-:W-:Y:S02]  /*20b60*/  SEL R37, R53, R74, P0 ;  /* 0x0000004a35257207 */ /* 0x020fe40000000000 */
[----:B------:R-:W-:Y:S01]  /*20b70*/  SEL R39, R74, R53, P0 ;  /* 0x000000354a277207 */ /* 0x000fe20000000000 */
[----:B------:R-:W2:Y:S01]  /*20b80*/  SHFL.IDX PT, R82, R82, R3, 0x1c1f ;  /* 0x001c1f0352527589 */ /* 0x000ea200000e0000 */
[----:B------:R-:W-:-:S02]  /*20b90*/  SEL R41, R55, R76, P0 ;  /* 0x0000004c37297207 */ /* 0x000fc40000000000 */
[----:B------:R-:W-:Y:S01]  /*20ba0*/  SEL R43, R76, R55, P0 ;  /* 0x000000374c2b7207 */ /* 0x000fe20000000000 */
[----:B------:R-:W3:Y:S04]  /*20bb0*/  SHFL.IDX PT, R84, R84, R3, 0x1c1f ;  /* 0x001c1f0354547589 */ /* 0x000ee800000e0000 */
[----:B------:R4:W3:Y:S01]  /*20bc0*/  SHFL.IDX PT, R65, R65, R0, 0x1c1f ;  /* 0x001c1f0041417589 */ /* 0x0008e200000e0000 */
[----:B0-----:R-:W-:Y:S02]  /*20bd0*/  SEL R45, R57, R78, P0 ;  /* 0x0000004e392d7207 */ /* 0x001fe40000000000 */
[----:B------:R-:W-:Y:S01]  /*20be0*/  SEL R47, R78, R57, P0 ;  /* 0x000000394e2f7207 */ /* 0x000fe20000000000 */
[----:B----4-:R-:W-:Y:S01]  /*20bf0*/  IMAD.MOV.U32 R0, RZ, RZ, RZ ;  /* 0x000000ffff007224 */ /* 0x010fe200078e00ff */
[----:B-1----:R-:W-:-:S02]  /*20c00*/  SEL R49, R59, R80, P0 ;  /* 0x000000503b317207 */ /* 0x002fc40000000000 */
[----:B------:R-:W-:Y:S02]  /*20c10*/  SEL R51, R80, R59, P0 ;  /* 0x0000003b50337207 */ /* 0x000fe40000000000 */
[----:B--2---:R-:W-:Y:S02]  /*20c20*/  SEL R53, R63, R82, P0 ;  /* 0x000000523f357207 */ /* 0x004fe40000000000 */
[----:B------:R-:W-:-:S07]  /*20c30*/  SEL R55, R82, R63, P0 ;  /* 0x0000003f52377207 */ /* 0x000fce0000000000 */
.L_x_1906:
[----:B------:R-:W-:Y:S05]  /*20c40*/  WARPSYNC.ALL ;  /* 0x0000000000007948 */ /* 0x000fea0003800000 */
[----:B------:R-:W-:Y:S01]  /*20c50*/  BAR.SYNC.DEFER_BLOCKING 0x1, 0x100 ;  /* 0x0044000000007b1d */ /* 0x000fe20000010000 */
[----:B---3--:R-:W-:Y:S02]  /*20c60*/  SEL R57, R65, R84, P0 ;  /* 0x0000005441397207 */ /* 0x008fe40000000000 */
[----:B------:R-:W-:-:S03]  /*20c70*/  SEL R59, R84, R65, P0 ;  /* 0x00000041543b7207 */ /* 0x000fc60000000000 */
[----:B------:R-:W-:Y:S02]  /*20c80*/  ULDC.64 UR4, c[0x0][0xc00] ;  /* 0x0003000000047ab9 */ /* 0x000fe40000000a00 */
[----:B------:R-:W0:Y:S01]  /*20c90*/  LDC.64 R2, c[0x0][0xc00] ;  /* 0x00030000ff027b82 */ /* 0x000e220000000a00 */
[----:B------:R-:W-:-:S04]  /*20ca0*/  ISETP.NE.U32.AND P2, PT, RZ, UR4, PT ;  /* 0x00000004ff007c0c */ /* 0x000fc8000bf45070 */
[----:B------:R-:W-:Y:S01]  /*20cb0*/  ISETP.NE.AND.EX P2, PT, RZ, UR5, PT, P2 ;  /* 0x00000005ff007c0c */ /* 0x000fe2000bf45320 */
[----:B------:R-:W-:Y:S02]  /*20cc0*/  ULDC.64 UR4, c[0x0][0xc08] ;  /* 0x0003020000047ab9 */ /* 0x000fe40000000a00 */
[----:B------:R-:W-:Y:S01]  /*20cd0*/  ISETP.NE.U32.AND P0, PT, RZ, UR4, PT ;  /* 0x00000004ff007c0c */ /* 0x000fe2000bf05070 */
[----:B------:R-:W1:Y:S03]  /*20ce0*/  LDC R20, c[0x0][0xbe8] ;  /* 0x0002fa00ff147b82 */ /* 0x000e660000000800 */
[----:B------:R-:W-:Y:S01]  /*20cf0*/  ISETP.NE.AND.EX P0, PT, RZ, UR5, PT, P0 ;  /* 0x00000005ff007c0c */ /* 0x000fe2000bf05300 */
[----:B------:R0:W-:Y:S04]  /*20d00*/  STSM.16.M88.4 [R81], R4 ;  /* 0x0000000451007844 */ /* 0x0001e80000000200 */
[----:B------:R2:W-:Y:S04]  /*20d10*/  STSM.16.M88.4 [R87], R8 ;  /* 0x0000000857007844 */ /* 0x0005e80000000200 */
[----:B------:R3:W-:Y:S04]  /*20d20*/  STSM.16.M88.4 [R86], R12 ;  /* 0x0000000c56007844 */ /* 0x0007e80000000200 */
[----:B------:R3:W-:Y:S04]  /*20d30*/  STSM.16.M88.4 [R85], R24 ;  /* 0x0000001855007844 */ /* 0x0007e80000000200 */
[----:B------:R3:W-:Y:S01]  /*20d40*/  STSM.16.M88.4 [R83], R28 ;  /* 0x0000001c53007844 */ /* 0x0007e20000000200 */
[----:B0-----:R-:W-:-:S02]  /*20d50*/  IMAD.WIDE R4, R228, 0x4, R2 ;  /* 0x00000004e4047825 */ /* 0x001fc400078e0202 */
[----:B------:R-:W0:Y:S01]  /*20d60*/  @P0 LDC.64 R2, c[0x0][0xc08] ;  /* 0x00030200ff020b82 */ /* 0x000e220000000a00 */
        /* <DEDUP_REMOVED lines=8> */
[----:B0-----:R-:W-:-:S05]  /*20df0*/  @P0 IMAD.WIDE R2, R228, 0x4, R2 ;  /* 0x00000004e4020825 */ /* 0x001fca00078e0202 */
[----:B------:R-:W-:Y:S02]  /*20e00*/  ULDC UR4, c[0x0][0xa88] ;  /* 0x0002a20000047ab9 */ /* 0x000fe40000000800 */
[----:B------:R-:W-:Y:S01]  /*20e10*/  IMAD.U32 R7, RZ, RZ, UR4 ;  /* 0x00000004ff077e24 */ /* 0x000fe2000f8e00ff */
[----:B------:R3:W5:Y:S01]  /*20e20*/  @P2 LDG.E R0, desc[UR40][R4.64] ;  /* 0x0000002804002981 */ /* 0x000762000c1e1900 */
[----:B-1----:R-:W-:Y:S01]  /*20e30*/  ISETP.NE.AND P1, PT, R20, 0x1, PT ;  /* 0x000000011400780c */ /* 0x002fe20003f25270 */
[----:B------:R-:W-:-:S03]  /*20e40*/  IMAD.IADD R21, R220, 0x1, R207 ;  /* 0x00000001dc157824 */ /* 0x000fc600078e02cf */
[----:B------:R3:W5:Y:S09]  /*20e50*/  @P0 LDG.E R7, desc[UR40][R2.64] ;  /* 0x0000002802070981 */ /* 0x000772000c1e1900 */
[----:B------:R-:W0:Y:S08]  /*20e60*/  @P1 LDC R6, c[0x0][0xbec] ;  /* 0x0002fb00ff061b82 */ /* 0x000e300000000800 */
[----:B--2---:R-:W1:Y:S01]  /*20e70*/  @P1 LDC R11, c[0x0][0xbf0] ;  /* 0x0002fc00ff0b1b82 */ /* 0x004e620000000800 */
[----:B---3--:R-:W-:Y:S05]  /*20e80*/  @P0 BRA `(.L_x_1659) ;  /* 0x0000000000100947 */ /* 0x008fea0003800000 */
[----:B------:R-:W-:Y:S05]  /*20e90*/  @!P2 BRA `(.L_x_1659) ;  /* 0x00000000000ca947 */ /* 0x000fea0003800000 */
[----:B------:R-:W2:Y:S04]  /*20ea0*/  LDG.E R2, desc[UR40][R4.64] ;  /* 0x0000002804027981 */ /* 0x000ea8000c1e1900 */
[----:B-----5:R-:W2:Y:S02]  /*20eb0*/  LDG.E R7, desc[UR40][R4.64+0x4] ;  /* 0x0000042804077981 */ /* 0x020ea4000c1e1900 */
[----:B--2---:R-:W-:-:S07]  /*20ec0*/  IMAD.IADD R7, R7, 0x1, -R2 ;  /* 0x0000000107077824 */ /* 0x004fce00078e0a02 */
.L_x_1659:
[----:B------:R-:W2:Y:S01]  /*20ed0*/  LDL R10, [R1+0x1c] ;  /* 0x00001c00010a7983 */ /* 0x000ea20000100800 */
[----:B0-----:R-:W-:Y:S01]  /*20ee0*/  @P1 IMAD.HI.U32 R2, R21, R6, RZ ;  /* 0x0000000615021227 */ /* 0x001fe200078e00ff */
[----:B------:R-:W-:Y:S01]  /*20ef0*/  SHF.R.S32.HI R64, RZ, 0x1f, R227 ;  /* 0x0000001fff407819 */ /* 0x000fe200000114e3 */
[----:B------:R-:W-:Y:S01]  /*20f00*/  ULDC.64 UR4, c[0x0][0xb90] ;  /* 0x0002e40000047ab9 */ /* 0x000fe20000000a00 */
[----:B-----5:R-:W-:Y:S01]  /*20f10*/  SHF.R.S32.HI R3, RZ, 0x1f, R0 ;  /* 0x0000001fff037819 */ /* 0x020fe20000011400 */
[----:B------:R-:W-:Y:S01]  /*20f20*/  IMAD.MOV.U32 R9, RZ, RZ, R21 ;  /* 0x000000ffff097224 */ /* 0x000fe200078e0015 */
[----:B-1----:R-:W-:Y:S01]  /*20f30*/  @P1 SHF.R.U32.HI R9, RZ, R11, R2 ;  /* 0x0000000bff091219 */ /* 0x002fe20000011602 */
[----:B------:R-:W-:Y:S01]  /*20f40*/  IMAD R6, R64, UR4, RZ ;  /* 0x0000000440067c24 */ /* 0x000fe2000f8e02ff */
[----:B------:R-:W-:Y:S01]  /*20f50*/  SHF.R.S32.HI R62, RZ, 0x1f, R228 ;  /* 0x0000001fff3e7819 */ /* 0x000fe200000114e4 */
[----:B------:R-:W-:Y:S01]  /*20f60*/  IMAD.MOV.U32 R2, RZ, RZ, R0 ;  /* 0x000000ffff027224 */ /* 0x000fe200078e0000 */
[----:B------:R-:W-:Y:S01]  /*20f70*/  SEL R63, R228, RZ, !P2 ;  /* 0x000000ffe43f7207 */ /* 0x000fe20005000000 */
[C---:B------:R-:W-:Y:S01]  /*20f80*/  IMAD R11, R227.reuse, UR5, R6 ;  /* 0x00000005e30b7c24 */ /* 0x040fe2000f8e0206 */
[----:B------:R-:W-:Y:S01]  /*20f90*/  SEL R62, R62, RZ, !P2 ;  /* 0x000000ff3e3e7207 */ /* 0x000fe20005000000 */
[----:B------:R-:W-:Y:S01]  /*20fa0*/  IMAD.WIDE.U32 R4, R227, UR4, R2 ;  /* 0x00000004e3047c25 */ /* 0x000fe2000f8e0002 */
[----:B------:R-:W-:Y:S01]  /*20fb0*/  ULDC.64 UR4, c[0x0][0xb98] ;  /* 0x0002e60000047ab9 */ /* 0x000fe20000000a00 */
[----:B------:R-:W0:Y:S02]  /*20fc0*/  @P1 LDC R67, c[0x0][0xbf0] ;  /* 0x0002fc00ff431b82 */ /* 0x000e240000000800 */
[----:B------:R-:W-:-:S02]  /*20fd0*/  IMAD.MOV R15, RZ, RZ, -R9 ;  /* 0x000000ffff0f7224 */ /* 0x000fc400078e0a09 */
[----:B------:R-:W-:Y:S02]  /*20fe0*/  IMAD.IADD R5, R5, 0x1, R11 ;  /* 0x0000000105057824 */ /* 0x000fe400078e020b */
[----:B------:R-:W-:Y:S02]  /*20ff0*/  IMAD R13, R229, 0x40, R221 ;  /* 0x00000040e50d7824 */ /* 0x000fe400078e02dd */
[----:B------:R-:W-:Y:S02]  /*21000*/  IMAD R11, R20, R15, R21 ;  /* 0x0000000f140b7224 */ /* 0x000fe400078e0215 */
[----:B------:R-:W-:Y:S02]  /*21010*/  IMAD R2, R62, UR4, RZ ;  /* 0x000000043e027c24 */ /* 0x000fe4000f8e02ff */
[----:B------:R-:W-:-:S04]  /*21020*/  IMAD.WIDE.U32 R4, R63, UR4, R4 ;  /* 0x000000043f047c25 */ /* 0x000fc8000f8e0004 */
[----:B------:R-:W-:Y:S01]  /*21030*/  IMAD.WIDE R60, R13, 0x2, R60 ;  /* 0x000000020d3c7825 */ /* 0x000fe200078e023c */
[----:B------:R-:W-:Y:S02]  /*21040*/  SHF.R.S32.HI R13, RZ, 0x1f, R9 ;  /* 0x0000001fff0d7819 */ /* 0x000fe40000011409 */
[----:B------:R-:W-:Y:S01]  /*21050*/  IADD3 R4, P0, R9, R4, RZ ;  /* 0x0000000409047210 */ /* 0x000fe20007f1e0ff */
[----:B------:R-:W-:Y:S01]  /*21060*/  IMAD R6, R63, UR5, R2 ;  /* 0x000000053f067c24 */ /* 0x000fe2000f8e0202 */
[----:B------:R-:W-:Y:S01]  /*21070*/  SHF.R.S32.HI R2, RZ, 0x1f, R11 ;  /* 0x0000001fff027819 */ /* 0x000fe2000001140b */
[----:B------:R-:W-:Y:S01]  /*21080*/  ULDC.64 UR4, c[0x0][0xb88] ;  /* 0x0002e20000047ab9 */ /* 0x000fe20000000a00 */
[----:B------:R-:W-:Y:S01]  /*21090*/  IADD3 R9, P4, R60, 0x1000, RZ ;  /* 0x000010003c097810 */ /* 0x000fe20007f9e0ff */
[----:B------:R-:W-:Y:S01]  /*210a0*/  IMAD R65, R7, R20, RZ ;  /* 0x0000001407417224 */ /* 0x000fe200078e02ff */
[----:B------:R-:W-:Y:S01]  /*210b0*/  IADD3.X R5, R13, R5, R6, P0, !PT ;  /* 0x000000050d057210 */ /* 0x000fe200007fe406 */
[----:B------:R-:W-:Y:S01]  /*210c0*/  IMAD R2, R2, UR4, RZ ;  /* 0x0000000402027c24 */ /* 0x000fe2000f8e02ff */
[----:B------:R-:W-:-:S02]  /*210d0*/  IADD3 R25, P3, R60, 0x3000, RZ ;  /* 0x000030003c197810 */ /* 0x000fc40007f7e0ff */
[----:B------:R-:W-:Y:S01]  /*210e0*/  LOP3.LUT R8, R9, 0x380, RZ, 0xc0, !PT ;  /* 0x0000038009087812 */ /* 0x000fe200078ec0ff */
[----:B------:R-:W-:Y:S01]  /*210f0*/  IMAD R13, R11, UR5, R2 ;  /* 0x000000050b0d7c24 */ /* 0x000fe2000f8e0202 */
[----:B------:R-:W-:Y:S01]  /*21100*/  LOP3.LUT R24, R25, 0x380, RZ, 0xc0, !PT ;  /* 0x0000038019187812 */ /* 0x000fe200078ec0ff */
[----:B------:R-:W-:Y:S01]  /*21110*/  IMAD.WIDE.U32 R4, R11, UR4, R4 ;  /* 0x000000040b047c25 */ /* 0x000fe2000f8e0004 */
[----:B------:R-:W-:Y:S01]  /*21120*/  ULDC.64 UR4, c[0x0][0xb50] ;  /* 0x0002d40000047ab9 */ /* 0x000fe20000000a00 */
[----:B------:R-:W-:Y:S02]  /*21130*/  SHF.R.U64 R8, R8, 0x3, RZ ;  /* 0x0000000308087819 */ /* 0x000fe400000012ff */
[----:B------:R-:W-:Y:S01]  /*21140*/  IMAD.IADD R5, R5, 0x1, R13 ;  /* 0x0000000105057824 */ /* 0x000fe200078e020d */
[----:B------:R-:W-:Y:S02]  /*21150*/  IADD3 R13, P2, R60, 0x2000, RZ ;  /* 0x000020003c0d7810 */ /* 0x000fe40007f5e0ff */
[----:B------:R-:W-:-:S02]  /*21160*/  LEA R6, P0, R4, UR4, 0x2 ;  /* 0x0000000404067c11 */ /* 0x000fc4000f8010ff */
[----:B------:R-:W-:Y:S02]  /*21170*/  LOP3.LUT R12, R13, 0x380, RZ, 0xc0, !PT ;  /* 0x000003800d0c7812 */ /* 0x000fe400078ec0ff */
[----:B------:R-:W-:Y:S01]  /*21180*/  LEA.HI.X R4, R4, UR5, R5, 0x2, P0 ;  /* 0x0000000504047c11 */ /* 0x000fe200080f1405 */
[----:B------:R-:W-:Y:S01]  /*21190*/  SHFL.IDX PT, R50, R6, RZ, 0x1c1f ;  /* 0x001c1fff06327589 */ /* 0x000fe200000e0000 */
[----:B------:R-:W-:Y:S01]  /*211a0*/  SHF.R.U64 R12, R12, 0x3, RZ ;  /* 0x000000030c0c7819 */ /* 0x000fe200000012ff */
[----:B------:R-:W-:Y:S01]  /*211b0*/  ULDC.64 UR4, c[0x0][0xaa0] ;  /* 0x0002a80000047ab9 */ /* 0x000fe20000000a00 */
[----:B------:R-:W-:Y:S01]  /*211c0*/  IADD3 R33, P0, R60, 0x5000, RZ ;  /* 0x000050003c217810 */ /* 0x000fe20007f1e0ff */
[----:B------:R-:W1:Y:S01]  /*211d0*/  SHFL.IDX PT, R51, R4, RZ, 0x1c1f ;  /* 0x001c1fff04337589 */ /* 0x000e6200000e0000 */
[----:B------:R-:W-:Y:S01]  /*211e0*/  LOP3.LUT R12, R12, R13, RZ, 0x3c, !PT ;  /* 0x0000000d0c0c7212 */ /* 0x000fe200078e3cff */
[----:B------:R-:W-:Y:S01]  /*211f0*/  IMAD.X R13, RZ, RZ, R61, P2 ;  /* 0x000000ffff0d7224 */ /* 0x000fe200010e063d */
[----:B------:R-:W-:Y:S01]  /*21200*/  LOP3.LUT R32, R33, 0x380, RZ, 0xc0, !PT ;  /* 0x0000038021207812 */ /* 0x000fe200078ec0ff */
[----:B------:R-:W-:Y:S01]  /*21210*/  SHFL.IDX PT, R54, R6, 0x1, 0x1c1f ;  /* 0x003c1f0006367f89 */ /* 0x000fe200000e0000 */
[----:B------:R-:W-:-:S02]  /*21220*/  IADD3 R41, P2, R60, 0x7000, RZ ;  /* 0x000070003c297810 */ /* 0x000fc40007f5e0ff */
[----:B------:R-:W-:Y:S01]  /*21230*/  SHF.R.U64 R24, R24, 0x3, RZ ;  /* 0x0000000318187819 */ /* 0x000fe200000012ff */
[----:B------:R-:W3:Y:S01]  /*21240*/  SHFL.IDX PT, R55, R4, 0x1, 0x1c1f ;  /* 0x003c1f0004377f89 */ /* 0x000ee200000e0000 */
[----:B------:R-:W-:Y:S02]  /*21250*/  SHF.R.U64 R32, R32, 0x3, RZ ;  /* 0x0000000320207819 */ /* 0x000fe400000012ff */
[----:B------:R-:W-:Y:S02]  /*21260*/  LOP3.LUT R40, R41, 0x380, RZ, 0xc0, !PT ;  /* 0x0000038029287812 */ /* 0x000fe400078ec0ff */
[----:B------:R-:W-:Y:S01]  /*21270*/  LOP3.LUT R8, R8, R9, RZ, 0x3c, !PT ;  /* 0x0000000908087212 */ /* 0x000fe200078e3cff */
[--C-:B------:R-:W-:Y:S01]  /*21280*/  IMAD.X R9, RZ, RZ, R61.reuse, P4 ;  /* 0x000000ffff097224 */ /* 0x100fe200020e063d */
[----:B------:R-:W-:Y:S01]  /*21290*/  LOP3.LUT R24, R24, R25, RZ, 0x3c, !PT ;  /* 0x0000001918187212 */ /* 0x000fe200078e3cff */
[----:B------:R-:W-:Y:S01]  /*212a0*/  IMAD.X R25, RZ, RZ, R61, P3 ;  /* 0x000000ffff197224 */ /* 0x000fe200018e063d */
[----:B------:R-:W-:-:S02]  /*212b0*/  IADD3 R29, P5, R60, 0x4000, RZ ;  /* 0x000040003c1d7810 */ /* 0x000fc40007fbe0ff */
[C---:B------:R-:W-:Y:S02]  /*212c0*/  IADD3 R37, P4, R60.reuse, 0x6000, RZ ;  /* 0x000060003c257810 */ /* 0x040fe40007f9e0ff */
[----:B------:R-:W-:Y:S02]  /*212d0*/  IADD3 R45, P3, R60, 0x8000, RZ ;  /* 0x000080003c2d7810 */ /* 0x000fe40007f7e0ff */
[----:B------:R-:W-:Y:S01]  /*212e0*/  LOP3.LUT R32, R32, R33, RZ, 0x3c, !PT ;  /* 0x0000002120207212 */ /* 0x000fe200078e3cff */
[----:B------:R-:W-:Y:S01]  /*212f0*/  IMAD.X R33, RZ, RZ, R61, P0 ;  /* 0x000000ffff217224 */ /* 0x000fe200000e063d */
[----:B------:R-:W-:Y:S02]  /*21300*/  SHF.R.U64 R40, R40, 0x3, RZ ;  /* 0x0000000328287819 */ /* 0x000fe400000012ff */
[----:B------:R-:W-:Y:S02]  /*21310*/  LOP3.LUT P0, RZ, R233, 0x3, RZ, 0xc0, !PT ;  /* 0x00000003e9ff7812 */ /* 0x000fe4000780c0ff */
[----:B------:R-:W-:-:S02]  /*21320*/  LOP3.LUT R28, R29, 0x380, RZ, 0xc0, !PT ;  /* 0x000003801d1c7812 */ /* 0x000fc400078ec0ff */
[----:B------:R-:W-:Y:S02]  /*21330*/  LOP3.LUT R36, R37, 0x380, RZ, 0xc0, !PT ;  /* 0x0000038025247812 */ /* 0x000fe400078ec0ff */
[----:B------:R-:W-:Y:S02]  /*21340*/  LOP3.LUT R44, R45, 0x380, RZ, 0xc0, !PT ;  /* 0x000003802d2c7812 */ /* 0x000fe400078ec0ff */
[----:B------:R-:W-:Y:S01]  /*21350*/  LOP3.LUT R40, R40, R41, RZ, 0x3c, !PT ;  /* 0x0000002928287212 */ /* 0x000fe200078e3cff */
[----:B------:R-:W-:Y:S01]  /*21360*/  IMAD.X R41, RZ, RZ, R61, P2 ;  /* 0x000000ffff297224 */ /* 0x000fe200010e063d */
[----:B------:R-:W-:Y:S02]  /*21370*/  SHF.R.U64 R28, R28, 0x3, RZ ;  /* 0x000000031c1c7819 */ /* 0x000fe400000012ff */
[----:B------:R-:W-:Y:S02]  /*21380*/  SHF.R.U64 R36, R36, 0x3, RZ ;  /* 0x0000000324247819 */ /* 0x000fe400000012ff */
[----:B------:R-:W-:-:S02]  /*21390*/  SHF.R.U64 R44, R44, 0x3, RZ ;  /* 0x000000032c2c7819 */ /* 0x000fc400000012ff */
[----:B------:R-:W-:Y:S01]  /*213a0*/  LOP3.LUT R28, R28, R29, RZ, 0x3c, !PT ;  /* 0x0000001d1c1c7212 */ /* 0x000fe200078e3cff */
[--C-:B------:R-:W-:Y:S01]  /*213b0*/  IMAD.X R29, RZ, RZ, R61.reuse, P5 ;  /* 0x000000ffff1d7224 */ /* 0x100fe200028e063d */
[----:B------:R-:W-:Y:S01]  /*213c0*/  LOP3.LUT R36, R36, R37, RZ, 0x3c, !PT ;  /* 0x0000002524247212 */ /* 0x000fe200078e3cff */
[--C-:B------:R-:W-:Y:S01]  /*213d0*/  IMAD.X R37, RZ, RZ, R61.reuse, P4 ;  /* 0x000000ffff257224 */ /* 0x100fe200020e063d */
[----:B------:R-:W-:Y:S01]  /*213e0*/  LOP3.LUT R44, R44, R45, RZ, 0x3c, !PT ;  /* 0x0000002d2c2c7212 */ /* 0x000fe200078e3cff */
[----:B------:R-:W-:Y:S01]  /*213f0*/  IMAD.X R45, RZ, RZ, R61, P3 ;  /* 0x000000ffff2d7224 */ /* 0x000fe200018e063d */
[C---:B------:R-:W-:Y:S02]  /*21400*/  IADD3 R49, P5, R60.reuse, 0x9000, RZ ;  /* 0x000090003c317810 */ /* 0x040fe40007fbe0ff */
[C---:B------:R-:W-:Y:S02]  /*21410*/  IADD3 R53, P4, R60.reuse, 0xa000, RZ ;  /* 0x0000a0003c357810 */ /* 0x040fe40007f9e0ff */
[----:B------:R-:W-:-:S02]  /*21420*/  LOP3.LUT R7, R60, 0x380, RZ, 0xc0, !PT ;  /* 0x000003803c077812 */ /* 0x000fc400078ec0ff */
[----:B------:R-:W-:Y:S02]  /*21430*/  IADD3 R5, P3, R60, 0xb000, RZ ;  /* 0x0000b0003c057810 */ /* 0x000fe40007f7e0ff */
[----:B------:R-:W-:Y:S02]  /*21440*/  LOP3.LUT R48, R49, 0x380, RZ, 0xc0, !PT ;  /* 0x0000038031307812 */ /* 0x000fe400078ec0ff */
[----:B------:R-:W-:Y:S01]  /*21450*/  LOP3.LUT R52, R53, 0x380, RZ, 0xc0, !PT ;  /* 0x0000038035347812 */ /* 0x000fe200078ec0ff */
[----:B------:R-:W-:Y:S01]  /*21460*/  IMAD.X R57, RZ, RZ, R61, P3 ;  /* 0x000000ffff397224 */ /* 0x000fe200018e063d */
[----:B------:R-:W-:Y:S02]  /*21470*/  SHF.R.U64 R7, R7, 0x3, RZ ;  /* 0x0000000307077819 */ /* 0x000fe400000012ff */
[----:B------:R-:W-:Y:S02]  /*21480*/  SHF.R.U64 R48, R48, 0x3, RZ ;  /* 0x0000000330307819 */ /* 0x000fe400000012ff */
[----:B------:R-:W-:-:S02]  /*21490*/  SHF.R.U64 R52, R52, 0x3, RZ ;  /* 0x0000000334347819 */ /* 0x000fc400000012ff */
[----:B------:R-:W-:Y:S02]  /*214a0*/  LOP3.LUT R60, R7, R60, RZ, 0x3c, !PT ;  /* 0x0000003c073c7212 */ /* 0x000fe400078e3cff */
[----:B------:R-:W-:Y:S01]  /*214b0*/  LOP3.LUT R48, R48, R49, RZ, 0x3c, !PT ;  /* 0x0000003130307212 */ /* 0x000fe200078e3cff */
[--C-:B------:R-:W-:Y:S01]  /*214c0*/  IMAD.X R49, RZ, RZ, R61.reuse, P5 ;  /* 0x000000ffff317224 */ /* 0x100fe200028e063d */
[----:B------:R-:W-:Y:S01]  /*214d0*/  LOP3.LUT R52, R52, R53, RZ, 0x3c, !PT ;  /* 0x0000003534347212 */ /* 0x000fe200078e3cff */
[----:B------:R-:W-:Y:S02]  /*214e0*/  IMAD.X R53, RZ, RZ, R61, P4 ;  /* 0x000000ffff357224 */ /* 0x000fe400020e063d */
[----:B------:R-:W-:-:S04]  /*214f0*/  IMAD R3, R3, UR4, RZ ;  /* 0x0000000403037c24 */ /* 0x000fc8000f8e02ff */
[----:B------:R-:W-:Y:S01]  /*21500*/  IMAD R21, R0, UR5, R3 ;  /* 0x0000000500157c24 */ /* 0x000fe2000f8e0203 */
[----:B------:R-:W-:Y:S01]  /*21510*/  BSSY B1, `(.L_x_1660) ;  /* 0x000005b000017945 */ /* 0x000fe20003800000 */
[----:B------:R-:W-:Y:S02]  /*21520*/  SHF.R.S32.HI R66, RZ, 0x1f, R225 ;  /* 0x0000001fff427819 */ /* 0x000fe400000114e1 */
[----:B------:R-:W-:Y:S02]  /*21530*/  SHF.R.S32.HI R68, RZ, 0x1f, R224 ;  /* 0x0000001fff447819 */ /* 0x000fe400000114e0 */
[----:B------:R-:W-:Y:S01]  /*21540*/  SHF.R.S32.HI R69, RZ, 0x1f, R221 ;  /* 0x0000001fff457819 */ /* 0x000fe200000114dd */
[----:B--2---:R-:W-:-:S05]  /*21550*/  IMAD.IADD R2, R10, 0x1, R207 ;  /* 0x000000010a027824 */ /* 0x004fca00078e02cf */
[C---:B------:R-:W-:Y:S01]  /*21560*/  ISETP.GE.OR P2, PT, R2.reuse, R65, P0 ;  /* 0x000000410200720c */ /* 0x040fe20000746670 */
[----:B------:R-:W-:-:S05]  /*21570*/  VIADD R2, R2, 0x8 ;  /* 0x0000000802027836 */ /* 0x000fca0000000000 */
[----:B------:R-:W-:Y:S02]  /*21580*/  ISETP.GE.OR P0, PT, R2, R65, P0 ;  /* 0x000000410200720c */ /* 0x000fe40000706670 */
[----:B------:R-:W-:-:S04]  /*21590*/  LOP3.LUT R2, R5, 0x380, RZ, 0xc0, !PT ;  /* 0x0000038005027812 */ /* 0x000fc800078ec0ff */
[----:B------:R-:W-:Y:S01]  /*215a0*/  SHF.R.U64 R2, R2, 0x3, RZ ;  /* 0x0000000302027819 */ /* 0x000fe200000012ff */
[----:B-1----:R1:W-:Y:S03]  /*215b0*/  @!P2 ST.E desc[UR40][R50.64], R120 ;  /* 0x000000783200a985 */ /* 0x0023e6000c101928 */
[----:B------:R-:W-:-:S03]  /*215c0*/  LOP3.LUT R56, R2, R5, RZ, 0x3c, !PT ;  /* 0x0000000502387212 */ /* 0x000fc600078e3cff */
[----:B---3--:R2:W-:Y:S04]  /*215d0*/  @!P0 ST.E desc[UR40][R54.64], R121 ;  /* 0x0000007936008985 */ /* 0x0085e8000c101928 */
[----:B------:R3:W5:Y:S01]  /*215e0*/  LD.E.128 R4, desc[UR40][R60.64] ;  /* 0x000000283c047980 */ /* 0x000762000c101d00 */
[----:B------:R-:W-:Y:S01]  /*215f0*/  IMAD.WIDE.U32 R2, R0, UR4, RZ ;  /* 0x0000000400027c25 */ /* 0x000fe2000f8e00ff */
[----:B------:R-:W-:Y:S02]  /*21600*/  ULDC.64 UR4, c[0x0][0xae8] ;  /* 0x0002ba0000047ab9 */ /* 0x000fe40000000a00 */
[----:B------:R-:W5:Y:S04]  /*21610*/  LD.E.128 R8, desc[UR40][R8.64] ;  /* 0x0000002808087980 */ /* 0x000f68000c101d00 */
[----:B------:R-:W5:Y:S01]  /*21620*/  LD.E.128 R12, desc[UR40][R12.64] ;  /* 0x000000280c0c7980 */ /* 0x000f62000c101d00 */
[----:B---3--:R-:W3:Y:S01]  /*21630*/  @P1 LDC R61, c[0x0][0xbec] ;  /* 0x0002fb00ff3d1b82 */ /* 0x008ee20000000800 */
[----:B------:R-:W-:-:S02]  /*21640*/  IMAD R0, R226, 0x20, R229 ;  /* 0x00000020e2007824 */ /* 0x000fc400078e02e5 */
[----:B------:R-:W5:Y:S01]  /*21650*/  LD.E.128 R24, desc[UR40][R24.64] ;  /* 0x0000002818187980 */ /* 0x000f62000c101d00 */
[----:B------:R-:W-:Y:S02]  /*21660*/  IMAD.IADD R3, R3, 0x1, R21 ;  /* 0x0000000103037824 */ /* 0x000fe400078e0215 */
[----:B------:R-:W-:Y:S01]  /*21670*/  IMAD R60, R64, UR4, RZ ;  /* 0x00000004403c7c24 */ /* 0x000fe2000f8e02ff */
[----:B------:R-:W5:Y:S01]  /*21680*/  LD.E.128 R28, desc[UR40][R28.64] ;  /* 0x000000281c1c7980 */ /* 0x000f62000c101d00 */
[----:B------:R-:W-:Y:S02]  /*21690*/  IMAD.IADD R64, R207, 0x1, R0 ;  /* 0x00000001cf407824 */ /* 0x000fe400078e0200 */
[C---:B------:R-:W-:Y:S01]  /*216a0*/  IMAD R21, R227.reuse, UR5, R60 ;  /* 0x00000005e3157c24 */ /* 0x040fe2000f8e023c */
[----:B------:R-:W5:Y:S01]  /*216b0*/  LD.E.128 R32, desc[UR40][R32.64] ;  /* 0x0000002820207980 */ /* 0x000f62000c101d00 */
[----:B------:R-:W-:Y:S01]  /*216c0*/  IMAD.WIDE.U32 R2, R227, UR4, R2 ;  /* 0x00000004e3027c25 */ /* 0x000fe2000f8e0002 */
[----:B------:R-:W-:-:S02]  /*216d0*/  ULDC.64 UR4, c[0x0][0xaf0] ;  /* 0x0002bc0000047ab9 */ /* 0x000fc40000000a00 */
[----:B------:R-:W5:Y:S01]  /*216e0*/  LD.E.128 R36, desc[UR40][R36.64] ;  /* 0x0000002824247980 */ /* 0x000f62000c101d00 */
[----:B------:R-:W-:Y:S02]  /*216f0*/  IMAD.IADD R3, R3, 0x1, R21 ;  /* 0x0000000103037824 */ /* 0x000fe400078e0215 */
[----:B------:R-:W-:Y:S01]  /*21700*/  IMAD.MOV.U32 R21, RZ, RZ, R64 ;  /* 0x000000ffff157224 */ /* 0x000fe200078e0040 */
[----:B------:R-:W5:Y:S01]  /*21710*/  LD.E.128 R40, desc[UR40][R40.64] ;  /* 0x0000002828287980 */ /* 0x000f62000c101d00 */
[----:B------:R-:W-:-:S03]  /*21720*/  IMAD R60, R62, UR4, RZ ;  /* 0x000000043e3c7c24 */ /* 0x000fc6000f8e02ff */
[----:B------:R-:W5:Y:S01]  /*21730*/  LD.E.128 R44, desc[UR40][R44.64] ;  /* 0x000000282c2c7980 */ /* 0x000f62000c101d00 */
[----:B---3--:R-:W-:-:S03]  /*21740*/  @P1 IMAD.HI.U32 R0, R64, R61, RZ ;  /* 0x0000003d40001227 */ /* 0x008fc600078e00ff */
[----:B-1----:R-:W5:Y:S02]  /*21750*/  LD.E.128 R48, desc[UR40][R48.64] ;  /* 0x0000002830307980 */ /* 0x002f64000c101d00 */
[----:B0-----:R-:W-:Y:S01]  /*21760*/  @P1 SHF.R.U32.HI R21, RZ, R67, R0 ;  /* 0x00000043ff151219 */ /* 0x001fe20000011600 */
[C---:B------:R-:W-:Y:S01]  /*21770*/  IMAD R61, R63.reuse, UR5, R60 ;  /* 0x000000053f3d7c24 */ /* 0x040fe2000f8e023c */
[----:B--2---:R-:W5:Y:S01]  /*21780*/  LD.E.128 R52, desc[UR40][R52.64] ;  /* 0x0000002834347980 */ /* 0x004f62000c101d00 */
[----:B------:R-:W-:Y:S01]  /*21790*/  IMAD.WIDE.U32 R2, R63, UR4, R2 ;  /* 0x000000043f027c25 */ /* 0x000fe2000f8e0002 */
[--C-:B------:R-:W-:Y:S01]  /*217a0*/  SHF.R.S32.HI R0, RZ, 0x1f, R21.reuse ;  /* 0x0000001fff007819 */ /* 0x100fe20000011415 */
[----:B------:R-:W-:Y:S01]  /*217b0*/  ULDC.64 UR4, c[0x0][0xae0] ;  /* 0x0002b80000047ab9 */ /* 0x000fe20000000a00 */
[----:B------:R-:W5:Y:S01]  /*217c0*/  LD.E.128 R56, desc[UR40][R56.64] ;  /* 0x0000002838387980 */ /* 0x000f62000c101d00 */
[----:B------:R-:W-:Y:S02]  /*217d0*/  IMAD.MOV R63, RZ, RZ, -R21 ;  /* 0x000000ffff3f7224 */ /* 0x000fe400078e0a15 */
[----:B------:R-:W-:Y:S01]  /*217e0*/  IMAD.IADD R3, R3, 0x1, R61 ;  /* 0x0000000103037824 */ /* 0x000fe200078e023d */
[----:B------:R-:W-:Y:S01]  /*217f0*/  @!PT LDS RZ, [RZ] ;  /* 0x00000000fffff984 */ /* 0x000fe20000000800 */
[----:B------:R-:W-:Y:S01]  /*21800*/  @!PT LDS RZ, [RZ] ;  /* 0x00000000fffff984 */ /* 0x000fe20000000800 */
[----:B------:R-:W-:Y:S01]  /*21810*/  @!PT LDS RZ, [RZ] ;  /* 0x00000000fffff984 */ /* 0x000fe20000000800 */
[----:B------:R-:W-:Y:S01]  /*21820*/  @!PT LDS RZ, [RZ] ;  /* 0x00000000fffff984 */ /* 0x000fe20000000800 */
[----:B------:R0:W-:Y:S06]  /*21830*/  MEMBAR.ALL.CTA ;  /* 0x0000000000007992 */ /* 0x0001ec0000008000 */
[----:B0-----:R-:W0:Y:S01]  /*21840*/  FENCE.VIEW.ASYNC.S ;  /* 0x00000000000073c6 */ /* 0x001e220000000000 */
[----:B------:R-:W-:-:S02]  /*21850*/  IMAD R0, R0, UR4, RZ ;  /* 0x0000000400007c24 */ /* 0x000fc4000f8e02ff */
[----:B------:R-:W-:Y:S02]  /*21860*/  IMAD R61, R20, R63, R64 ;  /* 0x0000003f143d7224 */ /* 0x000fe400078e0240 */
[C---:B------:R-:W-:Y:S02]  /*21870*/  IMAD R63, R21.reuse, UR5, R0 ;  /* 0x00000005153f7c24 */ /* 0x040fe4000f8e0200 */
[----:B------:R-:W-:Y:S01]  /*21880*/  IMAD.WIDE.U32 R2, R21, UR4, R2 ;  /* 0x0000000415027c25 */ /* 0x000fe2000f8e0002 */
[----:B------:R-:W-:Y:S01]  /*21890*/  SHF.R.S32.HI R0, RZ, 0x1f, R61 ;  /* 0x0000001fff007819 */ /* 0x000fe2000001143d */
[----:B------:R-:W-:Y:S02]  /*218a0*/  ULDC.64 UR4, c[0x0][0xad8] ;  /* 0x0002b60000047ab9 */ /* 0x000fe40000000a00 */
[----:B------:R-:W-:Y:S02]  /*218b0*/  IMAD.IADD R64, R229, 0x1, R207 ;  /* 0x00000001e5407824 */ /* 0x000fe400078e02cf */
[----:B------:R-:W-:-:S02]  /*218c0*/  IMAD.IADD R3, R3, 0x1, R63 ;  /* 0x0000000103037824 */ /* 0x000fc400078e023f */
[----:B------:R-:W-:Y:S01]  /*218d0*/  IMAD R20, R0, UR4, RZ ;  /* 0x0000000400147c24 */ /* 0x000fe2000f8e02ff */
[CC--:B------:R-:W-:Y:S01]  /*218e0*/  ISETP.GE.AND P2, PT, R64.reuse, R65.reuse, PT ;  /* 0x000000414000720c */ /* 0x0c0fe20003f46270 */
[----:B------:R-:W-:Y:S02]  /*218f0*/  VIADD R0, R64, 0x20 ;  /* 0x0000002040007836 */ /* 0x000fe40000000000 */
[C---:B------:R-:W-:Y:S02]  /*21900*/  IMAD R21, R61.reuse, UR5, R20 ;  /* 0x000000053d157c24 */ /* 0x040fe4000f8e0214 */
[----:B------:R-:W-:Y:S01]  /*21910*/  IMAD.WIDE.U32 R2, R61, UR4, R2 ;  /* 0x000000043d027c25 */ /* 0x000fe2000f8e0002 */
[----:B------:R-:W-:Y:S01]  /*21920*/  ISETP.GE.AND P1, PT, R0, R65, PT ;  /* 0x000000410000720c */ /* 0x000fe20003f26270 */
[----:B------:R-:W-:Y:S02]  /*21930*/  ULDC.64 UR4, c[0x0][0xa80] ;  /* 0x0002a00000047ab9 */ /* 0x000fe40000000a00 */
[----:B------:R-:W-:Y:S01]  /*21940*/  VIADD R0, R16, 0x2a820 ;  /* 0x0002a82010007836 */ /* 0x000fe20000000000 */
[----:B------:R-:W-:Y:S01]  /*21950*/  LEA R62, P3, R2, UR4, 0x1 ;  /* 0x00000004023e7c11 */ /* 0x000fe2000f8608ff */
[----:B------:R-:W-:-:S02]  /*21960*/  IMAD.IADD R3, R3, 0x1, R21 ;  /* 0x0000000103037824 */ /* 0x000fc400078e0215 */
[----:B------:R-:W-:Y:S01]  /*21970*/  VIADD R20, R64, 0x40 ;  /* 0x0000004040147836 */ /* 0x000fe20000000000 */
[----:B------:R-:W-:Y:S01]  /*21980*/  PRMT R0, RZ, 0x654, R0 ;  /* 0x00000654ff007816 */ /* 0x000fe20000000000 */
[----:B0-----:R0:W1:Y:S01]  /*21990*/  SHFL.IDX PT, R60, R62, RZ, 0x181f ;  /* 0x00181fff3e3c7589 */ /* 0x00106200000e0000 */
[----:B------:R-:W-:Y:S02]  /*219a0*/  LEA.HI.X R63, R2, UR5, R3, 0x1, P3 ;  /* 0x00000005023f7c11 */ /* 0x000fe400098f0c03 */
[----:B------:R2:W-:Y:S01]  /*219b0*/  SYNCS.ARRIVE.TRANS64.RED.A1T0 RZ, [R0+URZ], RZ ;  /* 0x000000ff00ff79a7 */ /* 0x0005e2000810043f */
[----:B------:R-:W-:Y:S02]  /*219c0*/  ISETP.GE.AND P0, PT, R20, R65, PT ;  /* 0x000000411400720c */ /* 0x000fe40003f06270 */
[----:B--2---:R0:W2:Y:S01]  /*219d0*/  SHFL.IDX PT, R0, R63, RZ, 0x181f ;  /* 0x00181fff3f007589 */ /* 0x0040a200000e0000 */
[----:B------:R-:W-:Y:S10]  /*219e0*/  @P2 BRA `(.L_x_1661) ;  /* 0x0000000000342947 */ /* 0x000ff40003800000 */
[----:B------:R-:W-:Y:S02]  /*219f0*/  ULDC UR4, c[0x0][0xac8] ;  /* 0x0002b20000047ab9 */ /* 0x000fe40000000800 */
[----:B------:R-:W-:Y:S02]  /*21a00*/  ISETP.GE.AND P4, PT, R221, UR4, PT ;  /* 0x00000004dd007c0c */ /* 0x000fe4000bf86270 */
[----:B------:R-:W-:Y:S02]  /*21a10*/  ISETP.GE.AND P3, PT, R224, UR4, PT ;  /* 0x00000004e0007c0c */ /* 0x000fe4000bf66270 */
[----:B------:R-:W-:-:S09]  /*21a20*/  ISETP.GE.AND P2, PT, R225, UR4, PT ;  /* 0x00000004e1007c0c */ /* 0x000fd2000bf46270 */
[----:B-1----:R-:W-:-:S04]  /*21a30*/  @!P4 LEA R2, P5, R221, R60, 0x1 ;  /* 0x0000003cdd02c211 */ /* 0x002fc800078a08ff */
[----:B--2---:R-:W-:Y:S02]  /*21a40*/  @!P4 LEA.HI.X R3, R221, R0, R69, 0x1, P5 ;  /* 0x00000000dd03c211 */ /* 0x004fe400028f0c45 */
[----:B------:R-:W-:-:S03]  /*21a50*/  @!P3 LEA R20, P5, R224, R60, 0x1 ;  /* 0x0000003ce014b211 */ /* 0x000fc600078a08ff */
[----:B-----5:R3:W-:Y:S01]  /*21a60*/  @!P4 ST.E.128 desc[UR40][R2.64], R4 ;  /* 0x000000040200c985 */ /* 0x0207e2000c101d28 */
[----:B------:R-:W-:Y:S02]  /*21a70*/  @!P3 LEA.HI.X R21, R224, R0, R68, 0x1, P5 ;  /* 0x00000000e015b211 */ /* 0x000fe400028f0c44 */
[----:B------:R-:W-:-:S03]  /*21a80*/  @!P2 LEA R60, P5, R225, R60, 0x1 ;  /* 0x0000003ce13ca211 */ /* 0x000fc600078a08ff */
[----:B------:R3:W-:Y:S01]  /*21a90*/  @!P3 ST.E.128 desc[UR40][R20.64], R28 ;  /* 0x0000001c1400b985 */ /* 0x0007e2000c101d28 */
[----:B------:R-:W-:-:S05]  /*21aa0*/  @!P2 LEA.HI.X R61, R225, R0, R66, 0x1, P5 ;  /* 0x00000000e13da211 */ /* 0x000fca00028f0c42 */
[----:B------:R3:W-:Y:S04]  /*21ab0*/  @!P2 ST.E.128 desc[UR40][R60.64], R44 ;  /* 0x0000002c3c00a985 */ /* 0x0007e8000c101d28 */
.L_x_1661:
[----:B------:R-:W-:Y:S05]  /*21ac0*/  BSYNC B1 ;  /* 0x0000000000017941 */ /* 0x000fea0003800000 */
.L_x_1660:
        /* <DEDUP_REMOVED lines=17> */
.L_x_1663:
[----:B------:R-:W-:Y:S05]  /*21be0*/  BSYNC B1 ;  /* 0x0000000000017941 */ /* 0x000fea0003800000 */
.L_x_1662:
        /* <DEDUP_REMOVED lines=17> */
.L_x_1665:
[----:B------:R-:W-:Y:S05]  /*21d00*/  BSYNC B1 ;  /* 0x0000000000017941 */ /* 0x000fea0003800000 */
.L_x_1664:
[----:B0-----:R-:W-:Y:S01]  /*21d10*/  VIADD R0, R64, 0x60 ;  /* 0x0000006040007836 */ /* 0x001fe20000000000 */
[----:B---3--:R3:W0:Y:S04]  /*21d20*/  SHFL.IDX PT, R6, R63, 0x3, 0x181f ;  /* 0x00781f003f067f89 */ /* 0x00862800000e0000 */
[----:B------:R-:W-:Y:S01]  /*21d30*/  ISETP.GE.AND P0, PT, R0, R65, PT ;  /* 0x000000410000720c */ /* 0x000fe20003f06270 */
[----:B--2-4-:R-:W4:-:S12]  /*21d40*/  SHFL.IDX PT, R62, R62, 0x3, 0x181f ;  /* 0x00781f003e3e7f89 */ /* 0x014f1800000e0000 */
[----:B---3--:R-:W-:Y:S05]  /*21d50*/  @P0 BRA `(.L_x_1666) ;  /* 0x0000000c00840947 */ /* 0x008fea0003800000 */
[----:B------:R-:W-:Y:S02]  /*21d60*/  ULDC UR4, c[0x0][0xac8] ;  /* 0x0002b20000047ab9 */ /* 0x000fe40000000800 */
[----:B------:R-:W-:Y:S02]  /*21d70*/  ISETP.GE.AND P2, PT, R221, UR4, PT ;  /* 0x00000004dd007c0c */ /* 0x000fe4000bf46270 */
[----:B------:R-:W-:-:S11]  /*21d80*/  ISETP.GE.AND P3, PT, R224, UR4, PT ;  /* 0x00000004e0007c0c */ /* 0x000fd6000bf66270 */
[CC--:B----4-:R-:W-:Y:S02]  /*21d90*/  @!P2 LEA R2, P0, R221.reuse, R62.reuse, 0x1 ;  /* 0x0000003edd02a211 */ /* 0x0d0fe400078008ff */
[C---:B------:R-:W-:Y:S02]  /*21da0*/  @!P3 LEA R4, P1, R224.reuse, R62, 0x1 ;  /* 0x0000003ee004b211 */ /* 0x040fe400078208ff */
[-C--:B0-----:R-:W-:Y:S02]  /*21db0*/  @!P2 LEA.HI.X R3, R221, R6.reuse, R69, 0x1, P0 ;  /* 0x00000006dd03a211 */ /* 0x081fe400000f0c45 */
[----:B------:R-:W-:Y:S02]  /*21dc0*/  @!P3 LEA.HI.X R5, R224, R6, R68, 0x1, P1 ;  /* 0x00000006e005b211 */ /* 0x000fe400008f0c44 */
[----:B------:R-:W-:Y:S01]  /*21dd0*/  ISETP.GE.AND P0, PT, R225, UR4, PT ;  /* 0x00000004e1007c0c */ /* 0x000fe2000bf06270 */
[----:B------:R3:W-:Y:S04]  /*21de0*/  @!P2 ST.E.128 desc[UR40][R2.64], R24 ;  /* 0x000000180200a985 */ /* 0x0007e8000c101d28 */
[----:B------:R3:W-:Y:S08]  /*21df0*/  @!P3 ST.E.128 desc[UR40][R4.64], R40 ;  /* 0x000000280400b985 */ /* 0x0007f0000c101d28 */
[----:B------:R-:W-:Y:S05]  /*21e00*/  @P0 BRA `(.L_x_1666) ;  /* 0x0000000c00580947 */ /* 0x000fea0003800000 */
[----:B---3--:R-:W-:-:S04]  /*21e10*/  LEA R2, P0, R225, R62, 0x1 ;  /* 0x0000003ee1027211 */ /* 0x008fc800078008ff */
[----:B------:R-:W-:-:S05]  /*21e20*/  LEA.HI.X R3, R225, R6, R66, 0x1, P0 ;  /* 0x00000006e1037211 */ /* 0x000fca00000f0c42 */
[----:B------:R0:W-:Y:S01]  /*21e30*/  ST.E.128 desc[UR40][R2.64], R56 ;  /* 0x0000003802007985 */ /* 0x0001e2000c101d28 */
[----:B------:R-:W-:Y:S05]  /*21e40*/  BRA `(.L_x_1666) ;  /* 0x0000000c00487947 */ /* 0x000fea0003800000 */
.L_x_1657:
[----:B------:R-:W-:Y:S01]  /*21e50*/  ULDC.64 UR4, c[0x0][0xc00] ;  /* 0x0003000000047ab9 */ /* 0x000fe20000000a00 */
[----:B------:R-:W2:Y:S01]  /*21e60*/  LDC.64 R2, c[0x0][0xc00] ;  /* 0x00030000ff027b82 */ /* 0x000ea20000000a00 */
[----:B------:R-:W-:Y:S01]  /*21e70*/  ISETP.NE.U32.AND P0, PT, RZ, UR4, PT ;  /* 0x00000004ff007c0c */ /* 0x000fe2000bf05070 */
[----:B------:R-:W-:-:S03]  /*21e80*/  IMAD.MOV.U32 R0, RZ, RZ, RZ ;  /* 0x000000ffff007224 */ /* 0x000fc600078e00ff */
[----:B------:R-:W-:Y:S01]  /*21e90*/  ISETP.NE.AND.EX P0, PT, RZ, UR5, PT, P0 ;  /* 0x00000005ff007c0c */ /* 0x000fe2000bf05300 */
[----:B------:R-:W-:Y:S02]  /*21ea0*/  ULDC.64 UR4, c[0x0][0xc08] ;  /* 0x0003020000047ab9 */ /* 0x000fe40000000a00 */
[----:B------:R-:W-:Y:S01]  /*21eb0*/  ISETP.NE.U32.AND P1, PT, RZ, UR4, PT ;  /* 0x00000004ff007c0c */ /* 0x000fe2000bf25070 */
[----:B------:R-:W3:Y:S03]  /*21ec0*/  LDC R21, c[0x0][0xbe8] ;  /* 0x0002fa00ff157b82 */ /* 0x000ee60000000800 */
[----:B------:R-:W-:Y:S01]  /*21ed0*/  ISETP.NE.AND.EX P1, PT, RZ, UR5, PT, P1 ;  /* 0x00000005ff007c0c */ /* 0x000fe2000bf25310 */
[----:B--2---:R-:W-:-:S12]  /*21ee0*/  IMAD.WIDE R2, R228, 0x4, R2 ;  /* 0x00000004e4027825 */ /* 0x004fd800078e0202 */
[----:B------:R-:W2:Y:S01]  /*21ef0*/  @P1 LDC.64 R4, c[0x0][0xc08] ;  /* 0x00030200ff041b82 */ /* 0x000ea20000000a00 */
[----:B------:R-:W-:Y:S02]  /*21f00*/  ULDC UR4, c[0x0][0xa88] ;  /* 0x0002a20000047ab9 */ /* 0x000fe40000000800 */
[----:B------:R-:W-:Y:S01]  /*21f10*/  IMAD.U32 R6, RZ, RZ, UR4 ;  /* 0x00000004ff067e24 */ /* 0x000fe2000f8e00ff */
[----:B------:R4:W5:Y:S01]  /*21f20*/  @P0 LDG.E R0, desc[UR40][R2.64] ;  /* 0x0000002802000981 */ /* 0x000962000c1e1900 */
[----:B------:R-:W0:Y:S01]  /*21f30*/  S2R R7, SR_TID.X ;  /* 0x0000000000077919 */ /* 0x000e220000002100 */
[----:B--2---:R-:W-:-:S05]  /*21f40*/  @P1 IMAD.WIDE R4, R228, 0x4, R4 ;  /* 0x00000004e4041825 */ /* 0x004fca00078e0204 */
[----:B------:R4:W5:Y:S01]  /*21f50*/  @P1 LDG.E R6, desc[UR40][R4.64] ;  /* 0x0000002804061981 */ /* 0x000962000c1e1900 */
[----:B---3--:R-:W-:Y:S01]  /*21f60*/  ISETP.NE.AND P2, PT, R21, 0x1, PT ;  /* 0x000000011500780c */ /* 0x008fe20003f45270 */
[----:B0-----:R-:W-:-:S12]  /*21f70*/  VIADD R7, R7, 0xffffff80 ;  /* 0xffffff8007077836 */ /* 0x001fd80000000000 */
[----:B------:R-:W0:Y:S01]  /*21f80*/  @P2 LDC R20, c[0x0][0xbec] ;  /* 0x0002fb00ff142b82 */ /* 0x000e220000000800 */
[----:B------:R-:W-:Y:S02]  /*21f90*/  ISETP.GE.AND P3, PT, R7, 0x80, PT ;  /* 0x000000800700780c */ /* 0x000fe40003f66270 */
[----:B------:R-:W-:-:S05]  /*21fa0*/  SHF.R.S32.HI R7, RZ, 0x1f, R228 ;  /* 0x0000001fff077819 */ /* 0x000fca00000114e4 */
[----:B------:R-:W2:Y:S01]  /*21fb0*/  @P2 LDC R25, c[0x0][0xbf0] ;  /* 0x0002fc00ff192b82 */ /* 0x000ea20000000800 */
[----:B----4-:R-:W-:Y:S05]  /*21fc0*/  @P1 BRA `(.L_x_1667) ;  /* 0x0000000000101947 */ /* 0x010fea0003800000 */
[----:B------:R-:W-:Y:S05]  /*21fd0*/  @!P0 BRA `(.L_x_1667) ;  /* 0x00000000000c8947 */ /* 0x000fea0003800000 */
[----:B------:R-:W3:Y:S04]  /*21fe0*/  LDG.E R5, desc[UR40][R2.64] ;  /* 0x0000002802057981 */ /* 0x000ee8000c1e1900 */
[----:B-----5:R-:W3:Y:S02]  /*21ff0*/  LDG.E R6, desc[UR40][R2.64+0x4] ;  /* 0x0000042802067981 */ /* 0x020ee4000c1e1900 */
[----:B---3--:R-:W-:-:S07]  /*22000*/  IMAD.IADD R6, R6, 0x1, -R5 ;  /* 0x0000000106067824 */ /* 0x008fce00078e0a05 */
.L_x_1667:
[----:B------:R-:W-:Y:S01]  /*22010*/  BSSY B1, `(.L_x_1668) ;  /* 0x000002d000017945 */ /* 0x000fe20003800000 */
[----:B------:R-:W-:Y:S02]  /*22020*/  SHF.R.S32.HI R10, RZ, 0x1f, R227 ;  /* 0x0000001fff0a7819 */ /* 0x000fe400000114e3 */
[----:B------:R-:W-:Y:S02]  /*22030*/  SEL R13, R228, RZ, !P0 ;  /* 0x000000ffe40d7207 */ /* 0x000fe40004000000 */
[----:B------:R-:W-:Y:S02]  /*22040*/  SEL R12, R7, RZ, !P0 ;  /* 0x000000ff070c7207 */ /* 0x000fe40004000000 */
[----:B-----5:R-:W-:Y:S01]  /*22050*/  SHF.R.S32.HI R11, RZ, 0x1f, R0 ;  /* 0x0000001fff0b7819 */ /* 0x020fe20000011400 */
[----:B------:R-:W-:Y:S06]  /*22060*/  @P3 BRA `(.L_x_1669) ;  /* 0x00000000009c3947 */ /* 0x000fec0003800000 */
[----:B------:R-:W3:Y:S01]  /*22070*/  S2R R3, SR_TID.X ;  /* 0x0000000000037919 */ /* 0x000ee20000002100 */
[----:B------:R-:W4:Y:S02]  /*22080*/  LDC R14, c[0x0][0xbe8] ;  /* 0x0002fa00ff0e7b82 */ /* 0x000f240000000800 */
[----:B----4-:R-:W-:Y:S01]  /*22090*/  IMAD R2, R6, R14, RZ ;  /* 0x0000000e06027224 */ /* 0x010fe200078e02ff */
[----:B---3--:R-:W-:-:S04]  /*220a0*/  IADD3 R9, R207, -0x80, R3 ;  /* 0xffffff80cf097810 */ /* 0x008fc80007ffe003 */
[----:B------:R-:W-:-:S13]  /*220b0*/  ISETP.GE.AND P0, PT, R9, R2, PT ;  /* 0x000000020900720c */ /* 0x000fda0003f06270 */
[----:B------:R-:W-:Y:S05]  /*220c0*/  @P0 BRA `(.L_x_1669) ;  /* 0x0000000000840947 */ /* 0x000fea0003800000 */
[----:B------:R-:W-:Y:S01]  /*220d0*/  ISETP.NE.AND P0, PT, R14, 0x1, PT ;  /* 0x000000010e00780c */ /* 0x000fe20003f05270 */
[----:B------:R-:W-:Y:S01]  /*220e0*/  ULDC.64 UR4, c[0x0][0xb90] ;  /* 0x0002e40000047ab9 */ /* 0x000fe20000000a00 */
[----:B------:R-:W-:Y:S02]  /*220f0*/  IMAD.MOV.U32 R2, RZ, RZ, R0 ;  /* 0x000000ffff027224 */ /* 0x000fe400078e0000 */
[----:B------:R-:W-:Y:S02]  /*22100*/  IMAD R8, R10, UR4, RZ ;  /* 0x000000040a087c24 */ /* 0x000fe4000f8e02ff */
[----:B------:R-:W-:Y:S02]  /*22110*/  IMAD.MOV.U32 R3, RZ, RZ, R11 ;  /* 0x000000ffff037224 */ /* 0x000fe400078e000b */
[----:B------:R-:W-:Y:S02]  /*22120*/  IMAD.MOV.U32 R5, RZ, RZ, R9 ;  /* 0x000000ffff057224 */ /* 0x000fe400078e0009 */
[----:B------:R-:W-:-:S03]  /*22130*/  IMAD.WIDE.U32 R2, R227, UR4, R2 ;  /* 0x00000004e3027c25 */ /* 0x000fc6000f8e0002 */
[----:B------:R-:W3:Y:S01]  /*22140*/  @P0 LDC R4, c[0x0][0xbec] ;  /* 0x0002fb00ff040b82 */ /* 0x000ee20000000800 */
[----:B------:R-:W-:Y:S01]  /*22150*/  IMAD R7, R227, UR5, R8 ;  /* 0x00000005e3077c24 */ /* 0x000fe2000f8e0208 */
[----:B------:R-:W-:-:S03]  /*22160*/  ULDC.64 UR4, c[0x0][0xb98] ;  /* 0x0002e60000047ab9 */ /* 0x000fc60000000a00 */
[----:B------:R-:W-:-:S03]  /*22170*/  IMAD.IADD R3, R3, 0x1, R7 ;  /* 0x0000000103037824 */ /* 0x000fc600078e0207 */
[----:B------:R-:W4:Y:S01]  /*22180*/  @P0 LDC R15, c[0x0][0xbf0] ;  /* 0x0002fc00ff0f0b82 */ /* 0x000f220000000800 */
[----:B------:R-:W-:-:S04]  /*22190*/  IMAD.WIDE.U32 R2, R13, UR4, R2 ;  /* 0x000000040d027c25 */ /* 0x000fc8000f8e0002 */
[----:B---3--:R-:W-:-:S05]  /*221a0*/  @P0 IMAD.HI.U32 R4, R9, R4, RZ ;  /* 0x0000000409040227 */ /* 0x008fca00078e00ff */
[----:B----4-:R-:W-:Y:S01]  /*221b0*/  @P0 SHF.R.U32.HI R5, RZ, R15, R4 ;  /* 0x0000000fff050219 */ /* 0x010fe20000011604 */
[----:B------:R-:W-:-:S03]  /*221c0*/  IMAD R4, R12, UR4, RZ ;  /* 0x000000040c047c24 */ /* 0x000fc6000f8e02ff */
[----:B------:R-:W-:Y:S01]  /*221d0*/  IADD3 R2, P0, R5, R2, RZ ;  /* 0x0000000205027210 */ /* 0x000fe20007f1e0ff */
[----:B------:R-:W-:Y:S02]  /*221e0*/  IMAD.MOV R7, RZ, RZ, -R5 ;  /* 0x000000ffff077224 */ /* 0x000fe400078e0a05 */
[----:B------:R-:W-:Y:S01]  /*221f0*/  IMAD R8, R13, UR5, R4 ;  /* 0x000000050d087c24 */ /* 0x000fe2000f8e0204 */
[----:B------:R-:W-:Y:S01]  /*22200*/  ULDC.64 UR4, c[0x0][0xb88] ;  /* 0x0002e20000047ab9 */ /* 0x000fe20000000a00 */
[----:B------:R-:W-:Y:S01]  /*22210*/  IMAD R7, R14, R7, R9 ;  /* 0x000000070e077224 */ /* 0x000fe200078e0209 */
[----:B------:R-:W-:-:S04]  /*22220*/  SHF.R.S32.HI R9, RZ, 0x1f, R5 ;  /* 0x0000001fff097819 */ /* 0x000fc80000011405 */
        /* <DEDUP_REMOVED lines=8> */
[----:B------:R-:W-:Y:S01]  /*222b0*/  LEA.HI.X R5, R2, UR5, R3, 0x2, P0 ;  /* 0x0000000502057c11 */ /* 0x000fe200080f1403 */
[----:B------:R-:W-:-:S05]  /*222c0*/  IMAD.MOV.U32 R3, RZ, RZ, -0x800000 ;  /* 0xff800000ff037424 */ /* 0x000fca00078e00ff */
[----:B------:R3:W-:Y:S02]  /*222d0*/  STG.E desc[UR40][R4.64], R3 ;  /* 0x0000000304007986 */ /* 0x0007e4000c101928 */
.L_x_1669:
[----:B------:R-:W-:Y:S05]  /*222e0*/  BSYNC B1 ;  /* 0x0000000000017941 */ /* 0x000fea0003800000 */
.L_x_1668:
[----:B------:R-:W-:Y:S02]  /*222f0*/  ULDC.64 UR4, c[0x0][0xaa0] ;  /* 0x0002a80000047ab9 */ /* 0x000fe40000000a00 */
[----:B---3--:R-:W-:-:S04]  /*22300*/  IMAD R3, R11, UR4, RZ ;  /* 0x000000040b037c24 */ /* 0x008fc8000f8e02ff */
[C---:B------:R-:W-:Y:S02]  /*22310*/  IMAD R5, R0.reuse, UR5, R3 ;  /* 0x0000000500057c24 */ /* 0x040fe4000f8e0203 */
[----:B------:R-:W-:Y:S01]  /*22320*/  IMAD.WIDE.U32 R2, R0, UR4, RZ ;  /* 0x0000000400027c25 */ /* 0x000fe2000f8e00ff */
[----:B------:R-:W-:-:S03]  /*22330*/  ULDC.64 UR4, c[0x0][0xae8] ;  /* 0x0002ba0000047ab9 */ /* 0x000fc60000000a00 */
[----:B------:R-:W-:Y:S02]  /*22340*/  IMAD R0, R226, 0x20, R229 ;  /* 0x00000020e2007824 */ /* 0x000fe400078e02e5 */
[----:B------:R-:W-:Y:S02]  /*22350*/  IMAD.IADD R3, R3, 0x1, R5 ;  /* 0x0000000103037824 */ /* 0x000fe400078e0205 */
[----:B------:R-:W-:Y:S02]  /*22360*/  IMAD.IADD R9, R207, 0x1, R0 ;  /* 0x00000001cf097824 */ /* 0x000fe400078e0200 */
[----:B------:R-:W-:Y:S02]  /*22370*/  IMAD R4, R10, UR4, RZ ;  /* 0x000000040a047c24 */ /* 0x000fe4000f8e02ff */
[----:B0-----:R-:W-:-:S04]  /*22380*/  @P2 IMAD.HI.U32 R0, R9, R20, RZ ;  /* 0x0000001409002227 */ /* 0x001fc800078e00ff */
[C---:B------:R-:W-:Y:S02]  /*22390*/  IMAD R7, R227.reuse, UR5, R4 ;  /* 0x00000005e3077c24 */ /* 0x040fe4000f8e0204 */
[----:B------:R-:W-:Y:S01]  /*223a0*/  IMAD.WIDE.U32 R2, R227, UR4, R2 ;  /* 0x00000004e3027c25 */ /* 0x000fe2000f8e0002 */
[----:B------:R-:W-:-:S03]  /*223b0*/  ULDC.64 UR4, c[0x0][0xaf0] ;  /* 0x0002bc0000047ab9 */ /* 0x000fc60000000a00 */
[----:B------:R-:W-:Y:S01]  /*223c0*/  IMAD.MOV.U32 R5, RZ, RZ, R9 ;  /* 0x000000ffff057224 */ /* 0x000fe200078e0009 */
[----:B--2---:R-:W-:Y:S01]  /*223d0*/  @P2 SHF.R.U32.HI R5, RZ, R25, R0 ;  /* 0x00000019ff052219 */ /* 0x004fe20000011600 */
[----:B------:R-:W-:Y:S02]  /*223e0*/  IMAD R4, R12, UR4, RZ ;  /* 0x000000040c047c24 */ /* 0x000fe4000f8e02ff */
[----:B------:R-:W-:Y:S01]  /*223f0*/  IMAD.IADD R3, R3, 0x1, R7 ;  /* 0x0000000103037824 */ /* 0x000fe200078e0207 */
[----:B------:R-:W-:Y:S01]  /*22400*/  SHF.R.S32.HI R0, RZ, 0x1f, R5 ;  /* 0x0000001fff007819 */ /* 0x000fe20000011405 */
[C---:B------:R-:W-:Y:S02]  /*22410*/  IMAD R7, R13.reuse, UR5, R4 ;  /* 0x000000050d077c24 */ /* 0x040fe4000f8e0204 */
[----:B------:R-:W-:Y:S01]  /*22420*/  IMAD.WIDE.U32 R2, R13, UR4, R2 ;  /* 0x000000040d027c25 */ /* 0x000fe2000f8e0002 */
[----:B------:R-:W-:-:S03]  /*22430*/  ULDC.64 UR4, c[0x0][0xae0] ;  /* 0x0002b80000047ab9 */ /* 0x000fc60000000a00 */
[----:B------:R-:W-:Y:S02]  /*22440*/  IMAD.MOV R4, RZ, RZ, -R5 ;  /* 0x000000ffff047224 */ /* 0x000fe400078e0a05 */
[----:B------:R-:W-:Y:S02]  /*22450*/  IMAD.IADD R3, R3, 0x1, R7 ;  /* 0x0000000103037824 */ /* 0x000fe400078e0207 */
        /* <DEDUP_REMOVED lines=16> */
[----:B------:R0:W2:Y:S04]  /*22560*/  SHFL.IDX PT, R0, R3, RZ, 0x181f ;  /* 0x00181fff03007589 */ /* 0x0000a800000e0000 */
[----:B------:R0:W3:Y:S02]  /*22570*/  SHFL.IDX PT, R14, R2, RZ, 0x181f ;  /* 0x00181fff020e7589 */ /* 0x0000e400000e0000 */
.L_x_1909:
[----:B------:R-:W-:Y:S01]  /*22580*/  IMAD R21, R6, R21, RZ ;  /* 0x0000001506157224 */ /* 0x000fe200078e02ff */
[----:B------:R-:W-:Y:S01]  /*22590*/  BSSY B1, `(.L_x_1671) ;  /* 0x0000014000017945 */ /* 0x000fe20003800000 */
[----:B------:R-:W-:-:S05]  /*225a0*/  IMAD.IADD R6, R229, 0x1, R207 ;  /* 0x00000001e5067824 */ /* 0x000fca00078e02cf */
[----:B------:R-:W-:-:S13]  /*225b0*/  ISETP.GE.AND P0, PT, R6, R21, PT ;  /* 0x000000150600720c */ /* 0x000fda0003f06270 */
[----:B------:R-:W-:Y:S05]  /*225c0*/  @P0 BRA `(.L_x_1672) ;  /* 0x0000000000400947 */ /* 0x000fea0003800000 */
[----:B------:R-:W-:Y:S01]  /*225d0*/  ULDC UR4, c[0x0][0xac8] ;  /* 0x0002b20000047ab9 */ /* 0x000fe20000000800 */
[----:B------:R-:W-:Y:S02]  /*225e0*/  SHF.R.S32.HI R11, RZ, 0x1f, R221 ;  /* 0x0000001fff0b7819 */ /* 0x000fe400000114dd */
[----:B------:R-:W-:Y:S02]  /*225f0*/  ISETP.GE.AND P3, PT, R221, UR4, PT ;  /* 0x00000004dd007c0c */ /* 0x000fe4000bf66270 */
[----:B------:R-:W-:Y:S02]  /*22600*/  ISETP.GE.AND P4, PT, R224, UR4, PT ;  /* 0x00000004e0007c0c */ /* 0x000fe4000bf86270 */
[----:B------:R-:W-:Y:S02]  /*22610*/  ISETP.GE.AND P5, PT, R225, UR4, PT ;  /* 0x00000004e1007c0c */ /* 0x000fe4000bfa6270 */
[----:B------:R-:W-:Y:S02]  /*22620*/  SHF.R.S32.HI R10, RZ, 0x1f, R224 ;  /* 0x0000001fff0a7819 */ /* 0x000fe400000114e0 */
[----:B------:R-:W-:-:S05]  /*22630*/  SHF.R.S32.HI R7, RZ, 0x1f, R225 ;  /* 0x0000001fff077819 */ /* 0x000fca00000114e1 */
[-C--:B---3--:R-:W-:Y:S02]  /*22640*/  @!P3 LEA R4, P0, R221, R14.reuse, 0x1 ;  /* 0x0000000edd04b211 */ /* 0x088fe400078008ff */
[CC--:B------:R-:W-:Y:S02]  /*22650*/  @!P4 LEA R8, P1, R224.reuse, R14.reuse, 0x1 ;  /* 0x0000000ee008c211 */ /* 0x0c0fe400078208ff */
[----:B------:R-:W-:Y:S02]  /*22660*/  @!P5 LEA R14, P2, R225, R14, 0x1 ;  /* 0x0000000ee10ed211 */ /* 0x000fe400078408ff */
[-C--:B--2---:R-:W-:Y:S02]  /*22670*/  @!P3 LEA.HI.X R5, R221, R0.reuse, R11, 0x1, P0 ;  /* 0x00000000dd05b211 */ /* 0x084fe400000f0c0b */
[-C--:B------:R-:W-:Y:S02]  /*22680*/  @!P4 LEA.HI.X R9, R224, R0.reuse, R10, 0x1, P1 ;  /* 0x00000000e009c211 */ /* 0x080fe400008f0c0a */
[----:B------:R-:W-:Y:S01]  /*22690*/  @!P5 LEA.HI.X R15, R225, R0, R7, 0x1, P2 ;  /* 0x00000000e10fd211 */ /* 0x000fe200010f0c07 */
[----:B------:R4:W-:Y:S04]  /*226a0*/  @!P3 ST.E.128 desc[UR40][R4.64], RZ ;  /* 0x000000ff0400b985 */ /* 0x0009e8000c101d28 */
[----:B------:R4:W-:Y:S04]  /*226b0*/  @!P4 ST.E.128 desc[UR40][R8.64], RZ ;  /* 0x000000ff0800c985 */ /* 0x0009e8000c101d28 */
[----:B------:R4:W-:Y:S02]  /*226c0*/  @!P5 ST.E.128 desc[UR40][R14.64], RZ ;  /* 0x000000ff0e00d985 */ /* 0x0009e4000c101d28 */
.L_x_1672:
[----:B------:R-:W-:Y:S05]  /*226d0*/  BSYNC B1 ;  /* 0x0000000000017941 */ /* 0x000fea0003800000 */
.L_x_1671:
[----:B------:R-:W-:-:S03]  /*226e0*/  UMOV UR4, 0xffffffff ;  /* 0xffffffff00047882 */ /* 0x000fc60000000000 */
[----:B------:R-:W-:Y:S05]  /*226f0*/  BRA.DIV UR4, `(.L_x_1673) ;  /* 0x000000a2044c7947 */ /* 0x000fea000b800000 */
[----:B--2---:R2:W0:Y:S04]  /*22700*/  SHFL.IDX PT, R0, R3, 0x1, 0x181f ;  /* 0x00381f0003007f89 */ /* 0x00442800000e0000 */
[----:B---34-:R2:W3:Y:S02]  /*22710*/  SHFL.IDX PT, R14, R2, 0x1, 0x181f ;  /* 0x00381f00020e7f89 */ /* 0x0184e400000e0000 */
.L_x_1913:
[----:B------:R-:W-:Y:S01]  /*22720*/  VIADD R4, R6, 0x20 ;  /* 0x0000002006047836 */ /* 0x000fe20000000000 */
[----:B------:R-:W-:Y:S04]  /*22730*/  BSSY B1, `(.L_x_1674) ;  /* 0x0000013000017945 */ /* 0x000fe80003800000 */
        /* <DEDUP_REMOVED lines=18> */
.L_x_1675:
[----:B------:R-:W-:Y:S05]  /*22860*/  BSYNC B1 ;  /* 0x0000000000017941 */ /* 0x000fea0003800000 */
.L_x_1674:
[----:B------:R-:W-:-:S03]  /*22870*/  UMOV UR4, 0xffffffff ;  /* 0xffffffff00047882 */ /* 0x000fc60000000000 */
[----:B------:R-:W-:Y:S05]  /*22880*/  BRA.DIV UR4, `(.L_x_1676) ;  /* 0x000000a204307947 */ /* 0x000fea000b800000 */
[----:B0-----:R0:W0:Y:S04]  /*22890*/  SHFL.IDX PT, R0, R3, 0x2, 0x181f ;  /* 0x00581f0003007f89 */ /* 0x00102800000e0000 */
[----:B---34-:R3:W4:Y:S02]  /*228a0*/  SHFL.IDX PT, R14, R2, 0x2, 0x181f ;  /* 0x00581f00020e7f89 */ /* 0x01872400000e0000 */
.L_x_1917:
        /* <DEDUP_REMOVED lines=11> */
[-C--:B----4-:R-:W-:Y:S02]  /*22960*/  @!P3 LEA R4, P0, R221, R14.reuse, 0x1 ;  /* 0x0000000edd04b211 */ /* 0x090fe400078008ff */
        /* <DEDUP_REMOVED lines=8> */
.L_x_1678:
[----:B------:R-:W-:Y:S05]  /*229f0*/  BSYNC B1 ;  /* 0x0000000000017941 */ /* 0x000fea0003800000 */
.L_x_1677:
[----:B------:R-:W-:-:S03]  /*22a00*/  UMOV UR4, 0xffffffff ;  /* 0xffffffff00047882 */ /* 0x000fc60000000000 */
[----:B------:R-:W-:Y:S05]  /*22a10*/  BRA.DIV UR4, `(.L_x_1679) ;  /* 0x000000a204147947 */ /* 0x000fea000b800000 */
[----:B0-----:R0:W0:Y:S04]  /*22a20*/  SHFL.IDX PT, R0, R3, 0x3, 0x181f ;  /* 0x00781f0003007f89 */ /* 0x00102800000e0000 */
[----:B----4-:R4:W0:Y:S02]  /*22a30*/  SHFL.IDX PT, R14, R2, 0x3, 0x181f ;  /* 0x00781f00020e7f89 */ /* 0x01082400000e0000 */
.L_x_1921:
[----:B--234-:R-:W-:-:S05]  /*22a40*/  VIADD R2, R6, 0x60 ;  /* 0x0000006006027836 */ /* 0x01cfca0000000000 */
        /* <DEDUP_REMOVED lines=9> */
[-C--:B0-----:R-:W-:Y:S02]  /*22ae0*/  @!P3 LEA R2, P0, R221, R14.reuse, 0x1 ;  /* 0x0000000edd02b211 */ /* 0x081fe400078008ff */
[CC--:B------:R-:W-:Y:S02]  /*22af0*/  @!P4 LEA R4, P1, R224.reuse, R14.reuse, 0x1 ;  /* 0x0000000ee004c211 */ /* 0x0c0fe400078208ff */
[----:B------:R-:W-:Y:S02]  /*22b00*/  @!P5 LEA R14, P2, R225, R14, 0x1 ;  /* 0x0000000ee10ed211 */ /* 0x000fe400078408ff */
[-C--:B------:R-:W-:Y:S02]  /*22b10*/  @!P3 LEA.HI.X R3, R221, R0.reuse, R9, 0x1, P0 ;  /* 0x00000000dd03b211 */ /* 0x080fe400000f0c09 */
[-C--:B------:R-:W-:Y:S02]  /*22b20*/  @!P4 LEA.HI.X R5, R224, R0.reuse, R8, 0x1, P1 ;  /* 0x00000000e005c211 */ /* 0x080fe400008f0c08 */
[----:B------:R-:W-:Y:S01]  /*22b30*/  @!P5 LEA.HI.X R15, R225, R0, R7, 0x1, P2 ;  /* 0x00000000e10fd211 */ /* 0x000fe200010f0c07 */
[----:B------:R2:W-:Y:S04]  /*22b40*/  @!P3 ST.E.128 desc[UR40][R2.64], RZ ;  /* 0x000000ff0200b985 */ /* 0x0005e8000c101d28 */
[----:B------:R2:W-:Y:S04]  /*22b50*/  @!P4 ST.E.128 desc[UR40][R4.64], RZ ;  /* 0x000000ff0400c985 */ /* 0x0005e8000c101d28 */
[----:B------:R2:W-:Y:S02]  /*22b60*/  @!P5 ST.E.128 desc[UR40][R14.64], RZ ;  /* 0x000000ff0e00d985 */ /* 0x0005e4000c101d28 */
.L_x_1666:
[----:B------:R-:W-:Y:S05]  /*22b70*/  BSYNC B0 ;  /* 0x0000000000007941 */ /* 0x000fea0003800000 */
.L_x_1656:
[----:B------:R-:W-:Y:S02]  /*22b80*/  ULDC UR4, c[0x0][0xc3c] ;  /* 0x00030f0000047ab9 */ /* 0x000fe40000000800 */
[----:B-1----:R-:W-:-:S13]  /*22b90*/  ISETP.GE.AND P0, PT, R211, UR4, PT ;  /* 0x00000004d3007c0c */ /* 0x002fda000bf06270 */
[----:B------:R-:W-:Y:S05]  /*22ba0*/  @!P0 BRA `(.L_x_1680) ;  /* 0xfffffde400c48947 */ /* 0x000fea000383ffff */
[----:B------:R-:W-:Y:S05]  /*22bb0*/  BRA `(.L_x_1461) ;  /* 0x0000007800b07947 */ /* 0x000fea0003800000 */
.L_x_1459:
        /* <DEDUP_REMOVED lines=18> */
.L_x_1681:
[----:B------:R-:W1:Y:S01]  /*22ce0*/  S2R R0, SR_TID.X ;  /* 0x0000000000007919 */ /* 0x000e620000002100 */
[----:B------:R-:W-:Y:S01]  /*22cf0*/  ULDC UR4, c[0x0][0xc3c] ;  /* 0x00030f0000047ab9 */ /* 0x000fe20000000800 */
[----:B------:R-:W2:Y:S01]  /*22d00*/  S2UR UR6, SR_CTAID.X ;  /* 0x00000000000679c3 */ /* 0x000ea20000002500 */
[----:B------:R-:W-:Y:S01]  /*22d10*/  ULDC UR5, c[0x0][0xc38] ;  /* 0x00030e0000057ab9 */ /* 0x000fe20000000800 */
[----:B-1----:R-:W-:-:S04]  /*22d20*/  LOP3.LUT R0, R0, 0x1f, RZ, 0xc0, !PT ;  /* 0x0000001f00007812 */ /* 0x002fc800078ec0ff */
[----:B------:R-:W-:-:S04]  /*22d30*/  ISETP.NE.AND P0, PT, R0, 0x1f, PT ;  /* 0x0000001f0000780c */ /* 0x000fc80003f05270 */
[----:B------:R-:W-:-:S13]  /*22d40*/  ISETP.GE.OR P1, PT, R0, UR4, !P0 ;  /* 0x0000000400007c0c */ /* 0x000fda000c726670 */
[----:B0-----:R-:W0:Y:S02]  /*22d50*/  @!P1 LDC.64 R2, c[0x0][0xc80] ;  /* 0x00032000ff029b82 */ /* 0x001e240000000a00 */
[----:B0-----:R-:W-:-:S05]  /*22d60*/  @!P1 IMAD.WIDE.U32 R2, R0, 0x4, R2 ;  /* 0x0000000400029825 */ /* 0x001fca00078e0002 */
[----:B------:R-:W3:Y:S01]  /*22d70*/  @!P1 LDG.E R4, desc[UR40][R2.64] ;  /* 0x0000002802049981 */ /* 0x000ee2000c1e1900 */
[C---:B------:R-:W-:Y:S01]  /*22d80*/  ISETP.NE.AND P1, PT, R0.reuse, RZ, PT ;  /* 0x000000ff0000720c */ /* 0x040fe20003f25270 */
[----:B------:R-:W-:Y:S01]  /*22d90*/  UMOV UR4, URZ ;  /* 0x0000003f00047c82 */ /* 0x000fe20008000000 */
[C---:B------:R-:W-:Y:S01]  /*22da0*/  ISETP.GE.U32.AND P2, PT, R0.reuse, 0x2, PT ;  /* 0x000000020000780c */ /* 0x040fe20003f46070 */
[----:B------:R-:W-:Y:S01]  /*22db0*/  IMAD.MOV.U32 R16, RZ, RZ, RZ ;  /* 0x000000ffff107224 */ /* 0x000fe200078e00ff */
[C---:B------:R-:W-:Y:S02]  /*22dc0*/  ISETP.GE.U32.AND P3, PT, R0.reuse, 0x4, PT ;  /* 0x000000040000780c */ /* 0x040fe40003f66070 */
[C---:B------:R-:W-:Y:S02]  /*22dd0*/  ISETP.GE.U32.AND P4, PT, R0.reuse, 0x8, PT ;  /* 0x000000080000780c */ /* 0x040fe40003f86070 */
[----:B------:R-:W-:Y:S01]  /*22de0*/  ISETP.GE.U32.AND P5, PT, R0, 0x10, PT ;  /* 0x000000100000780c */ /* 0x000fe20003fa6070 */
        /* <DEDUP_REMOVED lines=16> */
[----:B0-----:R-:W-:-:S04]  /*22ef0*/  IMAD R6, R6, UR5, RZ ;  /* 0x0000000506067c24 */ /* 0x001fc8000f8e02ff */
[----:B------:R-:W-:Y:S01]  /*22f00*/  IMAD.MOV.U32 R3, RZ, RZ, R6 ;  /* 0x000000ffff037224 */ /* 0x000fe200078e0006 */
[----:B--2---:R-:W-:-:S13]  /*22f10*/  ISETP.GT.AND P6, PT, R6, UR6, PT ;  /* 0x0000000606007c0c */ /* 0x004fda000bfc4270 */
[----:B------:R-:W-:Y:S05]  /*22f20*/  @P6 BRA `(.L_x_1683) ;  /* 0x00000000009c6947 */ /* 0x000fea0003800000 */
[----:B------:R-:W0:Y:S01]  /*22f30*/  LDC R5, c[0x0][0xc3c] ;  /* 0x00030f00ff057b82 */ /* 0x000e220000000800 */
[----:B------:R-:W-:Y:S01]  /*22f40*/  IMAD.MOV.U32 R6, RZ, RZ, R3 ;  /* 0x000000ffff067224 */ /* 0x000fe200078e0003 */
[----:B------:R-:W-:Y:S01]  /*22f50*/  UMOV UR4, URZ ;  /* 0x0000003f00047c82 */ /* 0x000fe20008000000 */
[----:B------:R-:W-:Y:S01]  /*22f60*/  ULDC UR7, c[0x0][0xc3c] ;  /* 0x00030f0000077ab9 */ /* 0x000fe20000000800 */
[----:B------:R-:W-:-:S05]  /*22f70*/  ULDC UR5, c[0x0][0xc38] ;  /* 0x00030e0000057ab9 */ /* 0x000fca0000000800 */
.L_x_1687:
[----:B------:R-:W-:Y:S01]  /*22f80*/  UIADD3 UR4, UR4, 0x1f, URZ ;  /* 0x0000001f04047890 */ /* 0x000fe2000fffe03f */
[----:B------:R-:W-:-:S05]  /*22f90*/  IMAD.U32 R19, RZ, RZ, UR7 ;  /* 0x00000007ff137e24 */ /* 0x000fca000f8e00ff */
        /* <DEDUP_REMOVED lines=10> */
.L_x_1686:
[----:B------:R-:W-:Y:S05]  /*23040*/  BSYNC B0 ;  /* 0x0000000000007941 */ /* 0x000fea0003800000 */
.L_x_1685:
        /* <DEDUP_REMOVED lines=17> */
[----:B------:R-:W-:-:S05]  /*23160*/  IMAD.IADD R6, R3, 0x1, R6 ;  /* 0x0000000103067824 */ /* 0x000fca00078e0206 */
[----:B------:R-:W-:-:S13]  /*23170*/  ISETP.GT.AND P6, PT, R6, UR6, PT ;  /* 0x0000000606007c0c */ /* 0x000fda000bfc4270 */
[----:B------:R-:W-:Y:S05]  /*23180*/  @!P6 BRA `(.L_x_1687) ;  /* 0xfffffffc007ce947 */ /* 0x000fea000383ffff */
[----:B------:R-:W-:-:S07]  /*23190*/  IMAD.MOV.U32 R5, RZ, RZ, R9 ;  /* 0x000000ffff057224 */ /* 0x000fce00078e0009 */
.L_x_1683:
[----:B------:R-:W-:-:S04]  /*231a0*/  IMAD.IADD R6, R6, 0x1, -R3 ;  /* 0x0000000106067824 */ /* 0x000fc800078e0a03 */
[----:B------:R-:W-:-:S05]  /*231b0*/  IMAD R2, R5, UR5, R6 ;  /* 0x0000000505027c24 */ /* 0x000fca000f8e0206 */
[----:B------:R-:W-:Y:S02]  /*231c0*/  ISETP.GT.AND P0, PT, R2, UR6, PT ;  /* 0x0000000602007c0c */ /* 0x000fe4000bf04270 */
[----:B------:R-:W0:Y:S11]  /*231d0*/  LDC.64 R2, c[0x0][0xc90] ;  /* 0x00032400ff027b82 */ /* 0x000e360000000a00 */
[----:B------:R-:W-:-:S04]  /*231e0*/  VOTE.ANY R11, PT, !P0 ;  /* 0x00000000000b7806 */ /* 0x000fc800040e0100 */
[----:B------:R-:W1:Y:S02]  /*231f0*/  POPC R7, R11 ;  /* 0x0000000b00077309 */ /* 0x000e640000000000 */
[----:B-1----:R-:W-:-:S04]  /*23200*/  VIADD R19, R7, UR4 ;  /* 0x0000000407137c36 */ /* 0x002fc80008000000 */
[----:B0-----:R-:W-:-:S05]  /*23210*/  IMAD.WIDE R2, R19, 0x4, R2 ;  /* 0x0000000413027825 */ /* 0x001fca00078e0202 */
[----:B------:R-:W2:Y:S01]  /*23220*/  LDG.E R9, desc[UR40][R2.64] ;  /* 0x0000002802097981 */ /* 0x000ea2000c1e1900 */
[----:B------:R-:W-:-:S03]  /*23230*/  ISETP.NE.AND P0, PT, R11, RZ, PT ;  /* 0x000000ff0b00720c */ /* 0x000fc60003f05270 */
[----:B------:R-:W2:Y:S02]  /*23240*/  SHFL.IDX PT, R4, R4, R7, 0x1f ;  /* 0x00001f0704047589 */ /* 0x000ea400000e0000 */
[----:B--2---:R-:W-:-:S05]  /*23250*/  IMAD R8, R4, R9, RZ ;  /* 0x0000000904087224 */ /* 0x004fca00078e02ff */
[----:B------:R-:W-:-:S04]  /*23260*/  IABS R10, R8 ;  /* 0x00000008000a7213 */ /* 0x000fc80000000000 */
[----:B------:R-:W0:Y:S08]  /*23270*/  I2F.RP R12, R10 ;  /* 0x0000000a000c7306 */ /* 0x000e300000209400 */
[----:B0-----:R-:W0:Y:S02]  /*23280*/  MUFU.RCP R12, R12 ;  /* 0x0000000c000c7308 */ /* 0x001e240000001000 */
[----:B0-----:R-:W-:-:S06]  /*23290*/  VIADD R13, R12, 0xffffffe ;  /* 0x0ffffffe0c0d7836 */ /* 0x001fcc0000000000 */
[----:B------:R0:W1:Y:S01]  /*232a0*/  F2I.FTZ.U32.TRUNC.NTZ R3, R13 ;  /* 0x0000000d00037305 */ /* 0x000062000021f000 */
[----:B------:R-:W-:Y:S05]  /*232b0*/  @!P0 BRA `(.L_x_1688) ;  /* 0x0000000000088947 */ /* 0x000fea0003800000 */
[----:B------:R-:W-:-:S06]  /*232c0*/  VIADD R16, R7, 0xffffffff ;  /* 0xffffffff07107836 */ /* 0x000fcc0000000000 */
[----:B------:R2:W3:Y:S02]  /*232d0*/  SHFL.IDX PT, R16, R5, R16, 0x1f ;  /* 0x00001f1005107589 */ /* 0x0004e400000e0000 */
.L_x_1688:
[--C-:B-12---:R-:W-:Y:S02]  /*232e0*/  IMAD.MOV R5, RZ, RZ, -R3.reuse ;  /* 0x000000ffff057224 */ /* 0x106fe400078e0a03 */
[----:B---3--:R-:W-:Y:S01]  /*232f0*/  IMAD R16, R16, UR5, R6 ;  /* 0x0000000510107c24 */ /* 0x008fe2000f8e0206 */
[----:B------:R-:W-:Y:S01]  /*23300*/  IABS R6, R8 ;  /* 0x0000000800067213 */ /* 0x000fe20000000000 */
[----:B------:R-:W-:Y:S02]  /*23310*/  IMAD R5, R5, R10, RZ ;  /* 0x0000000a05057224 */ /* 0x000fe400078e02ff */
[----:B------:R-:W-:Y:S02]  /*23320*/  IMAD.MOV.U32 R2, RZ, RZ, RZ ;  /* 0x000000ffff027224 */ /* 0x000fe400078e00ff */
[----:B------:R-:W-:Y:S02]  /*23330*/  IMAD.MOV R6, RZ, RZ, -R6 ;  /* 0x000000ffff067224 */ /* 0x000fe400078e0a06 */
        /* <DEDUP_REMOVED lines=19> */
[----:B------:R-:W-:-:S04]  /*23470*/  VIADDMNMX R9, R10, UR5, R9, PT ;  /* 0x000000050a097c46 */ /* 0x000fc8000b800109 */
[-C--:B------:R-:W-:Y:S02]  /*23480*/  IABS R7, R9.reuse ;  /* 0x0000000900077213 */ /* 0x080fe40000000000 */
[----:B------:R-:W-:Y:S02]  /*23490*/  IABS R8, R9 ;  /* 0x0000000900087213 */ /* 0x000fe40000000000 */
[----:B------:R-:W1:Y:S03]  /*234a0*/  I2F.RP R10, R7 ;  /* 0x00000007000a7306 */ /* 0x000e660000209400 */
[----:B------:R-:W-:-:S05]  /*234b0*/  IMAD.MOV R8, RZ, RZ, -R8 ;  /* 0x000000ffff087224 */ /* 0x000fca00078e0a08 */
[----:B-1----:R-:W1:Y:S02]  /*234c0*/  MUFU.RCP R10, R10 ;  /* 0x0000000a000a7308 */ /* 0x002e640000001000 */
[----:B-1----:R-:W-:-:S06]  /*234d0*/  VIADD R3, R10, 0xffffffe ;  /* 0x0ffffffe0a037836 */ /* 0x002fcc0000000000 */
[----:B------:R-:W1:Y:S02]  /*234e0*/  F2I.FTZ.U32.TRUNC.NTZ R3, R3 ;  /* 0x0000000300037305 */ /* 0x000e64000021f000 */
[----:B-1----:R-:W-:-:S04]  /*234f0*/  IMAD.MOV R2, RZ, RZ, -R3 ;  /* 0x000000ffff027224 */ /* 0x002fc800078e0a03 */
[----:B------:R-:W-:Y:S02]  /*23500*/  IMAD R11, R2, R7, RZ ;  /* 0x00000007020b7224 */ /* 0x000fe400078e02ff */
[----:B------:R-:W-:-:S04]  /*23510*/  IMAD.MOV.U32 R2, RZ, RZ, RZ ;  /* 0x000000ffff027224 */ /* 0x000fc800078e00ff */
[----:B------:R-:W-:Y:S01]  /*23520*/  IMAD.HI.U32 R2, R3, R11, R2 ;  /* 0x0000000b03027227 */ /* 0x000fe200078e0002 */
[----:B------:R-:W-:Y:S02]  /*23530*/  IABS R11, R5 ;  /* 0x00000005000b7213 */ /* 0x000fe40000000000 */
[C---:B------:R-:W-:Y:S01]  /*23540*/  LOP3.LUT R3, R5.reuse, R9, RZ, 0x3c, !PT ;  /* 0x0000000905037212 */ /* 0x040fe200078e3cff */
[----:B------:R-:W-:Y:S02]  /*23550*/  IMAD.IADD R5, R5, 0x1, R6 ;  /* 0x0000000105057824 */ /* 0x000fe400078e0206 */
[----:B------:R-:W-:Y:S01]  /*23560*/  IMAD.HI.U32 R2, R2, R11, RZ ;  /* 0x0000000b02027227 */ /* 0x000fe200078e00ff */
[----:B------:R-:W-:-:S03]  /*23570*/  ISETP.GE.AND P2, PT, R3, RZ, PT ;  /* 0x000000ff0300720c */ /* 0x000fc60003f46270 */
[----:B------:R-:W-:-:S05]  /*23580*/  IMAD R8, R2, R8, R11 ;  /* 0x0000000802087224 */ /* 0x000fca00078e020b */
[----:B------:R-:W-:-:S13]  /*23590*/  ISETP.GT.U32.AND P1, PT, R7, R8, PT ;  /* 0x000000080700720c */ /* 0x000fda0003f24070 */
[----:B------:R-:W-:Y:S02]  /*235a0*/  @!P1 IMAD.IADD R8, R8, 0x1, -R7 ;  /* 0x0000000108089824 */ /* 0x000fe400078e0a07 */
[----:B------:R-:W-:Y:S01]  /*235b0*/  @!P1 VIADD R2, R2, 0x1 ;  /* 0x0000000102029836 */ /* 0x000fe20000000000 */
[----:B------:R-:W-:Y:S02]  /*235c0*/  ISETP.NE.AND P1, PT, R9, RZ, PT ;  /* 0x000000ff0900720c */ /* 0x000fe40003f25270 */
[----:B------:R-:W-:-:S13]  /*235d0*/  ISETP.GE.U32.AND P0, PT, R8, R7, PT ;  /* 0x000000070800720c */ /* 0x000fda0003f06070 */
[----:B------:R-:W-:-:S04]  /*235e0*/  @P0 VIADD R2, R2, 0x1 ;  /* 0x0000000102020836 */ /* 0x000fc80000000000 */
[----:B------:R-:W-:Y:S01]  /*235f0*/  @!P2 IMAD.MOV R2, RZ, RZ, -R2 ;  /* 0x000000ffff02a224 */ /* 0x000fe200078e0a02 */
[----:B------:R-:W-:Y:S01]  /*23600*/  @!P1 LOP3.LUT R2, RZ, R9, RZ, 0x33, !PT ;  /* 0x00000009ff029212 */ /* 0x000fe200078e33ff */
[----:B------:R-:W-:-:S03]  /*23610*/  IMAD.MOV R9, RZ, RZ, -R9 ;  /* 0x000000ffff097224 */ /* 0x000fc600078e0a09 */
[----:B------:R-:W-:Y:S01]  /*23620*/  LOP3.LUT R17, RZ, R2, RZ, 0x33, !PT ;  /* 0x00000002ff117212 */ /* 0x000fe200078e33ff */
[----:B------:R-:W-:-:S04]  /*23630*/  IMAD R18, R2, R9, R5 ;  /* 0x0000000902127224 */ /* 0x000fc800078e0205 */
[----:B------:R-:W-:Y:S01]  /*23640*/  IMAD.IADD R17, R4, 0x1, R17 ;  /* 0x0000000104117824 */ /* 0x000fe200078e0211 */
[----:B------:R-:W-:Y:S06]  /*23650*/  BRA `(.L_x_1689) ;  /* 0x00000000000c7947 */ /* 0x000fec0003800000 */
.L_x_1684:
[----:B------:R-:W-:Y:S02]  /*23660*/  IMAD.MOV.U32 R17, RZ, RZ, RZ ;  /* 0x000000ffff117224 */ /* 0x000fe400078e00ff */
[----:B------:R-:W-:Y:S02]  /*23670*/  IMAD.U32 R16, RZ, RZ, UR6 ;  /* 0x00000006ff107e24 */ /* 0x000fe4000f8e00ff */
[----:B------:R-:W-:-:S07]  /*23680*/  IMAD.MOV.U32 R18, RZ, RZ, RZ ;  /* 0x000000ffff127224 */ /* 0x000fce00078e00ff */
.L_x_1689:
[----:B------:R-:W-:-:S13]  /*23690*/  ISETP.NE.AND P0, PT, R0, RZ, PT ;  /* 0x000000ff0000720c */ /* 0x000fda0003f05270 */
[----:B------:R-:W1:Y:S01]  /*236a0*/  @!P0 S2R R3, SR_CgaCtaId ;  /* 0x0000000000038919 */ /* 0x000e620000008800 */
[----:B------:R-:W-:-:S04]  /*236b0*/  @!P0 MOV R0, 0x400 ;  /* 0x0000040000008802 */ /* 0x000fc80000000f00 */
[----:B-1----:R-:W-:-:S05]  /*236c0*/  @!P0 LEA R0, R3, R0, 0x18 ;  /* 0x0000000003008211 */ /* 0x002fca00078ec0ff */
[----:B------:R2:W-:Y:S01]  /*236d0*/  @!P0 STS.128 [R0+0x2a8d0], R16 ;  /* 0x02a8d01000008388 */ /* 0x0005e20000000c00 */
[----:B------:R-:W-:Y:S06]  /*236e0*/  BAR.ARV 0x5, 0x180 ;  /* 0x0146000000007b1d */ /* 0x000fec0000002000 */
.L_x_1682:
        /* <DEDUP_REMOVED lines=16> */
[----:B-1----:R-:W-:Y:S01]  /*237f0*/  IMAD.SHL.U32 R0, R9, 0x40, RZ ;  /* 0x0000004009007824 */ /* 0x002fe200078e00ff */
[----:B------:R-:W-:-:S02]  /*23800*/  SHF.R.U32.HI R3, RZ, 0x1, R9 ;  /* 0x00000001ff037819 */ /* 0x000fc40000011609 */
[C---:B------:R-:W-:Y:S02]  /*23810*/  LOP3.LUT R8, R9.reuse, 0x7f, RZ, 0xc0, !PT ;  /* 0x0000007f09087812 */ /* 0x040fe400078ec0ff */
[----:B0-----:R-:W-:Y:S02]  /*23820*/  LOP3.LUT R2, R0, 0x180, RZ, 0xc0, !PT ;  /* 0x0000018000027812 */ /* 0x001fe400078ec0ff */
[----:B------:R-:W-:Y:S02]  /*23830*/  SHF.R.U32.HI R7, RZ, 0x5, R8 ;  /* 0x00000005ff077819 */ /* 0x000fe40000011608 */
[----:B------:R-:W-:Y:S01]  /*23840*/  LOP3.LUT R2, R2, 0x30, R3, 0xf8, !PT ;  /* 0x0000003002027812 */ /* 0x000fe200078ef803 */
[C---:B------:R-:W-:Y:S01]  /*23850*/  IMAD.SHL.U32 R3, R9.reuse, 0x8, RZ ;  /* 0x0000000809037824 */ /* 0x040fe200078e00ff */
[----:B------:R-:W-:-:S04]  /*23860*/  R2P PR, R9, 0x6 ;  /* 0x0000000609007804 */ /* 0x000fc80000000000 */
        /* <DEDUP_REMOVED lines=16> */
[----:B0-----:R-:W-:-:S05]  /*23970*/  IMAD.U32 R4, RZ, RZ, UR4 ;  /* 0x00000004ff047e24 */ /* 0x001fca000f8e00ff */
[----:B------:R0:W-:Y:S01]  /*23980*/  STL [R1], R4 ;  /* 0x0000000401007387 */ /* 0x0001e20000100800 */
[----:B-1----:R-:W-:-:S05]  /*23990*/  IMAD.SHL.U32 R3, R9, 0x2, RZ ;  /* 0x0000000209037824 */ /* 0x002fca00078e00ff */
[----:B------:R-:W-:Y:S01]  /*239a0*/  LOP3.LUT R0, R0, 0x30, R3, 0x78, !PT ;  /* 0x0000003000007812 */ /* 0x000fe200078e7803 */
[----:B------:R-:W-:-:S03]  /*239b0*/  IMAD.MOV.U32 R3, RZ, RZ, 0x40 ;  /* 0x00000040ff037424 */ /* 0x000fc600078e00ff */
[----:B------:R-:W-:Y:S02]  /*239c0*/  IADD3 R0, R4, R7, R0 ;  /* 0x0000000704007210 */ /* 0x000fe40007ffe000 */
[----:B0-----:R-:W-:Y:S01]  /*239d0*/  LOP3.LUT R4, R2, 0x30, RZ, 0xc0, !PT ;  /* 0x0000003002047812 */ /* 0x001fe200078ec0ff */
[----:B------:R-:W-:Y:S01]  /*239e0*/  IMAD.MOV.U32 R2, RZ, RZ, 0x20 ;  /* 0x00000020ff027424 */ /* 0x000fe200078e00ff */
[----:B------:R-:W-:Y:S01]  /*239f0*/  SEL R3, R3, 0xffffffc0, !P2 ;  /* 0xffffffc003037807 */ /* 0x000fe20005000000 */
[----:B------:R0:W-:Y:S03]  /*23a00*/  STL [R1+0x3c], R0 ;  /* 0x00003c0001007387 */ /* 0x0001e60000100800 */
[----:B------:R-:W-:-:S05]  /*23a10*/  SEL R6, R2, 0xffffffe0, !P1 ;  /* 0xffffffe002067807 */ /* 0x000fca0004800000 */
[----:B------:R-:W-:Y:S01]  /*23a20*/  STL [R1+0x18], R6 ;  /* 0x0000180601007387 */ /* 0x000fe20000100800 */
[----:B0-----:R-:W-:-:S03]  /*23a30*/  IMAD.SHL.U32 R0, R9, 0x20, RZ ;  /* 0x0000002009007824 */ /* 0x001fc600078e00ff */
[----:B------:R0:W-:Y:S02]  /*23a40*/  STL [R1+0x30], R3 ;  /* 0x0000300301007387 */ /* 0x0001e40000100800 */
[----:B------:R-:W-:Y:S01]  /*23a50*/  LOP3.LUT R2, R5, 0x60, R0, 0xf8, !PT ;  /* 0x0000006005027812 */ /* 0x000fe200078ef800 */
[----:B------:R-:W-:Y:S01]  /*23a60*/  IMAD.MOV.U32 R0, RZ, RZ, 0x1 ;  /* 0x00000001ff007424 */ /* 0x000fe200078e00ff */
[----:B------:R-:W-:Y:S01]  /*23a70*/  STL [R1+0x58], RZ ;  /* 0x000058ff01007387 */ /* 0x000fe20000100800 */
[----:B------:R-:W-:-:S03]  /*23a80*/  LOP3.LUT R2, R4, 0x40, RZ, 0xfc, !PT ;  /* 0x0000004004027812 */ /* 0x000fc600078efcff */
[----:B------:R1:W-:Y:S01]  /*23a90*/  STL [R1+0x10], R0 ;  /* 0x0000100001007387 */ /* 0x0003e20000100800 */
[----:B0-----:R-:W-:-:S03]  /*23aa0*/  IMAD.MOV.U32 R3, RZ, RZ, 0x1 ;  /* 0x00000001ff037424 */ /* 0x001fc600078e00ff */
[----:B------:R0:W-:Y:S04]  /*23ab0*/  STL [R1+0x8], RZ ;  /* 0x000008ff01007387 */ /* 0x0001e80000100800 */
[----:B------:R0:W-:Y:S01]  /*23ac0*/  STL [R1+0x4], RZ ;  /* 0x000004ff01007387 */ /* 0x0001e20000100800 */
[----:B-1----:R-:W-:-:S03]  /*23ad0*/  LOP3.LUT R0, R4, 0x80, RZ, 0xfc, !PT ;  /* 0x0000008004007812 */ /* 0x002fc600078efcff */
[----:B------:R0:W-:Y:S04]  /*23ae0*/  STL [R1+0xc], R3 ;  /* 0x00000c0301007387 */ /* 0x0001e80000100800 */
.L_x_1822:
[----:B------:R-:W-:Y:S05]  /*23af0*/  YIELD ;  /* 0x0000000000007946 */ /* 0x000fea0003800000 */
[----:B------:R-:W-:Y:S01]  /*23b00*/  ULDC.64 UR4, c[0x0][0xa28] ;  /* 0x00028a0000047ab9 */ /* 0x000fe20000000a00 */
[----:B------:R-:W-:Y:S02]  /*23b10*/  CS2R R6, SRZ ;  /* 0x0000000000067805 */ /* 0x000fe4000001ff00 */
[----:B------:R-:W-:Y:S01]  /*23b20*/  ISETP.NE.U32.AND P0, PT, RZ, UR4, PT ;  /* 0x00000004ff007c0c */ /* 0x000fe2000bf05070 */
[----:B-1--4-:R-:W1:Y:S01]  /*23b30*/  LDC.64 R12, c[0x0][0xa00] ;  /* 0x00028000ff0c7b82 */ /* 0x012e620000000a00 */
[----:B------:R-:W-:Y:S01]  /*23b40*/  ULDC.64 UR6, c[0x0][0xa08] ;  /* 0x0002820000067ab9 */ /* 0x000fe20000000a00 */
[----:B------:R-:W-:Y:S01]  /*23b50*/  ULDC.64 UR8, c[0x0][0xa10] ;  /* 0x0002840000087ab9 */ /* 0x000fe20000000a00 */
[----:B------:R-:W-:Y:S01]  /*23b60*/  ISETP.NE.AND.EX P0, PT, RZ, UR5, PT, P0 ;  /* 0x00000005ff007c0c */ /* 0x000fe2000bf05300 */
[----:B------:R-:W-:-:S04]  /*23b70*/  ULDC.64 UR4, c[0x0][0xa18] ;  /* 0x0002860000047ab9 */ /* 0x000fc80000000a00 */
[----:B------:R-:W2:Y:S08]  /*23b80*/  LDC.64 R4, c[0x0][0xa08] ;  /* 0x00028200ff047b82 */ /* 0x000eb00000000a00 */
[----:B0-----:R-:W0:Y:S02]  /*23b90*/  @P0 LDC.64 R2, c[0x0][0xa28] ;  /* 0x00028a00ff020b82 */ /* 0x001e240000000a00 */
[----:B0-----:R-:W-:-:S05]  /*23ba0*/  @P0 IMAD.WIDE R2, R19, 0x4, R2 ;  /* 0x0000000413020825 */ /* 0x001fca00078e0202 */
[----:B------:R0:W5:Y:S01]  /*23bb0*/  @P0 LDG.E R6, desc[UR40][R2.64] ;  /* 0x0000002802060981 */ /* 0x000162000c1e1900 */
[----:B------:R-:W-:Y:S01]  /*23bc0*/  ISETP.NE.U32.AND P0, PT, RZ, UR4, PT ;  /* 0x00000004ff007c0c */ /* 0x000fe2000bf05070 */
[----:B-1----:R-:W-:Y:S01]  /*23bd0*/  IMAD.WIDE R12, R19, 0x4, R12 ;  /* 0x00000004130c7825 */ /* 0x002fe200078e020c */
[----:B------:R-:W-:Y:S02]  /*23be0*/  ISETP.NE.U32.AND P2, PT, RZ, UR6, PT ;  /* 0x00000006ff007c0c */ /* 0x000fe4000bf45070 */
[----:B------:R-:W-:Y:S01]  /*23bf0*/  ISETP.NE.AND.EX P0, PT, RZ, UR5, PT, P0 ;  /* 0x00000005ff007c0c */ /* 0x000fe2000bf05300 */
[----:B------:R-:W-:Y:S01]  /*23c00*/  ULDC.64 UR4, c[0x0][0xa00] ;  /* 0x0002800000047ab9 */ /* 0x000fe20000000a00 */
[----:B------:R-:W-:Y:S01]  /*23c10*/  ISETP.NE.U32.AND P4, PT, RZ, UR8, PT ;  /* 0x00000008ff007c0c */ /* 0x000fe2000bf85070 */
[----:B------:R-:W-:Y:S01]  /*23c20*/  IMAD.MOV.U32 R8, RZ, RZ, RZ ;  /* 0x000000ffff087224 */ /* 0x000fe200078e00ff */
[----:B------:R-:W-:Y:S01]  /*23c30*/  ISETP.NE.U32.AND P1, PT, RZ, UR4, PT ;  /* 0x00000004ff007c0c */ /* 0x000fe2000bf25070 */
[----:B0-----:R-:W0:Y:S01]  /*23c40*/  LDC.64 R2, c[0x0][0xa10] ;  /* 0x00028400ff027b82 */ /* 0x001e220000000a00 */
[----:B---3--:R-:W-:-:S02]  /*23c50*/  IMAD.MOV.U32 R0, RZ, RZ, RZ ;  /* 0x000000ffff007224 */ /* 0x008fc400078e00ff */
[----:B------:R-:W-:Y:S01]  /*23c60*/  ISETP.NE.AND.EX P3, PT, RZ, UR5, PT, P1 ;  /* 0x00000005ff007c0c */ /* 0x000fe2000bf65310 */
[----:B--2---:R-:W-:-:S04]  /*23c70*/  IMAD.WIDE R4, R19, 0x4, R4 ;  /* 0x0000000413047825 */ /* 0x004fc800078e0204 */
[----:B------:R-:W1:Y:S01]  /*23c80*/  @P0 LDC.64 R10, c[0x0][0xa18] ;  /* 0x00028600ff0a0b82 */ /* 0x000e620000000a00 */
[----:B------:R-:W-:Y:S01]  /*23c90*/  ULDC UR4, c[0x0][0x288] ;  /* 0x0000a20000047ab9 */ /* 0x000fe20000000800 */
[----:B------:R-:W-:Y:S02]  /*23ca0*/  ISETP.NE.AND.EX P1, PT, RZ, UR7, PT, P2 ;  /* 0x00000007ff007c0c */ /* 0x000fe4000bf25320 */
[----:B------:R-:W-:-:S04]  /*23cb0*/  ISETP.NE.AND.EX P2, PT, RZ, UR9, PT, P4 ;  /* 0x00000009ff007c0c */ /* 0x000fc8000bf45340 */
[----:B------:R-:W2:Y:S07]  /*23cc0*/  @P3 LDG.E R7, desc[UR40][R12.64] ;  /* 0x000000280c073981 */ /* 0x000eae000c1e1900 */
[----:B------:R-:W5:Y:S01]  /*23cd0*/  @P1 LDG.E R8, desc[UR40][R4.64] ;  /* 0x0000002804081981 */ /* 0x000f62000c1e1900 */
[----:B0-----:R-:W-:-:S05]  /*23ce0*/  IMAD.WIDE R2, R19, 0x4, R2 ;  /* 0x0000000413027825 */ /* 0x001fca00078e0202 */
[----:B------:R-:W5:Y:S01]  /*23cf0*/  @P2 LDG.E R0, desc[UR40][R2.64] ;  /* 0x0000002802002981 */ /* 0x000f62000c1e1900 */
[----:B-1----:R-:W-:-:S03]  /*23d00*/  @P0 IMAD.WIDE R10, R19, 0x4, R10 ;  /* 0x00000004130a0825 */ /* 0x002fc600078e020a */
        /* <DEDUP_REMOVED lines=12> */
[----:B--2---:R0:W-:Y:S01]  /*23dd0*/  STL [R1+0x40], R7 ;  /* 0x0000400701007387 */ /* 0x0041e20000100800 */
[----:B------:R-:W-:Y:S02]  /*23de0*/  IMAD.MOV.U32 R11, RZ, RZ, R7 ;  /* 0x000000ffff0b7224 */ /* 0x000fe400078e0007 */
[----:B0-----:R-:W-:Y:S01]  /*23df0*/  IMAD.U32 R7, RZ, RZ, UR4 ;  /* 0x00000004ff077e24 */ /* 0x001fe2000f8e00ff */
[----:B------:R-:W-:Y:S06]  /*23e00*/  @P0 BRA `(.L_x_1691) ;  /* 0x0000000000140947 */ /* 0x000fec0003800000 */
[----:B------:R-:W-:Y:S05]  /*23e10*/  @!P3 BRA `(.L_x_1691) ;  /* 0x000000000010b947 */ /* 0x000fea0003800000 */
[----:B------:R-:W2:Y:S04]  /*23e20*/  LDG.E R9, desc[UR40][R12.64] ;  /* 0x000000280c097981 */ /* 0x000ea8000c1e1900 */
[----:B------:R-:W2:Y:S02]  /*23e30*/  LDG.E R12, desc[UR40][R12.64+0x4] ;  /* 0x000004280c0c7981 */ /* 0x000ea4000c1e1900 */
[----:B--2---:R-:W-:-:S05]  /*23e40*/  IMAD.IADD R11, R12, 0x1, -R9 ;  /* 0x000000010c0b7824 */ /* 0x004fca00078e0a09 */
[----:B------:R0:W-:Y:S02]  /*23e50*/  STL [R1+0x40], R11 ;  /* 0x0000400b01007387 */ /* 0x0001e40000100800 */
.L_x_1691:
[----:B-----5:R-:W-:Y:S01]  /*23e60*/  IMAD.IADD R8, R8, 0x1, R6 ;  /* 0x0000000108087824 */ /* 0x020fe200078e0206 */
[----:B------:R-:W-:Y:S02]  /*23e70*/  ULDC.64 UR4, c[0x0][0xa20] ;  /* 0x0002880000047ab9 */ /* 0x000fe40000000a00 */
[----:B------:R-:W-:Y:S02]  /*23e80*/  ISETP.NE.U32.AND P0, PT, RZ, UR4, PT ;  /* 0x00000004ff007c0c */ /* 0x000fe4000bf05070 */
[----:B------:R1:W-:Y:S02]  /*23e90*/  STL [R1+0x28], R8 ;  /* 0x0000280801007387 */ /* 0x0003e40000100800 */
[----:B------:R-:W-:-:S13]  /*23ea0*/  ISETP.NE.AND.EX P0, PT, RZ, UR5, PT, P0 ;  /* 0x00000005ff007c0c */ /* 0x000fda000bf05300 */
[----:B-1----:R-:W-:Y:S05]  /*23eb0*/  @!P0 BRA `(.L_x_1692) ;  /* 0x0000000000108947 */ /* 0x002fea0003800000 */
[----:B------:R-:W1:Y:S02]  /*23ec0*/  LDC.64 R4, c[0x0][0xa20] ;  /* 0x00028800ff047b82 */ /* 0x000e640000000a00 */
[----:B-1----:R-:W-:-:S05]  /*23ed0*/  IMAD.WIDE R4, R19, 0x4, R4 ;  /* 0x0000000413047825 */ /* 0x002fca00078e0204 */
[----:B------:R1:W5:Y:S01]  /*23ee0*/  LDG.E R7, desc[UR40][R4.64] ;  /* 0x0000002804077981 */ /* 0x000362000c1e1900 */
[----:B------:R-:W-:Y:S05]  /*23ef0*/  BRA `(.L_x_1693) ;  /* 0x0000000000107947 */ /* 0x000fea0003800000 */
.L_x_1692:
[----:B------:R-:W-:Y:S05]  /*23f00*/  @!P1 BRA `(.L_x_1693) ;  /* 0x00000000000c9947 */ /* 0x000fea0003800000 */
[----:B------:R-:W2:Y:S04]  /*23f10*/  LDG.E R7, desc[UR40][R4.64] ;  /* 0x0000002804077981 */ /* 0x000ea8000c1e1900 */
[----:B------:R-:W2:Y:S02]  /*23f20*/  LDG.E R4, desc[UR40][R4.64+0x4] ;  /* 0x0000042804047981 */ /* 0x000ea4000c1e1900 */
[----:B--2---:R-:W-:-:S07]  /*23f30*/  IMAD.IADD R7, R4, 0x1, -R7 ;  /* 0x0000000104077824 */ /* 0x004fce00078e0a07 */
.L_x_1693:
[----:B-1----:R-:W2:Y:S04]  /*23f40*/  @P2 LDG.E R4, desc[UR40][R2.64] ;  /* 0x0000002802042981 */ /* 0x002ea8000c1e1900 */
[----:B------:R1:W2:Y:S01]  /*23f50*/  @P2 LDG.E R2, desc[UR40][R2.64+0x4] ;  /* 0x0000042802022981 */ /* 0x0002a2000c1e1900 */
[----:B------:R-:W-:Y:S02]  /*23f60*/  IMAD.SHL.U32 R12, R17, 0x80, RZ ;  /* 0x00000080110c7824 */ /* 0x000fe400078e00ff */
[----:B-----5:R-:W-:-:S03]  /*23f70*/  IMAD.IADD R9, R7, 0x1, -R6 ;  /* 0x0000000107097824 */ /* 0x020fc600078e0a06 */
[----:B------:R3:W-:Y:S01]  /*23f80*/  STL [R1+0x34], R12 ;  /* 0x0000340c01007387 */ /* 0x0007e20000100800 */
[----:B-1----:R-:W1:Y:S02]  /*23f90*/  LDC R3, c[0x0][0x448] ;  /* 0x00011200ff037b82 */ /* 0x002e640000000800 */
[----:B-1----:R-:W-:-:S13]  /*23fa0*/  ISETP.NE.AND P1, PT, R3, 0x1, PT ;  /* 0x000000010300780c */ /* 0x002fda0003f25270 */
[----:B------:R-:W1:Y:S08]  /*23fb0*/  @P1 LDC R3, c[0x0][0x44c] ;  /* 0x00011300ff031b82 */ /* 0x000e700000000800 */
[----:B------:R-:W4:Y:S01]  /*23fc0*/  @P1 LDC R5, c[0x0][0x450] ;  /* 0x00011400ff051b82 */ /* 0x000f220000000800 */
[----:B--2---:R-:W-:Y:S02]  /*23fd0*/  @P2 IMAD.IADD R10, R2, 0x1, -R4 ;  /* 0x00000001020a2824 */ /* 0x004fe400078e0a04 */
[----:B------:R-:W-:-:S02]  /*23fe0*/  VIADD R2, R12, 0x7f ;  /* 0x0000007f0c027836 */ /* 0x000fc40000000000 */
[----:B------:R-:W-:Y:S02]  /*23ff0*/  IMAD.IADD R7, R9, 0x1, R10 ;  /* 0x0000000109077824 */ /* 0x000fe400078e020a */
[----:B-1----:R-:W-:-:S03]  /*24000*/  @P1 IMAD.HI.U32 R3, R2, R3, RZ ;  /* 0x0000000302031227 */ /* 0x002fc600078e00ff */
[C---:B------:R-:W-:Y:S01]  /*24010*/  IADD3 R17, R7.reuse, 0x1, -R11 ;  /* 0x0000000107117810 */ /* 0x040fe20007ffe80b */
[----:B------:R-:W-:Y:S01]  /*24020*/  IMAD.MOV.U32 R6, RZ, RZ, R2 ;  /* 0x000000ffff067224 */ /* 0x000fe200078e0002 */
[----:B----4-:R-:W-:Y:S01]  /*24030*/  @P1 SHF.R.U32.HI R6, RZ, R5, R3 ;  /* 0x00000005ff061219 */ /* 0x010fe20000011603 */
[----:B------:R-:W-:-:S04]  /*24040*/  VIADD R2, R7, 0x7f ;  /* 0x0000007f07027836 */ /* 0x000fc80000000000 */
[----:B------:R-:W-:Y:S01]  /*24050*/  IMAD.IADD R6, R17, 0x1, R6 ;  /* 0x0000000111067824 */ /* 0x000fe200078e0206 */
[----:B------:R-:W-:-:S04]  /*24060*/  SHF.R.S32.HI R3, RZ, 0x1f, R2 ;  /* 0x0000001fff037819 */ /* 0x000fc80000011402 */
[----:B------:R-:W-:Y:S02]  /*24070*/  LEA.HI R21, R3, R2, RZ, 0x7 ;  /* 0x0000000203157211 */ /* 0x000fe400078f38ff */
[----:B------:R-:W1:Y:S02]  /*24080*/  LDC.64 R2, c[0x0][0x9e0] ;  /* 0x00027800ff027b82 */ /* 0x000e640000000a00 */
[----:B------:R-:W-:Y:S02]  /*24090*/  SHF.R.S32.HI R21, RZ, 0x7, R21 ;  /* 0x00000007ff157819 */ /* 0x000fe40000011415 */
[----:B-1----:R-:W-:Y:S01]  /*240a0*/  ISETP.GE.AND P3, PT, R3, 0x1, PT ;  /* 0x000000010300780c */ /* 0x002fe20003f66270 */
[----:B------:R-:W-:-:S12]  /*240b0*/  IMAD.IADD R8, R6, 0x1, R2 ;  /* 0x0000000106087824 */ /* 0x000fd800078e0202 */
[----:B---3--:R-:W-:Y:S05]  /*240c0*/  @!P3 BRA `(.L_x_1694) ;  /* 0x000000000048b947 */ /* 0x008fea0003800000 */
        /* <DEDUP_REMOVED lines=11> */
.L_x_1696:
[----:B------:R-:W-:-:S13]  /*24180*/  ISETP.NE.AND P0, PT, R3, 0x1, PT ;  /* 0x000000010300780c */ /* 0x000fda0003f05270 */
[----:B------:R-:W1:Y:S02]  /*24190*/  @P0 LDC.64 R4, c[0x0][0x9e8] ;  /* 0x00027a00ff040b82 */ /* 0x000e640000000a00 */
[----:B-1----:R-:W-:-:S05]  /*241a0*/  @P0 IMAD.HI.U32 R4, R2, R4, RZ ;  /* 0x0000000402040227 */ /* 0x002fca00078e00ff */
[----:B------:R-:W-:-:S07]  /*241b0*/  @P0 SHF.R.U32.HI R2, RZ, R5, R4 ;  /* 0x00000005ff020219 */ /* 0x000fce0000011604 */
.L_x_1697:
[----:B------:R-:W-:Y:S05]  /*241c0*/  BSYNC B0 ;  /* 0x0000000000007941 */ /* 0x000fea0003800000 */
.L_x_1695:
[----:B------:R-:W-:-:S05]  /*241d0*/  IMAD R2, R2, R3, R3 ;  /* 0x0000000302027224 */ /* 0x000fca00078e0203 */
[----:B------:R-:W-:-:S07]  /*241e0*/  VIMNMX R8, R8, R2, PT ;  /* 0x0000000208087248 */ /* 0x000fce0003fe0100 */
.L_x_1694:
[----:B------:R-:W1:Y:S01]  /*241f0*/  @P1 LDC R4, c[0x0][0x44c] ;  /* 0x00011300ff041b82 */ /* 0x000e620000000800 */
[----:B------:R-:W-:Y:S01]  /*24200*/  IMAD.MOV.U32 R2, RZ, RZ, R12 ;  /* 0x000000ffff027224 */ /* 0x000fe200078e000c */
[----:B------:R-:W-:Y:S01]  /*24210*/  ULDC UR4, c[0x0][0x9dc] ;  /* 0x0002770000047ab9 */ /* 0x000fe20000000800 */
[----:B------:R-:W-:-:S05]  /*24220*/  IMAD.IADD R20, R7, 0x1, -R11 ;  /* 0x0000000107147824 */ /* 0x000fca00078e0a0b */
[----:B------:R-:W2:Y:S01]  /*24230*/  @P1 LDC R5, c[0x0][0x450] ;  /* 0x00011400ff051b82 */ /* 0x000ea20000000800 */
        /* <DEDUP_REMOVED lines=15> */
.L_x_1700:
[----:B------:R-:W-:-:S13]  /*24330*/  ISETP.NE.AND P0, PT, R3, 0x1, PT ;  /* 0x000000010300780c */ /* 0x000fda0003f05270 */
[----:B------:R-:W1:Y:S02]  /*24340*/  @P0 LDC.64 R4, c[0x0][0x9e8] ;  /* 0x00027a00ff040b82 */ /* 0x000e640000000a00 */
[----:B-1----:R-:W-:-:S05]  /*24350*/  @P0 IMAD.HI.U32 R4, R2, R4, RZ ;  /* 0x0000000402040227 */ /* 0x002fca00078e00ff */
[----:B------:R-:W-:-:S07]  /*24360*/  @P0 SHF.R.U32.HI R2, RZ, R5, R4 ;  /* 0x00000005ff020219 */ /* 0x000fce0000011604 */
.L_x_1701:
[----:B------:R-:W-:Y:S05]  /*24370*/  BSYNC B0 ;  /* 0x0000000000007941 */ /* 0x000fea0003800000 */
.L_x_1699:
[----:B------:R-:W-:-:S05]  /*24380*/  IMAD R2, R2, R3, RZ ;  /* 0x0000000302027224 */ /* 0x000fca00078e02ff */
[----:B------:R-:W-:-:S07]  /*24390*/  VIMNMX R6, R6, R2, !PT ;  /* 0x0000000206067248 */ /* 0x000fce0007fe0100 */
.L_x_1698:
[----:B------:R-:W-:Y:S01]  /*243a0*/  VIADD R8, R8, 0x7f ;  /* 0x0000007f08087836 */ /* 0x000fe20000000000 */
[----:B------:R-:W-:Y:S04]  /*243b0*/  BSSY B0, `(.L_x_1702) ;  /* 0x000016b000007945 */ /* 0x000fe80003800000 */
[----:B------:R-:W-:-:S04]  /*243c0*/  SHF.R.S32.HI R2, RZ, 0x1f, R8 ;  /* 0x0000001fff027819 */ /* 0x000fc80000011408 */
[----:B------:R-:W-:Y:S02]  /*243d0*/  LEA.HI R4, R2, R8, RZ, 0x7 ;  /* 0x0000000802047211 */ /* 0x000fe400078f38ff */
[----:B------:R-:W-:Y:S02]  /*243e0*/  SHF.R.S32.HI R2, RZ, 0x1f, R6 ;  /* 0x0000001fff027819 */ /* 0x000fe40000011406 */
[----:B------:R-:W-:Y:S02]  /*243f0*/  SHF.R.S32.HI R4, RZ, 0x7, R4 ;  /* 0x00000007ff047819 */ /* 0x000fe40000011404 */
[----:B------:R-:W-:-:S04]  /*24400*/  LEA.HI R2, R2, R6, RZ, 0x7 ;  /* 0x0000000602027211 */ /* 0x000fc800078f38ff */
[----:B------:R-:W-:-:S04]  /*24410*/  SHF.R.S32.HI R2, RZ, 0x7, R2 ;  /* 0x00000007ff027819 */ /* 0x000fc80000011402 */
[----:B------:R-:W-:Y:S02]  /*24420*/  VIMNMX R3, RZ, R2, !PT ;  /* 0x00000002ff037248 */ /* 0x000fe40007fe0100 */
[----:B------:R-:W-:-:S03]  /*24430*/  VIMNMX R2, R21, R4, PT ;  /* 0x0000000415027248 */ /* 0x000fc60003fe0100 */
[--C-:B------:R-:W-:Y:S02]  /*24440*/  IMAD R3, R3, 0x80, -R9.reuse ;  /* 0x0000008003037824 */ /* 0x100fe400078e0a09 */
[----:B------:R-:W-:-:S03]  /*24450*/  IMAD R2, R2, 0x80, -R9 ;  /* 0x0000008002027824 */ /* 0x000fc600078e0a09 */
[----:B------:R-:W-:Y:S02]  /*24460*/  VIMNMX R3, RZ, R3, !PT ;  /* 0x00000003ff037248 */ /* 0x000fe40007fe0100 */
[----:B------:R-:W-:-:S04]  /*24470*/  VIMNMX R2, R2, R10, PT ;  /* 0x0000000a02027248 */ /* 0x000fc80003fe0100 */
[----:B------:R-:W-:Y:S02]  /*24480*/  ISETP.GT.AND P0, PT, R2, R3, PT ;  /* 0x000000030200720c */ /* 0x000fe40003f04270 */
[----:B------:R-:W-:-:S05]  /*24490*/  SHF.R.U32.HI R3, RZ, 0x7, R3 ;  /* 0x00000007ff037819 */ /* 0x000fca0000011603 */
[----:B------:R-:W-:-:S06]  /*244a0*/  IMAD.MOV.U32 R9, RZ, RZ, R3 ;  /* 0x000000ffff097224 */ /* 0x000fcc00078e0003 */
[----:B------:R-:W-:-:S05]  /*244b0*/  @P0 VIADD R2, R2, 0x7f ;  /* 0x0000007f02020836 */ /* 0x000fca0000000000 */
[----:B------:R-:W-:-:S04]  /*244c0*/  @P0 SHF.R.S32.HI R4, RZ, 0x1f, R2 ;  /* 0x0000001fff040819 */ /* 0x000fc80000011402 */
[----:B------:R-:W-:-:S04]  /*244d0*/  @P0 LEA.HI R2, R4, R2, RZ, 0x7 ;  /* 0x0000000204020211 */ /* 0x000fc800078f38ff */
[----:B------:R-:W-:Y:S02]  /*244e0*/  @P0 SHF.R.S32.HI R9, RZ, 0x7, R2 ;  /* 0x00000007ff090819 */ /* 0x000fe40000011402 */
[----:B------:R-:W-:Y:S02]  /*244f0*/  PLOP3.LUT P0, PT, PT, PT, PT, 0x80, 0x0 ;  /* 0x000000000000781c */ /* 0x000fe40003f0f070 */
[----:B------:R-:W-:-:S13]  /*24500*/  ISETP.GT.AND P1, PT, R9, R3, PT ;  /* 0x000000030900720c */ /* 0x000fda0003f24270 */
[----:B------:R-:W-:Y:S05]  /*24510*/  @!P1 BRA `(.L_x_1703) ;  /* 0x0000001400509947 */ /* 0x000fea0003800000 */
[----:B------:R-:W-:Y:S01]  /*24520*/  UMOV UR4, 0xffffffff ;  /* 0xffffffff00047882 */ /* 0x000fe20000000000 */
[----:B------:R-:W-:Y:S02]  /*24530*/  SEL R2, R19, RZ, !P2 ;  /* 0x000000ff13027207 */ /* 0x000fe40005000000 */
[----:B------:R-:W-:Y:S05]  /*24540*/  BRA.DIV UR4, `(.L_x_1704) ;  /* 0x0000008604907947 */ /* 0x000fea000b800000 */
[----:B------:R-:W1:Y:S02]  /*24550*/  S2R R4, SR_TID.X ;  /* 0x0000000000047919 */ /* 0x000e640000002100 */
[----:B-1----:R-:W-:-:S04]  /*24560*/  SHF.R.U32.HI R4, RZ, 0x5, R4 ;  /* 0x00000005ff047819 */ /* 0x002fc80000011604 */
[----:B------:R-:W-:-:S05]  /*24570*/  LOP3.LUT R4, R4, 0x3, RZ, 0xc0, !PT ;  /* 0x0000000304047812 */ /* 0x000fca00078ec0ff */
[----:B------:R1:W2:Y:S02]  /*24580*/  SHFL.IDX PT, R14, R4, RZ, 0x1f ;  /* 0x00001fff040e7589 */ /* 0x0002a400000e0000 */
.L_x_1924:
[----:B--2---:R-:W-:Y:S02]  /*24590*/  ISETP.NE.AND P0, PT, R14, RZ, PT ;  /* 0x000000ff0e00720c */ /* 0x004fe40003f05270 */
[----:B------:R-:W-:-:S11]  /*245a0*/  PLOP3.LUT P6, PT, PT, PT, PT, 0x8, 0x0 ;  /* 0x000000000000781c */ /* 0x000fd60003fce170 */
[----:B------:R-:W-:Y:S05]  /*245b0*/  @P0 BRA `(.L_x_1705) ;  /* 0x00000000000c0947 */ /* 0x000fea0003800000 */
[----:B------:R-:W-:-:S03]  /*245c0*/  UMOV UR4, 0xffffffff ;  /* 0xffffffff00047882 */ /* 0x000fc60000000000 */
[----:B------:R-:W-:Y:S05]  /*245d0*/  BRA.DIV UR4, `(.L_x_1706) ;  /* 0x0000008604a07947 */ /* 0x000fea000b800000 */
[----:B------:R-:W-:-:S13]  /*245e0*/  ELECT P6, URZ, PT ;  /* 0x00000000003f782f */ /* 0x000fda00038c0000 */
.L_x_1705:
[----:B-1----:R-:W2:Y:S04]  /*245f0*/  LDL R4, [R1+0x58] ;  /* 0x0000580001047983 */ /* 0x002ea80000100800 */
[----:B------:R-:W3:Y:S01]  /*24600*/  LDL R6, [R1] ;  /* 0x0000000001067983 */ /* 0x000ee20000100800 */
[----:B------:R-:W-:Y:S01]  /*24610*/  BSSY B1, `(.L_x_1707) ;  /* 0x0000008000017945 */ /* 0x000fe20003800000 */
[----:B--2---:R-:W-:-:S05]  /*24620*/  VIADD R4, R4, 0x1 ;  /* 0x0000000104047836 */ /* 0x004fca0000000000 */
[----:B------:R-:W-:-:S04]  /*24630*/  LEA.HI R5, R4, R4, RZ, 0x1 ;  /* 0x0000000404057211 */ /* 0x000fc800078f08ff */
[----:B------:R-:W-:-:S05]  /*24640*/  LOP3.LUT R5, R5, 0xfffffffe, RZ, 0xc0, !PT ;  /* 0xfffffffe05057812 */ /* 0x000fca00078ec0ff */
[----:B------:R-:W-:-:S05]  /*24650*/  IMAD.IADD R4, R4, 0x1, -R5 ;  /* 0x0000000104047824 */ /* 0x000fca00078e0a05 */
[----:B------:R-:W-:-:S04]  /*24660*/  SHF.L.U32 R4, R4, 0x1f, RZ ;  /* 0x0000001f04047819 */ /* 0x000fc800000006ff */
[----:B---3--:R-:W1:Y:S02]  /*24670*/  SYNCS.PHASECHK.TRANS64.TRYWAIT P0, [R6+URZ+0x2a820], R4 ;  /* 0x02a82004060075a7 */ /* 0x008e64000800017f */
[----:B-1----:R-:W-:Y:S05]  /*24680*/  @!P0 BRA `(.L_x_1708) ;  /* 0x0000008400948947 */ /* 0x002fea0003800000 */
.L_x_1927:
[----:B------:R-:W-:Y:S05]  /*24690*/  BSYNC B1 ;  /* 0x0000000000017941 */ /* 0x000fea0003800000 */
.L_x_1707:
[----:B------:R-:W-:Y:S04]  /*246a0*/  BSSY B1, `(.L_x_1709) ;  /* 0x0000091000017945 */ /* 0x000fe80003800000 */
[----:B------:R-:W-:Y:S05]  /*246b0*/  @!P6 BRA `(.L_x_1710) ;  /* 0x00000008003ce947 */ /* 0x000fea0003800000 */
[----:B------:R-:W2:Y:S04]  /*246c0*/  LDL R6, [R1] ;  /* 0x0000000001067983 */ /* 0x000ea80000100800 */
[----:B------:R-:W3:Y:S01]  /*246d0*/  LDL R7, [R1+0x8] ;  /* 0x0000080001077983 */ /* 0x000ee20000100800 */
[----:B-1----:R-:W1:Y:S01]  /*246e0*/  S2R R5, SR_TID.X ;  /* 0x0000000000057919 */ /* 0x002e620000002100 */
[----:B--2---:R-:W-:Y:S02]  /*246f0*/  IMAD.MOV.U32 R8, RZ, RZ, R6 ;  /* 0x000000ffff087224 */ /* 0x004fe400078e0006 */
[----:B------:R-:W2:Y:S02]  /*24700*/  LDL R6, [R1+0x10] ;  /* 0x0000100001067983 */ /* 0x000ea40000100800 */
[----:B---3--:R-:W-:Y:S01]  /*24710*/  IMAD R7, R7, 0x8, R8 ;  /* 0x0000000807077824 */ /* 0x008fe200078e0208 */
[----:B-1----:R-:W-:Y:S01]  /*24720*/  LOP3.LUT R5, R5, 0x7f, RZ, 0xc0, !PT ;  /* 0x0000007f05057812 */ /* 0x002fe200078ec0ff */
[----:B------:R-:W-:Y:S03]  /*24730*/  BSSY B2, `(.L_x_1711) ;  /* 0x0000005000027945 */ /* 0x000fe60003800000 */
[----:B------:R-:W-:-:S02]  /*24740*/  ISETP.NE.AND P1, PT, R5, RZ, PT ;  /* 0x000000ff0500720c */ /* 0x000fc40003f25270 */
[----:B--2---:R-:W-:-:S04]  /*24750*/  SHF.L.U32 R10, R6, 0x1f, RZ ;  /* 0x0000001f060a7819 */ /* 0x004fc800000006ff */
[----:B------:R-:W1:Y:S02]  /*24760*/  SYNCS.PHASECHK.TRANS64.TRYWAIT P0, [R7+URZ+0x2a8a0], R10 ;  /* 0x02a8a00a070075a7 */ /* 0x000e64000800017f */
[----:B-1----:R-:W-:Y:S05]  /*24770*/  @!P0 BRA `(.L_x_1712) ;  /* 0x0000008400708947 */ /* 0x002fea0003800000 */
.L_x_1928:
[----:B------:R-:W-:Y:S05]  /*24780*/  BSYNC B2 ;  /* 0x0000000000027941 */ /* 0x000fea0003800000 */
.L_x_1711:
        /* <DEDUP_REMOVED lines=9> */
.L_x_1714:
[----:B------:R-:W-:Y:S05]  /*24820*/  BSYNC B2 ;  /* 0x0000000000027941 */ /* 0x000fea0003800000 */
.L_x_1713:
[----:B------:R-:W2:Y:S04]  /*24830*/  LDL R6, [R1] ;  /* 0x0000000001067983 */ /* 0x000ea80000100800 */
        /* <DEDUP_REMOVED lines=11> */
[----:B------:R-:W-:Y:S02]  /*248f0*/  VIADD R4, R7, 0x2a890 ;  /* 0x0002a89007047836 */ /* 0x000fe40000000000 */
[----:B------:R-:W-:-:S07]  /*24900*/  VIADD R6, R8, 0x1e400 ;  /* 0x0001e40008067836 */ /* 0x000fce0000000000 */
.L_x_1715:
        /* <DEDUP_REMOVED lines=16> */
.L_x_1716:
        /* <DEDUP_REMOVED lines=16> */
.L_x_1717:
        /* <DEDUP_REMOVED lines=10> */
[----:B------:R-:W2:Y:S01]  /*24bb0*/  SYNCS.PHASECHK.TRANS64.TRYWAIT P0, [R7+URZ+0x2a8c0], R10 ;  /* 0x02a8c00a070075a7 */ /* 0x000ea2000800017f */
[----:B------:R-:W-:Y:S04]  /*24bc0*/  BSSY B2, `(.L_x_1718) ;  /* 0x0000002000027945 */ /* 0x000fe80003800000 */
[----:B--2---:R-:W-:Y:S05]  /*24bd0*/  @!P0 BRA `(.L_x_1719) ;  /* 0x00000080006c8947 */ /* 0x004fea0003800000 */
.L_x_1929:
[----:B------:R-:W-:Y:S05]  /*24be0*/  BSYNC B2 ;  /* 0x0000000000027941 */ /* 0x000fea0003800000 */
.L_x_1718:
[----:B------:R-:W-:Y:S01]  /*24bf0*/  BSSY B2, `(.L_x_1720) ;  /* 0x000000b000027945 */ /* 0x000fe20003800000 */
[----:B-12---:R-:W-:Y:S02]  /*24c00*/  IMAD.MOV.U32 R10, RZ, RZ, 0x0 ;  /* 0x00000000ff0a7424 */ /* 0x006fe400078e00ff */
[----:B0-----:R-:W-:Y:S01]  /*24c10*/  IMAD.MOV.U32 R11, RZ, RZ, 0x12f00000 ;  /* 0x12f00000ff0b7424 */ /* 0x001fe200078e00ff */
        /* <DEDUP_REMOVED lines=8> */
.L_x_1721:
[----:B------:R-:W-:Y:S05]  /*24ca0*/  BSYNC B2 ;  /* 0x0000000000027941 */ /* 0x000fea0003800000 */
.L_x_1720:
        /* <DEDUP_REMOVED lines=8> */
.L_x_1722:
        /* <DEDUP_REMOVED lines=15> */
.L_x_1723:
        /* <DEDUP_REMOVED lines=15> */
.L_x_1724:
        /* <DEDUP_REMOVED lines=10> */
.L_x_1710:
[----:B------:R-:W-:Y:S05]  /*24fb0*/  BSYNC B1 ;  /* 0x0000000000017941 */ /* 0x000fea0003800000 */
.L_x_1709:
[----:B-1----:R-:W2:Y:S04]  /*24fc0*/  LDL.LU R4, [R1+0x8] ;  /* 0x0000080001047983 */ /* 0x002ea80000300800 */
[----:B------:R-:W3:Y:S01]  /*24fd0*/  LDL.LU R6, [R1+0x10] ;  /* 0x0000100001067983 */ /* 0x000ee20000300800 */
[----:B------:R-:W-:Y:S01]  /*24fe0*/  VIADD R9, R9, 0xfffffffe ;  /* 0xfffffffe09097836 */ /* 0x000fe20000000000 */
[----:B------:R-:W-:-:S04]  /*24ff0*/  PLOP3.LUT P0, PT, PT, PT, PT, 0x8, 0x0 ;  /* 0x000000000000781c */ /* 0x000fc80003f0e170 */
[----:B------:R-:W-:Y:S01]  /*25000*/  ISETP.GE.AND P2, PT, R9, R3, PT ;  /* 0x000000030900720c */ /* 0x000fe20003f46270 */
[----:B--2---:R-:W-:-:S05]  /*25010*/  VIADD R4, R4, 0x1 ;  /* 0x0000000104047836 */ /* 0x004fca0000000000 */
[----:B------:R-:W-:-:S04]  /*25020*/  ISETP.NE.AND P1, PT, R4, 0x2, PT ;  /* 0x000000020400780c */ /* 0x000fc80003f25270 */
[----:B------:R-:W-:Y:S02]  /*25030*/  SEL R5, RZ, 0x1, P1 ;  /* 0x00000001ff057807 */ /* 0x000fe40000800000 */
[----:B------:R-:W-:Y:S02]  /*25040*/  SEL R4, R4, RZ, P1 ;  /* 0x000000ff04047207 */ /* 0x000fe40000800000 */
[----:B---3--:R-:W-:-:S03]  /*25050*/  LOP3.LUT R6, R6, R5, RZ, 0x3c, !PT ;  /* 0x0000000506067212 */ /* 0x008fc600078e3cff */
[----:B------:R1:W-:Y:S04]  /*25060*/  STL [R1+0x8], R4 ;  /* 0x0000080401007387 */ /* 0x0003e80000100800 */
[----:B------:R1:W-:Y:S01]  /*25070*/  STL [R1+0x10], R6 ;  /* 0x0000100601007387 */ /* 0x0003e20000100800 */
[----:B------:R-:W-:Y:S05]  /*25080*/  @!P2 BRA `(.L_x_1703) ;  /* 0x000000080074a947 */ /* 0x000fea0003800000 */
.L_x_1741:
[----:B------:R-:W-:Y:S05]  /*25090*/  YIELD ;  /* 0x0000000000007946 */ /* 0x000fea0003800000 */
[----:B------:R-:W-:Y:S04]  /*250a0*/  BSSY B1, `(.L_x_1725) ;  /* 0x000008f000017945 */ /* 0x000fe80003800000 */
[----:B--2---:R-:W-:Y:S05]  /*250b0*/  @!P6 BRA `(.L_x_1726) ;  /* 0x000000080034e947 */ /* 0x004fea0003800000 */
[----:B------:R-:W2:Y:S04]  /*250c0*/  LDL R7, [R1] ;  /* 0x0000000001077983 */ /* 0x000ea80000100800 */
[----:B-1----:R-:W2:Y:S04]  /*250d0*/  LDL R6, [R1+0x8] ;  /* 0x0000080001067983 */ /* 0x002ea80000100800 */
[----:B------:R-:W3:Y:S01]  /*250e0*/  LDL R5, [R1+0x10] ;  /* 0x0000100001057983 */ /* 0x000ee20000100800 */
[----:B------:R-:W1:Y:S01]  /*250f0*/  S2R R4, SR_TID.X ;  /* 0x0000000000047919 */ /* 0x000e620000002100 */
[----:B------:R-:W-:Y:S01]  /*25100*/  BSSY B2, `(.L_x_1727) ;  /* 0x0000007000027945 */ /* 0x000fe20003800000 */
[----:B-1----:R-:W-:-:S04]  /*25110*/  LOP3.LUT R4, R4, 0x7f, RZ, 0xc0, !PT ;  /* 0x0000007f04047812 */ /* 0x002fc800078ec0ff */
[----:B------:R-:W-:Y:S01]  /*25120*/  ISETP.NE.AND P2, PT, R4, RZ, PT ;  /* 0x000000ff0400720c */ /* 0x000fe20003f45270 */
[----:B--2---:R-:W-:Y:S01]  /*25130*/  IMAD R8, R6, 0x8, R7 ;  /* 0x0000000806087824 */ /* 0x004fe200078e0207 */
[----:B---3--:R-:W-:-:S04]  /*25140*/  SHF.L.U32 R7, R5, 0x1f, RZ ;  /* 0x0000001f05077819 */ /* 0x008fc800000006ff */
[----:B------:R-:W1:Y:S02]  /*25150*/  SYNCS.PHASECHK.TRANS64.TRYWAIT P1, [R8+URZ+0x2a8a0], R7 ;  /* 0x02a8a007080075a7 */ /* 0x000e64000802017f */
[----:B-1----:R-:W-:Y:S05]  /*25160*/  @!P1 BRA `(.L_x_1728) ;  /* 0x0000007c001c9947 */ /* 0x002fea0003800000 */
.L_x_1930:
[----:B------:R-:W-:Y:S05]  /*25170*/  BSYNC B2 ;  /* 0x0000000000027941 */ /* 0x000fea0003800000 */
.L_x_1727:
        /* <DEDUP_REMOVED lines=9> */
.L_x_1730:
[----:B------:R-:W-:Y:S05]  /*25210*/  BSYNC B2 ;  /* 0x0000000000027941 */ /* 0x000fea0003800000 */
.L_x_1729:
[----:B------:R-:W2:Y:S04]  /*25220*/  LDL R5, [R1] ;  /* 0x0000000001057983 */ /* 0x000ea80000100800 */
[----:B------:R-:W2:Y:S01]  /*25230*/  LDL R4, [R1+0x8] ;  /* 0x0000080001047983 */ /* 0x000ea20000100800 */
[----:B------:R-:W-:Y:S01]  /*25240*/  IMAD.MOV.U32 R12, RZ, RZ, RZ ;  /* 0x000000ffff0c7224 */ /* 0x000fe200078e00ff */
[----:B------:R-:W-:Y:S01]  /*25250*/  UIADD3 UR4, UP0, UR42, 0x570, URZ ;  /* 0x000005702a047890 */ /* 0x000fe2000ff1e03f */
[----:B------:R-:W-:Y:S01]  /*25260*/  PLOP3.LUT P1, PT, PT, PT, PT, 0x80, 0x0 ;  /* 0x000000000000781c */ /* 0x000fe20003f2f070 */
[----:B------:R-:W-:Y:S01]  /*25270*/  UMOV UR6, 0x0 ;  /* 0x0000000000067882 */ /* 0x000fe20000000000 */
[----:B------:R-:W-:Y:S01]  /*25280*/  UMOV UR7, 0x12f00000 ;  /* 0x12f0000000077882 */ /* 0x000fe20000000000 */
[----:B------:R-:W-:Y:S01]  /*25290*/  R2UR UR10, R12 ;  /* 0x000000000c0a72ca */ /* 0x000fe200000e0000 */
[----:B------:R-:W-:Y:S01]  /*252a0*/  UIADD3.X UR5, URZ, UR43, URZ, UP0, !UPT ;  /* 0x0000002b3f057290 */ /* 0x000fe200087fe43f */
[----:B--2---:R-:W-:-:S02]  /*252b0*/  IMAD R6, R4, 0x6000, R5 ;  /* 0x0000600004067824 */ /* 0x004fc400078e0205 */
[----:B------:R-:W-:Y:S02]  /*252c0*/  IMAD R5, R9, 0x80, R0 ;  /* 0x0000008009057824 */ /* 0x000fe400078e0200 */
[----:B------:R-:W-:Y:S02]  /*252d0*/  VIADD R4, R8, 0x2a890 ;  /* 0x0002a89008047836 */ /* 0x000fe40000000000 */
[----:B------:R-:W-:-:S07]  /*252e0*/  VIADD R10, R6, 0x1e400 ;  /* 0x0001e400060a7836 */ /* 0x000fce0000000000 */
.L_x_1731:
        /* <DEDUP_REMOVED lines=16> */
.L_x_1732:
        /* <DEDUP_REMOVED lines=16> */
.L_x_1733:
        /* <DEDUP_REMOVED lines=13> */
.L_x_1931:
[----:B------:R-:W-:Y:S05]  /*255c0*/  BSYNC B2 ;  /* 0x0000000000027941 */ /* 0x000fea0003800000 */
.L_x_1734:
[----:B------:R-:W-:Y:S01]  /*255d0*/  BSSY B2, `(.L_x_1736) ;  /* 0x000000b000027945 */ /* 0x000fe20003800000 */
[----:B------:R-:W-:Y:S01]  /*255e0*/  MOV R10, 0x0 ;  /* 0x00000000000a7802 */ /* 0x000fe20000000f00 */
[----:B0-----:R-:W-:Y:S02]  /*255f0*/  IMAD.MOV.U32 R11, RZ, RZ, 0x12f00000 ;  /* 0x12f00000ff0b7424 */ /* 0x001fe400078e00ff */
[----:B------:R-:W-:Y:S05]  /*25600*/  @P2 BRA `(.L_x_1737) ;  /* 0x00000000001c2947 */ /* 0x000fea0003800000 */
[----:B------:R-:W0:Y:S02]  /*25610*/  S2R R4, SR_TID.X ;  /* 0x0000000000047919 */ /* 0x000e240000002100 */
[----:B0-----:R-:W-:Y:S01]  /*25620*/  LOP3.LUT R15, R4, 0x1f, RZ, 0xc0, !PT ;  /* 0x0000001f040f7812 */ /* 0x001fe200078ec0ff */
[----:B------:R-:W-:-:S03]  /*25630*/  IMAD.MOV.U32 R4, RZ, RZ, 0x6000 ;  /* 0x00006000ff047424 */ /* 0x000fc600078e00ff */
[----:B------:R-:W-:Y:S01]  /*25640*/  ISETP.NE.AND P1, PT, R15, RZ, PT ;  /* 0x000000ff0f00720c */ /* 0x000fe20003f25270 */
[----:B------:R0:W-:-:S12]  /*25650*/  SYNCS.ARRIVE.TRANS64 RZ, [R8+URZ+0x2a8b0], R4 ;  /* 0x02a8b00408ff79a7 */ /* 0x0001d8000800003f */
[----:B0-----:R-:W-:Y:S05]  /*25660*/  @!P1 BRA `(.L_x_1737) ;  /* 0x0000000000049947 */ /* 0x001fea0003800000 */
[----:B------:R-:W-:Y:S01]  /*25670*/  BPT.TRAP 0x1 ;  /* 0x000000040000795c */ /* 0x000fe20000300000 */
.L_x_1737:
[----:B------:R-:W-:Y:S05]  /*25680*/  BSYNC B2 ;  /* 0x0000000000027941 */ /* 0x000fea0003800000 */
.L_x_1736:
[----:B------:R-:W-:Y:S01]  /*25690*/  R2UR UR10, R12 ;  /* 0x000000000c0a72ca */ /* 0x000fe200000e0000 */
[----:B------:R-:W-:Y:S01]  /*256a0*/  UIADD3 UR4, UP0, UR42, 0x670, URZ ;  /* 0x000006702a047890 */ /* 0x000fe2000ff1e03f */
[----:B------:R-:W-:Y:S01]  /*256b0*/  R2UR UR6, R10 ;  /* 0x000000000a0672ca */ /* 0x000fe200000e0000 */
[----:B-12---:R-:W-:Y:S01]  /*256c0*/  VIADD R8, R8, 0x2a8b0 ;  /* 0x0002a8b008087836 */ /* 0x006fe20000000000 */
[----:B------:R-:W-:Y:S01]  /*256d0*/  R2UR UR7, R11 ;  /* 0x000000000b0772ca */ /* 0x000fe200000e0000 */
[----:B------:R-:W-:Y:S01]  /*256e0*/  VIADD R4, R6, 0xc400 ;  /* 0x0000c40006047836 */ /* 0x000fe20000000000 */
[----:B------:R-:W-:Y:S01]  /*256f0*/  PLOP3.LUT P1, PT, PT, PT, PT, 0x80, 0x0 ;  /* 0x000000000000781c */ /* 0x000fe20003f2f070 */
[----:B------:R-:W-:-:S12]  /*25700*/  UIADD3.X UR5, URZ, UR43, URZ, UP0, !UPT ;  /* 0x0000002b3f057290 */ /* 0x000fd800087fe43f */
.L_x_1738:
        /* <DEDUP_REMOVED lines=15> */
.L_x_1739:
        /* <DEDUP_REMOVED lines=15> */
.L_x_1740:
        /* <DEDUP_REMOVED lines=10> */
.L_x_1726:
[----:B------:R-:W-:Y:S05]  /*25990*/  BSYNC B1 ;  /* 0x0000000000017941 */ /* 0x000fea0003800000 */
.L_x_1725:
[----:B-1----:R-:W2:Y:S04]  /*259a0*/  LDL.LU R4, [R1+0x8] ;  /* 0x0000080001047983 */ /* 0x002ea80000300800 */
        /* <DEDUP_REMOVED lines=11> */
.L_x_1703:
[----:B------:R-:W-:Y:S05]  /*25a60*/  BSYNC B0 ;  /* 0x0000000000007941 */ /* 0x000fea0003800000 */
.L_x_1702:
[----:B------:R-:W3:Y:S01]  /*25a70*/  LDL R8, [R1+0x34] ;  /* 0x0000340001087983 */ /* 0x000ee20000100800 */
[----:B------:R-:W4:Y:S01]  /*25a80*/  LDC R0, c[0x0][0x448] ;  /* 0x00011200ff007b82 */ /* 0x000f220000000800 */
[----:B------:R-:W-:Y:S07]  /*25a90*/  @!P0 WARPSYNC.ALL ;  /* 0x0000000000008948 */ /* 0x000fee0003800000 */
[----:B------:R-:W-:Y:S01]  /*25aa0*/  @!P0 BAR.SYNC.DEFER_BLOCKING 0xc, 0x180 ;  /* 0x0306000000008b1d */ /* 0x000fe20000010000 */
[----:B----4-:R-:W-:-:S13]  /*25ab0*/  ISETP.NE.AND P1, PT, R0, 0x1, PT ;  /* 0x000000010000780c */ /* 0x010fda0003f25270 */
[----:B------:R-:W4:Y:S08]  /*25ac0*/  @P1 LDC R2, c[0x0][0x44c] ;  /* 0x00011300ff021b82 */ /* 0x000f300000000800 */
[----:B------:R-:W5:Y:S01]  /*25ad0*/  @P1 LDC R3, c[0x0][0x450] ;  /* 0x00011400ff031b82 */ /* 0x000f620000000800 */
[----:B---3--:R-:W-:-:S04]  /*25ae0*/  VIADD R0, R8, 0x7f ;  /* 0x0000007f08007836 */ /* 0x008fc80000000000 */
[----:B----4-:R-:W-:-:S05]  /*25af0*/  @P1 IMAD.HI.U32 R2, R0, R2, RZ ;  /* 0x0000000200021227 */ /* 0x010fca00078e00ff */
[----:B-----5:R-:W-:Y:S02]  /*25b00*/  @P1 SHF.R.U32.HI R0, RZ, R3, R2 ;  /* 0x00000003ff001219 */ /* 0x020fe40000011602 */
[----:B------:R-:W3:Y:S03]  /*25b10*/  LDC.64 R2, c[0x0][0x9e0] ;  /* 0x00027800ff027b82 */ /* 0x000ee60000000a00 */
[----:B------:R-:W-:Y:S01]  /*25b20*/  IMAD.IADD R0, R17, 0x1, R0 ;  /* 0x0000000111007824 */ /* 0x000fe200078e0200 */
[----:B---3--:R-:W-:-:S03]  /*25b30*/  ISETP.GE.AND P2, PT, R3, 0x1, PT ;  /* 0x000000010300780c */ /* 0x008fc60003f46270 */
[----:B-1----:R-:W-:-:S10]  /*25b40*/  IMAD.IADD R6, R0, 0x1, R2 ;  /* 0x0000000100067824 */ /* 0x002fd400078e0202 */
[----:B------:R-:W-:Y:S05]  /*25b50*/  @!P2 BRA `(.L_x_1742) ;  /* 0x000000000048a947 */ /* 0x000fea0003800000 */
[C---:B------:R-:W-:Y:S01]  /*25b60*/  ISETP.GT.AND P0, PT, R0.reuse, RZ, PT ;  /* 0x000000ff0000720c */ /* 0x040fe20003f04270 */
[----:B------:R-:W-:Y:S01]  /*25b70*/  BSSY B0, `(.L_x_1743) ;  /* 0x000000e000007945 */ /* 0x000fe20003800000 */
[----:B------:R-:W-:-:S11]  /*25b80*/  VIADD R2, R0, 0xffffffff ;  /* 0xffffffff00027836 */ /* 0x000fd60000000000 */
[----:B------:R-:W-:Y:S05]  /*25b90*/  @P0 BRA `(.L_x_1744) ;  /* 0x00000000001c0947 */ /* 0x000fea0003800000 */
[----:B------:R-:W-:Y:S01]  /*25ba0*/  ISETP.NE.AND P0, PT, R3, 0x1, PT ;  /* 0x000000010300780c */ /* 0x000fe20003f05270 */
[----:B------:R-:W-:-:S12]  /*25bb0*/  IMAD.MOV R0, RZ, RZ, -R0 ;  /* 0x000000ffff007224 */ /* 0x000fd800078e0a00 */
[----:B--2---:R-:W1:Y:S02]  /*25bc0*/  @P0 LDC.64 R4, c[0x0][0x9e8] ;  /* 0x00027a00ff040b82 */ /* 0x004e640000000a00 */
[----:B-1----:R-:W-:-:S05]  /*25bd0*/  @P0 IMAD.HI.U32 R4, R0, R4, RZ ;  /* 0x0000000400040227 */ /* 0x002fca00078e00ff */
[----:B------:R-:W-:-:S04]  /*25be0*/  @P0 SHF.R.U32.HI R0, RZ, R5, R4 ;  /* 0x00000005ff000219 */ /* 0x000fc80000011604 */
[----:B------:R-:W-:Y:S01]  /*25bf0*/  LOP3.LUT R2, RZ, R0, RZ, 0x33, !PT ;  /* 0x00000000ff027212 */ /* 0x000fe200078e33ff */
[----:B------:R-:W-:Y:S06]  /*25c00*/  BRA `(.L_x_1745) ;  /* 0x0000000000107947 */ /* 0x000fec0003800000 */
.L_x_1744:
[----:B------:R-:W-:-:S13]  /*25c10*/  ISETP.NE.AND P0, PT, R3, 0x1, PT ;  /* 0x000000010300780c */ /* 0x000fda0003f05270 */
[----:B--2---:R-:W1:Y:S02]  /*25c20*/  @P0 LDC.64 R4, c[0x0][0x9e8] ;  /* 0x00027a00ff040b82 */ /* 0x004e640000000a00 */
[----:B-1----:R-:W-:-:S05]  /*25c30*/  @P0 IMAD.HI.U32 R4, R2, R4, RZ ;  /* 0x0000000402040227 */ /* 0x002fca00078e00ff */
[----:B------:R-:W-:-:S07]  /*25c40*/  @P0 SHF.R.U32.HI R2, RZ, R5, R4 ;  /* 0x00000005ff020219 */ /* 0x000fce0000011604 */
.L_x_1745:
[----:B------:R-:W-:Y:S05]  /*25c50*/  BSYNC B0 ;  /* 0x0000000000007941 */ /* 0x000fea0003800000 */
.L_x_1743:
[----:B------:R-:W-:-:S05]  /*25c60*/  IMAD R2, R2, R3, R3 ;  /* 0x0000000302027224 */ /* 0x000fca00078e0203 */
[----:B------:R-:W-:-:S07]  /*25c70*/  VIMNMX R6, R6, R2, PT ;  /* 0x0000000206067248 */ /* 0x000fce0003fe0100 */
.L_x_1742:
[----:B------:R-:W-:Y:S01]  /*25c80*/  VIADD R6, R6, 0x7f ;  /* 0x0000007f06067836 */ /* 0x000fe20000000000 */
[----:B------:R-:W1:Y:S01]  /*25c90*/  @P1 LDC R2, c[0x0][0x44c] ;  /* 0x00011300ff021b82 */ /* 0x000e620000000800 */
[----:B------:R-:W-:-:S03]  /*25ca0*/  ULDC UR4, c[0x0][0x9dc] ;  /* 0x0002770000047ab9 */ /* 0x000fc60000000800 */
[----:B------:R-:W-:-:S04]  /*25cb0*/  SHF.R.S32.HI R0, RZ, 0x1f, R6 ;  /* 0x0000001fff007819 */ /* 0x000fc80000011406 */
[----:B--2---:R-:W2:Y:S01]  /*25cc0*/  @P1 LDC R4, c[0x0][0x450] ;  /* 0x00011400ff041b82 */ /* 0x004ea20000000800 */
[----:B------:R-:W-:-:S04]  /*25cd0*/  LEA.HI R0, R0, R6, RZ, 0x7 ;  /* 0x0000000600007211 */ /* 0x000fc800078f38ff */
[----:B------:R-:W-:-:S04]  /*25ce0*/  SHF.R.S32.HI R0, RZ, 0x7, R0 ;  /* 0x00000007ff007819 */ /* 0x000fc80000011400 */
[----:B------:R-:W-:Y:S01]  /*25cf0*/  VIMNMX R7, R21, R0, PT ;  /* 0x0000000015077248 */ /* 0x000fe20003fe0100 */
[----:B------:R-:W-:-:S04]  /*25d00*/  IMAD.MOV.U32 R0, RZ, RZ, R8 ;  /* 0x000000ffff007224 */ /* 0x000fc800078e0008 */
[----:B------:R3:W-:Y:S01]  /*25d10*/  STL [R1+0x48], R7 ;  /* 0x0000480701007387 */ /* 0x0007e20000100800 */
[----:B-1----:R-:W-:-:S05]  /*25d20*/  @P1 IMAD.HI.U32 R2, R8, R2, RZ ;  /* 0x0000000208021227 */ /* 0x002fca00078e00ff */
[----:B--2---:R-:W-:-:S05]  /*25d30*/  @P1 SHF.R.U32.HI R0, RZ, R4, R2 ;  /* 0x00000004ff001219 */ /* 0x004fca0000011602 */
[----:B------:R-:W-:-:S04]  /*25d40*/  IMAD.IADD R0, R20, 0x1, R0 ;  /* 0x0000000114007824 */ /* 0x000fc800078e0200 */
[----:B------:R-:W-:Y:S01]  /*25d50*/  VIADD R2, R0, -UR4 ;  /* 0x8000000400027c36 */ /* 0x000fe20008000000 */
[----:B---3--:R-:W-:Y:S06]  /*25d60*/  @!P2 BRA `(.L_x_1746) ;  /* 0x000000000044a947 */ /* 0x008fec0003800000 */
        /* <DEDUP_REMOVED lines=10> */
.L_x_1748:
[----:B------:R-:W-:-:S13]  /*25e10*/  ISETP.NE.AND P0, PT, R3, 0x1, PT ;  /* 0x000000010300780c */ /* 0x000fda0003f05270 */
[----:B------:R-:W1:Y:S02]  /*25e20*/  @P0 LDC.64 R4, c[0x0][0x9e8] ;  /* 0x00027a00ff040b82 */ /* 0x000e640000000a00 */
[----:B-1----:R-:W-:-:S05]  /*25e30*/  @P0 IMAD.HI.U32 R4, R0, R4, RZ ;  /* 0x0000000400040227 */ /* 0x002fca00078e00ff */
[----:B------:R-:W-:-:S07]  /*25e40*/  @P0 SHF.R.U32.HI R0, RZ, R5, R4 ;  /* 0x00000005ff000219 */ /* 0x000fce0000011604 */
.L_x_1749:
[----:B------:R-:W-:Y:S05]  /*25e50*/  BSYNC B0 ;  /* 0x0000000000007941 */ /* 0x000fea0003800000 */
.L_x_1747:
[----:B------:R-:W-:-:S05]  /*25e60*/  IMAD R0, R0, R3, RZ ;  /* 0x0000000300007224 */ /* 0x000fca00078e02ff */
[----:B------:R-:W-:-:S07]  /*25e70*/  VIMNMX R2, R2, R0, !PT ;  /* 0x0000000002027248 */ /* 0x000fce0007fe0100 */
.L_x_1746:
[----:B------:R-:W-:-:S04]  /*25e80*/  SHF.R.S32.HI R0, RZ, 0x1f, R2 ;  /* 0x0000001fff007819 */ /* 0x000fc80000011402 */
[----:B------:R-:W-:-:S04]  /*25e90*/  LEA.HI R0, R0, R2, RZ, 0x7 ;  /* 0x0000000200007211 */ /* 0x000fc800078f38ff */
[----:B------:R-:W-:-:S04]  /*25ea0*/  SHF.R.S32.HI R0, RZ, 0x7, R0 ;  /* 0x00000007ff007819 */ /* 0x000fc80000011400 */
[----:B------:R-:W-:-:S04]  /*25eb0*/  VIMNMX R3, RZ, R0, !PT ;  /* 0x00000000ff037248 */ /* 0x000fc80007fe0100 */
[----:B------:R-:W-:Y:S01]  /*25ec0*/  ISETP.GT.AND P0, PT, R7, R3, PT ;  /* 0x000000030700720c */ /* 0x000fe20003f04270 */
[----:B------:R1:W-:-:S12]  /*25ed0*/  STL [R1+0x24], R3 ;  /* 0x0000240301007387 */ /* 0x0003d80000100800 */
[----:B-1----:R-:W-:Y:S05]  /*25ee0*/  @P0 BRA `(.L_x_1750) ;  /* 0x0000000000440947 */ /* 0x002fea0003800000 */
[----:B------:R-:W1:Y:S02]  /*25ef0*/  S2R R3, SR_TID.X ;  /* 0x0000000000037919 */ /* 0x000e640000002100 */
[----:B-1----:R-:W-:-:S04]  /*25f00*/  LOP3.LUT R3, R3, 0x7f, RZ, 0xc0, !PT ;  /* 0x0000007f03037812 */ /* 0x002fc800078ec0ff */
[----:B------:R-:W-:-:S13]  /*25f10*/  ISETP.NE.AND P0, PT, R3, RZ, PT ;  /* 0x000000ff0300720c */ /* 0x000fda0003f05270 */
[----:B------:R-:W-:Y:S05]  /*25f20*/  @P0 BRA `(.L_x_1751) ;  /* 0x0000003400ac0947 */ /* 0x000fea0003800000 */
[----:B------:R-:W1:Y:S01]  /*25f30*/  S2R R2, SR_LANEID ;  /* 0x0000000000027919 */ /* 0x000e620000000000 */
[----:B------:R-:W-:Y:S01]  /*25f40*/  VOTEU.ANY UR4, UPT, PT ;  /* 0x0000000000047886 */ /* 0x000fe200038e0100 */
[----:B------:R-:W2:Y:S01]  /*25f50*/  LDC.64 R4, c[0x0][0xc60] ;  /* 0x00031800ff047b82 */ /* 0x000ea20000000a00 */
[----:B------:R-:W1:Y:S02]  /*25f60*/  FLO.U32 R0, UR4 ;  /* 0x0000000400007d00 */ /* 0x000e6400080e0000 */
[----:B-1----:R-:W-:-:S06]  /*25f70*/  ISETP.EQ.U32.AND P0, PT, R0, R2, PT ;  /* 0x000000020000720c */ /* 0x002fcc0003f02070 */
[----:B------:R-:W2:Y:S07]  /*25f80*/  POPC R2, UR4 ;  /* 0x0000000400027d09 */ /* 0x000eae0008000000 */
[----:B--2---:R-:W2:Y:S04]  /*25f90*/  @P0 ATOMG.E.ADD.STRONG.GPU PT, R2, desc[UR40][R4.64], R2 ;  /* 0x00000002040209a8 */ /* 0x004ea800081ee1e8 */
[----:B--2---:R1:W2:Y:S02]  /*25fa0*/  SHFL.IDX PT, R2, R2, R0, 0x1f ;  /* 0x00001f0002027589 */ /* 0x0042a400000e0000 */
[----:B-1----:R-:W1:Y:S02]  /*25fb0*/  S2R R0, SR_LTMASK ;  /* 0x0000000000007919 */ /* 0x002e640000003900 */
[----:B-1----:R-:W-:-:S06]  /*25fc0*/  LOP3.LUT R0, R0, UR4, RZ, 0xc0, !PT ;  /* 0x0000000400007c12 */ /* 0x002fcc000f8ec0ff */
[----:B------:R-:W2:Y:S02]  /*25fd0*/  POPC R0, R0 ;  /* 0x0000000000007309 */ /* 0x000ea40000000000 */
[----:B--2---:R-:W-:Y:S01]  /*25fe0*/  IADD3 R16, R2, UR38, R0 ;  /* 0x0000002602107c10 */ /* 0x004fe2000fffe000 */
[----:B------:R-:W-:Y:S06]  /*25ff0*/  BRA `(.L_x_1751) ;  /* 0x0000003400787947 */ /* 0x000fec0003800000 */
.L_x_1750:
[----:B------:R-:W2:Y:S01]  /*26000*/  LDL R17, [R1] ;  /* 0x0000000001117983 */ /* 0x000ea20000100800 */
[----:B------:R-:W-:Y:S01]  /*26010*/  BSSY B6, `(.L_x_1752) ;  /* 0x0000014000067945 */ /* 0x000fe20003800000 */
[----:B--2---:R-:W-:-:S05]  /*26020*/  VIADD R0, R17, 0x1e400 ;  /* 0x0001e40011007836 */ /* 0x004fca0000000000 */
        /* <DEDUP_REMOVED lines=12> */
[----:B0-----:R-:W-:Y:S02]  /*260f0*/  IMAD.U32 R11, RZ, RZ, UR5 ;  /* 0x00000005ff0b7e24 */ /* 0x001fe4000f8e00ff */
[----:B------:R-:W-:Y:S02]  /*26100*/  IMAD.MOV.U32 R8, RZ, RZ, 0x70 ;  /* 0x00000070ff087424 */ /* 0x000fe400078e00ff */
[----:B------:R-:W-:Y:S02]  /*26110*/  IMAD.MOV.U32 R12, RZ, RZ, 0x1 ;  /* 0x00000001ff0c7424 */ /* 0x000fe400078e00ff */
[----:B------:R-:W-:-:S07]  /*26120*/  IMAD.MOV.U32 R13, RZ, RZ, RZ ;  /* 0x000000ffff0d7224 */ /* 0x000fce00078e00ff */
[----:B------:R-:W-:-:S07]  /*26130*/  LEPC R20, `(.L_x_1753) ;  /* 0x000000001014794e */ /* 0x000fce0000000000 */
[----:B-1----:R-:W-:Y:S05]  /*26140*/  CALL.ABS.NOINC R2 ;  /* 0x0000000002007343 */ /* 0x002fea0003c00000 */
.L_x_1753:
[----:B------:R-:W-:Y:S05]  /*26150*/  BSYNC B6 ;  /* 0x0000000000067941 */ /* 0x000fea0003800000 */
.L_x_1752:
[----:B------:R-:W-:Y:S02]  /*26160*/  IMAD.MOV.U32 R2, RZ, RZ, R17 ;  /* 0x000000ffff027224 */ /* 0x000fe400078e0011 */
[----:B------:R-:W2:Y:S01]  /*26170*/  LDL.LU R17, [R1+0x1c] ;  /* 0x00001c0001117983 */ /* 0x000ea20000300800 */
[----:B------:R-:W-:Y:S01]  /*26180*/  BSSY B6, `(.L_x_1754) ;  /* 0x0000017000067945 */ /* 0x000fe20003800000 */
[----:B------:R-:W-:-:S05]  /*26190*/  VIADD R0, R2, 0xc400 ;  /* 0x0000c40002007836 */ /* 0x000fca0000000000 */
        /* <DEDUP_REMOVED lines=20> */
[----:B-12---:R-:W-:Y:S05]  /*262e0*/  CALL.ABS.NOINC R2 ;  /* 0x0000000002007343 */ /* 0x006fea0003c00000 */
.L_x_1755:
[----:B------:R-:W-:Y:S05]  /*262f0*/  BSYNC B6 ;  /* 0x0000000000067941 */ /* 0x000fea0003800000 */
.L_x_1754:
        /* <DEDUP_REMOVED lines=21> */
.L_x_1757:
[----:B------:R-:W-:Y:S05]  /*26450*/  BSYNC B6 ;  /* 0x0000000000067941 */ /* 0x000fea0003800000 */
.L_x_1756:
        /* <DEDUP_REMOVED lines=19> */
.L_x_1759:
[----:B------:R-:W-:Y:S05]  /*26590*/  BSYNC B6 ;  /* 0x0000000000067941 */ /* 0x000fea0003800000 */
.L_x_1758:
[----:B------:R-:W-:Y:S01]  /*265a0*/  ULDC.64 UR4, c[0x0][0x9f8] ;  /* 0x00027e0000047ab9 */ /* 0x000fe20000000a00 */
[----:B------:R-:W-:Y:S01]  /*265b0*/  IMAD.MOV.U32 R8, RZ, RZ, R19 ;  /* 0x000000ffff087224 */ /* 0x000fe200078e0013 */
[----:B------:R-:W-:-:S04]  /*265c0*/  ISETP.NE.U32.AND P0, PT, RZ, UR4, PT ;  /* 0x00000004ff007c0c */ /* 0x000fc8000bf05070 */
[----:B------:R-:W-:Y:S01]  /*265d0*/  ISETP.NE.AND.EX P0, PT, RZ, UR5, PT, P0 ;  /* 0x00000005ff007c0c */ /* 0x000fe2000bf05300 */
[----:B------:R-:W-:-:S12]  /*265e0*/  ULDC.64 UR4, c[0x0][0xa08] ;  /* 0x0002820000047ab9 */ /* 0x000fd80000000a00 */
[----:B------:R-:W2:Y:S02]  /*265f0*/  @P0 LDC.64 R2, c[0x0][0x9f8] ;  /* 0x00027e00ff020b82 */ /* 0x000ea40000000a00 */
[----:B--2---:R-:W-:-:S05]  /*26600*/  @P0 IMAD.WIDE R2, R19, 0x4, R2 ;  /* 0x0000000413020825 */ /* 0x004fca00078e0202 */
[----:B------:R2:W3:Y:S02]  /*26610*/  @P0 LDG.E R8, desc[UR40][R2.64] ;  /* 0x0000002802080981 */ /* 0x0004e4000c1e1900 */
[----:B--2---:R-:W2:Y:S02]  /*26620*/  LDC.64 R2, c[0x0][0x418] ;  /* 0x00010600ff027b82 */ /* 0x004ea40000000a00 */
[----:B--2---:R-:W-:Y:S01]  /*26630*/  LOP3.LUT P0, RZ, R2, UR4, RZ, 0xfc, !PT ;  /* 0x0000000402ff7c12 */ /* 0x004fe2000f80fcff */
[----:B------:R-:W-:-:S03]  /*26640*/  UMOV UR4, 0xffffffff ;  /* 0xffffffff00047882 */ /* 0x000fc60000000000 */
[----:B------:R-:W-:Y:S02]  /*26650*/  LOP3.LUT P0, RZ, R3, UR5, RZ, 0xfc, P0 ;  /* 0x0000000503ff7c12 */ /* 0x000fe4000800fcff */
[----:B---3--:R-:W-:Y:S01]  /*26660*/  SHF.R.S32.HI R9, RZ, 0x1f, R8 ;  /* 0x0000001fff097819 */ /* 0x008fe20000011408 */
[----:B------:R2:W-:Y:S01]  /*26670*/  STL [R1+0x14], R8 ;  /* 0x0000140801007387 */ /* 0x0005e20000100800 */
[----:B-1----:R-:W-:-:S03]  /*26680*/  SEL R17, R8, RZ, !P0 ;  /* 0x000000ff08117207 */ /* 0x002fc60004000000 */
[----:B------:R2:W-:Y:S01]  /*26690*/  STL [R1+0x20], R9 ;  /* 0x0000200901007387 */ /* 0x0005e20000100800 */
[----:B------:R-:W-:Y:S05]  /*266a0*/  BRA.DIV UR4, `(.L_x_1760) ;  /* 0x0000006604f47947 */ /* 0x000fea000b800000 */
[----:B------:R-:W1:Y:S02]  /*266b0*/  S2R R0, SR_TID.X ;  /* 0x0000000000007919 */ /* 0x000e640000002100 */
[----:B-1----:R-:W-:-:S04]  /*266c0*/  SHF.R.U32.HI R0, RZ, 0x5, R0 ;  /* 0x00000005ff007819 */ /* 0x002fc80000011600 */
[----:B------:R-:W-:-:S05]  /*266d0*/  LOP3.LUT R0, R0, 0x3, RZ, 0xc0, !PT ;  /* 0x0000000300007812 */ /* 0x000fca00078ec0ff */
[----:B------:R1:W3:Y:S02]  /*266e0*/  SHFL.IDX PT, R14, R0, RZ, 0x1f ;  /* 0x00001fff000e7589 */ /* 0x0002e400000e0000 */
.L_x_1934:
[----:B-1----:R-:W4:Y:S01]  /*266f0*/  LDL.LU R0, [R1+0x1c] ;  /* 0x00001c0001007983 */ /* 0x002f220000300800 */
[----:B------:R-:W-:Y:S02]  /*26700*/  PLOP3.LUT P1, PT, PT, PT, PT, 0x8, 0x0 ;  /* 0x000000000000781c */ /* 0x000fe40003f2e170 */
[----:B---3--:R-:W-:Y:S02]  /*26710*/  ISETP.NE.AND P0, PT, R14, RZ, PT ;  /* 0x000000ff0e00720c */ /* 0x008fe40003f05270 */
[----:B----4-:R-:W-:-:S09]  /*26720*/  LOP3.LUT R0, R0, 0xfffffffe, RZ, 0xc0, !PT ;  /* 0xfffffffe00007812 */ /* 0x010fd200078ec0ff */
[----:B------:R-:W-:-:S05]  /*26730*/  @P1 LOP3.LUT R0, R0, 0x1, RZ, 0xfc, !PT ;  /* 0x0000000100001812 */ /* 0x000fca00078efcff */
[----:B------:R1:W-:Y:S01]  /*26740*/  STL [R1+0x1c], R0 ;  /* 0x00001c0001007387 */ /* 0x0003e20000100800 */
[----:B------:R-:W-:Y:S05]  /*26750*/  @P0 BRA `(.L_x_1761) ;  /* 0x0000000400bc0947 */ /* 0x000fea0003800000 */
[----:B------:R-:W-:-:S03]  /*26760*/  UMOV UR4, 0xffffffff ;  /* 0xffffffff00047882 */ /* 0x000fc60000000000 */
[----:B------:R-:W-:Y:S05]  /*26770*/  BRA.DIV UR4, `(.L_x_1762) ;  /* 0x0000006604f47947 */ /* 0x000fea000b800000 */
[----:B------:R-:W-:-:S13]  /*26780*/  ELECT P6, URZ, PT ;  /* 0x00000000003f782f */ /* 0x000fda00038c0000 */
.L_x_1937:
[----:B------:R-:W-:Y:S05]  /*26790*/  @!P6 BRA `(.L_x_1761) ;  /* 0x0000000400ace947 */ /* 0x000fea0003800000 */
[----:B-1----:R-:W3:Y:S01]  /*267a0*/  LDL R0, [R1+0x48] ;  /* 0x0000480001007983 */ /* 0x002ee20000100800 */
[----:B------:R-:W-:-:S04]  /*267b0*/  ISETP.NE.U32.AND P0, PT, R2, RZ, PT ;  /* 0x000000ff0200720c */ /* 0x000fc80003f05070 */
[----:B------:R-:W-:Y:S01]  /*267c0*/  ISETP.NE.AND.EX P0, PT, R3, RZ, PT, P0 ;  /* 0x000000ff0300720c */ /* 0x000fe20003f05300 */
[----:B---3--:R-:W-:-:S12]  /*267d0*/  VIADD R0, R0, 0xffffffff ;  /* 0xffffffff00007836 */ /* 0x008fd80000000000 */
[----:B------:R-:W-:Y:S05]  /*267e0*/  @!P0 BRA `(.L_x_1763) ;  /* 0x0000000000448947 */ /* 0x000fea0003800000 */
[----:B------:R-:W1:Y:S01]  /*267f0*/  LDC R7, c[0x0][0x43c] ;  /* 0x00010f00ff077b82 */ /* 0x000e620000000800 */
[----:B------:R-:W-:Y:S01]  /*26800*/  ULDC.64 UR4, c[0x0][0x428] ;  /* 0x00010a0000047ab9 */ /* 0x000fe20000000a00 */
[----:B-1----:R-:W-:-:S13]  /*26810*/  ISETP.NE.AND P0, PT, R7, 0x1, PT ;  /* 0x000000010700780c */ /* 0x002fda0003f05270 */
[----:B------:R-:W1:Y:S02]  /*26820*/  @P0 LDC.64 R4, c[0x0][0x440] ;  /* 0x00011000ff040b82 */ /* 0x000e640000000a00 */
        /* <DEDUP_REMOVED lines=13> */
.L_x_1763:
[----:B--2---:R-:W2:Y:S04]  /*26900*/  LDL R9, [R1] ;  /* 0x0000000001097983 */ /* 0x004ea80000100800 */
[----:B-1----:R-:W2:Y:S04]  /*26910*/  LDL R2, [R1+0x4] ;  /* 0x0000040001027983 */ /* 0x002ea80000100800 */
[----:B------:R-:W3:Y:S01]  /*26920*/  LDL R3, [R1+0xc] ;  /* 0x00000c0001037983 */ /* 0x000ee20000100800 */
[----:B------:R-:W1:Y:S02]  /*26930*/  S2R R8, SR_TID.X ;  /* 0x0000000000087919 */ /* 0x000e640000002100 */
[----:B-1----:R-:W-:-:S04]  /*26940*/  LOP3.LUT R8, R8, 0x7f, RZ, 0xc0, !PT ;  /* 0x0000007f08087812 */ /* 0x002fc800078ec0ff */
[----:B------:R-:W-:Y:S01]  /*26950*/  ISETP.NE.AND P1, PT, R8, RZ, PT ;  /* 0x000000ff0800720c */ /* 0x000fe20003f25270 */
[----:B--2---:R-:W-:Y:S01]  /*26960*/  IMAD R2, R2, 0x8, R9 ;  /* 0x0000000802027824 */ /* 0x004fe200078e0209 */
[----:B---3--:R-:W-:-:S04]  /*26970*/  SHF.L.U32 R4, R3, 0x1f, RZ ;  /* 0x0000001f03047819 */ /* 0x008fc800000006ff */
[----:B------:R-:W1:Y:S02]  /*26980*/  SYNCS.PHASECHK.TRANS64.TRYWAIT P0, [R2+URZ+0x2a880], R4 ;  /* 0x02a88004020075a7 */ /* 0x000e64000800017f */
[----:B-1----:R-:W-:Y:S05]  /*26990*/  @!P0 BRA `(.L_x_1764) ;  /* 0x00000064008c8947 */ /* 0x002fea0003800000 */
.L_x_1938:
        /* <DEDUP_REMOVED lines=8> */
.L_x_1765:
[----:B------:R-:W2:Y:S04]  /*26a20*/  LDL R6, [R1] ;  /* 0x0000000001067983 */ /* 0x000ea80000100800 */
[----:B------:R-:W2:Y:S04]  /*26a30*/  LDL R3, [R1+0x4] ;  /* 0x0000040001037983 */ /* 0x000ea80000100800 */
[----:B------:R-:W3:Y:S01]  /*26a40*/  LDL R5, [R1+0x28] ;  /* 0x0000280001057983 */ /* 0x000ee20000100800 */
[----:B------:R-:W-:Y:S01]  /*26a50*/  R2UR UR9, R2 ;  /* 0x00000000020972ca */ /* 0x000fe200000e0000 */
[----:B------:R-:W-:Y:S01]  /*26a60*/  UIADD3 UR4, UP0, UR42, 0x470, URZ ;  /* 0x000004702a047890 */ /* 0x000fe2000ff1e03f */
[----:B------:R-:W-:Y:S01]  /*26a70*/  R2UR UR12, R18 ;  /* 0x00000000120c72ca */ /* 0x000fe200000e0000 */
[----:B------:R-:W-:Y:S01]  /*26a80*/  UMOV UR10, URZ ;  /* 0x0000003f000a7c82 */ /* 0x000fe20008000000 */
[----:B-----5:R-:W-:Y:S01]  /*26a90*/  R2UR UR13, R17 ;  /* 0x00000000110d72ca */ /* 0x020fe200000e0000 */
[----:B------:R-:W-:Y:S01]  /*26aa0*/  UIADD3.X UR5, URZ, UR43, URZ, UP0, !UPT ;  /* 0x0000002b3f057290 */ /* 0x000fe200087fe43f */
[----:B------:R-:W-:Y:S01]  /*26ab0*/  UMOV UR6, 0x0 ;  /* 0x0000000000067882 */ /* 0x000fe20000000000 */
[----:B------:R-:W-:Y:S01]  /*26ac0*/  UMOV UR7, 0x14f00000 ;  /* 0x14f0000000077882 */ /* 0x000fe20000000000 */
[----:B------:R-:W-:-:S05]  /*26ad0*/  UMOV UR16, 0x40 ;  /* 0x0000004000107882 */ /* 0x000fca0000000000 */
[----:B------:R-:W-:Y:S01]  /*26ae0*/  UIADD3 UR9, UR9, 0x2a870, URZ ;  /* 0x0002a87009097890 */ /* 0x000fe2000fffe03f */
[----:B--2---:R-:W-:Y:S02]  /*26af0*/  IMAD R3, R3, 0x6000, R6 ;  /* 0x0000600003037824 */ /* 0x004fe400078e0206 */
[----:B---3--:R-:W-:-:S03]  /*26b00*/  IMAD R0, R0, 0x80, R5 ;  /* 0x0000008000007824 */ /* 0x008fc600078e0205 */
[----:B------:R-:W-:Y:S02]  /*26b10*/  R2UR UR15, R3 ;  /* 0x00000000030f72ca */ /* 0x000fe400000e0000 */
[----:B------:R-:W-:-:S11]  /*26b20*/  R2UR UR11, R0 ;  /* 0x00000000000b72ca */ /* 0x000fd600000e0000 */
[----:B------:R-:W-:Y:S02]  /*26b30*/  UIADD3 UR8, UR15, 0xc400, URZ ;  /* 0x0000c4000f087890 */ /* 0x000fe4000fffe03f */
[----:B------:R-:W-:Y:S02]  /*26b40*/  UIADD3 UR14, UR15, 0xe400, URZ ;  /* 0x0000e4000f0e7890 */ /* 0x000fe4000fffe03f */
[----:B------:R-:W-:-:S05]  /*26b50*/  UIADD3 UR15, UR15, 0x10400, URZ ;  /* 0x000104000f0f7890 */ /* 0x000fca000fffe03f */
[----:B------:R2:W-:Y:S02]  /*26b60*/  UTMALDG.4D [UR8], [UR4], desc[UR6] ;  /* 0x00000608040075b4 */ /* 0x0005e40008019000 */
[----:B--2---:R-:W-:Y:S01]  /*26b70*/  UMOV UR8, UR14 ;  /* 0x0000000e00087c82 */ /* 0x004fe20008000000 */
[----:B------:R-:W-:Y:S01]  /*26b80*/  UMOV UR10, UR16 ;  /* 0x00000010000a7c82 */ /* 0x000fe20008000000 */
[----:B------:R-:W-:Y:S01]  /*26b90*/  UMOV UR14, 0x80 ;  /* 0x00000080000e7882 */ /* 0x000fe20000000000 */
[----:B------:R2:W-:Y:S02]  /*26ba0*/  UTMALDG.4D [UR8], [UR4], desc[UR6] ;  /* 0x00000608040075b4 */ /* 0x0005e40008019000 */
[----:B--2---:R-:W-:Y:S01]  /*26bb0*/  UMOV UR8, UR15 ;  /* 0x0000000f00087c82 */ /* 0x004fe20008000000 */
[----:B------:R-:W-:Y:S02]  /*26bc0*/  UMOV UR10, UR14 ;  /* 0x0000000e000a7c82 */ /* 0x000fe40008000000 */
[----:B------:R2:W-:Y:S01]  /*26bd0*/  UTMALDG.4D [UR8], [UR4], desc[UR6] ;  /* 0x00000608040075b4 */ /* 0x0005e20008019000 */
[----:B------:R-:W3:Y:S02]  /*26be0*/  SYNCS.PHASECHK.TRANS64.TRYWAIT P0, [R2+URZ+0x2a840], R4 ;  /* 0x02a84004020075a7 */ /* 0x000ee4000800017f */
[----:B--23--:R-:W-:Y:S05]  /*26bf0*/  @!P0 BRA `(.L_x_1766) ;  /* 0x0000006400088947 */ /* 0x00cfea0003800000 */
.L_x_1939:
        /* <DEDUP_REMOVED lines=8> */
.L_x_1767:
[----:B-12---:R-:W2:Y:S01]  /*26c80*/  LDL.LU R4, [R1+0x1c] ;  /* 0x00001c0001047983 */ /* 0x006ea20000300800 */
        /* <DEDUP_REMOVED lines=8> */
[----:B------:R-:W-:Y:S01]  /*26d10*/  R2UR UR13, R17 ;  /* 0x00000000110d72ca */ /* 0x000fe200000e0000 */
[----:B------:R-:W-:Y:S01]  /*26d20*/  UMOV UR7, 0x14f00000 ;  /* 0x14f0000000077882 */ /* 0x000fe20000000000 */
[----:B------:R-:W-:Y:S01]  /*26d30*/  PLOP3.LUT P0, PT, PT, PT, PT, 0x80, 0x0 ;  /* 0x000000000000781c */ /* 0x000fe20003f0f070 */
[----:B------:R-:W-:-:S02]  /*26d40*/  UMOV UR16, 0x40 ;  /* 0x0000004000107882 */ /* 0x000fc40000000000 */
[----:B------:R-:W-:Y:S02]  /*26d50*/  UIADD3 UR8, UR15, 0x1e400, URZ ;  /* 0x0001e4000f087890 */ /* 0x000fe4000fffe03f */
        /* <DEDUP_REMOVED lines=11> */
[----:B--2---:R-:W-:-:S04]  /*26e10*/  LOP3.LUT R4, R4, 0xfffffffe, RZ, 0xc0, !PT ;  /* 0xfffffffe04047812 */ /* 0x004fc800078ec0ff */
[----:B------:R-:W-:-:S05]  /*26e20*/  @P0 LOP3.LUT R4, R4, 0x1, RZ, 0xfc, !PT ;  /* 0x0000000104040812 */ /* 0x000fca00078efcff */
[----:B------:R3:W-:Y:S01]  /*26e30*/  STL [R1+0x1c], R4 ;  /* 0x00001c0401007387 */ /* 0x0007e20000100800 */
[----:B------:R-:W-:Y:S01]  /*26e40*/  NOP ;  /* 0x0000000000007918 */ /* 0x000fe20000000000 */
.L_x_1761:
[----:B---3--:R-:W3:Y:S04]  /*26e50*/  LDL R4, [R1] ;  /* 0x0000000001047983 */ /* 0x008ee80000100800 */
[----:B------:R-:W1:Y:S01]  /*26e60*/  LDL.LU R3, [R1+0x44] ;  /* 0x0000440001037983 */ /* 0x000e620000300800 */
[----:B------:R-:W-:Y:S05]  /*26e70*/  WARPSYNC.ALL ;  /* 0x0000000000007948 */ /* 0x000fea0003800000 */
[----:B------:R-:W-:Y:S01]  /*26e80*/  ULDC.64 UR4, c[0x0][0x298] ;  /* 0x0000a60000047ab9 */ /* 0x000fe20000000a00 */
[----:B------:R-:W-:Y:S01]  /*26e90*/  BSSY B6, `(.L_x_1768) ;  /* 0x000001c000067945 */ /* 0x000fe20003800000 */
[----:B------:R-:W-:Y:S01]  /*26ea0*/  BAR.SYNC.DEFER_BLOCKING 0x8, 0x180 ;  /* 0x0206000000007b1d */ /* 0x000fe20000010000 */
[----:B-1----:R-:W-:-:S05]  /*26eb0*/  SHF.R.S32.HI R0, RZ, 0x1f, R3 ;  /* 0x0000001fff007819 */ /* 0x002fca0000011403 */
[----:B------:R-:W-:Y:S02]  /*26ec0*/  IMAD R2, R0, UR4, RZ ;  /* 0x0000000400027c24 */ /* 0x000fe4000f8e02ff */
[----:B---3--:R-:W-:Y:S02]  /*26ed0*/  VIADD R0, R4, 0x18400 ;  /* 0x0001840004007836 */ /* 0x008fe40000000000 */
[C---:B------:R-:W-:Y:S02]  /*26ee0*/  IMAD R2, R3.reuse, UR5, R2 ;  /* 0x0000000503027c24 */ /* 0x040fe4000f8e0202 */
[----:B------:R-:W-:Y:S01]  /*26ef0*/  IMAD.WIDE.U32 R4, R3, UR4, RZ ;  /* 0x0000000403047c25 */ /* 0x000fe2000f8e00ff */
[----:B------:R-:W-:-:S03]  /*26f00*/  LOP3.LUT P0, RZ, R0, 0x1bf, RZ, 0xc0, !PT ;  /* 0x000001bf00ff7812 */ /* 0x000fc6000780c0ff */
[----:B------:R-:W-:Y:S01]  /*26f10*/  IMAD.IADD R0, R5, 0x1, R2 ;  /* 0x0000000105007824 */ /* 0x000fe200078e0202 */
[----:B------:R1:W-:Y:S04]  /*26f20*/  STL.64 [R1+0x50], R4 ;  /* 0x0000500401007387 */ /* 0x0003e80000100a00 */
[----:B------:R1:W-:Y:S05]  /*26f30*/  STL [R1+0x44], R0 ;  /* 0x0000440001007387 */ /* 0x0003ea0000100800 */
        /* <DEDUP_REMOVED lines=11> */
[----:B0-----:R-:W-:Y:S02]  /*26ff0*/  IMAD.U32 R11, RZ, RZ, UR9 ;  /* 0x00000009ff0b7e24 */ /* 0x001fe4000f8e00ff */
[----:B--2---:R-:W-:Y:S02]  /*27000*/  IMAD.MOV.U32 R8, RZ, RZ, 0x70 ;  /* 0x00000070ff087424 */ /* 0x004fe400078e00ff */
[----:B------:R-:W-:Y:S02]  /*27010*/  IMAD.MOV.U32 R12, RZ, RZ, 0x1 ;  /* 0x00000001ff0c7424 */ /* 0x000fe400078e00ff */
[----:B------:R-:W-:-:S07]  /*27020*/  IMAD.MOV.U32 R13, RZ, RZ, RZ ;  /* 0x000000ffff0d7224 */ /* 0x000fce00078e00ff */
[----:B------:R-:W-:-:S07]  /*27030*/  LEPC R20, `(.L_x_1769) ;  /* 0x000000001014794e */ /* 0x000fce0000000000 */
[----:B-1----:R-:W-:Y:S05]  /*27040*/  CALL.ABS.NOINC R2 ;  /* 0x0000000002007343 */ /* 0x002fea0003c00000 */
.L_x_1769:
[----:B------:R-:W-:Y:S05]  /*27050*/  BSYNC B6 ;  /* 0x0000000000067941 */ /* 0x000fea0003800000 */
.L_x_1768:
[----:B-1----:R-:W3:Y:S01]  /*27060*/  LDL.LU R0, [R1+0x44] ;  /* 0x0000440001007983 */ /* 0x002ee20000300800 */
[----:B------:R-:W1:Y:S01]  /*27070*/  LDC R7, c[0x0][0x448] ;  /* 0x00011200ff077b82 */ /* 0x000e620000000800 */
[----:B------:R-:W-:Y:S01]  /*27080*/  ULDC.64 UR4, c[0x0][0x2d8] ;  /* 0x0000b60000047ab9 */ /* 0x000fe20000000a00 */
[----:B------:R-:W-:Y:S01]  /*27090*/  ULDC.64 UR6, c[0x0][0x280] ;  /* 0x0000a00000067ab9 */ /* 0x000fe20000000a00 */
[----:B------:R-:W3:Y:S04]  /*270a0*/  LDL.LU.64 R2, [R1+0x50] ;  /* 0x0000500001027983 */ /* 0x000ee80000300a00 */
[----:B------:R-:W4:Y:S01]  /*270b0*/  LDL R12, [R1+0x34] ;  /* 0x00003400010c7983 */ /* 0x000f220000100800 */
[----:B------:R-:W0:Y:S01]  /*270c0*/  S2R R5, SR_TID.X ;  /* 0x0000000000057919 */ /* 0x000e220000002100 */
[----:B------:R-:W2:Y:S01]  /*270d0*/  S2R R6, SR_TID.X ;  /* 0x0000000000067919 */ /* 0x000ea20000002100 */
[----:B0-----:R-:W-:-:S04]  /*270e0*/  LOP3.LUT R5, R5, 0x7f, RZ, 0xc0, !PT ;  /* 0x0000007f05057812 */ /* 0x001fc800078ec0ff */
[----:B------:R-:W-:Y:S01]  /*270f0*/  SHF.R.U32.HI R5, RZ, 0x2, R5 ;  /* 0x00000002ff057819 */ /* 0x000fe20000011605 */
[----:B--2---:R-:W-:-:S05]  /*27100*/  IMAD.SHL.U32 R8, R6, 0x20, RZ ;  /* 0x0000002006087824 */ /* 0x004fca00078e00ff */
[----:B------:R-:W-:Y:S01]  /*27110*/  LOP3.LUT R8, R5, 0x60, R8, 0xf8, !PT ;  /* 0x0000006005087812 */ /* 0x000fe200078ef808 */
[----:B------:R-:W0:Y:S02]  /*27120*/  S2R R10, SR_TID.X ;  /* 0x00000000000a7919 */ /* 0x000e240000002100 */
[----:B0-----:R-:W-:-:S05]  /*27130*/  IMAD.SHL.U32 R10, R10, 0x10, RZ ;  /* 0x000000100a0a7824 */ /* 0x001fca00078e00ff */
[----:B------:R-:W-:-:S04]  /*27140*/  LOP3.LUT R10, R10, 0x30, RZ, 0xc0, !PT ;  /* 0x000000300a0a7812 */ /* 0x000fc800078ec0ff */
[C---:B------:R-:W-:Y:S02]  /*27150*/  LOP3.LUT R11, R10.reuse, 0x40, RZ, 0xfc, !PT ;  /* 0x000000400a0b7812 */ /* 0x040fe400078efcff */
[----:B------:R-:W-:Y:S01]  /*27160*/  LOP3.LUT R10, R10, 0x80, RZ, 0xfc, !PT ;  /* 0x000000800a0a7812 */ /* 0x000fe200078efcff */
[----:B---3--:R-:W-:Y:S01]  /*27170*/  IMAD.MOV.U32 R3, RZ, RZ, R0 ;  /* 0x000000ffff037224 */ /* 0x008fe200078e0000 */
[----:B------:R-:W-:-:S05]  /*27180*/  SHF.R.S32.HI R0, RZ, 0x1f, R18 ;  /* 0x0000001fff007819 */ /* 0x000fca0000011412 */
[----:B------:R-:W-:Y:S02]  /*27190*/  IMAD R0, R0, UR4, RZ ;  /* 0x0000000400007c24 */ /* 0x000fe4000f8e02ff */
[----:B------:R-:W-:-:S04]  /*271a0*/  IMAD.WIDE.U32 R2, R18, UR4, R2 ;  /* 0x0000000412027c25 */ /* 0x000fc8000f8e0002 */
[----:B------:R-:W-:Y:S01]  /*271b0*/  IMAD R0, R18, UR5, R0 ;  /* 0x0000000512007c24 */ /* 0x000fe2000f8e0200 */
[----:B------:R-:W-:Y:S02]  /*271c0*/  ULDC.64 UR4, c[0x0][0xa00] ;  /* 0x0002800000047ab9 */ /* 0x000fe40000000a00 */
[----:B------:R-:W-:Y:S01]  /*271d0*/  ISETP.NE.U32.AND P0, PT, RZ, UR4, PT ;  /* 0x00000004ff007c0c */ /* 0x000fe2000bf05070 */
[----:B------:R-:W-:Y:S01]  /*271e0*/  IMAD.IADD R3, R3, 0x1, R0 ;  /* 0x0000000103037824 */ /* 0x000fe200078e0200 */
[----:B------:R-:W-:Y:S02]  /*271f0*/  SHF.R.S32.HI R0, RZ, 0x1f, R19 ;  /* 0x0000001fff007819 */ /* 0x000fe40000011413 */
[----:B------:R-:W-:Y:S01]  /*27200*/  ISETP.NE.AND.EX P0, PT, RZ, UR5, PT, P0 ;  /* 0x00000005ff007c0c */ /* 0x000fe2000bf05300 */
[----:B------:R-:W-:-:S03]  /*27210*/  ULDC.64 UR4, c[0x0][0x2e0] ;  /* 0x0000b80000047ab9 */ /* 0x000fc60000000a00 */
[----:B------:R-:W-:Y:S02]  /*27220*/  SEL R4, R0, RZ, !P0 ;  /* 0x000000ff00047207 */ /* 0x000fe40004000000 */
[----:B------:R-:W-:Y:S02]  /*27230*/  SEL R0, R19, RZ, !P0 ;  /* 0x000000ff13007207 */ /* 0x000fe40004000000 */
[----:B-1----:R-:W-:-:S13]  /*27240*/  ISETP.NE.AND P0, PT, R7, 0x1, PT ;  /* 0x000000010700780c */ /* 0x002fda0003f05270 */
[----:B------:R-:W0:Y:S08]  /*27250*/  @P0 LDC R5, c[0x0][0x44c] ;  /* 0x00011300ff050b82 */ /* 0x000e300000000800 */
[----:B------:R-:W1:Y:S01]  /*27260*/  @P0 LDC R6, c[0x0][0x450] ;  /* 0x00011400ff060b82 */ /* 0x000e620000000800 */
[----:B------:R-:W-:Y:S02]  /*27270*/  IMAD R4, R4, UR4, RZ ;  /* 0x0000000404047c24 */ /* 0x000fe4000f8e02ff */
[----:B------:R-:W-:-:S04]  /*27280*/  IMAD.WIDE.U32 R2, R0, UR4, R2 ;  /* 0x0000000400027c25 */ /* 0x000fc8000f8e0002 */
[----:B------:R-:W-:Y:S01]  /*27290*/  IMAD R0, R0, UR5, R4 ;  /* 0x0000000500007c24 */ /* 0x000fe2000f8e0204 */
[----:B------:R-:W-:Y:S01]  /*272a0*/  ULDC.64 UR4, c[0x0][0x2d0] ;  /* 0x0000b40000047ab9 */ /* 0x000fe20000000a00 */
[----:B----4-:R-:W-:Y:S02]  /*272b0*/  IMAD.IADD R4, R8, 0x1, R12 ;  /* 0x0000000108047824 */ /* 0x010fe400078e020c */
[----:B------:R-:W-:Y:S02]  /*272c0*/  IMAD.IADD R3, R3, 0x1, R0 ;  /* 0x0000000103037824 */ /* 0x000fe400078e0200 */
[----:B0-----:R-:W-:Y:S01]  /*272d0*/  @P0 IMAD.HI.U32 R5, R4, R5, RZ ;  /* 0x0000000504050227 */ /* 0x001fe200078e00ff */
[----:B------:R-:W0:Y:S03]  /*272e0*/  S2R R8, SR_TID.X ;  /* 0x0000000000087919 */ /* 0x000e260000002100 */
[----:B------:R-:W-:Y:S01]  /*272f0*/  IMAD.MOV.U32 R0, RZ, RZ, R4 ;  /* 0x000000ffff007224 */ /* 0x000fe200078e0004 */
[----:B-1----:R-:W-:-:S05]  /*27300*/  @P0 SHF.R.U32.HI R0, RZ, R6, R5 ;  /* 0x00000006ff000219 */ /* 0x002fca0000011605 */
[----:B------:R-:W-:-:S04]  /*27310*/  IMAD.MOV R5, RZ, RZ, -R0 ;  /* 0x000000ffff057224 */ /* 0x000fc800078e0a00 */
[----:B------:R-:W-:Y:S01]  /*27320*/  IMAD R4, R7, R5, R4 ;  /* 0x0000000507047224 */ /* 0x000fe200078e0204 */
[----:B------:R-:W-:Y:S01]  /*27330*/  SHF.R.S32.HI R5, RZ, 0x1f, R0 ;  /* 0x0000001fff057819 */ /* 0x000fe20000011400 */
        /* <DEDUP_REMOVED lines=8> */
[----:B------:R-:W-:Y:S01]  /*273c0*/  ULDC UR4, c[0x0][0x2b8] ;  /* 0x0000ae0000047ab9 */ /* 0x000fe20000000800 */
[----:B0-----:R-:W-:Y:S01]  /*273d0*/  IMAD.SHL.U32 R9, R8, 0x10, RZ ;  /* 0x0000001008097824 */ /* 0x001fe200078e00ff */
[----:B------:R-:W-:Y:S02]  /*273e0*/  ISETP.GE.AND P2, PT, R10, UR4, PT ;  /* 0x000000040a007c0c */ /* 0x000fe4000bf46270 */
[----:B------:R-:W-:Y:S02]  /*273f0*/  LOP3.LUT R10, R8, 0x7f, RZ, 0xc0, !PT ;  /* 0x0000007f080a7812 */ /* 0x000fe400078ec0ff */
[----:B------:R0:W5:Y:S01]  /*27400*/  LDL R8, [R1+0x3c] ;  /* 0x00003c0001087983 */ /* 0x0001620000100800 */
[----:B------:R-:W-:Y:S01]  /*27410*/  LOP3.LUT R9, R9, 0x30, RZ, 0xc0, !PT ;  /* 0x0000003009097812 */ /* 0x000fe200078ec0ff */
[----:B------:R-:W-:Y:S01]  /*27420*/  IMAD R0, R4, UR5, R0 ;  /* 0x0000000504007c24 */ /* 0x000fe2000f8e0200 */
[----:B------:R-:W-:-:S02]  /*27430*/  IADD3 R4, P3, R2, UR6, RZ ;  /* 0x0000000602047c10 */ /* 0x000fc4000ff7e0ff */
[----:B------:R-:W-:Y:S02]  /*27440*/  ISETP.GE.AND P0, PT, R9, UR4, PT ;  /* 0x0000000409007c0c */ /* 0x000fe4000bf06270 */
[----:B------:R-:W-:Y:S01]  /*27450*/  ISETP.GE.AND P1, PT, R11, UR4, PT ;  /* 0x000000040b007c0c */ /* 0x000fe2000bf26270 */
[----:B------:R-:W-:Y:S01]  /*27460*/  UMOV UR4, 0xffffffff ;  /* 0xffffffff00047882 */ /* 0x000fe20000000000 */
[----:B------:R-:W-:Y:S02]  /*27470*/  IADD3.X R3, R3, UR7, R0, P3, !PT ;  /* 0x0000000703037c10 */ /* 0x000fe40009ffe400 */
[----:B------:R-:W-:Y:S01]  /*27480*/  SHF.R.U32.HI R10, RZ, 0x2, R10 ;  /* 0x00000002ff0a7819 */ /* 0x000fe2000001160a */
[----:B0-----:R-:W-:Y:S08]  /*27490*/  BRA.DIV UR4, `(.L_x_1770) ;  /* 0x0000005a04f47947 */ /* 0x001ff0000b800000 */
[----:B------:R-:W2:Y:S04]  /*274a0*/  LDL.LU R6, [R1+0x40] ;  /* 0x0000400001067983 */ /* 0x000ea80000300800 */
[----:B------:R-:W3:Y:S01]  /*274b0*/  LDL.LU R11, [R1+0x34] ;  /* 0x00003400010b7983 */ /* 0x000ee20000300800 */
[----:B--2---:R-:W-:-:S03]  /*274c0*/  IMAD R2, R6, R7, RZ ;  /* 0x0000000706027224 */ /* 0x004fc600078e02ff */
[----:B------:R-:W0:Y:S01]  /*274d0*/  SHFL.IDX PT, R7, R4, RZ, 0x1c1f ;  /* 0x001c1fff04077589 */ /* 0x000e2200000e0000 */
[----:B---3--:R-:W-:-:S03]  /*274e0*/  IMAD.IADD R0, R10, 0x1, R11 ;  /* 0x000000010a007824 */ /* 0x008fc600078e020b */
[----:B------:R-:W1:Y:S01]  /*274f0*/  SHFL.IDX PT, R6, R3, RZ, 0x1c1f ;  /* 0x001c1fff03067589 */ /* 0x000e6200000e0000 */
[C---:B------:R-:W-:Y:S01]  /*27500*/  VIADD R5, R0.reuse, 0x20 ;  /* 0x0000002000057836 */ /* 0x040fe20000000000 */
[----:B------:R-:W-:-:S13]  /*27510*/  ISETP.GE.AND P4, PT, R0, R2, PT ;  /* 0x000000020000720c */ /* 0x000fda0003f86270 */
[----:B0-----:R-:W-:-:S05]  /*27520*/  @!P4 IADD3 R7, P3, R9, R7, RZ ;  /* 0x000000070907c210 */ /* 0x001fca0007f7e0ff */
[----:B-1----:R-:W-:Y:S01]  /*27530*/  @!P4 IMAD.X R6, RZ, RZ, R6, P3 ;  /* 0x000000ffff06c224 */ /* 0x002fe200018e0606 */
[----:B------:R-:W-:Y:S02]  /*27540*/  ISETP.GE.AND P3, PT, R5, R2, PT ;  /* 0x000000020500720c */ /* 0x000fe40003f66270 */
[----:B------:R-:W0:Y:S02]  /*27550*/  SHFL.IDX PT, R5, R4, 0x1, 0x1c1f ;  /* 0x003c1f0004057f89 */ /* 0x000e2400000e0000 */
[----:B------:R-:W-:-:S04]  /*27560*/  @!P4 LOP3.LUT R7, R7, R6, RZ, 0x3c, !PT ;  /* 0x000000060707c212 */ /* 0x000fc800078e3cff */
        /* <DEDUP_REMOVED lines=8> */
[----:B------:R-:W-:Y:S02]  /*275f0*/  @!P3 IMAD.MOV.U32 R7, RZ, RZ, R6 ;  /* 0x000000ffff07b224 */ /* 0x000fe400078e0006 */
[----:B------:R-:W-:Y:S02]  /*27600*/  @!P3 IMAD.MOV.U32 R6, RZ, RZ, R5 ;  /* 0x000000ffff06b224 */ /* 0x000fe400078e0005 */
[----:B------:R-:W-:-:S03]  /*27610*/  VIADD R5, R0, 0x40 ;  /* 0x0000004000057836 */ /* 0x000fc60000000000 */
        /* <DEDUP_REMOVED lines=8> */
[----:B------:R-:W-:Y:S02]  /*276a0*/  @!P3 IMAD.MOV.U32 R7, RZ, RZ, R6 ;  /* 0x000000ffff07b224 */ /* 0x000fe400078e0006 */
[----:B------:R-:W-:Y:S02]  /*276b0*/  @!P3 IMAD.MOV.U32 R6, RZ, RZ, R5 ;  /* 0x000000ffff06b224 */ /* 0x000fe400078e0005 */
[----:B------:R1:W2:Y:S04]  /*276c0*/  SHFL.IDX PT, R5, R3, 0x3, 0x1c1f ;  /* 0x007c1f0003057f89 */ /* 0x0002a800000e0000 */
[----:B------:R1:W-:Y:S04]  /*276d0*/  @!P3 LDGSTS.E.BYPASS.LTC128B.128 [R8+0x19400], desc[UR40][R6.64], !P0 ;  /* 0x194000000608bfae */ /* 0x0003e8000c101d68 */
[----:B------:R1:W-:Y:S04]  /*276e0*/  @!P3 LDGSTS.E.BYPASS.LTC128B.128 [R8+0x1b400], desc[UR40][R6.64+0x40], !P1 ;  /* 0x1b4000400608bfae */ /* 0x0003e8000c901d68 */
[----:B------:R1:W-:Y:S04]  /*276f0*/  @!P3 LDGSTS.E.BYPASS.LTC128B.128 [R8+0x1d400], desc[UR40][R6.64+0x80], !P2 ;  /* 0x1d4000800608bfae */ /* 0x0003e8000d101d68 */
[----:B------:R1:W3:Y:S02]  /*27700*/  SHFL.IDX PT, R3, R4, 0x3, 0x1c1f ;  /* 0x007c1f0004037f89 */ /* 0x0002e400000e0000 */
.L_x_1948:
        /* <DEDUP_REMOVED lines=12> */
.L_x_1772:
[----:B------:R-:W-:Y:S05]  /*277d0*/  BSYNC B0 ;  /* 0x0000000000007941 */ /* 0x000fea0003800000 */
.L_x_1771:
[----:B01--4-:R0:W5:Y:S01]  /*277e0*/  LDL R8, [R1] ;  /* 0x0000000001087983 */ /* 0x0131620000100800 */
[----:B------:R-:W-:Y:S01]  /*277f0*/  PLOP3.LUT P0, PT, PT, PT, PT, 0x80, 0x0 ;  /* 0x000000000000781c */ /* 0x000fe20003f0f070 */
[----:B------:R-:W-:-:S12]  /*27800*/  NOP ;  /* 0x0000000000007918 */ /* 0x000fd80000000000 */
.L_x_1773:
[----:B------:R-:W4:Y:S01]  /*27810*/  LDL R2, [R1] ;  /* 0x0000000001027983 */ /* 0x000f220000100800 */
        /* <DEDUP_REMOVED lines=16> */
[----:B------:R-:W3:Y:S03]  /*27920*/  SYNCS.PHASECHK.TRANS64.TRYWAIT P0, [R2+URZ+0x2a820], R0 ;  /* 0x02a82000020075a7 */ /* 0x000ee6000800017f */
[----:B-1-3--:R-:W-:Y:S05]  /*27930*/  @!P0 BRA `(.L_x_1775) ;  /* 0x0000005c00348947 */ /* 0x00afea0003800000 */
.L_x_1949:
[----:B------:R-:W-:Y:S05]  /*27940*/  BSYNC B0 ;  /* 0x0000000000007941 */ /* 0x000fea0003800000 */
.L_x_1774:
[----:B-1----:R-:W3:Y:S04]  /*27950*/  LDL.LU R2, [R1+0x48] ;  /* 0x0000480001027983 */ /* 0x002ee80000300800 */
[----:B------:R-:W4:Y:S01]  /*27960*/  LDL R3, [R1+0x24] ;  /* 0x0000240001037983 */ /* 0x000f220000100800 */
[----:B---3--:R-:W-:-:S05]  /*27970*/  VIADD R2, R2, 0xfffffffe ;  /* 0xfffffffe02027836 */ /* 0x008fca0000000000 */
[----:B----4-:R-:W-:-:S13]  /*27980*/  ISETP.GE.AND P0, PT, R2, R3, PT ;  /* 0x000000030200720c */ /* 0x010fda0003f06270 */
[----:B------:R-:W-:Y:S05]  /*27990*/  @!P0 BRA `(.L_x_1776) ;  /* 0x0000001000c48947 */ /* 0x000fea0003800000 */
[----:B------:R1:W5:Y:S04]  /*279a0*/  LDL.LU R0, [R1+0x4] ;  /* 0x0000040001007983 */ /* 0x0003680000300800 */
[----:B------:R1:W5:Y:S02]  /*279b0*/  LDL.LU R3, [R1+0xc] ;  /* 0x00000c0001037983 */ /* 0x0003640000300800 */
.L_x_1800:
[----:B------:R-:W3:Y:S01]  /*279c0*/  LDL R4, [R1+0x1c] ;  /* 0x00001c0001047983 */ /* 0x000ee20000100800 */
[----:B--2--5:R-:W-:Y:S01]  /*279d0*/  VIADD R5, R0, 0x1 ;  /* 0x0000000100057836 */ /* 0x024fe20000000000 */
[----:B------:R-:W-:Y:S05]  /*279e0*/  YIELD ;  /* 0x0000000000007946 */ /* 0x000fea0003800000 */
[C---:B------:R-:W-:Y:S01]  /*279f0*/  ISETP.NE.AND P0, PT, R5.reuse, 0x2, PT ;  /* 0x000000020500780c */ /* 0x040fe20003f05270 */
[----:B------:R-:W-:Y:S03]  /*27a00*/  BSSY B0, `(.L_x_1777) ;  /* 0x00000ac000007945 */ /* 0x000fe60003800000 */
[----:B------:R-:W-:-:S02]  /*27a10*/  SEL R10, R5, RZ, P0 ;  /* 0x000000ff050a7207 */ /* 0x000fc40000000000 */
[----:B---3--:R-:W-:Y:S02]  /*27a20*/  LOP3.LUT P1, RZ, R4, 0x1, RZ, 0xc0, !PT ;  /* 0x0000000104ff7812 */ /* 0x008fe4000782c0ff */
[----:B------:R-:W-:-:S04]  /*27a30*/  SEL R4, RZ, 0x1, P0 ;  /* 0x00000001ff047807 */ /* 0x000fc80000000000 */
[----:B------:R-:W-:-:S05]  /*27a40*/  LOP3.LUT R9, R3, R4, RZ, 0x3c, !PT ;  /* 0x0000000403097212 */ /* 0x000fca00078e3cff */
        /* <DEDUP_REMOVED lines=11> */
[----:B------:R-:W2:Y:S01]  /*27b00*/  LDL R11, [R1+0x14] ;  /* 0x00001400010b7983 */ /* 0x000ea20000100800 */
[----:B----4-:R-:W-:-:S13]  /*27b10*/  ISETP.NE.AND P0, PT, R7, 0x1, PT ;  /* 0x000000010700780c */ /* 0x010fda0003f05270 */
[----:B------:R-:W4:Y:S02]  /*27b20*/  @P0 LDC.64 R4, c[0x0][0x440] ;  /* 0x00011000ff040b82 */ /* 0x000f240000000a00 */
[----:B----4-:R-:W-:-:S04]  /*27b30*/  @P0 IMAD.HI.U32 R6, R2, R4, RZ ;  /* 0x0000000402060227 */ /* 0x010fc800078e00ff */
[----:B------:R-:W-:Y:S01]  /*27b40*/  IMAD.MOV.U32 R4, RZ, RZ, R2 ;  /* 0x000000ffff047224 */ /* 0x000fe200078e0002 */
[----:B------:R-:W-:-:S04]  /*27b50*/  @P0 SHF.R.U32.HI R4, RZ, R5, R6 ;  /* 0x00000005ff040219 */ /* 0x000fc80000011606 */
[--C-:B------:R-:W-:Y:S01]  /*27b60*/  SHF.R.S32.HI R5, RZ, 0x1f, R4.reuse ;  /* 0x0000001fff057819 */ /* 0x100fe20000011404 */
[----:B------:R-:W-:-:S04]  /*27b70*/  IMAD.MOV R8, RZ, RZ, -R4 ;  /* 0x000000ffff087224 */ /* 0x000fc800078e0a04 */
[----:B------:R-:W-:Y:S02]  /*27b80*/  IMAD R8, R7, R8, R2 ;  /* 0x0000000807087224 */ /* 0x000fe400078e0202 */
[----:B---3--:R-:W-:-:S04]  /*27b90*/  IMAD R6, R12, UR6, RZ ;  /* 0x000000060c067c24 */ /* 0x008fc8000f8e02ff */
[C---:B--2---:R-:W-:Y:S02]  /*27ba0*/  IMAD R6, R11.reuse, UR7, R6 ;  /* 0x000000070b067c24 */ /* 0x044fe4000f8e0206 */
[----:B------:R-:W-:-:S05]  /*27bb0*/  IMAD.WIDE.U32 R4, R11, UR6, R4 ;  /* 0x000000060b047c25 */ /* 0x000fca000f8e0004 */
[----:B------:R-:W-:Y:S02]  /*27bc0*/  IADD3 R5, R6, R5, RZ ;  /* 0x0000000506057210 */ /* 0x000fe40007ffe0ff */
[----:B------:R-:W-:-:S04]  /*27bd0*/  LEA R6, P0, R4, UR4, 0x2 ;  /* 0x0000000404067c11 */ /* 0x000fc8000f8010ff */
[----:B------:R-:W-:-:S05]  /*27be0*/  LEA.HI.X R7, R4, UR5, R5, 0x2, P0 ;  /* 0x0000000504077c11 */ /* 0x000fca00080f1405 */
[----:B------:R3:W5:Y:S04]  /*27bf0*/  LDG.E R17, desc[UR40][R6.64] ;  /* 0x0000002806117981 */ /* 0x000768000c1e1900 */
.L_x_1779:
[----:B------:R-:W3:Y:S01]  /*27c00*/  LDL R5, [R1] ;  /* 0x0000000001057983 */ /* 0x000ee20000100800 */
[----:B------:R-:W4:Y:S01]  /*27c10*/  S2R R4, SR_TID.X ;  /* 0x0000000000047919 */ /* 0x000f220000002100 */
[----:B------:R-:W-:Y:S01]  /*27c20*/  BSSY B1, `(.L_x_1780) ;  /* 0x0000007000017945 */ /* 0x000fe20003800000 */
[----:B----4-:R-:W-:-:S04]  /*27c30*/  LOP3.LUT R4, R4, 0x7f, RZ, 0xc0, !PT ;  /* 0x0000007f04047812 */ /* 0x010fc800078ec0ff */
[----:B------:R-:W-:Y:S01]  /*27c40*/  ISETP.NE.AND P1, PT, R4, RZ, PT ;  /* 0x000000ff0400720c */ /* 0x000fe20003f25270 */
[----:B---3--:R-:W-:Y:S01]  /*27c50*/  IMAD R6, R10, 0x8, R5 ;  /* 0x000000080a067824 */ /* 0x008fe200078e0205 */
[----:B------:R-:W-:-:S04]  /*27c60*/  SHF.L.U32 R5, R9, 0x1f, RZ ;  /* 0x0000001f09057819 */ /* 0x000fc800000006ff */
[----:B------:R-:W3:Y:S02]  /*27c70*/  SYNCS.PHASECHK.TRANS64.TRYWAIT P0, [R6+URZ+0x2a880], R5 ;  /* 0x02a88005060075a7 */ /* 0x000ee4000800017f */
[----:B---3--:R-:W-:Y:S05]  /*27c80*/  @!P0 BRA `(.L_x_1781) ;  /* 0x0000005800788947 */ /* 0x008fea0003800000 */
.L_x_1950:
[----:B------:R-:W-:Y:S05]  /*27c90*/  BSYNC B1 ;  /* 0x0000000000017941 */ /* 0x000fea0003800000 */
.L_x_1780:
[----:B------:R-:W-:Y:S04]  /*27ca0*/  BSSY B1, `(.L_x_1782) ;  /* 0x0000009000017945 */ /* 0x000fe80003800000 */
[----:B------:R-:W-:Y:S05]  /*27cb0*/  @P1 BRA `(.L_x_1783) ;  /* 0x00000000001c1947 */ /* 0x000fea0003800000 */
[----:B------:R-:W4:Y:S02]  /*27cc0*/  S2R R4, SR_TID.X ;  /* 0x0000000000047919 */ /* 0x000f240000002100 */
[----:B----4-:R-:W-:Y:S01]  /*27cd0*/  LOP3.LUT R7, R4, 0x1f, RZ, 0xc0, !PT ;  /* 0x0000001f04077812 */ /* 0x010fe200078ec0ff */
[----:B------:R-:W-:-:S03]  /*27ce0*/  IMAD.MOV.U32 R4, RZ, RZ, 0x6000 ;  /* 0x00006000ff047424 */ /* 0x000fc600078e00ff */
[----:B------:R-:W-:Y:S01]  /*27cf0*/  ISETP.NE.AND P0, PT, R7, RZ, PT ;  /* 0x000000ff0700720c */ /* 0x000fe20003f05270 */
[----:B------:R4:W-:-:S12]  /*27d00*/  SYNCS.ARRIVE.TRANS64 RZ, [R6+URZ+0x2a870], R4 ;  /* 0x02a8700406ff79a7 */ /* 0x0009d8000800003f */
[----:B----4-:R-:W-:Y:S05]  /*27d10*/  @!P0 BRA `(.L_x_1783) ;  /* 0x0000000000048947 */ /* 0x010fea0003800000 */
[----:B------:R-:W-:Y:S01]  /*27d20*/  BPT.TRAP 0x1 ;  /* 0x000000040000795c */ /* 0x000fe20000300000 */
.L_x_1783:
[----:B------:R-:W-:Y:S05]  /*27d30*/  BSYNC B1 ;  /* 0x0000000000017941 */ /* 0x000fea0003800000 */
.L_x_1782:
[----:B--2---:R-:W2:Y:S04]  /*27d40*/  LDL R9, [R1] ;  /* 0x0000000001097983 */ /* 0x004ea80000100800 */
[----:B------:R-:W2:Y:S04]  /*27d50*/  LDL R4, [R1+0x4] ;  /* 0x0000040001047983 */ /* 0x000ea80000100800 */
        /* <DEDUP_REMOVED lines=9> */
[----:B----4-:R-:W-:Y:S02]  /*27df0*/  IMAD R8, R8, 0x80, R7 ;  /* 0x0000008008087824 */ /* 0x010fe400078e0207 */
[----:B------:R-:W-:Y:S02]  /*27e00*/  VIADD R7, R6, 0x2a870 ;  /* 0x0002a87006077836 */ /* 0x000fe40000000000 */
[----:B------:R-:W-:-:S07]  /*27e10*/  VIADD R9, R4, 0xc400 ;  /* 0x0000c40004097836 */ /* 0x000fce0000000000 */
.L_x_1784:
[----:B------:R-:W-:-:S13]  /*27e20*/  @P0 ELECT P2, URZ, PT ;  /* 0x00000000003f082f */ /* 0x000fda0003840000 */
[----:B-----5:R-:W-:Y:S02]  /*27e30*/  @P2 R2UR UR13, R17 ;  /* 0x00000000110d22ca */ /* 0x020fe400000e0000 */
        /* <DEDUP_REMOVED lines=14> */
.L_x_1785:
        /* <DEDUP_REMOVED lines=16> */
.L_x_1786:
        /* <DEDUP_REMOVED lines=13> */
.L_x_1951:
[----:B------:R-:W-:Y:S05]  /*280f0*/  BSYNC B1 ;  /* 0x0000000000017941 */ /* 0x000fea0003800000 */
.L_x_1787:
[----:B------:R-:W-:Y:S01]  /*28100*/  BSSY B1, `(.L_x_1789) ;  /* 0x000000b000017945 */ /* 0x000fe20003800000 */
[----:B------:R-:W-:Y:S02]  /*28110*/  IMAD.MOV.U32 R10, RZ, RZ, 0x0 ;  /* 0x00000000ff0a7424 */ /* 0x000fe400078e00ff */
[----:B------:R-:W-:Y:S01]  /*28120*/  IMAD.MOV.U32 R11, RZ, RZ, 0x14f00000 ;  /* 0x14f00000ff0b7424 */ /* 0x000fe200078e00ff */
[----:B------:R-:W-:Y:S06]  /*28130*/  @P1 BRA `(.L_x_1790) ;  /* 0x00000000001c1947 */ /* 0x000fec0003800000 */
[----:B------:R-:W4:Y:S01]  /*28140*/  S2R R7, SR_TID.X ;  /* 0x0000000000077919 */ /* 0x000f220000002100 */
[----:B--23--:R-:W-:-:S04]  /*28150*/  IMAD.MOV.U32 R5, RZ, RZ, 0x6000 ;  /* 0x00006000ff057424 */ /* 0x00cfc800078e00ff */
[----:B------:R2:W-:Y:S01]  /*28160*/  SYNCS.ARRIVE.TRANS64 RZ, [R6+URZ+0x2a830], R5 ;  /* 0x02a8300506ff79a7 */ /* 0x0005e2000800003f */
[----:B----4-:R-:W-:-:S04]  /*28170*/  LOP3.LUT R7, R7, 0x1f, RZ, 0xc0, !PT ;  /* 0x0000001f07077812 */ /* 0x010fc800078ec0ff */
[----:B------:R-:W-:-:S13]  /*28180*/  ISETP.NE.AND P0, PT, R7, RZ, PT ;  /* 0x000000ff0700720c */ /* 0x000fda0003f05270 */
[----:B--2---:R-:W-:Y:S05]  /*28190*/  @!P0 BRA `(.L_x_1790) ;  /* 0x0000000000048947 */ /* 0x004fea0003800000 */
[----:B------:R-:W-:Y:S01]  /*281a0*/  BPT.TRAP 0x1 ;  /* 0x000000040000795c */ /* 0x000fe20000300000 */
.L_x_1790:
[----:B------:R-:W-:Y:S05]  /*281b0*/  BSYNC B1 ;  /* 0x0000000000017941 */ /* 0x000fea0003800000 */
.L_x_1789:
[----:B------:R-:W-:Y:S01]  /*281c0*/  R2UR UR10, R14 ;  /* 0x000000000e0a72ca */ /* 0x000fe200000e0000 */
[----:B------:R-:W-:Y:S01]  /*281d0*/  UIADD3 UR4, UP0, UR42, 0x370, URZ ;  /* 0x000003702a047890 */ /* 0x000fe2000ff1e03f */
[----:B------:R-:W-:Y:S01]  /*281e0*/  R2UR UR6, R10 ;  /* 0x000000000a0672ca */ /* 0x000fe200000e0000 */
[----:B--23--:R-:W-:Y:S01]  /*281f0*/  VIADD R6, R6, 0x2a830 ;  /* 0x0002a83006067836 */ /* 0x00cfe20000000000 */
[----:B------:R-:W-:Y:S01]  /*28200*/  R2UR UR7, R11 ;  /* 0x000000000b0772ca */ /* 0x000fe200000e0000 */
[----:B------:R-:W-:Y:S01]  /*28210*/  VIADD R5, R4, 0x1e400 ;  /* 0x0001e40004057836 */ /* 0x000fe20000000000 */
[----:B------:R-:W-:Y:S01]  /*28220*/  PLOP3.LUT P0, PT, PT, PT, PT, 0x80, 0x0 ;  /* 0x000000000000781c */ /* 0x000fe20003f0f070 */
[----:B------:R-:W-:-:S12]  /*28230*/  UIADD3.X UR5, URZ, UR43, URZ, UP0, !UPT ;  /* 0x0000002b3f057290 */ /* 0x000fd800087fe43f */
.L_x_1791:
        /* <DEDUP_REMOVED lines=10> */
[----:B------:R-:W-:Y:S01]  /*282e0*/  R2UR UR10, R13 ;  /* 0x000000000d0a72ca */ /* 0x000fe200000e0000 */
[----:B------:R-:W-:Y:S01]  /*282f0*/  VIADD R5, R4, 0x20400 ;  /* 0x0002040004057836 */ /* 0x000fe20000000000 */
[----:B------:R-:W-:Y:S02]  /*28300*/  R2UR UR6, R10 ;  /* 0x000000000a0672ca */ /* 0x000fe400000e0000 */
[----:B------:R-:W-:Y:S02]  /*28310*/  R2UR UR7, R11 ;  /* 0x000000000b0772ca */ /* 0x000fe400000e0000 */
[----:B------:R-:W-:-:S13]  /*28320*/  PLOP3.LUT P0, PT, PT, PT, PT, 0x80, 0x0 ;  /* 0x000000000000781c */ /* 0x000fda0003f0f070 */
.L_x_1792:
        /* <DEDUP_REMOVED lines=15> */
.L_x_1793:
        /* <DEDUP_REMOVED lines=9> */
[----:B---3--:R-:W-:Y:S05]  /*284b0*/  @P0 BRA.U.ANY `(.L_x_1793) ;  /* 0xfffffffd00d80947 */ /* 0x008fea000393ffff */
.L_x_1778:
[----:B------:R-:W-:Y:S05]  /*284c0*/  BSYNC B0 ;  /* 0x0000000000007941 */ /* 0x000fea0003800000 */
.L_x_1777:
[----:B------:R-:W-:-:S06]  /*284d0*/  UISETP.NE.AND UP0, UPT, UR36, 0x3, UPT ;  /* 0x000000032400788c */ /* 0x000fcc000bf05270 */
[----:B------:R-:W-:-:S13]  /*284e0*/  PLOP3.LUT P0, PT, PT, PT, UP0, 0x80, 0x0 ;  /* 0x000000000000781c */ /* 0x000fda0003f0f008 */
[----:B------:R-:W-:Y:S05]  /*284f0*/  @!P0 BRA `(.L_x_1794) ;  /* 0x0000000000048947 */ /* 0x000fea0003800000 */
[----:B------:R-:W-:Y:S01]  /*28500*/  BPT.TRAP 0x1 ;  /* 0x000000040000795c */ /* 0x000fe20000300000 */
.L_x_1794:
[----:B------:R-:W3:Y:S01]  /*28510*/  LDL R5, [R1] ;  /* 0x0000000001057983 */ /* 0x000ee20000100800 */
[----:B------:R-:W-:Y:S01]  /*28520*/  IMAD.U32 R4, RZ, RZ, UR39 ;  /* 0x00000027ff047e24 */ /* 0x000fe2000f8e00ff */
[----:B------:R-:W-:Y:S04]  /*28530*/  BSSY B0, `(.L_x_1795) ;  /* 0x0000007000007945 */ /* 0x000fe80003800000 */
[----:B------:R-:W-:Y:S02]  /*28540*/  ISETP.NE.AND P1, PT, R4, 0x3, PT ;  /* 0x000000030400780c */ /* 0x000fe40003f25270 */
[----:B------:R-:W-:-:S04]  /*28550*/  LOP3.LUT R4, R3, 0x1, RZ, 0x3c, !PT ;  /* 0x0000000103047812 */ /* 0x000fc800078e3cff */
[----:B------:R-:W-:Y:S01]  /*28560*/  SHF.L.U32 R4, R4, 0x1f, RZ ;  /* 0x0000001f04047819 */ /* 0x000fe200000006ff */
[----:B---3--:R-:W-:-:S04]  /*28570*/  IMAD R13, R0, 0x8, R5 ;  /* 0x00000008000d7824 */ /* 0x008fc800078e0205 */
[----:B------:R-:W3:Y:S02]  /*28580*/  SYNCS.PHASECHK.TRANS64.TRYWAIT P0, [R13+URZ+0x2a870], R4 ;  /* 0x02a870040d0075a7 */ /* 0x000ee4000800017f */
[----:B---3--:R-:W-:Y:S05]  /*28590*/  @!P0 BRA `(.L_x_1796) ;  /* 0x00000050005c8947 */ /* 0x008fea0003800000 */
.L_x_1952:
[----:B------:R-:W-:Y:S05]  /*285a0*/  BSYNC B0 ;  /* 0x0000000000007941 */ /* 0x000fea0003800000 */
.L_x_1795:
[----:B------:R-:W-:Y:S05]  /*285b0*/  @!P1 BRA `(.L_x_1797) ;  /* 0x0000000000049947 */ /* 0x000fea0003800000 */
[----:B------:R-:W-:Y:S01]  /*285c0*/  BPT.TRAP 0x1 ;  /* 0x000000040000795c */ /* 0x000fe20000300000 */
.L_x_1797:
[----:B---3--:R-:W-:Y:S01]  /*285d0*/  SHF.L.U32 R4, R3, 0x1f, RZ ;  /* 0x0000001f03047819 */ /* 0x008fe200000006ff */
[----:B------:R-:W-:-:S03]  /*285e0*/  IMAD R3, R0, 0x6000, RZ ;  /* 0x0000600000037824 */ /* 0x000fc600078e02ff */
[----:B------:R-:W3:Y:S02]  /*285f0*/  SYNCS.PHASECHK.TRANS64.TRYWAIT P0, [R13+URZ+0x2a860], R4 ;  /* 0x02a860040d0075a7 */ /* 0x000ee4000800017f */
[----:B---3--:R-:W-:Y:S05]  /*28600*/  @!P0 BRA `(.L_x_1798) ;  /* 0x0000005000548947 */ /* 0x008fea0003800000 */
.L_x_1953:
[----:B------:R-:W4:Y:S04]  /*28610*/  LDL R0, [R1+0x38] ;  /* 0x0000380001007983 */ /* 0x000f280000100800 */
[----:B------:R-:W5:Y:S04]  /*28620*/  LDL R14, [R1+0x2c] ;  /* 0x00002c00010e7983 */ /* 0x000f680000100800 */
[----:B------:R-:W5:Y:S01]  /*28630*/  LDL R12, [R1] ;  /* 0x00000000010c7983 */ /* 0x000f620000100800 */
[----:B------:R-:W-:Y:S05]  /*28640*/  WARPSYNC.ALL ;  /* 0x0000000000007948 */ /* 0x000fea0003800000 */
[----:B------:R-:W2:Y:S01]  /*28650*/  LDL R15, [R1+0x30] ;  /* 0x00003000010f7983 */ /* 0x000ea20000100800 */
[----:B----4-:R-:W-:-:S02]  /*28660*/  LOP3.LUT R0, R3, R0, RZ, 0xfc, !PT ;  /* 0x0000000003007212 */ /* 0x010fc400078efcff */
[----:B-----5:R-:W-:-:S03]  /*28670*/  IADD3 R3, R12, R3, R14 ;  /* 0x000000030c037210 */ /* 0x020fc60007ffe00e */
[----:B------:R-:W-:Y:S01]  /*28680*/  IMAD.IADD R0, R12, 0x1, R0 ;  /* 0x000000010c007824 */ /* 0x000fe200078e0200 */
[----:B------:R-:W4:Y:S04]  /*28690*/  LDL R14, [R1+0x18] ;  /* 0x00001800010e7983 */ /* 0x000f280000100800 */
[----:B---3--:R-:W3:Y:S02]  /*286a0*/  LDSM.16.MT88.4 R4, [R0+0xc400] ;  /* 0x00c400000004783b */ /* 0x008ee40000004200 */
[C-C-:B---3--:R-:W-:Y:S02]  /*286b0*/  PRMT R8, R4.reuse, 0x6420, R5.reuse ;  /* 0x0000642004087816 */ /* 0x148fe40000000005 */
[----:B--2---:R-:W-:Y:S02]  /*286c0*/  PRMT R9, R4, 0x7531, R5 ;  /* 0x0000753104097816 */ /* 0x004fe40000000005 */
[----:B------:R-:W-:-:S02]  /*286d0*/  PRMT R10, R6, 0x6420, R7 ;  /* 0x00006420060a7816 */ /* 0x000fc40000000007 */
[----:B------:R-:W-:-:S05]  /*286e0*/  PRMT R11, R6, 0x7531, R7 ;  /* 0x00007531060b7816 */ /* 0x000fca0000000007 */
[----:B------:R-:W-:Y:S04]  /*286f0*/  STSM.16.M88.4 [R3+0x400], R8 ;  /* 0x0004000803007844 */ /* 0x000fe80000000200 */
[----:B------:R-:W2:Y:S02]  /*28700*/  LDSM.16.MT88.4 R4, [R0+0xe400] ;  /* 0x00e400000004783b */ /* 0x000ea40000004200 */
[C-C-:B--2---:R-:W-:Y:S02]  /*28710*/  PRMT R8, R4.reuse, 0x6420, R5.reuse ;  /* 0x0000642004087816 */ /* 0x144fe40000000005 */
[----:B------:R-:W-:Y:S02]  /*28720*/  PRMT R9, R4, 0x7531, R5 ;  /* 0x0000753104097816 */ /* 0x000fe40000000005 */
        /* <DEDUP_REMOVED lines=13> */
[----:B------:R-:W-:Y:S02]  /*28800*/  PRMT R11, R6, 0x7531, R7 ;  /* 0x00007531060b7816 */ /* 0x000fe40000000007 */
[----:B----4-:R-:W-:-:S05]  /*28810*/  IADD3 R12, R14, 0x400, R3 ;  /* 0x000004000e0c7810 */ /* 0x010fca0007ffe003 */
[----:B------:R-:W-:Y:S04]  /*28820*/  STSM.16.M88.4 [R12], R8 ;  /* 0x000000080c007844 */ /* 0x000fe80000000200 */
        /* <DEDUP_REMOVED lines=12> */
[----:B------:R-:W2:Y:S01]  /*288f0*/  LDSM.16.MT88.4 R4, [R0+0xd400] ;  /* 0x00d400000004783b */ /* 0x000ea20000004200 */
[----:B------:R-:W-:Y:S02]  /*28900*/  IADD3 R3, R15, 0x400, R3 ;  /* 0x000004000f037810 */ /* 0x000fe40007ffe003 */
[C-C-:B--2---:R-:W-:Y:S02]  /*28910*/  PRMT R8, R4.reuse, 0x6420, R5.reuse ;  /* 0x0000642004087816 */ /* 0x144fe40000000005 */
[----:B------:R-:W-:Y:S02]  /*28920*/  PRMT R9, R4, 0x7531, R5 ;  /* 0x0000753104097816 */ /* 0x000fe40000000005 */
[----:B------:R-:W-:-:S02]  /*28930*/  PRMT R10, R6, 0x6420, R7 ;  /* 0x00006420060a7816 */ /* 0x000fc40000000007 */
[----:B------:R-:W-:-:S05]  /*28940*/  PRMT R11, R6, 0x7531, R7 ;  /* 0x00007531060b7816 */ /* 0x000fca0000000007 */
        /* <DEDUP_REMOVED lines=12> */
[----:B------:R2:W-:Y:S04]  /*28a10*/  STSM.16.M88.4 [R3+0x4000], R8 ;  /* 0x0040000803007844 */ /* 0x0005e80000000200 */
[----:B------:R-:W3:Y:S01]  /*28a20*/  LDSM.16.MT88.4 R4, [R0+0xdc00] ;  /* 0x00dc00000004783b */ /* 0x000ee20000004200 */
[----:B--2---:R-:W-:Y:S01]  /*28a30*/  IMAD.IADD R3, R14, 0x1, R3 ;  /* 0x000000010e037824 */ /* 0x004fe200078e0203 */
[C-C-:B---3--:R-:W-:Y:S02]  /*28a40*/  PRMT R8, R4.reuse, 0x6420, R5.reuse ;  /* 0x0000642004087816 */ /* 0x148fe40000000005 */
        /* <DEDUP_REMOVED lines=21> */
[----:B---3--:R-:W3:Y:S01]  /*28ba0*/  FENCE.VIEW.ASYNC.S ;  /* 0x00000000000073c6 */ /* 0x008ee20000000000 */
[----:B------:R-:W-:Y:S05]  /*28bb0*/  @!P1 BRA `(.L_x_1799) ;  /* 0x0000000000049947 */ /* 0x000fea0003800000 */
[----:B------:R-:W-:Y:S01]  /*28bc0*/  BPT.TRAP 0x1 ;  /* 0x000000040000795c */ /* 0x000fe20000300000 */
.L_x_1799:
[----:B------:R-:W2:Y:S01]  /*28bd0*/  S2R R0, SR_TID.X ;  /* 0x0000000000007919 */ /* 0x000ea20000002100 */
[----:B---3--:R3:W-:Y:S01]  /*28be0*/  SYNCS.ARRIVE.TRANS64.A1T0 RZ, [R13+URZ+0x2a850], RZ ;  /* 0x02a850ff0dff79a7 */ /* 0x0087e2000810003f */
[----:B--2---:R-:W-:Y:S02]  /*28bf0*/  LOP3.LUT R3, R0, 0x7f, RZ, 0xc0, !PT ;  /* 0x0000007f00037812 */ /* 0x004fe400078ec0ff */
[----:B------:R-:W2:Y:S01]  /*28c00*/  LDL R0, [R1+0x24] ;  /* 0x0000240001007983 */ /* 0x000ea20000100800 */
[----:B------:R-:W-:Y:S01]  /*28c10*/  BAR.SYNC.DEFER_BLOCKING 0x2, 0x80 ;  /* 0x0082000000007b1d */ /* 0x000fe20000010000 */
[----:B------:R-:W-:-:S05]  /*28c20*/  ISETP.NE.AND P0, PT, R3, RZ, PT ;  /* 0x000000ff0300720c */ /* 0x000fca0003f05270 */
[----:B------:R4:W5:Y:S08]  /*28c30*/  LDL R3, [R1+0xc] ;  /* 0x00000c0001037983 */ /* 0x0009700000100800 */
[----:B---3--:R-:W-:-:S05]  /*28c40*/  @!P0 VIADD R13, R13, 0x2a880 ;  /* 0x0002a8800d0d8836 */ /* 0x008fca0000000000 */
[----:B------:R-:W-:-:S04]  /*28c50*/  @!P0 PRMT R13, RZ, 0x654, R13 ;  /* 0x00000654ff0d8816 */ /* 0x000fc8000000000d */
[----:B------:R4:W-:Y:S01]  /*28c60*/  @!P0 SYNCS.ARRIVE.TRANS64.RED.A1T0 RZ, [R13+URZ], RZ ;  /* 0x000000ff0dff89a7 */ /* 0x0009e2000810043f */
[C---:B--2---:R-:W-:Y:S01]  /*28c70*/  ISETP.GT.AND P0, PT, R2.reuse, R0, PT ;  /* 0x000000000200720c */ /* 0x044fe20003f04270 */
[----:B------:R-:W-:Y:S01]  /*28c80*/  VIADD R2, R2, 0xffffffff ;  /* 0xffffffff02027836 */ /* 0x000fe20000000000 */
[----:B------:R4:W5:Y:S11]  /*28c90*/  LDL R0, [R1+0x4] ;  /* 0x0000040001007983 */ /* 0x0009760000100800 */
[----:B----4-:R-:W-:Y:S05]  /*28ca0*/  @P0 BRA `(.L_x_1800) ;  /* 0xffffffec00440947 */ /* 0x010fea000383ffff */
.L_x_1776:
[----:B------:R-:W3:Y:S01]  /*28cb0*/  S2R R4, SR_TID.X ;  /* 0x0000000000047919 */ /* 0x000ee20000002100 */
[----:B------:R-:W-:Y:S01]  /*28cc0*/  BSSY B0, `(.L_x_1801) ;  /* 0x0000010000007945 */ /* 0x000fe20003800000 */
[----:B---3--:R-:W-:-:S04]  /*28cd0*/  LOP3.LUT R4, R4, 0x7f, RZ, 0xc0, !PT ;  /* 0x0000007f04047812 */ /* 0x008fc800078ec0ff */
[----:B------:R-:W-:-:S13]  /*28ce0*/  ISETP.NE.AND P0, PT, R4, RZ, PT ;  /* 0x000000ff0400720c */ /* 0x000fda0003f05270 */
[----:B------:R-:W-:Y:S05]  /*28cf0*/  @P0 BRA `(.L_x_1802) ;  /* 0x0000000000300947 */ /* 0x000fea0003800000 */
[----:B------:R-:W3:Y:S01]  /*28d00*/  S2R R2, SR_LANEID ;  /* 0x0000000000027919 */ /* 0x000ee20000000000 */
[----:B------:R-:W-:Y:S01]  /*28d10*/  VOTEU.ANY UR4, UPT, PT ;  /* 0x0000000000047886 */ /* 0x000fe200038e0100 */
[----:B--2---:R-:W2:Y:S01]  /*28d20*/  LDC.64 R4, c[0x0][0xc60] ;  /* 0x00031800ff047b82 */ /* 0x004ea20000000a00 */
[----:B-----5:R-:W3:Y:S02]  /*28d30*/  FLO.U32 R0, UR4 ;  /* 0x0000000400007d00 */ /* 0x020ee400080e0000 */
[----:B---3--:R-:W-:-:S06]  /*28d40*/  ISETP.EQ.U32.AND P1, PT, R0, R2, PT ;  /* 0x000000020000720c */ /* 0x008fcc0003f22070 */
[----:B------:R-:W2:Y:S07]  /*28d50*/  POPC R2, UR4 ;  /* 0x0000000400027d09 */ /* 0x000eae0008000000 */
[----:B--2---:R-:W2:Y:S04]  /*28d60*/  @P1 ATOMG.E.ADD.STRONG.GPU PT, R2, desc[UR40][R4.64], R2 ;  /* 0x00000002040219a8 */ /* 0x004ea800081ee1e8 */
[----:B--2---:R2:W3:Y:S02]  /*28d70*/  SHFL.IDX PT, R2, R2, R0, 0x1f ;  /* 0x00001f0002027589 */ /* 0x0044e400000e0000 */
[----:B--2---:R-:W2:Y:S02]  /*28d80*/  S2R R0, SR_LTMASK ;  /* 0x0000000000007919 */ /* 0x004ea40000003900 */
[----:B--2---:R-:W-:-:S06]  /*28d90*/  LOP3.LUT R0, R0, UR4, RZ, 0xc0, !PT ;  /* 0x0000000400007c12 */ /* 0x004fcc000f8ec0ff */
[----:B------:R-:W3:Y:S02]  /*28da0*/  POPC R0, R0 ;  /* 0x0000000000007309 */ /* 0x000ee40000000000 */
[----:B---3--:R-:W-:-:S07]  /*28db0*/  IADD3 R16, R2, UR38, R0 ;  /* 0x0000002602107c10 */ /* 0x008fce000fffe000 */
.L_x_1802:
[----:B------:R-:W-:Y:S05]  /*28dc0*/  BSYNC B0 ;  /* 0x0000000000007941 */ /* 0x000fea0003800000 */
.L_x_1801:
[----:B------:R-:W-:-:S06]  /*28dd0*/  UISETP.NE.AND UP0, UPT, UR36, 0x3, UPT ;  /* 0x000000032400788c */ /* 0x000fcc000bf05270 */
[----:B------:R-:W-:-:S13]  /*28de0*/  PLOP3.LUT P1, PT, PT, PT, UP0, 0x80, 0x0 ;  /* 0x000000000000781c */ /* 0x000fda0003f2f008 */
[----:B------:R-:W-:Y:S05]  /*28df0*/  @!P1 BRA `(.L_x_1803) ;  /* 0x0000000000049947 */ /* 0x000fea0003800000 */
[----:B------:R-:W-:Y:S01]  /*28e00*/  BPT.TRAP 0x1 ;  /* 0x000000040000795c */ /* 0x000fe20000300000 */
.L_x_1803:
[----:B------:R-:W3:Y:S04]  /*28e10*/  LDL R4, [R1+0xc] ;  /* 0x00000c0001047983 */ /* 0x000ee80000100800 */
[----:B-----5:R-:W4:Y:S04]  /*28e20*/  LDL R3, [R1] ;  /* 0x0000000001037983 */ /* 0x020f280000100800 */
[----:B------:R-:W4:Y:S01]  /*28e30*/  LDL R2, [R1+0x4] ;  /* 0x0000040001027983 */ /* 0x000f220000100800 */
[----:B------:R-:W-:Y:S01]  /*28e40*/  IMAD.U32 R0, RZ, RZ, UR39 ;  /* 0x00000027ff007e24 */ /* 0x000fe2000f8e00ff */
[----:B------:R-:W-:Y:S04]  /*28e50*/  BSSY B0, `(.L_x_1804) ;  /* 0x0000007000007945 */ /* 0x000fe80003800000 */
[----:B------:R-:W-:-:S02]  /*28e60*/  ISETP.NE.AND P2, PT, R0, 0x3, PT ;  /* 0x000000030000780c */ /* 0x000fc40003f45270 */
[----:B---3--:R-:W-:-:S04]  /*28e70*/  LOP3.LUT R0, R4, 0x1, RZ, 0x3c, !PT ;  /* 0x0000000104007812 */ /* 0x008fc800078e3cff */
[----:B------:R-:W-:Y:S01]  /*28e80*/  SHF.L.U32 R0, R0, 0x1f, RZ ;  /* 0x0000001f00007819 */ /* 0x000fe200000006ff */
[----:B----4-:R-:W-:-:S04]  /*28e90*/  IMAD R12, R2, 0x8, R3 ;  /* 0x00000008020c7824 */ /* 0x010fc800078e0203 */
[----:B------:R-:W3:Y:S02]  /*28ea0*/  SYNCS.PHASECHK.TRANS64.TRYWAIT P1, [R12+URZ+0x2a870], R0 ;  /* 0x02a870000c0075a7 */ /* 0x000ee4000802017f */
[----:B---3--:R-:W-:Y:S05]  /*28eb0*/  @!P1 BRA `(.L_x_1805) ;  /* 0x00000048003c9947 */ /* 0x008fea0003800000 */
.L_x_1954:
[----:B------:R-:W-:Y:S05]  /*28ec0*/  BSYNC B0 ;  /* 0x0000000000007941 */ /* 0x000fea0003800000 */
.L_x_1804:
[----:B------:R-:W-:Y:S05]  /*28ed0*/  @!P2 BRA `(.L_x_1806) ;  /* 0x000000000004a947 */ /* 0x000fea0003800000 */
[----:B------:R-:W-:Y:S01]  /*28ee0*/  BPT.TRAP 0x1 ;  /* 0x000000040000795c */ /* 0x000fe20000300000 */
.L_x_1806:
[----:B---3--:R-:W3:Y:S02]  /*28ef0*/  LDL R0, [R1+0xc] ;  /* 0x00000c0001007983 */ /* 0x008ee40000100800 */
[----:B---3--:R-:W-:-:S04]  /*28f00*/  SHF.L.U32 R0, R0, 0x1f, RZ ;  /* 0x0000001f00007819 */ /* 0x008fc800000006ff */
[----:B------:R-:W3:Y:S02]  /*28f10*/  SYNCS.PHASECHK.TRANS64.TRYWAIT P1, [R12+URZ+0x2a860], R0 ;  /* 0x02a860000c0075a7 */ /* 0x000ee4000802017f */
[----:B---3--:R-:W-:Y:S05]  /*28f20*/  @!P1 BRA `(.L_x_1807) ;  /* 0x0000004800349947 */ /* 0x008fea0003800000 */
.L_x_1955:
[----:B------:R-:W4:Y:S04]  /*28f30*/  LDL R13, [R1+0x4] ;  /* 0x00000400010d7983 */ /* 0x000f280000100800 */
[----:B------:R-:W3:Y:S04]  /*28f40*/  LDL R4, [R1+0x38] ;  /* 0x0000380001047983 */ /* 0x000ee80000100800 */
[----:B------:R-:W5:Y:S04]  /*28f50*/  LDL R14, [R1+0x2c] ;  /* 0x00002c00010e7983 */ /* 0x000f680000100800 */
[----:B------:R-:W5:Y:S01]  /*28f60*/  LDL R3, [R1] ;  /* 0x0000000001037983 */ /* 0x000f620000100800 */
[----:B------:R-:W-:Y:S05]  /*28f70*/  WARPSYNC.ALL ;  /* 0x0000000000007948 */ /* 0x000fea0003800000 */
[----:B------:R-:W2:Y:S01]  /*28f80*/  LDL R15, [R1+0x30] ;  /* 0x00003000010f7983 */ /* 0x000ea20000100800 */
[----:B----4-:R-:W-:-:S05]  /*28f90*/  IMAD R2, R13, 0x6000, RZ ;  /* 0x000060000d027824 */ /* 0x010fca00078e02ff */
[----:B---3--:R-:W-:Y:S02]  /*28fa0*/  LOP3.LUT R0, R2, R4, RZ, 0xfc, !PT ;  /* 0x0000000402007212 */ /* 0x008fe400078efcff */
[C---:B-----5:R-:W-:Y:S02]  /*28fb0*/  IADD3 R2, R3.reuse, R2, R14 ;  /* 0x0000000203027210 */ /* 0x060fe40007ffe00e */
[----:B------:R-:W3:Y:S01]  /*28fc0*/  LDL R14, [R1+0x18] ;  /* 0x00001800010e7983 */ /* 0x000ee20000100800 */
[----:B------:R-:W-:-:S05]  /*28fd0*/  IMAD.IADD R0, R3, 0x1, R0 ;  /* 0x0000000103007824 */ /* 0x000fca00078e0200 */
[----:B--2---:R-:W2:Y:S02]  /*28fe0*/  LDSM.16.MT88.4 R4, [R0+0xc400] ;  /* 0x00c400000004783b */ /* 0x004ea40000004200 */
[C-C-:B--2---:R-:W-:Y:S02]  /*28ff0*/  PRMT R8, R4.reuse, 0x6420, R5.reuse ;  /* 0x0000642004087816 */ /* 0x144fe40000000005 */
[----:B------:R-:W-:Y:S02]  /*29000*/  PRMT R9, R4, 0x7531, R5 ;  /* 0x0000753104097816 */ /* 0x000fe40000000005 */
[C-C-:B------:R-:W-:Y:S02]  /*29010*/  PRMT R10, R6.reuse, 0x6420, R7.reuse ;  /* 0x00006420060a7816 */ /* 0x140fe40000000007 */
        /* <DEDUP_REMOVED lines=19> */
[----:B---3--:R-:W-:-:S05]  /*29150*/  IADD3 R3, R14, 0x400, R2 ;  /* 0x000004000e037810 */ /* 0x008fca0007ffe002 */
        /* <DEDUP_REMOVED lines=59> */
.L_x_1808:
[----:B------:R-:W4:Y:S01]  /*29510*/  LDL.LU R3, [R1+0xc] ;  /* 0x00000c0001037983 */ /* 0x000f220000300800 */
[----:B---3--:R3:W-:Y:S01]  /*29520*/  SYNCS.ARRIVE.TRANS64.A1T0 RZ, [R12+URZ+0x2a850], RZ ;  /* 0x02a850ff0cff79a7 */ /* 0x0087e2000810003f */
[----:B------:R-:W-:Y:S02]  /*29530*/  VIADD R0, R13, 0x1 ;  /* 0x000000010d007836 */ /* 0x000fe40000000000 */
[----:B---3--:R-:W-:-:S05]  /*29540*/  @!P0 VIADD R12, R12, 0x2a880 ;  /* 0x0002a8800c0c8836 */ /* 0x008fca0000000000 */
[----:B------:R-:W-:Y:S01]  /*29550*/  @!P0 PRMT R12, RZ, 0x654, R12 ;  /* 0x00000654ff0c8816 */ /* 0x000fe2000000000c */
[----:B------:R-:W-:Y:S06]  /*29560*/  BAR.SYNC.DEFER_BLOCKING 0x2, 0x80 ;  /* 0x0082000000007b1d */ /* 0x000fec0000010000 */
[----:B------:R3:W-:Y:S01]  /*29570*/  @!P0 SYNCS.ARRIVE.TRANS64.RED.A1T0 RZ, [R12+URZ], RZ ;  /* 0x000000ff0cff89a7 */ /* 0x0007e2000810043f */
[----:B------:R-:W-:-:S04]  /*29580*/  ISETP.NE.AND P0, PT, R0, 0x2, PT ;  /* 0x000000020000780c */ /* 0x000fc80003f05270 */
[----:B--2---:R-:W-:Y:S02]  /*29590*/  SEL R2, RZ, 0x1, P0 ;  /* 0x00000001ff027807 */ /* 0x004fe40000000000 */
[----:B------:R-:W-:-:S05]  /*295a0*/  SEL R0, R0, RZ, P0 ;  /* 0x000000ff00007207 */ /* 0x000fca0000000000 */
[----:B------:R3:W-:Y:S01]  /*295b0*/  STL [R1+0x4], R0 ;  /* 0x0000040001007387 */ /* 0x0007e20000100800 */
[----:B----4-:R-:W-:-:S05]  /*295c0*/  LOP3.LUT R3, R3, R2, RZ, 0x3c, !PT ;  /* 0x0000000203037212 */ /* 0x010fca00078e3cff */
[----:B------:R3:W-:Y:S02]  /*295d0*/  STL [R1+0xc], R3 ;  /* 0x00000c0301007387 */ /* 0x0007e40000100800 */
.L_x_1751:
[----:B---3--:R-:W2:Y:S02]  /*295e0*/  LDL R0, [R1+0x1c] ;  /* 0x00001c0001007983 */ /* 0x008ea40000100800 */
[----:B--2---:R-:W-:-:S13]  /*295f0*/  LOP3.LUT P0, RZ, R0, 0x2, RZ, 0xc0, !PT ;  /* 0x0000000200ff7812 */ /* 0x004fda000780c0ff */
[----:B------:R-:W-:Y:S05]  /*29600*/  @!P0 BRA `(.L_x_1809) ;  /* 0x0000000000288947 */ /* 0x000fea0003800000 */
[----:B------:R-:W-:Y:S05]  /*29610*/  WARPSYNC.ALL ;  /* 0x0000000000007948 */ /* 0x000fea0003800000 */
[----:B------:R-:W2:Y:S08]  /*29620*/  S2UR UR5, SR_CgaCtaId ;  /* 0x00000000000579c3 */ /* 0x000eb00000008800 */
[----:B------:R-:W-:Y:S06]  /*29630*/  BAR.SYNC.DEFER_BLOCKING 0x5, 0x180 ;  /* 0x0146000000007b1d */ /* 0x000fec0000010000 */
[----:B------:R-:W-:-:S02]  /*29640*/  UMOV UR4, 0x400 ;  /* 0x0000040000047882 */ /* 0x000fc40000000000 */
[----:B--2---:R-:W-:-:S06]  /*29650*/  ULEA UR4, UR5, UR4, 0x18 ;  /* 0x0000000405047291 */ /* 0x004fcc000f8ec03f */
[----:B------:R-:W-:-:S05]  /*29660*/  IMAD.U32 R0, RZ, RZ, UR4 ;  /* 0x00000004ff007e24 */ /* 0x000fca000f8e00ff */
[----:B------:R3:W2:Y:S04]  /*29670*/  LDS.128 R16, [R0+0x2a8d0] ;  /* 0x02a8d00000107984 */ /* 0x0006a80000000c00 */
[----:B------:R3:W-:Y:S01]  /*29680*/  STL [R1], R0 ;  /* 0x0000000001007387 */ /* 0x0007e20000100800 */
[----:B------:R-:W-:Y:S06]  /*29690*/  BAR.ARV 0x4, 0x180 ;  /* 0x0106000000007b1d */ /* 0x000fec0000002000 */
[----:B------:R-:W-:Y:S05]  /*296a0*/  BRA `(.L_x_1810) ;  /* 0x0000000800e07947 */ /* 0x000fea0003800000 */
.L_x_1809:
[----:B------:R-:W2:Y:S01]  /*296b0*/  S2R R0, SR_TID.X ;  /* 0x0000000000007919 */ /* 0x000ea20000002100 */
[----:B------:R-:W-:Y:S01]  /*296c0*/  UMOV UR4, 0xffffffff ;  /* 0xffffffff00047882 */ /* 0x000fe20000000000 */
[----:B--2---:R-:W-:-:S04]  /*296d0*/  LOP3.LUT R6, R0, 0x1f, RZ, 0xc0, !PT ;  /* 0x0000001f00067812 */ /* 0x004fc800078ec0ff */
[----:B------:R-:W-:Y:S01]  /*296e0*/  ISETP.NE.AND P0, PT, R6, 0x1f, PT ;  /* 0x0000001f0600780c */ /* 0x000fe20003f05270 */
[----:B------:R-:W-:-:S12]  /*296f0*/  BRA.DIV UR4, `(.L_x_1811) ;  /* 0x0000004204547947 */ /* 0x000fd8000b800000 */
[----:B------:R-:W-:Y:S01]  /*29700*/  IMAD.IADD R0, R19, 0x1, R6 ;  /* 0x0000000113007824 */ /* 0x000fe200078e0206 */
[----:B------:R-:W-:-:S04]  /*29710*/  ULDC UR4, c[0x0][0xc3c] ;  /* 0x00030f0000047ab9 */ /* 0x000fc80000000800 */
[----:B------:R-:W-:-:S13]  /*29720*/  ISETP.GE.OR P1, PT, R0, UR4, !P0 ;  /* 0x0000000400007c0c */ /* 0x000fda000c726670 */
[----:B------:R-:W2:Y:S02]  /*29730*/  @!P1 LDC.64 R2, c[0x0][0xc80] ;  /* 0x00032000ff029b82 */ /* 0x000ea40000000a00 */
[----:B--2---:R-:W-:-:S06]  /*29740*/  @!P1 IMAD.WIDE R2, R0, 0x4, R2 ;  /* 0x0000000400029825 */ /* 0x004fcc00078e0202 */
[----:B------:R2:W3:Y:S01]  /*29750*/  @!P1 LDG.E R3, desc[UR40][R2.64] ;  /* 0x0000002802039981 */ /* 0x0004e2000c1e1900 */
[C---:B------:R-:W-:Y:S02]  /*29760*/  ISETP.GE.U32.AND P2, PT, R6.reuse, 0x2, PT ;  /* 0x000000020600780c */ /* 0x040fe40003f46070 */
[C---:B------:R-:W-:Y:S01]  /*29770*/  ISETP.GE.U32.AND P3, PT, R6.reuse, 0x4, PT ;  /* 0x000000040600780c */ /* 0x040fe20003f66070 */
[----:B------:R-:W-:Y:S01]  /*29780*/  SHFL.IDX PT, R0, R16, RZ, 0x1f ;  /* 0x00001fff10007589 */ /* 0x000fe200000e0000 */
[C---:B------:R-:W-:Y:S02]  /*29790*/  ISETP.GE.U32.AND P4, PT, R6.reuse, 0x8, PT ;  /* 0x000000080600780c */ /* 0x040fe40003f86070 */
[C---:B------:R-:W-:Y:S01]  /*297a0*/  ISETP.GE.U32.AND P5, PT, R6.reuse, 0x10, PT ;  /* 0x000000100600780c */ /* 0x040fe20003fa6070 */
[----:B------:R-:W-:Y:S01]  /*297b0*/  SHFL.IDX PT, R5, R16, 0x1, 0x1f ;  /* 0x00201f0010057f89 */ /* 0x000fe200000e0000 */
[----:B--2---:R-:W-:Y:S02]  /*297c0*/  IMAD.MOV.U32 R2, RZ, RZ, RZ ;  /* 0x000000ffff027224 */ /* 0x004fe400078e00ff */
[----:B---3--:R-:W-:Y:S01]  /*297d0*/  @!P1 IMAD.MOV.U32 R2, RZ, RZ, R3 ;  /* 0x000000ffff029224 */ /* 0x008fe200078e0003 */
[----:B------:R-:W-:-:S04]  /*297e0*/  ISETP.NE.AND P1, PT, R6, RZ, PT ;  /* 0x000000ff0600720c */ /* 0x000fc80003f25270 */
[----:B------:R-:W2:Y:S02]  /*297f0*/  SHFL.UP PT, R3, R2, 0x1, RZ ;  /* 0x0420000002037989 */ /* 0x000ea400000e00ff */
[----:B--2---:R-:W-:-:S05]  /*29800*/  SEL R3, R3, RZ, P1 ;  /* 0x000000ff03037207 */ /* 0x004fca0000800000 */
[----:B------:R-:W-:-:S05]  /*29810*/  IMAD.IADD R3, R2, 0x1, R3 ;  /* 0x0000000102037824 */ /* 0x000fca00078e0203 */
        /* <DEDUP_REMOVED lines=12> */
[----:B------:R2:W3:Y:S02]  /*298e0*/  SHFL.IDX PT, R7, R3, 0x1f, 0x1f ;  /* 0x03e01f0003077f89 */ /* 0x0004e400000e0000 */
.L_x_1965:
[----:B------:R-:W-:Y:S01]  /*298f0*/  ULDC UR4, c[0x0][0xc38] ;  /* 0x00030e0000047ab9 */ /* 0x000fe20000000800 */
[----:B------:R-:W-:Y:S02]  /*29900*/  IMAD.MOV.U32 R6, RZ, RZ, R3 ;  /* 0x000000ffff067224 */ /* 0x000fe400078e0003 */
[----:B------:R-:W-:-:S04]  /*29910*/  IMAD.U32 R4, RZ, RZ, UR4 ;  /* 0x00000004ff047e24 */ /* 0x000fc8000f8e00ff */
[----:B---3--:R-:W-:-:S04]  /*29920*/  IMAD R7, R7, R4, RZ ;  /* 0x0000000407077224 */ /* 0x008fc800078e02ff */
[----:B------:R-:W-:-:S05]  /*29930*/  IMAD.IADD R5, R5, 0x1, R7 ;  /* 0x0000000105057824 */ /* 0x000fca00078e0207 */
[----:B------:R-:W-:-:S13]  /*29940*/  ISETP.GT.AND P6, PT, R5, R0, PT ;  /* 0x000000000500720c */ /* 0x000fda0003fc4270 */
[----:B------:R-:W-:Y:S05]  /*29950*/  @P6 BRA `(.L_x_1812) ;  /* 0x00000000009c6947 */ /* 0x000fea0003800000 */
.L_x_1817:
[----:B------:R-:W3:Y:S01]  /*29960*/  LDC R2, c[0x0][0xc3c] ;  /* 0x00030f00ff027b82 */ /* 0x000ee20000000800 */
[----:B------:R-:W-:-:S05]  /*29970*/  VIADD R19, R19, 0x1f ;  /* 0x0000001f13137836 */ /* 0x000fca0000000000 */
[----:B---3--:R-:W-:-:S13]  /*29980*/  ISETP.GE.AND P6, PT, R19, R2, PT ;  /* 0x000000021300720c */ /* 0x008fda0003fc6270 */
[----:B--2---:R-:W-:Y:S05]  /*29990*/  @P6 BRA `(.L_x_1813) ;  /* 0x0000000400d86947 */ /* 0x004fea0003800000 */
[----:B--2---:R-:W2:Y:S01]  /*299a0*/  S2R R3, SR_TID.X ;  /* 0x0000000000037919 */ /* 0x004ea20000002100 */
[----:B------:R-:W-:Y:S01]  /*299b0*/  BSSY B0, `(.L_x_1814) ;  /* 0x0000009000007945 */ /* 0x000fe20003800000 */
[----:B--2---:R-:W-:-:S05]  /*299c0*/  LOP3.LUT R3, R3, 0x1f, RZ, 0xc0, !PT ;  /* 0x0000001f03037812 */ /* 0x004fca00078ec0ff */
[----:B------:R-:W-:-:S05]  /*299d0*/  IMAD.IADD R4, R19, 0x1, R3 ;  /* 0x0000000113047824 */ /* 0x000fca00078e0203 */
[----:B------:R-:W-:Y:S01]  /*299e0*/  ISETP.GE.OR P6, PT, R4, R2, !P0 ;  /* 0x000000020400720c */ /* 0x000fe200047c6670 */
[----:B------:R-:W-:-:S12]  /*299f0*/  IMAD.MOV.U32 R2, RZ, RZ, RZ ;  /* 0x000000ffff027224 */ /* 0x000fd800078e00ff */
[----:B------:R-:W-:Y:S05]  /*29a00*/  @P6 BRA `(.L_x_1815) ;  /* 0x00000000000c6947 */ /* 0x000fea0003800000 */
[----:B------:R-:W2:Y:S02]  /*29a10*/  LDC.64 R2, c[0x0][0xc80] ;  /* 0x00032000ff027b82 */ /* 0x000ea40000000a00 */
[----:B--2---:R-:W-:-:S06]  /*29a20*/  IMAD.WIDE R2, R4, 0x4, R2 ;  /* 0x0000000404027825 */ /* 0x004fcc00078e0202 */
[----:B------:R2:W5:Y:S02]  /*29a30*/  LDG.E R2, desc[UR40][R2.64] ;  /* 0x0000002802027981 */ /* 0x000564000c1e1900 */
.L_x_1815:
[----:B------:R-:W-:Y:S05]  /*29a40*/  BSYNC B0 ;  /* 0x0000000000007941 */ /* 0x000fea0003800000 */
.L_x_1814:
[----:B------:R-:W-:-:S03]  /*29a50*/  UMOV UR4, 0xffffffff ;  /* 0xffffffff00047882 */ /* 0x000fc60000000000 */
[----:B------:R-:W-:Y:S05]  /*29a60*/  BRA.DIV UR4, `(.L_x_1816) ;  /* 0x0000004204b47947 */ /* 0x000fea000b800000 */
[----:B--2--5:R-:W2:Y:S02]  /*29a70*/  SHFL.UP PT, R3, R2, 0x1, RZ ;  /* 0x0420000002037989 */ /* 0x024ea400000e00ff */
        /* <DEDUP_REMOVED lines=15> */
.L_x_1973:
[----:B------:R-:W-:Y:S02]  /*29b70*/  ULDC UR4, c[0x0][0xc38] ;  /* 0x00030e0000047ab9 */ /* 0x000fe40000000800 */
[----:B------:R-:W-:-:S04]  /*29b80*/  IMAD.U32 R4, RZ, RZ, UR4 ;  /* 0x00000004ff047e24 */ /* 0x000fc8000f8e00ff */
[----:B---3--:R-:W-:-:S04]  /*29b90*/  IMAD R7, R7, R4, RZ ;  /* 0x0000000407077224 */ /* 0x008fc800078e02ff */
[----:B------:R-:W-:-:S05]  /*29ba0*/  IMAD.IADD R5, R7, 0x1, R5 ;  /* 0x0000000107057824 */ /* 0x000fca00078e0205 */
[----:B------:R-:W-:-:S13]  /*29bb0*/  ISETP.GT.AND P6, PT, R5, R0, PT ;  /* 0x000000000500720c */ /* 0x000fda0003fc4270 */
[----:B------:R-:W-:Y:S05]  /*29bc0*/  @!P6 BRA `(.L_x_1817) ;  /* 0xfffffffc0064e947 */ /* 0x000fea000383ffff */
.L_x_1812:
[----:B------:R-:W-:Y:S01]  /*29bd0*/  IMAD.IADD R7, R5, 0x1, -R7 ;  /* 0x0000000105077824 */ /* 0x000fe200078e0a07 */
[----:B------:R-:W-:-:S03]  /*29be0*/  UMOV UR4, 0xffffffff ;  /* 0xffffffff00047882 */ /* 0x000fc60000000000 */
[----:B--2---:R-:W-:-:S05]  /*29bf0*/  IMAD R3, R6, R4, R7 ;  /* 0x0000000406037224 */ /* 0x004fca00078e0207 */
[----:B------:R-:W-:Y:S01]  /*29c00*/  ISETP.GT.AND P6, PT, R3, R0, PT ;  /* 0x000000000300720c */ /* 0x000fe20003fc4270 */
[----:B------:R-:W-:-:S12]  /*29c10*/  BRA.DIV UR4, `(.L_x_1818) ;  /* 0x0000004604207947 */ /* 0x000fd8000b800000 */
[----:B------:R-:W-:-:S04]  /*29c20*/  VOTE.ANY R3, PT, !P6 ;  /* 0x0000000000037806 */ /* 0x000fc800070e0100 */
[----:B------:R-:W2:Y:S02]  /*29c30*/  POPC R5, R3 ;  /* 0x0000000300057309 */ /* 0x000ea40000000000 */
[----:B--2---:R2:W3:Y:S02]  /*29c40*/  SHFL.IDX PT, R17, R2, R5, 0x1f ;  /* 0x00001f0502117589 */ /* 0x0044e400000e0000 */
.L_x_1977:
[----:B------:R-:W-:Y:S01]  /*29c50*/  ISETP.NE.AND P0, PT, R3, RZ, PT ;  /* 0x000000ff0300720c */ /* 0x000fe20003f05270 */
[----:B------:R-:W-:-:S12]  /*29c60*/  IMAD.MOV.U32 R16, RZ, RZ, RZ ;  /* 0x000000ffff107224 */ /* 0x000fd800078e00ff */
[----:B------:R-:W-:Y:S05]  /*29c70*/  @!P0 BRA `(.L_x_1819) ;  /* 0x0000000000148947 */ /* 0x000fea0003800000 */
[----:B------:R-:W-:Y:S01]  /*29c80*/  UMOV UR4, 0xffffffff ;  /* 0xffffffff00047882 */ /* 0x000fe20000000000 */
[----:B------:R-:W-:Y:S02]  /*29c90*/  VIADD R12, R5, 0xffffffff ;  /* 0xffffffff050c7836 */ /* 0x000fe40000000000 */
[----:B------:R-:W-:Y:S05]  /*29ca0*/  BRA.DIV UR4, `(.L_x_1820) ;  /* 0x0000004604447947 */ /* 0x000fea000b800000 */
[----:B------:R4:W0:Y:S02]  /*29cb0*/  SHFL.IDX PT, R6, R6, R12, 0x1f ;  /* 0x00001f0c06067589 */ /* 0x00082400000e0000 */
.L_x_1980:
[----:B0-----:R-:W-:-:S07]  /*29cc0*/  IMAD.MOV.U32 R16, RZ, RZ, R6 ;  /* 0x000000ffff107224 */ /* 0x001fce00078e0006 */
.L_x_1819:
[----:B--2---:R-:W2:Y:S01]  /*29cd0*/  LDC.64 R2, c[0x0][0xc90] ;  /* 0x00032400ff027b82 */ /* 0x004ea20000000a00 */
[----:B------:R-:W-:-:S04]  /*29ce0*/  IMAD.IADD R19, R5, 0x1, R19 ;  /* 0x0000000105137824 */ /* 0x000fc800078e0213 */
[----:B--2---:R-:W-:-:S05]  /*29cf0*/  IMAD.WIDE R2, R19, 0x4, R2 ;  /* 0x0000000413027825 */ /* 0x004fca00078e0202 */
[----:B------:R-:W3:Y:S01]  /*29d00*/  LDG.E R5, desc[UR40][R2.64] ;  /* 0x0000002802057981 */ /* 0x000ee2000c1e1900 */
[----:B------:R-:W-:-:S04]  /*29d10*/  IMAD R16, R16, R4, R7 ;  /* 0x0000000410107224 */ /* 0x000fc800078e0207 */
[----:B------:R-:W-:Y:S02]  /*29d20*/  IMAD.IADD R0, R0, 0x1, -R16 ;  /* 0x0000000100007824 */ /* 0x000fe400078e0a10 */
[----:B---3--:R-:W-:-:S05]  /*29d30*/  IMAD R8, R17, R5, RZ ;  /* 0x0000000511087224 */ /* 0x008fca00078e02ff */
[----:B------:R-:W-:-:S04]  /*29d40*/  IABS R6, R8 ;  /* 0x0000000800067213 */ /* 0x000fc80000000000 */
[----:B------:R-:W2:Y:S08]  /*29d50*/  I2F.RP R2, R6 ;  /* 0x0000000600027306 */ /* 0x000eb00000209400 */
[----:B--2---:R-:W2:Y:S02]  /*29d60*/  MUFU.RCP R2, R2 ;  /* 0x0000000200027308 */ /* 0x004ea40000001000 */
[----:B--2---:R-:W-:-:S06]  /*29d70*/  VIADD R2, R2, 0xffffffe ;  /* 0x0ffffffe02027836 */ /* 0x004fcc0000000000 */
[----:B------:R-:W2:Y:S02]  /*29d80*/  F2I.FTZ.U32.TRUNC.NTZ R3, R2 ;  /* 0x0000000200037305 */ /* 0x000ea4000021f000 */
[----:B--2---:R-:W-:-:S04]  /*29d90*/  IMAD.MOV R2, RZ, RZ, -R3 ;  /* 0x000000ffff027224 */ /* 0x004fc800078e0a03 */
        /* <DEDUP_REMOVED lines=15> */
[----:B------:R-:W-:-:S04]  /*29e90*/  @P0 VIADD R7, R7, 0x1 ;  /* 0x0000000107070836 */ /* 0x000fc80000000000 */
[----:B------:R-:W-:-:S04]  /*29ea0*/  IMAD.MOV.U32 R2, RZ, RZ, R7 ;  /* 0x000000ffff027224 */ /* 0x000fc800078e0007 */
        /* <DEDUP_REMOVED lines=34> */
[----:B------:R-:W-:-:S05]  /*2a0d0*/  LOP3.LUT R2, RZ, R2, RZ, 0x33, !PT ;  /* 0x00000002ff027212 */ /* 0x000fca00078e33ff */
[----:B------:R-:W-:Y:S01]  /*2a0e0*/  IMAD.IADD R17, R17, 0x1, R2 ;  /* 0x0000000111117824 */ /* 0x000fe200078e0202 */
[----:B------:R-:W-:Y:S06]  /*2a0f0*/  BRA `(.L_x_1821) ;  /* 0x00000000001c7947 */ /* 0x000fec0003800000 */
.L_x_1813:
[----:B------:R-:W-:Y:S01]  /*2a100*/  UMOV UR4, URZ ;  /* 0x0000003f00047c82 */ /* 0x000fe20008000000 */
[----:B------:R-:W-:Y:S01]  /*2a110*/  UMOV UR5, URZ ;  /* 0x0000003f00057c82 */ /* 0x000fe20008000000 */
[----:B------:R-:W-:Y:S01]  /*2a120*/  ULDC UR6, c[0x0][0xc3c] ;  /* 0x00030f0000067ab9 */ /* 0x000fe20000000800 */
[----:B------:R-:W-:Y:S02]  /*2a130*/  IMAD.MOV.U32 R16, RZ, RZ, R0 ;  /* 0x000000ffff107224 */ /* 0x000fe400078e0000 */
[----:B------:R-:W-:Y:S02]  /*2a140*/  IMAD.U32 R17, RZ, RZ, UR4 ;  /* 0x00000004ff117e24 */ /* 0x000fe4000f8e00ff */
[----:B------:R-:W-:Y:S02]  /*2a150*/  IMAD.U32 R18, RZ, RZ, UR5 ;  /* 0x00000005ff127e24 */ /* 0x000fe4000f8e00ff */
[----:B------:R-:W-:-:S07]  /*2a160*/  IMAD.U32 R19, RZ, RZ, UR6 ;  /* 0x00000006ff137e24 */ /* 0x000fce000f8e00ff */
.L_x_1821:
[----:B--2---:R2:W3:Y:S01]  /*2a170*/  LDL R3, [R1] ;  /* 0x0000000001037983 */ /* 0x0044e20000100800 */
[----:B------:R-:W5:Y:S01]  /*2a180*/  S2R R0, SR_TID.X ;  /* 0x0000000000007919 */ /* 0x000f620000002100 */
[----:B------:R-:W-:Y:S05]  /*2a190*/  WARPSYNC.ALL ;  /* 0x0000000000007948 */ /* 0x000fea0003800000 */
[----:B-----5:R-:W-:Y:S01]  /*2a1a0*/  LOP3.LUT R0, R0, 0x1f, RZ, 0xc0, !PT ;  /* 0x0000001f00007812 */ /* 0x020fe200078ec0ff */
[----:B------:R-:W-:Y:S03]  /*2a1b0*/  BAR.SYNC.DEFER_BLOCKING 0x4, 0x180 ;  /* 0x0106000000007b1d */ /* 0x000fe60000010000 */
[----:B------:R-:W-:-:S13]  /*2a1c0*/  ISETP.NE.AND P0, PT, R0, RZ, PT ;  /* 0x000000ff0000720c */ /* 0x000fda0003f05270 */
[----:B------:R-:W3:Y:S01]  /*2a1d0*/  @!P0 S2R R0, SR_CgaCtaId ;  /* 0x0000000000008919 */ /* 0x000ee20000008800 */
[----:B------:R-:W-:-:S04]  /*2a1e0*/  @!P0 MOV R2, 0x400 ;  /* 0x0000040000028802 */ /* 0x000fc80000000f00 */
[----:B---3--:R-:W-:-:S05]  /*2a1f0*/  @!P0 LEA R3, R0, R2, 0x18 ;  /* 0x0000000200038211 */ /* 0x008fca00078ec0ff */
[----:B------:R2:W-:Y:S04]  /*2a200*/  @!P0 STS.128 [R3+0x2a8d0], R16 ;  /* 0x02a8d01003008388 */ /* 0x0005e80000000c00 */
[----:B------:R2:W-:Y:S01]  /*2a210*/  @!P0 STL [R1], R3 ;  /* 0x0000000301008387 */ /* 0x0005e20000100800 */
[----:B------:R-:W-:Y:S06]  /*2a220*/  BAR.ARV 0x5, 0x180 ;  /* 0x0146000000007b1d */ /* 0x000fec0000002000 */
.L_x_1810:
[----:B------:R-:W-:Y:S02]  /*2a230*/  ULDC UR4, c[0x0][0xc3c] ;  /* 0x00030f0000047ab9 */ /* 0x000fe40000000800 */
[----:B--2---:R-:W-:-:S13]  /*2a240*/  ISETP.GE.AND P0, PT, R19, UR4, PT ;  /* 0x0000000413007c0c */ /* 0x004fda000bf06270 */
[----:B------:R-:W-:Y:S05]  /*2a250*/  @!P0 BRA `(.L_x_1822) ;  /* 0xffffff9800248947 */ /* 0x000fea000383ffff */
[----:B------:R-:W-:Y:S05]  /*2a260*/  BSYNC B7 ;  /* 0x0000000000077941 */ /* 0x000fea0003800000 */
.L_x_1690:
[----:B---3--:R-:W2:Y:S01]  /*2a270*/  LDL.LU R0, [R1+0x58] ;  /* 0x0000580001007983 */ /* 0x008ea20000300800 */
[----:B------:R-:W-:Y:S01]  /*2a280*/  BSSY B0, `(.L_x_1823) ;  /* 0x000000b000007945 */ /* 0x000fe20003800000 */
[----:B------:R-:W3:Y:S01]  /*2a290*/  S2R R5, SR_CgaCtaId ;  /* 0x0000000000057919 */ /* 0x000ee20000008800 */
[----:B--2---:R-:W-:-:S05]  /*2a2a0*/  VIADD R0, R0, 0x1 ;  /* 0x0000000100007836 */ /* 0x004fca0000000000 */
[----:B0-----:R-:W-:-:S04]  /*2a2b0*/  LEA.HI R2, R0, R0, RZ, 0x1 ;  /* 0x0000000000027211 */ /* 0x001fc800078f08ff */
[----:B------:R-:W-:-:S05]  /*2a2c0*/  LOP3.LUT R3, R2, 0xfffffffe, RZ, 0xc0, !PT ;  /* 0xfffffffe02037812 */ /* 0x000fca00078ec0ff */
[----:B------:R-:W-:Y:S01]  /*2a2d0*/  IMAD.IADD R3, R0, 0x1, -R3 ;  /* 0x0000000100037824 */ /* 0x000fe200078e0a03 */
[----:B------:R-:W-:-:S04]  /*2a2e0*/  MOV R0, 0x400 ;  /* 0x0000040000007802 */ /* 0x000fc80000000f00 */
[----:B---3--:R-:W-:Y:S02]  /*2a2f0*/  LEA R0, R5, R0, 0x18 ;  /* 0x0000000005007211 */ /* 0x008fe400078ec0ff */
[----:B------:R-:W-:-:S04]  /*2a300*/  SHF.L.U32 R3, R3, 0x1f, RZ ;  /* 0x0000001f03037819 */ /* 0x000fc800000006ff */
[----:B------:R-:W0:Y:S02]  /*2a310*/  SYNCS.PHASECHK.TRANS64.TRYWAIT P0, [R0+URZ+0x2a820], R3 ;  /* 0x02a82003000075a7 */ /* 0x000e24000800017f */
[----:B0-----:R-:W-:Y:S05]  /*2a320*/  @!P0 BRA `(.L_x_1824) ;  /* 0x0000003c00cc8947 */ /* 0x001fea0003800000 */
.L_x_1981:
[----:B------:R-:W-:Y:S05]  /*2a330*/  BSYNC B0 ;  /* 0x0000000000007941 */ /* 0x000fea0003800000 */
.L_x_1823:
[----:B------:R-:W-:-:S03]  /*2a340*/  UMOV UR4, 0xffffffff ;  /* 0xffffffff00047882 */ /* 0x000fc60000000000 */
[----:B------:R-:W-:Y:S05]  /*2a350*/  BRA.DIV UR4, `(.L_x_1825) ;  /* 0x0000003e04d47947 */ /* 0x000fea000b800000 */
[----:B------:R-:W2:Y:S02]  /*2a360*/  S2R R2, SR_TID.X ;  /* 0x0000000000027919 */ /* 0x000ea40000002100 */
[----:B--2---:R-:W-:-:S04]  /*2a370*/  SHF.R.U32.HI R2, RZ, 0x5, R2 ;  /* 0x00000005ff027819 */ /* 0x004fc80000011602 */
[----:B------:R-:W-:-:S05]  /*2a380*/  LOP3.LUT R2, R2, 0x3, RZ, 0xc0, !PT ;  /* 0x0000000302027812 */ /* 0x000fca00078ec0ff */
[----:B------:R2:W3:Y:S02]  /*2a390*/  SHFL.IDX PT, R14, R2, RZ, 0x1f ;  /* 0x00001fff020e7589 */ /* 0x0004e400000e0000 */
.L_x_1984:
[----:B---3--:R-:W-:-:S13]  /*2a3a0*/  ISETP.NE.AND P0, PT, R14, RZ, PT ;  /* 0x000000ff0e00720c */ /* 0x008fda0003f05270 */
[----:B------:R-:W-:Y:S05]  /*2a3b0*/  @P0 BRA `(.L_x_1461) ;  /* 0x0000000000b00947 */ /* 0x000fea0003800000 */
[----:B------:R-:W-:-:S03]  /*2a3c0*/  UMOV UR4, 0xffffffff ;  /* 0xffffffff00047882 */ /* 0x000fc60000000000 */
[----:B------:R-:W-:Y:S05]  /*2a3d0*/  BRA.DIV UR4, `(.L_x_1826) ;  /* 0x0000003e04e87947 */ /* 0x000fea000b800000 */
[----:B------:R-:W-:-:S13]  /*2a3e0*/  ELECT P6, URZ, PT ;  /* 0x00000000003f782f */ /* 0x000fda00038c0000 */
.L_x_1987:
[----:B------:R-:W-:Y:S05]  /*2a3f0*/  @!P6 BRA `(.L_x_1461) ;  /* 0x0000000000a0e947 */ /* 0x000fea0003800000 */
[----:B------:R-:W-:-:S06]  /*2a400*/  ULOP3.LUT UR4, UR37, 0x2, URZ, 0xfc, !UPT ;  /* 0x0000000225047892 */ /* 0x000fcc000f8efc3f */
[----:B--2---:R-:W-:-:S05]  /*2a410*/  IMAD.U32 R2, RZ, RZ, UR4 ;  /* 0x00000004ff027e24 */ /* 0x004fca000f8e00ff */
[----:B------:R-:W-:-:S13]  /*2a420*/  ISETP.NE.AND P0, PT, R2, 0x3, PT ;  /* 0x000000030200780c */ /* 0x000fda0003f05270 */
[----:B------:R-:W-:Y:S05]  /*2a430*/  @!P0 BRA `(.L_x_1827) ;  /* 0x0000000000048947 */ /* 0x000fea0003800000 */
[----:B------:R-:W-:Y:S01]  /*2a440*/  BPT.TRAP 0x1 ;  /* 0x000000040000795c */ /* 0x000fe20000300000 */
.L_x_1827:
[----:B0-----:R-:W2:Y:S04]  /*2a450*/  LDL R3, [R1+0x4] ;  /* 0x0000040001037983 */ /* 0x001ea80000100800 */
[----:B------:R-:W3:Y:S01]  /*2a460*/  LDL.LU R7, [R1+0xc] ;  /* 0x00000c0001077983 */ /* 0x000ee20000300800 */
[----:B------:R-:W-:-:S04]  /*2a470*/  VIADD R2, R0, 0x2a840 ;  /* 0x0002a84000027836 */ /* 0x000fc80000000000 */
[C---:B--2---:R-:W-:Y:S02]  /*2a480*/  IMAD R6, R3.reuse, 0x8, R2 ;  /* 0x0000000803067824 */ /* 0x044fe400078e0202 */
[----:B------:R-:W-:Y:S01]  /*2a490*/  VIADD R3, R3, 0x1 ;  /* 0x0000000103037836 */ /* 0x000fe20000000000 */
[----:B---3--:R-:W-:-:S04]  /*2a4a0*/  SHF.L.U32 R5, R7, 0x1f, RZ ;  /* 0x0000001f07057819 */ /* 0x008fc800000006ff */
[C---:B------:R-:W-:Y:S01]  /*2a4b0*/  ISETP.NE.AND P2, PT, R3.reuse, 0x2, PT ;  /* 0x000000020300780c */ /* 0x040fe20003f45270 */
[----:B------:R-:W0:Y:S03]  /*2a4c0*/  SYNCS.PHASECHK.TRANS64.TRYWAIT P1, [R6+URZ], R5 ;  /* 0x00000005060075a7 */ /* 0x000e26000802017f */
[----:B------:R-:W-:Y:S02]  /*2a4d0*/  SEL R4, RZ, 0x1, P2 ;  /* 0x00000001ff047807 */ /* 0x000fe40001000000 */
[----:B------:R-:W-:Y:S02]  /*2a4e0*/  SEL R3, R3, RZ, P2 ;  /* 0x000000ff03037207 */ /* 0x000fe40001000000 */
[----:B------:R-:W-:-:S03]  /*2a4f0*/  LOP3.LUT R4, R7, R4, RZ, 0x3c, !PT ;  /* 0x0000000407047212 */ /* 0x000fc600078e3cff */
[----:B------:R-:W-:Y:S01]  /*2a500*/  IMAD R7, R3, 0x8, R2 ;  /* 0x0000000803077824 */ /* 0x000fe200078e0202 */
[----:B------:R-:W-:Y:S01]  /*2a510*/  SHF.L.U32 R2, R4, 0x1f, RZ ;  /* 0x0000001f04027819 */ /* 0x000fe200000006ff */
[----:B0-----:R-:W-:Y:S06]  /*2a520*/  @!P1 BRA `(.L_x_1828) ;  /* 0x0000003c00b49947 */ /* 0x001fec0003800000 */
.L_x_1988:
[----:B------:R-:W2:Y:S02]  /*2a530*/  SYNCS.PHASECHK.TRANS64.TRYWAIT P1, [R7+URZ], R2 ;  /* 0x00000002070075a7 */ /* 0x000ea4000802017f */
[----:B--2---:R-:W-:Y:S05]  /*2a540*/  @!P1 BRA `(.L_x_1829) ;  /* 0x0000003c00c09947 */ /* 0x004fea0003800000 */
.L_x_1989:
[----:B------:R-:W-:Y:S05]  /*2a550*/  @!P0 BRA `(.L_x_1830) ;  /* 0x0000000000048947 */ /* 0x000fea0003800000 */
[----:B------:R-:W-:Y:S01]  /*2a560*/  BPT.TRAP 0x1 ;  /* 0x000000040000795c */ /* 0x000fe20000300000 */
.L_x_1830:
[----:B------:R-:W3:Y:S02]  /*2a570*/  LDL.LU R4, [R1+0x4] ;  /* 0x0000040001047983 */ /* 0x000ee40000300800 */
[----:B---3--:R-:W-:-:S04]  /*2a580*/  IMAD R4, R4, 0x8, R0 ;  /* 0x0000000804047824 */ /* 0x008fc800078e0200 */
[----:B------:R-:W3:Y:S02]  /*2a590*/  SYNCS.PHASECHK.TRANS64.TRYWAIT P1, [R4+URZ+0x2a860], R5 ;  /* 0x02a86005040075a7 */ /* 0x000ee4000802017f */
[----:B---3--:R-:W-:Y:S05]  /*2a5a0*/  @!P1 BRA `(.L_x_1831) ;  /* 0x0000003c00bc9947 */ /* 0x008fea0003800000 */
.L_x_1990:
[----:B------:R-:W-:Y:S05]  /*2a5b0*/  @!P0 BRA `(.L_x_1832) ;  /* 0x0000000000048947 */ /* 0x000fea0003800000 */
[----:B------:R-:W-:Y:S01]  /*2a5c0*/  BPT.TRAP 0x1 ;  /* 0x000000040000795c */ /* 0x000fe20000300000 */
.L_x_1832:
[----:B------:R-:W-:-:S04]  /*2a5d0*/  IMAD R3, R3, 0x8, R0 ;  /* 0x0000000803037824 */ /* 0x000fc800078e0200 */
[----:B------:R-:W5:Y:S02]  /*2a5e0*/  SYNCS.PHASECHK.TRANS64.TRYWAIT P1, [R3+URZ+0x2a860], R2 ;  /* 0x02a86002030075a7 */ /* 0x000f64000802017f */
[----:B-----5:R-:W-:Y:S05]  /*2a5f0*/  @!P1 BRA `(.L_x_1833) ;  /* 0x0000003c00bc9947 */ /* 0x020fea0003800000 */
.L_x_1991:
[----:B------:R-:W-:Y:S05]  /*2a600*/  @!P0 BRA `(.L_x_1834) ;  /* 0x0000000000048947 */ /* 0x000fea0003800000 */
[----:B------:R-:W-:Y:S01]  /*2a610*/  BPT.TRAP 0x1 ;  /* 0x000000040000795c */ /* 0x000fe20000300000 */
.L_x_1834:
[----:B------:R-:W5:Y:S02]  /*2a620*/  SYNCS.PHASECHK.TRANS64.TRYWAIT P0, [R4+URZ+0x2a880], R5 ;  /* 0x02a88005040075a7 */ /* 0x000f64000800017f */
[----:B-----5:R-:W-:Y:S05]  /*2a630*/  @!P0 BRA `(.L_x_1835) ;  /* 0x0000003c00c08947 */ /* 0x020fea0003800000 */
.L_x_1836:
[----:B------:R0:W0:Y:S02]  /*2a640*/  SYNCS.PHASECHK.TRANS64.TRYWAIT P0, [R3+URZ+0x2a880], R2 ;  /* 0x02a88002030075a7 */ /* 0x000024000800017f */
[----:B0-----:R-:W-:Y:S05]  /*2a650*/  @!P0 NANOSLEEP.SYNCS 0x989680 ;  /* 0x009896800000895d */ /* 0x001fea0003900000 */
[----:B------:R-:W0:Y:S02]  /*2a660*/  @!P0 SYNCS.PHASECHK.TRANS64 P0, [R3+URZ+0x2a880], R2 ;  /* 0x02a88002030085a7 */ /* 0x000e24000800007f */
[----:B0-----:R-:W-:Y:S05]  /*2a670*/  @!P0 BRA `(.L_x_1836) ;  /* 0xfffffffc00f08947 */ /* 0x001fea000383ffff */
.L_x_1461:
[----:B------:R-:W-:Y:S05]  /*2a680*/  BSYNC B8 ;  /* 0x0000000000087941 */ /* 0x000fea0003800000 */
.L_x_1458:
[----:B------:R-:W-:Y:S05]  /*2a690*/  EXIT ;  /* 0x000000000000794d */ /* 0x000fea0003800000 */
.L_x_1485:
[----:B0-----:R0:W1:Y:S02]  /*2a6a0*/  SYNCS.PHASECHK.TRANS64.TRYWAIT P5, [R103+URZ+0x2a890], R108 ;  /* 0x02a8906c670075a7 */ /* 0x00106400080a017f */
[----:B-1----:R-:W-:Y:S05]  /*2a6b0*/  @!P5 NANOSLEEP.SYNCS 0x989680 ;  /* 0x009896800000d95d */ /* 0x002fea0003900000 */
[----:B------:R-:W1:Y:S02]  /*2a6c0*/  @!P5 SYNCS.PHASECHK.TRANS64 P5, [R103+URZ+0x2a890], R108 ;  /* 0x02a8906c6700d5a7 */ /* 0x000e6400080a007f */
[----:B-1----:R-:W-:Y:S05]  /*2a6d0*/  @!P5 BRA `(.L_x_1485) ;  /* 0xfffffffc00f0d947 */ /* 0x002fea000383ffff */
[----:B------:R-:W-:Y:S05]  /*2a6e0*/  BRA `(.L_x_1837) ;  /* 0xfffffd8800547947 */ /* 0x000fea000383ffff */
.L_x_1513:
[----:B-1----:R1:W2:Y:S02]  /*2a6f0*/  SYNCS.PHASECHK.TRANS64.TRYWAIT P5, [R103+URZ+0x2a890], R108 ;  /* 0x02a8906c670075a7 */ /* 0x0022a400080a017f */
[----:B--2---:R-:W-:Y:S05]  /*2a700*/  @!P5 NANOSLEEP.SYNCS 0x989680 ;  /* 0x009896800000d95d */ /* 0x004fea0003900000 */
[----:B------:R-:W2:Y:S02]  /*2a710*/  @!P5 SYNCS.PHASECHK.TRANS64 P5, [R103+URZ+0x2a890], R108 ;  /* 0x02a8906c6700d5a7 */ /* 0x000ea400080a007f */
[----:B--2---:R-:W-:Y:S05]  /*2a720*/  @!P5 BRA `(.L_x_1513) ;  /* 0xfffffffc00f0d947 */ /* 0x004fea000383ffff */
[----:B------:R-:W-:Y:S05]  /*2a730*/  BRA `(.L_x_1838) ;  /* 0xfffffdb800047947 */ /* 0x000fea000383ffff */
.L_x_1526:
[----:B0-----:R0:W1:Y:S02]  /*2a740*/  SYNCS.PHASECHK.TRANS64.TRYWAIT P4, [R103+URZ+0x2a890], R108 ;  /* 0x02a8906c670075a7 */ /* 0x001064000808017f */
[----:B-1----:R-:W-:Y:S05]  /*2a750*/  @!P4 NANOSLEEP.SYNCS 0x989680 ;  /* 0x009896800000c95d */ /* 0x002fea0003900000 */
[----:B------:R-:W1:Y:S02]  /*2a760*/  @!P4 SYNCS.PHASECHK.TRANS64 P4, [R103+URZ+0x2a890], R108 ;  /* 0x02a8906c6700c5a7 */ /* 0x000e64000808007f */
[----:B-1----:R-:W-:Y:S05]  /*2a770*/  @!P4 BRA `(.L_x_1526) ;  /* 0xfffffffc00f0c947 */ /* 0x002fea000383ffff */
[----:B------:R-:W-:Y:S05]  /*2a780*/  BRA `(.L_x_1839) ;  /* 0xfffffde400c87947 */ /* 0x000fea000383ffff */
.L_x_1530:
[----:B--2---:R2:W3:Y:S02]  /*2a790*/  SYNCS.PHASECHK.TRANS64.TRYWAIT P3, [R103+URZ+0x2a8b0], R108 ;  /* 0x02a8b06c670075a7 */ /* 0x0044e4000806017f */
[----:B---3--:R-:W-:Y:S05]  /*2a7a0*/  @!P3 NANOSLEEP.SYNCS 0x989680 ;  /* 0x009896800000b95d */ /* 0x008fea0003900000 */
[----:B------:R-:W3:Y:S02]  /*2a7b0*/  @!P3 SYNCS.PHASECHK.TRANS64 P3, [R103+URZ+0x2a8b0], R108 ;  /* 0x02a8b06c6700b5a7 */ /* 0x000ee4000806007f */
[----:B---3--:R-:W-:Y:S05]  /*2a7c0*/  @!P3 BRA `(.L_x_1530) ;  /* 0xfffffffc00f0b947 */ /* 0x008fea000383ffff */
[----:B------:R-:W-:Y:S05]  /*2a7d0*/  BRA `(.L_x_1840) ;  /* 0xfffffde800607947 */ /* 0x000fea000383ffff */
.L_x_1544:
[----:B------:R-:W0:Y:S01]  /*2a7e0*/  S2R R2, SR_TID.X ;  /* 0x0000000000027919 */ /* 0x000e220000002100 */
[----:B------:R-:W-:Y:S01]  /*2a7f0*/  BSSY B0, `(.L_x_1841) ;  /* 0x000000c000007945 */ /* 0x000fe20003800000 */
[----:B------:R-:W-:Y:S02]  /*2a800*/  IMAD.MOV.U32 R12, RZ, RZ, RZ ;  /* 0x000000ffff0c7224 */ /* 0x000fe400078e00ff */
[----:B------:R-:W-:Y:S02]  /*2a810*/  IMAD.MOV.U32 R11, RZ, RZ, 0x1f ;  /* 0x0000001fff0b7424 */ /* 0x000fe400078e00ff */
[----:B------:R-:W-:Y:S02]  /*2a820*/  IMAD.MOV.U32 R15, RZ, RZ, -0x1 ;  /* 0xffffffffff0f7424 */ /* 0x000fe400078e00ff */
[----:B0-----:R-:W-:-:S05]  /*2a830*/  VIADD R38, R2, 0xffffff80 ;  /* 0xffffff8002267836 */ /* 0x001fca0000000000 */
[----:B------:R-:W-:-:S04]  /*2a840*/  SHF.R.S32.HI R2, RZ, 0x1f, R38 ;  /* 0x0000001fff027819 */ /* 0x000fc80000011426 */
[----:B------:R-:W-:-:S04]  /*2a850*/  LEA.HI R2, R2, R38, RZ, 0x7 ;  /* 0x0000002602027211 */ /* 0x000fc800078f38ff */
[----:B------:R-:W-:-:S05]  /*2a860*/  SHF.R.S32.HI R2, RZ, 0x7, R2 ;  /* 0x00000007ff027819 */ /* 0x000fca0000011402 */
[----:B------:R-:W-:-:S07]  /*2a870*/  IMAD.MOV.U32 R13, RZ, RZ, R2 ;  /* 0x000000ffff0d7224 */ /* 0x000fce00078e0002 */
[----:B-----5:R-:W-:Y:S05]  /*2a880*/  WARPSYNC.COLLECTIVE R15, `(.L_x_1842) ;  /* 0x000000000f087348 */ /* 0x020fea0003c00000 */
[----:B------:R0:W1:Y:S02]  /*2a890*/  SHFL.IDX P6, R14, R13, R12, R11 ;  /* 0x0000000c0d0e7389 */ /* 0x00006400000c000b */
[----:B01---5:R-:W-:Y:S01]  /*2a8a0*/  ENDCOLLECTIVE ;  /* 0x000000000000791b */ /* 0x023fe20003800000 */
.L_x_1842:
[----:B------:R-:W-:Y:S05]  /*2a8b0*/  BSYNC B0 ;  /* 0x0000000000007941 */ /* 0x000fea0003800000 */
.L_x_1841:
[----:B------:R-:W-:Y:S01]  /*2a8c0*/  IMAD.MOV.U32 R208, RZ, RZ, R14 ;  /* 0x000000ffffd07224 */ /* 0x000fe200078e000e */
[----:B------:R-:W-:Y:S06]  /*2a8d0*/  BRA `(.L_x_1843) ;  /* 0xfffffdf400187947 */ /* 0x000fec000383ffff */
.L_x_1554:
[----:B------:R-:W-:Y:S01]  /*2a8e0*/  BSSY B1, `(.L_x_1844) ;  /* 0x0000007000017945 */ /* 0x000fe20003800000 */
[----:B------:R-:W-:Y:S02]  /*2a8f0*/  IMAD.MOV.U32 R12, RZ, RZ, RZ ;  /* 0x000000ffff0c7224 */ /* 0x000fe400078e00ff */
[----:B------:R-:W-:Y:S02]  /*2a900*/  IMAD.MOV.U32 R11, RZ, RZ, 0x1e1f ;  /* 0x00001e1fff0b7424 */ /* 0x000fe400078e00ff */
[----:B------:R-:W-:-:S07]  /*2a910*/  IMAD.MOV.U32 R15, RZ, RZ, -0x1 ;  /* 0xffffffffff0f7424 */ /* 0x000fce00078e00ff */
[----:B------:R-:W-:Y:S05]  /*2a920*/  WARPSYNC.COLLECTIVE R15, `(.L_x_1845) ;  /* 0x000000000f087348 */ /* 0x000fea0003c00000 */
[----:B------:R0:W1:Y:S02]  /*2a930*/  SHFL.IDX P6, R14, R13, R12, R11 ;  /* 0x0000000c0d0e7389 */ /* 0x00006400000c000b */
[----:B01----:R-:W-:Y:S01]  /*2a940*/  ENDCOLLECTIVE ;  /* 0x000000000000791b */ /* 0x003fe20003800000 */
.L_x_1845:
[----:B------:R-:W-:Y:S05]  /*2a950*/  BSYNC B1 ;  /* 0x0000000000017941 */ /* 0x000fea0003800000 */
.L_x_1844:
[----:B------:R-:W-:Y:S02]  /*2a960*/  IMAD.MOV.U32 R13, RZ, RZ, R3 ;  /* 0x000000ffff0d7224 */ /* 0x000fe400078e0003 */
[----:B------:R-:W-:Y:S02]  /*2a970*/  IMAD.MOV.U32 R12, RZ, RZ, RZ ;  /* 0x000000ffff0c7224 */ /* 0x000fe400078e00ff */
[----:B------:R-:W-:Y:S02]  /*2a980*/  IMAD.MOV.U32 R11, RZ, RZ, 0x1e1f ;  /* 0x00001e1fff0b7424 */ /* 0x000fe400078e00ff */
[----:B------:R-:W-:Y:S02]  /*2a990*/  IMAD.MOV.U32 R15, RZ, RZ, -0x1 ;  /* 0xffffffffff0f7424 */ /* 0x000fe400078e00ff */
[----:B------:R-:W-:-:S07]  /*2a9a0*/  IMAD.MOV.U32 R0, RZ, RZ, R14 ;  /* 0x000000ffff007224 */ /* 0x000fce00078e000e */
[----:B------:R-:W-:Y:S05]  /*2a9b0*/  WARPSYNC.COLLECTIVE R15, `(.L_x_1846) ;  /* 0x000000000f087348 */ /* 0x000fea0003c00000 */
[----:B------:R0:W1:Y:S02]  /*2a9c0*/  SHFL.IDX P6, R14, R13, R12, R11 ;  /* 0x0000000c0d0e7389 */ /* 0x00006400000c000b */
[----:B01----:R-:W-:Y:S01]  /*2a9d0*/  ENDCOLLECTIVE ;  /* 0x000000000000791b */ /* 0x003fe20003800000 */
.L_x_1846:
[----:B------:R-:W-:Y:S01]  /*2a9e0*/  IMAD.MOV.U32 R13, RZ, RZ, R4 ;  /* 0x000000ffff0d7224 */ /* 0x000fe200078e0004 */
[----:B------:R-:W-:-:S07]  /*2a9f0*/  MOV R3, R14 ;  /* 0x0000000e00037202 */ /* 0x000fce0000000f00 */
[----:B------:R-:W-:Y:S05]  /*2aa00*/  WARPSYNC.COLLECTIVE R15, `(.L_x_1847) ;  /* 0x000000000f087348 */ /* 0x000fea0003c00000 */
[----:B------:R0:W1:Y:S02]  /*2aa10*/  SHFL.IDX P6, R14, R13, R12, R11 ;  /* 0x0000000c0d0e7389 */ /* 0x00006400000c000b */
[----:B01----:R-:W-:Y:S01]  /*2aa20*/  ENDCOLLECTIVE ;  /* 0x000000000000791b */ /* 0x003fe20003800000 */
.L_x_1847:
[----:B------:R-:W-:Y:S02]  /*2aa30*/  IMAD.MOV.U32 R13, RZ, RZ, R5 ;  /* 0x000000ffff0d7224 */ /* 0x000fe400078e0005 */
[----:B------:R-:W-:-:S07]  /*2aa40*/  IMAD.MOV.U32 R4, RZ, RZ, R14 ;  /* 0x000000ffff047224 */ /* 0x000fce00078e000e */
[----:B------:R-:W-:Y:S05]  /*2aa50*/  WARPSYNC.COLLECTIVE R15, `(.L_x_1848) ;  /* 0x000000000f087348 */ /* 0x000fea0003c00000 */
[----:B------:R0:W1:Y:S02]  /*2aa60*/  SHFL.IDX P6, R14, R13, R12, R11 ;  /* 0x0000000c0d0e7389 */ /* 0x00006400000c000b */
[----:B01----:R-:W-:Y:S01]  /*2aa70*/  ENDCOLLECTIVE ;  /* 0x000000000000791b */ /* 0x003fe20003800000 */
.L_x_1848:
[----:B------:R-:W-:Y:S05]  /*2aa80*/  BRA `(.L_x_1849) ;  /* 0xfffffdfc000c7947 */ /* 0x000fea000383ffff */
.L_x_1558:
[----:B0-----:R0:W2:Y:S02]  /*2aa90*/  SYNCS.PHASECHK.TRANS64.TRYWAIT P0, [R16+URZ+0x2a800], R5 ;  /* 0x02a80005100075a7 */ /* 0x0010a4000800017f */
[----:B--2---:R-:W-:Y:S05]  /*2aaa0*/  @!P0 NANOSLEEP.SYNCS 0x989680 ;  /* 0x009896800000895d */ /* 0x004fea0003900000 */
[----:B------:R-:W2:Y:S02]  /*2aab0*/  @!P0 SYNCS.PHASECHK.TRANS64 P0, [R16+URZ+0x2a800], R5 ;  /* 0x02a80005100085a7 */ /* 0x000ea4000800007f */
[----:B--2---:R-:W-:Y:S05]  /*2aac0*/  @!P0 BRA `(.L_x_1558) ;  /* 0xfffffffc00f08947 */ /* 0x004fea000383ffff */
[----:B------:R-:W-:Y:S05]  /*2aad0*/  BRA `(.L_x_1850) ;  /* 0xfffffe0000487947 */ /* 0x000fea000383ffff */
.L_x_1570:
[----:B------:R-:W-:Y:S01]  /*2aae0*/  BSSY B1, `(.L_x_1851) ;  /* 0x0000007000017945 */ /* 0x000fe20003800000 */
[----:B------:R-:W-:Y:S02]  /*2aaf0*/  IMAD.MOV.U32 R12, RZ, RZ, RZ ;  /* 0x000000ffff0c7224 */ /* 0x000fe400078e00ff */
[----:B------:R-:W-:Y:S02]  /*2ab00*/  IMAD.MOV.U32 R11, RZ, RZ, 0x1e1f ;  /* 0x00001e1fff0b7424 */ /* 0x000fe400078e00ff */
[----:B------:R-:W-:-:S07]  /*2ab10*/  IMAD.MOV.U32 R15, RZ, RZ, -0x1 ;  /* 0xffffffffff0f7424 */ /* 0x000fce00078e00ff */
[----:B------:R-:W-:Y:S05]  /*2ab20*/  WARPSYNC.COLLECTIVE R15, `(.L_x_1852) ;  /* 0x000000000f087348 */ /* 0x000fea0003c00000 */
[----:B------:R0:W1:Y:S02]  /*2ab30*/  SHFL.IDX P6, R14, R13, R12, R11 ;  /* 0x0000000c0d0e7389 */ /* 0x00006400000c000b */
[----:B01----:R-:W-:Y:S01]  /*2ab40*/  ENDCOLLECTIVE ;  /* 0x000000000000791b */ /* 0x003fe20003800000 */
.L_x_1852:
[----:B------:R-:W-:Y:S05]  /*2ab50*/  BSYNC B1 ;  /* 0x0000000000017941 */ /* 0x000fea0003800000 */
.L_x_1851:
        /* <DEDUP_REMOVED lines=8> */
.L_x_1853:
[----:B------:R-:W-:Y:S02]  /*2abe0*/  IMAD.MOV.U32 R13, RZ, RZ, R20 ;  /* 0x000000ffff0d7224 */ /* 0x000fe400078e0014 */
[----:B------:R-:W-:-:S07]  /*2abf0*/  IMAD.MOV.U32 R3, RZ, RZ, R14 ;  /* 0x000000ffff037224 */ /* 0x000fce00078e000e */
[----:B------:R-:W-:Y:S05]  /*2ac00*/  WARPSYNC.COLLECTIVE R15, `(.L_x_1854) ;  /* 0x000000000f087348 */ /* 0x000fea0003c00000 */
[----:B------:R0:W1:Y:S02]  /*2ac10*/  SHFL.IDX P6, R14, R13, R12, R11 ;  /* 0x0000000c0d0e7389 */ /* 0x00006400000c000b */
[----:B01----:R-:W-:Y:S01]  /*2ac20*/  ENDCOLLECTIVE ;  /* 0x000000000000791b */ /* 0x003fe20003800000 */
.L_x_1854:
[----:B------:R-:W-:Y:S02]  /*2ac30*/  IMAD.MOV.U32 R13, RZ, RZ, R21 ;  /* 0x000000ffff0d7224 */ /* 0x000fe400078e0015 */
[----:B------:R-:W-:-:S07]  /*2ac40*/  IMAD.MOV.U32 R20, RZ, RZ, R14 ;  /* 0x000000ffff147224 */ /* 0x000fce00078e000e */
[----:B------:R-:W-:Y:S05]  /*2ac50*/  WARPSYNC.COLLECTIVE R15, `(.L_x_1855) ;  /* 0x000000000f087348 */ /* 0x000fea0003c00000 */
[----:B------:R0:W1:Y:S02]  /*2ac60*/  SHFL.IDX P6, R14, R13, R12, R11 ;  /* 0x0000000c0d0e7389 */ /* 0x00006400000c000b */
[----:B01----:R-:W-:Y:S01]  /*2ac70*/  ENDCOLLECTIVE ;  /* 0x000000000000791b */ /* 0x003fe20003800000 */
.L_x_1855:
[----:B------:R-:W-:Y:S01]  /*2ac80*/  IMAD.MOV.U32 R21, RZ, RZ, R14 ;  /* 0x000000ffff157224 */ /* 0x000fe200078e000e */
[----:B------:R-:W-:Y:S06]  /*2ac90*/  BRA `(.L_x_1856) ;  /* 0xfffffe3000107947 */ /* 0x000fec000383ffff */
.L_x_1574:
[----:B--2---:R2:W4:Y:S02]  /*2aca0*/  SYNCS.PHASECHK.TRANS64.TRYWAIT P0, [R16+URZ+0x2a800], R21 ;  /* 0x02a80015100075a7 */ /* 0x004524000800017f */
[----:B----4-:R-:W-:Y:S05]  /*2acb0*/  @!P0 NANOSLEEP.SYNCS 0x989680 ;  /* 0x009896800000895d */ /* 0x010fea0003900000 */
[----:B------:R-:W4:Y:S02]  /*2acc0*/  @!P0 SYNCS.PHASECHK.TRANS64 P0, [R16+URZ+0x2a800], R21 ;  /* 0x02a80015100085a7 */ /* 0x000f24000800007f */
[----:B----4-:R-:W-:Y:S05]  /*2acd0*/  @!P0 BRA `(.L_x_1574) ;  /* 0xfffffffc00f08947 */ /* 0x010fea000383ffff */
[----:B------:R-:W-:Y:S05]  /*2ace0*/  BRA `(.L_x_1857) ;  /* 0xfffffe34000c7947 */ /* 0x000fea000383ffff */
.L_x_1582:
[----:B-1----:R1:W2:Y:S02]  /*2acf0*/  SYNCS.PHASECHK.TRANS64.TRYWAIT P2, [R8+URZ+0x2a830], R3 ;  /* 0x02a83003080075a7 */ /* 0x0022a4000804017f */
[----:B--2---:R-:W-:Y:S05]  /*2ad00*/  @!P2 NANOSLEEP.SYNCS 0x989680 ;  /* 0x009896800000a95d */ /* 0x004fea0003900000 */
[----:B------:R-:W2:Y:S02]  /*2ad10*/  @!P2 SYNCS.PHASECHK.TRANS64 P2, [R8+URZ+0x2a830], R3 ;  /* 0x02a830030800a5a7 */ /* 0x000ea4000804007f */
[----:B--2---:R-:W-:Y:S05]  /*2ad20*/  @!P2 BRA `(.L_x_1582) ;  /* 0xfffffffc00f0a947 */ /* 0x004fea000383ffff */
[----:B------:R-:W-:Y:S05]  /*2ad30*/  BRA `(.L_x_1581) ;  /* 0xfffffe6400487947 */ /* 0x000fea000383ffff */
.L_x_1600:
[----:B-1----:R1:W2:Y:S02]  /*2ad40*/  SYNCS.PHASECHK.TRANS64.TRYWAIT P5, [R7+URZ+0x2a830], R6 ;  /* 0x02a83006070075a7 */ /* 0x0022a400080a017f */
[----:B--2---:R-:W-:Y:S05]  /*2ad50*/  @!P5 NANOSLEEP.SYNCS 0x989680 ;  /* 0x009896800000d95d */ /* 0x004fea0003900000 */
[----:B------:R-:W2:Y:S02]  /*2ad60*/  @!P5 SYNCS.PHASECHK.TRANS64 P5, [R7+URZ+0x2a830], R6 ;  /* 0x02a830060700d5a7 */ /* 0x000ea400080a007f */
[----:B--2---:R-:W-:Y:S05]  /*2ad70*/  @!P5 BRA `(.L_x_1600) ;  /* 0xfffffffc00f0d947 */ /* 0x004fea000383ffff */
[----:B------:R-:W-:Y:S05]  /*2ad80*/  BRA `(.L_x_1599) ;  /* 0xfffffea000187947 */ /* 0x000fea000383ffff */
.L_x_1604:
[----:B-1----:R1:W2:Y:S02]  /*2ad90*/  SYNCS.PHASECHK.TRANS64.TRYWAIT P4, [R7+URZ+0x2a850], R6 ;  /* 0x02a85006070075a7 */ /* 0x0022a4000808017f */
[----:B--2---:R-:W-:Y:S05]  /*2ada0*/  @!P4 NANOSLEEP.SYNCS 0x989680 ;  /* 0x009896800000c95d */ /* 0x004fea0003900000 */
[----:B------:R-:W2:Y:S02]  /*2adb0*/  @!P4 SYNCS.PHASECHK.TRANS64 P4, [R7+URZ+0x2a850], R6 ;  /* 0x02a850060700c5a7 */ /* 0x000ea4000808007f */
[----:B--2---:R-:W-:Y:S05]  /*2adc0*/  @!P4 BRA `(.L_x_1604) ;  /* 0xfffffffc00f0c947 */ /* 0x004fea000383ffff */
[----:B------:R-:W-:Y:S05]  /*2add0*/  BRA `(.L_x_1601) ;  /* 0xfffffea000e87947 */ /* 0x000fea000383ffff */
.L_x_1624:
[----:B-1----:R1:W2:Y:S02]  /*2ade0*/  SYNCS.PHASECHK.TRANS64.TRYWAIT P3, [R7+URZ+0x2a830], R8 ;  /* 0x02a83008070075a7 */ /* 0x0022a4000806017f */
[----:B--2---:R-:W-:Y:S05]  /*2adf0*/  @!P3 NANOSLEEP.SYNCS 0x989680 ;  /* 0x009896800000b95d */ /* 0x004fea0003900000 */
[----:B------:R-:W2:Y:S02]  /*2ae00*/  @!P3 SYNCS.PHASECHK.TRANS64 P3, [R7+URZ+0x2a830], R8 ;  /* 0x02a830080700b5a7 */ /* 0x000ea4000806007f */
[----:B--2---:R-:W-:Y:S05]  /*2ae10*/  @!P3 BRA `(.L_x_1624) ;  /* 0xfffffffc00f0b947 */ /* 0x004fea000383ffff */
[----:B------:R-:W-:Y:S05]  /*2ae20*/  BRA `(.L_x_1623) ;  /* 0xfffffedc001c7947 */ /* 0x000fea000383ffff */
.L_x_1628:
[----:B-1----:R1:W2:Y:S02]  /*2ae30*/  SYNCS.PHASECHK.TRANS64.TRYWAIT P2, [R7+URZ+0x2a850], R6 ;  /* 0x02a85006070075a7 */ /* 0x0022a4000804017f */
[----:B--2---:R-:W-:Y:S05]  /*2ae40*/  @!P2 NANOSLEEP.SYNCS 0x989680 ;  /* 0x009896800000a95d */ /* 0x004fea0003900000 */
[----:B------:R-:W2:Y:S02]  /*2ae50*/  @!P2 SYNCS.PHASECHK.TRANS64 P2, [R7+URZ+0x2a850], R6 ;  /* 0x02a850060700a5a7 */ /* 0x000ea4000804007f */
[----:B--2---:R-:W-:Y:S05]  /*2ae60*/  @!P2 BRA `(.L_x_1628) ;  /* 0xfffffffc00f0a947 */ /* 0x004fea000383ffff */
[----:B------:R-:W-:Y:S05]  /*2ae70*/  BRA `(.L_x_1625) ;  /* 0xfffffedc00f87947 */ /* 0x000fea000383ffff */
.L_x_1636:
[----:B-1----:R1:W2:Y:S02]  /*2ae80*/  SYNCS.PHASECHK.TRANS64.TRYWAIT P3, [R7+URZ+0x2a830], R8 ;  /* 0x02a83008070075a7 */ /* 0x0022a4000806017f */
[----:B--2---:R-:W-:Y:S05]  /*2ae90*/  @!P3 NANOSLEEP.SYNCS 0x989680 ;  /* 0x009896800000b95d */ /* 0x004fea0003900000 */
[----:B------:R-:W2:Y:S02]  /*2aea0*/  @!P3 SYNCS.PHASECHK.TRANS64 P3, [R7+URZ+0x2a830], R8 ;  /* 0x02a830080700b5a7 */ /* 0x000ea4000806007f */
[----:B--2---:R-:W-:Y:S05]  /*2aeb0*/  @!P3 BRA `(.L_x_1636) ;  /* 0xfffffffc00f0b947 */ /* 0x004fea000383ffff */
[----:B------:R-:W-:Y:S05]  /*2aec0*/  BRA `(.L_x_1635) ;  /* 0xffffff0400747947 */ /* 0x000fea000383ffff */
.L_x_1640:
[----:B-1----:R1:W2:Y:S02]  /*2aed0*/  SYNCS.PHASECHK.TRANS64.TRYWAIT P2, [R7+URZ+0x2a850], R6 ;  /* 0x02a85006070075a7 */ /* 0x0022a4000804017f */
[----:B--2---:R-:W-:Y:S05]  /*2aee0*/  @!P2 NANOSLEEP.SYNCS 0x989680 ;  /* 0x009896800000a95d */ /* 0x004fea0003900000 */
[----:B------:R-:W2:Y:S02]  /*2aef0*/  @!P2 SYNCS.PHASECHK.TRANS64 P2, [R7+URZ+0x2a850], R6 ;  /* 0x02a850060700a5a7 */ /* 0x000ea4000804007f */
[----:B--2---:R-:W-:Y:S05]  /*2af00*/  @!P2 BRA `(.L_x_1640) ;  /* 0xfffffffc00f0a947 */ /* 0x004fea000383ffff */
[----:B------:R-:W-:Y:S05]  /*2af10*/  BRA `(.L_x_1637) ;  /* 0xffffff0800507947 */ /* 0x000fea000383ffff */
.L_x_1654:
[----:B-1----:R1:W2:Y:S02]  /*2af20*/  SYNCS.PHASECHK.TRANS64.TRYWAIT P1, [R15+URZ+0x2a850], R0 ;  /* 0x02a850000f0075a7 */ /* 0x0022a4000802017f */
[----:B--2---:R-:W-:Y:S05]  /*2af30*/  @!P1 NANOSLEEP.SYNCS 0x989680 ;  /* 0x009896800000995d */ /* 0x004fea0003900000 */
[----:B------:R-:W2:Y:S02]  /*2af40*/  @!P1 SYNCS.PHASECHK.TRANS64 P1, [R15+URZ+0x2a850], R0 ;  /* 0x02a850000f0095a7 */ /* 0x000ea4000802007f */
[----:B--2---:R-:W-:Y:S05]  /*2af50*/  @!P1 BRA `(.L_x_1654) ;  /* 0xfffffffc00f09947 */ /* 0x004fea000383ffff */
[----:B------:R-:W-:Y:S05]  /*2af60*/  BRA `(.L_x_1653) ;  /* 0xffffff3c00c07947 */ /* 0x000fea000383ffff */
.L_x_1658:
[----:B------:R-:W-:Y:S01]  /*2af70*/  SEL R21, R48, R27, P0 ;  /* 0x0000001b30157207 */ /* 0x000fe20000000000 */
[----:B------:R-:W-:Y:S01]  /*2af80*/  IMAD.MOV.U32 R11, RZ, RZ, 0x1c1f ;  /* 0x00001c1fff0b7424 */ /* 0x000fe200078e00ff */
[----:B------:R-:W-:Y:S01]  /*2af90*/  SEL R24, R27, R48, P0 ;  /* 0x000000301b187207 */ /* 0x000fe20000000000 */
[----:B------:R-:W-:Y:S01]  /*2afa0*/  IMAD.MOV.U32 R15, RZ, RZ, -0x1 ;  /* 0xffffffffff0f7424 */ /* 0x000fe200078e00ff */
[----:B------:R-:W-:Y:S02]  /*2afb0*/  SEL R27, R12, R41, P0 ;  /* 0x000000290c1b7207 */ /* 0x000fe40000000000 */
[----:B------:R-:W-:Y:S01]  /*2afc0*/  SEL R32, R41, R12, P0 ;  /* 0x0000000c29207207 */ /* 0x000fe20000000000 */
[----:B------:R-:W-:Y:S01]  /*2afd0*/  IMAD.MOV.U32 R12, RZ, RZ, R0 ;  /* 0x000000ffff0c7224 */ /* 0x000fe200078e0000 */
[----:B------:R-:W-:Y:S02]  /*2afe0*/  SEL R7, R123, R38, P0 ;  /* 0x000000267b077207 */ /* 0x000fe40000000000 */
[----:B------:R-:W-:-:S07]  /*2aff0*/  SEL R8, R38, R123, P0 ;  /* 0x0000007b26087207 */ /* 0x000fce0000000000 */
[----:B01----:R-:W-:Y:S05]  /*2b000*/  WARPSYNC.COLLECTIVE R15, `(.L_x_1858) ;  /* 0x000000000f087348 */ /* 0x003fea0003c00000 */
[----:B------:R2:W3:Y:S02]  /*2b010*/  SHFL.IDX P6, R14, R13, R12, R11 ;  /* 0x0000000c0d0e7389 */ /* 0x0004e400000c000b */
[----:B0123--:R-:W-:Y:S01]  /*2b020*/  ENDCOLLECTIVE ;  /* 0x000000000000791b */ /* 0x00ffe20003800000 */
.L_x_1858:
        /* <DEDUP_REMOVED lines=19> */
.L_x_1859:
        /* <DEDUP_REMOVED lines=19> */
.L_x_1860:
        /* <DEDUP_REMOVED lines=19> */
.L_x_1861:
[----:B------:R-:W-:Y:S02]  /*2b3c0*/  SEL R84, R93, R84, P0 ;  /* 0x000000545d547207 */ /* 0x000fe40000000000 */
[----:B------:R-:W-:Y:S02]  /*2b3d0*/  SEL R4, R6, R5, P0 ;  /* 0x0000000506047207 */ /* 0x000fe40000000000 */
[----:B------:R-:W-:Y:S01]  /*2b3e0*/  SEL R6, R5, R6, P0 ;  /* 0x0000000605067207 */ /* 0x000fe20000000000 */
[----:B------:R-:W-:Y:S02]  /*2b3f0*/  IMAD.MOV.U32 R13, RZ, RZ, R9 ;  /* 0x000000ffff0d7224 */ /* 0x000fe400078e0009 */
[----:B------:R-:W-:Y:S02]  /*2b400*/  IMAD.MOV.U32 R12, RZ, RZ, R0 ;  /* 0x000000ffff0c7224 */ /* 0x000fe400078e0000 */
[----:B------:R-:W-:-:S07]  /*2b410*/  IMAD.MOV.U32 R7, RZ, RZ, R14 ;  /* 0x000000ffff077224 */ /* 0x000fce00078e000e */
[----:B------:R-:W-:Y:S05]  /*2b420*/  WARPSYNC.COLLECTIVE R15, `(.L_x_1862) ;  /* 0x000000000f087348 */ /* 0x000fea0003c00000 */
[----:B------:R0:W1:Y:S02]  /*2b430*/  SHFL.IDX P6, R14, R13, R12, R11 ;  /* 0x0000000c0d0e7389 */ /* 0x00006400000c000b */
[----:B01----:R-:W-:Y:S01]  /*2b440*/  ENDCOLLECTIVE ;  /* 0x000000000000791b */ /* 0x003fe20003800000 */
.L_x_1862:
        /* <DEDUP_REMOVED lines=8> */
.L_x_1863:
[----:B------:R-:W-:Y:S02]  /*2b4d0*/  IMAD.MOV.U32 R13, RZ, RZ, R21 ;  /* 0x000000ffff0d7224 */ /* 0x000fe400078e0015 */
[----:B------:R-:W-:Y:S02]  /*2b4e0*/  IMAD.MOV.U32 R12, RZ, RZ, R0 ;  /* 0x000000ffff0c7224 */ /* 0x000fe400078e0000 */
[----:B------:R-:W-:-:S07]  /*2b4f0*/  IMAD.MOV.U32 R20, RZ, RZ, R14 ;  /* 0x000000ffff147224 */ /* 0x000fce00078e000e */
[----:B------:R-:W-:Y:S05]  /*2b500*/  WARPSYNC.COLLECTIVE R15, `(.L_x_1864) ;  /* 0x000000000f087348 */ /* 0x000fea0003c00000 */
[----:B------:R0:W1:Y:S02]  /*2b510*/  SHFL.IDX P6, R14, R13, R12, R11 ;  /* 0x0000000c0d0e7389 */ /* 0x00006400000c000b */
[----:B01----:R-:W-:Y:S01]  /*2b520*/  ENDCOLLECTIVE ;  /* 0x000000000000791b */ /* 0x003fe20003800000 */
.L_x_1864:
[----:B------:R-:W-:Y:S02]  /*2b530*/  IMAD.MOV.U32 R13, RZ, RZ, R24 ;  /* 0x000000ffff0d7224 */ /* 0x000fe400078e0018 */
[----:B------:R-:W-:Y:S02]  /*2b540*/  IMAD.MOV.U32 R12, RZ, RZ, R3 ;  /* 0x000000ffff0c7224 */ /* 0x000fe400078e0003 */
[----:B------:R-:W-:-:S07]  /*2b550*/  IMAD.MOV.U32 R26, RZ, RZ, R14 ;  /* 0x000000ffff1a7224 */ /* 0x000fce00078e000e */
[----:B------:R-:W-:Y:S05]  /*2b560*/  WARPSYNC.COLLECTIVE R15, `(.L_x_1865) ;  /* 0x000000000f087348 */ /* 0x000fea0003c00000 */
[----:B------:R0:W1:Y:S02]  /*2b570*/  SHFL.IDX P6, R14, R13, R12, R11 ;  /* 0x0000000c0d0e7389 */ /* 0x00006400000c000b */
[----:B01----:R-:W-:Y:S01]  /*2b580*/  ENDCOLLECTIVE ;  /* 0x000000000000791b */ /* 0x003fe20003800000 */
.L_x_1865:
[----:B------:R-:W-:Y:S02]  /*2b590*/  IMAD.MOV.U32 R13, RZ, RZ, R25 ;  /* 0x000000ffff0d7224 */ /* 0x000fe400078e0019 */
[----:B------:R-:W-:Y:S02]  /*2b5a0*/  IMAD.MOV.U32 R12, RZ, RZ, R0 ;  /* 0x000000ffff0c7224 */ /* 0x000fe400078e0000 */
[----:B------:R-:W-:-:S07]  /*2b5b0*/  IMAD.MOV.U32 R21, RZ, RZ, R14 ;  /* 0x000000ffff157224 */ /* 0x000fce00078e000e */
[----:B------:R-:W-:Y:S05]  /*2b5c0*/  WARPSYNC.COLLECTIVE R15, `(.L_x_1866) ;  /* 0x000000000f087348 */ /* 0x000fea0003c00000 */
[----:B------:R0:W1:Y:S02]  /*2b5d0*/  SHFL.IDX P6, R14, R13, R12, R11 ;  /* 0x0000000c0d0e7389 */ /* 0x00006400000c000b */
[----:B01----:R-:W-:Y:S01]  /*2b5e0*/  ENDCOLLECTIVE ;  /* 0x000000000000791b */ /* 0x003fe20003800000 */
.L_x_1866:
        /* <DEDUP_REMOVED lines=8> */
.L_x_1867:
[----:B------:R-:W-:Y:S02]  /*2b670*/  IMAD.MOV.U32 R13, RZ, RZ, R27 ;  /* 0x000000ffff0d7224 */ /* 0x000fe400078e001b */
[----:B------:R-:W-:Y:S02]  /*2b680*/  IMAD.MOV.U32 R12, RZ, RZ, R0 ;  /* 0x000000ffff0c7224 */ /* 0x000fe400078e0000 */
[----:B------:R-:W-:-:S07]  /*2b690*/  IMAD.MOV.U32 R25, RZ, RZ, R14 ;  /* 0x000000ffff197224 */ /* 0x000fce00078e000e */
[----:B------:R-:W-:Y:S05]  /*2b6a0*/  WARPSYNC.COLLECTIVE R15, `(.L_x_1868) ;  /* 0x000000000f087348 */ /* 0x000fea0003c00000 */
[----:B------:R0:W1:Y:S02]  /*2b6b0*/  SHFL.IDX P6, R14, R13, R12, R11 ;  /* 0x0000000c0d0e7389 */ /* 0x00006400000c000b */
[----:B01----:R-:W-:Y:S01]  /*2b6c0*/  ENDCOLLECTIVE ;  /* 0x000000000000791b */ /* 0x003fe20003800000 */
.L_x_1868:
        /* <DEDUP_REMOVED lines=8> */
.L_x_1869:
[----:B------:R-:W-:Y:S02]  /*2b750*/  IMAD.MOV.U32 R13, RZ, RZ, R29 ;  /* 0x000000ffff0d7224 */ /* 0x000fe400078e001d */
[----:B------:R-:W-:Y:S02]  /*2b760*/  IMAD.MOV.U32 R12, RZ, RZ, R0 ;  /* 0x000000ffff0c7224 */ /* 0x000fe400078e0000 */
[----:B------:R-:W-:-:S07]  /*2b770*/  IMAD.MOV.U32 R27, RZ, RZ, R14 ;  /* 0x000000ffff1b7224 */ /* 0x000fce00078e000e */
[----:B------:R-:W-:Y:S05]  /*2b780*/  WARPSYNC.COLLECTIVE R15, `(.L_x_1870) ;  /* 0x000000000f087348 */ /* 0x000fea0003c00000 */
[----:B------:R0:W1:Y:S02]  /*2b790*/  SHFL.IDX P6, R14, R13, R12, R11 ;  /* 0x0000000c0d0e7389 */ /* 0x00006400000c000b */
[----:B01----:R-:W-:Y:S01]  /*2b7a0*/  ENDCOLLECTIVE ;  /* 0x000000000000791b */ /* 0x003fe20003800000 */
.L_x_1870:
        /* <DEDUP_REMOVED lines=8> */
.L_x_1871:
[----:B------:R-:W-:Y:S02]  /*2b830*/  IMAD.MOV.U32 R13, RZ, RZ, R31 ;  /* 0x000000ffff0d7224 */ /* 0x000fe400078e001f */
[----:B------:R-:W-:Y:S02]  /*2b840*/  IMAD.MOV.U32 R12, RZ, RZ, R0 ;  /* 0x000000ffff0c7224 */ /* 0x000fe400078e0000 */
[----:B------:R-:W-:-:S07]  /*2b850*/  IMAD.MOV.U32 R29, RZ, RZ, R14 ;  /* 0x000000ffff1d7224 */ /* 0x000fce00078e000e */
[----:B------:R-:W-:Y:S05]  /*2b860*/  WARPSYNC.COLLECTIVE R15, `(.L_x_1872) ;  /* 0x000000000f087348 */ /* 0x000fea0003c00000 */
[----:B------:R0:W1:Y:S02]  /*2b870*/  SHFL.IDX P6, R14, R13, R12, R11 ;  /* 0x0000000c0d0e7389 */ /* 0x00006400000c000b */
[----:B01----:R-:W-:Y:S01]  /*2b880*/  ENDCOLLECTIVE ;  /* 0x000000000000791b */ /* 0x003fe20003800000 */
.L_x_1872:
        /* <DEDUP_REMOVED lines=8> */
.L_x_1873:
[----:B------:R-:W-:Y:S02]  /*2b910*/  IMAD.MOV.U32 R13, RZ, RZ, R33 ;  /* 0x000000ffff0d7224 */ /* 0x000fe400078e0021 */
[----:B------:R-:W-:Y:S02]  /*2b920*/  IMAD.MOV.U32 R12, RZ, RZ, R0 ;  /* 0x000000ffff0c7224 */ /* 0x000fe400078e0000 */
[----:B------:R-:W-:-:S07]  /*2b930*/  IMAD.MOV.U32 R31, RZ, RZ, R14 ;  /* 0x000000ffff1f7224 */ /* 0x000fce00078e000e */
[----:B------:R-:W-:Y:S05]  /*2b940*/  WARPSYNC.COLLECTIVE R15, `(.L_x_1874) ;  /* 0x000000000f087348 */ /* 0x000fea0003c00000 */
[----:B------:R0:W1:Y:S02]  /*2b950*/  SHFL.IDX P6, R14, R13, R12, R11 ;  /* 0x0000000c0d0e7389 */ /* 0x00006400000c000b */
[----:B01----:R-:W-:Y:S01]  /*2b960*/  ENDCOLLECTIVE ;  /* 0x000000000000791b */ /* 0x003fe20003800000 */
.L_x_1874:
        /* <DEDUP_REMOVED lines=8> */
.L_x_1875:
[----:B------:R-:W-:Y:S02]  /*2b9f0*/  IMAD.MOV.U32 R13, RZ, RZ, R35 ;  /* 0x000000ffff0d7224 */ /* 0x000fe400078e0023 */
[----:B------:R-:W-:Y:S02]  /*2ba00*/  IMAD.MOV.U32 R12, RZ, RZ, R0 ;  /* 0x000000ffff0c7224 */ /* 0x000fe400078e0000 */
[----:B------:R-:W-:-:S07]  /*2ba10*/  IMAD.MOV.U32 R33, RZ, RZ, R14 ;  /* 0x000000ffff217224 */ /* 0x000fce00078e000e */
[----:B------:R-:W-:Y:S05]  /*2ba20*/  WARPSYNC.COLLECTIVE R15, `(.L_x_1876) ;  /* 0x000000000f087348 */ /* 0x000fea0003c00000 */
[----:B------:R0:W1:Y:S02]  /*2ba30*/  SHFL.IDX P6, R14, R13, R12, R11 ;  /* 0x0000000c0d0e7389 */ /* 0x00006400000c000b */
[----:B01----:R-:W-:Y:S01]  /*2ba40*/  ENDCOLLECTIVE ;  /* 0x000000000000791b */ /* 0x003fe20003800000 */
.L_x_1876:
        /* <DEDUP_REMOVED lines=8> */
.L_x_1877:
[----:B------:R-:W-:Y:S02]  /*2bad0*/  IMAD.MOV.U32 R13, RZ, RZ, R37 ;  /* 0x000000ffff0d7224 */ /* 0x000fe400078e0025 */
[----:B------:R-:W-:Y:S02]  /*2bae0*/  IMAD.MOV.U32 R12, RZ, RZ, R0 ;  /* 0x000000ffff0c7224 */ /* 0x000fe400078e0000 */
[----:B------:R-:W-:-:S07]  /*2baf0*/  IMAD.MOV.U32 R35, RZ, RZ, R14 ;  /* 0x000000ffff237224 */ /* 0x000fce00078e000e */
[----:B------:R-:W-:Y:S05]  /*2bb00*/  WARPSYNC.COLLECTIVE R15, `(.L_x_1878) ;  /* 0x000000000f087348 */ /* 0x000fea0003c00000 */
[----:B------:R0:W1:Y:S02]  /*2bb10*/  SHFL.IDX P6, R14, R13, R12, R11 ;  /* 0x0000000c0d0e7389 */ /* 0x00006400000c000b */
[----:B01----:R-:W-:Y:S01]  /*2bb20*/  ENDCOLLECTIVE ;  /* 0x000000000000791b */ /* 0x003fe20003800000 */
.L_x_1878:
        /* <DEDUP_REMOVED lines=8> */
.L_x_1879:
[----:B------:R-:W-:Y:S02]  /*2bbb0*/  IMAD.MOV.U32 R13, RZ, RZ, R39 ;  /* 0x000000ffff0d7224 */ /* 0x000fe400078e0027 */
[----:B------:R-:W-:Y:S02]  /*2bbc0*/  IMAD.MOV.U32 R12, RZ, RZ, R0 ;  /* 0x000000ffff0c7224 */ /* 0x000fe400078e0000 */
[----:B------:R-:W-:-:S07]  /*2bbd0*/  IMAD.MOV.U32 R37, RZ, RZ, R14 ;  /* 0x000000ffff257224 */ /* 0x000fce00078e000e */
[----:B------:R-:W-:Y:S05]  /*2bbe0*/  WARPSYNC.COLLECTIVE R15, `(.L_x_1880) ;  /* 0x000000000f087348 */ /* 0x000fea0003c00000 */
[----:B------:R0:W1:Y:S02]  /*2bbf0*/  SHFL.IDX P6, R14, R13, R12, R11 ;  /* 0x0000000c0d0e7389 */ /* 0x00006400000c000b */
[----:B01----:R-:W-:Y:S01]  /*2bc00*/  ENDCOLLECTIVE ;  /* 0x000000000000791b */ /* 0x003fe20003800000 */
.L_x_1880:
        /* <DEDUP_REMOVED lines=8> */
.L_x_1881:
[----:B------:R-:W-:Y:S02]  /*2bc90*/  IMAD.MOV.U32 R13, RZ, RZ, R41 ;  /* 0x000000ffff0d7224 */ /* 0x000fe400078e0029 */
[----:B------:R-:W-:Y:S02]  /*2bca0*/  IMAD.MOV.U32 R12, RZ, RZ, R0 ;  /* 0x000000ffff0c7224 */ /* 0x000fe400078e0000 */
[----:B------:R-:W-:-:S07]  /*2bcb0*/  IMAD.MOV.U32 R39, RZ, RZ, R14 ;  /* 0x000000ffff277224 */ /* 0x000fce00078e000e */
[----:B------:R-:W-:Y:S05]  /*2bcc0*/  WARPSYNC.COLLECTIVE R15, `(.L_x_1882) ;  /* 0x000000000f087348 */ /* 0x000fea0003c00000 */
[----:B------:R0:W1:Y:S02]  /*2bcd0*/  SHFL.IDX P6, R14, R13, R12, R11 ;  /* 0x0000000c0d0e7389 */ /* 0x00006400000c000b */
[----:B01----:R-:W-:Y:S01]  /*2bce0*/  ENDCOLLECTIVE ;  /* 0x000000000000791b */ /* 0x003fe20003800000 */
.L_x_1882:
        /* <DEDUP_REMOVED lines=8> */
.L_x_1883:
[----:B------:R-:W-:Y:S02]  /*2bd70*/  IMAD.MOV.U32 R13, RZ, RZ, R43 ;  /* 0x000000ffff0d7224 */ /* 0x000fe400078e002b */
[----:B------:R-:W-:Y:S02]  /*2bd80*/  IMAD.MOV.U32 R12, RZ, RZ, R0 ;  /* 0x000000ffff0c7224 */ /* 0x000fe400078e0000 */
[----:B------:R-:W-:-:S07]  /*2bd90*/  IMAD.MOV.U32 R62, RZ, RZ, R14 ;  /* 0x000000ffff3e7224 */ /* 0x000fce00078e000e */
[----:B------:R-:W-:Y:S05]  /*2bda0*/  WARPSYNC.COLLECTIVE R15, `(.L_x_1884) ;  /* 0x000000000f087348 */ /* 0x000fea0003c00000 */
[----:B------:R0:W1:Y:S02]  /*2bdb0*/  SHFL.IDX P6, R14, R13, R12, R11 ;  /* 0x0000000c0d0e7389 */ /* 0x00006400000c000b */
[----:B01----:R-:W-:Y:S01]  /*2bdc0*/  ENDCOLLECTIVE ;  /* 0x000000000000791b */ /* 0x003fe20003800000 */
.L_x_1884:
        /* <DEDUP_REMOVED lines=8> */
.L_x_1885:
[----:B------:R-:W-:Y:S02]  /*2be50*/  IMAD.MOV.U32 R13, RZ, RZ, R45 ;  /* 0x000000ffff0d7224 */ /* 0x000fe400078e002d */
[----:B------:R-:W-:Y:S02]  /*2be60*/  IMAD.MOV.U32 R12, RZ, RZ, R0 ;  /* 0x000000ffff0c7224 */ /* 0x000fe400078e0000 */
[----:B------:R-:W-:-:S07]  /*2be70*/  IMAD.MOV.U32 R64, RZ, RZ, R14 ;  /* 0x000000ffff407224 */ /* 0x000fce00078e000e */
[----:B------:R-:W-:Y:S05]  /*2be80*/  WARPSYNC.COLLECTIVE R15, `(.L_x_1886) ;  /* 0x000000000f087348 */ /* 0x000fea0003c00000 */
[----:B------:R0:W1:Y:S02]  /*2be90*/  SHFL.IDX P6, R14, R13, R12, R11 ;  /* 0x0000000c0d0e7389 */ /* 0x00006400000c000b */
[----:B01----:R-:W-:Y:S01]  /*2bea0*/  ENDCOLLECTIVE ;  /* 0x000000000000791b */ /* 0x003fe20003800000 */
.L_x_1886:
[----:B------:R-:W-:Y:S02]  /*2beb0*/  IMAD.MOV.U32 R13, RZ, RZ, R66 ;  /* 0x000000ffff0d7224 */ /* 0x000fe400078e0042 */
[----:B------:R-:W-:Y:S02]  /*2bec0*/  IMAD.MOV.U32 R12, RZ, RZ, R3 ;  /* 0x000000ffff0c7224 */ /* 0x000fe400078e0003 */
[----:B------:R-:W-:-:S07]  /*2bed0*/  IMAD.MOV.U32 R45, RZ, RZ, R14 ;  /* 0x000000ffff2d7224 */ /* 0x000fce00078e000e */
[----:B------:R-:W-:Y:S05]  /*2bee0*/  WARPSYNC.COLLECTIVE R15, `(.L_x_1887) ;  /* 0x000000000f087348 */ /* 0x000fea0003c00000 */
[----:B------:R0:W1:Y:S02]  /*2bef0*/  SHFL.IDX P6, R14, R13, R12, R11 ;  /* 0x0000000c0d0e7389 */ /* 0x00006400000c000b */
[----:B01----:R-:W-:Y:S01]  /*2bf00*/  ENDCOLLECTIVE ;  /* 0x000000000000791b */ /* 0x003fe20003800000 */
.L_x_1887:
[----:B------:R-:W-:Y:S02]  /*2bf10*/  IMAD.MOV.U32 R13, RZ, RZ, R47 ;  /* 0x000000ffff0d7224 */ /* 0x000fe400078e002f */
[----:B------:R-:W-:Y:S01]  /*2bf20*/  IMAD.MOV.U32 R12, RZ, RZ, R0 ;  /* 0x000000ffff0c7224 */ /* 0x000fe200078e0000 */
[----:B------:R-:W-:-:S07]  /*2bf30*/  MOV R66, R14 ;  /* 0x0000000e00427202 */ /* 0x000fce0000000f00 */
[----:B------:R-:W-:Y:S05]  /*2bf40*/  WARPSYNC.COLLECTIVE R15, `(.L_x_1888) ;  /* 0x000000000f087348 */ /* 0x000fea0003c00000 */
[----:B------:R0:W1:Y:S02]  /*2bf50*/  SHFL.IDX P6, R14, R13, R12, R11 ;  /* 0x0000000c0d0e7389 */ /* 0x00006400000c000b */
[----:B01----:R-:W-:Y:S01]  /*2bf60*/  ENDCOLLECTIVE ;  /* 0x000000000000791b */ /* 0x003fe20003800000 */
.L_x_1888:
[----:B------:R-:W-:Y:S02]  /*2bf70*/  IMAD.MOV.U32 R13, RZ, RZ, R68 ;  /* 0x000000ffff0d7224 */ /* 0x000fe400078e0044 */
[----:B------:R-:W-:Y:S02]  /*2bf80*/  IMAD.MOV.U32 R12, RZ, RZ, R3 ;  /* 0x000000ffff0c7224 */ /* 0x000fe400078e0003 */
[----:B------:R-:W-:-:S07]  /*2bf90*/  IMAD.MOV.U32 R47, RZ, RZ, R14 ;  /* 0x000000ffff2f7224 */ /* 0x000fce00078e000e */
[----:B------:R-:W-:Y:S05]  /*2bfa0*/  WARPSYNC.COLLECTIVE R15, `(.L_x_1889) ;  /* 0x000000000f087348 */ /* 0x000fea0003c00000 */
[----:B------:R0:W1:Y:S02]  /*2bfb0*/  SHFL.IDX P6, R14, R13, R12, R11 ;  /* 0x0000000c0d0e7389 */ /* 0x00006400000c000b */
[----:B01----:R-:W-:Y:S01]  /*2bfc0*/  ENDCOLLECTIVE ;  /* 0x000000000000791b */ /* 0x003fe20003800000 */
.L_x_1889:
[----:B------:R-:W-:Y:S02]  /*2bfd0*/  IMAD.MOV.U32 R13, RZ, RZ, R49 ;  /* 0x000000ffff0d7224 */ /* 0x000fe400078e0031 */
[----:B------:R-:W-:Y:S02]  /*2bfe0*/  IMAD.MOV.U32 R12, RZ, RZ, R0 ;  /* 0x000000ffff0c7224 */ /* 0x000fe400078e0000 */
[----:B------:R-:W-:-:S07]  /*2bff0*/  IMAD.MOV.U32 R68, RZ, RZ, R14 ;  /* 0x000000ffff447224 */ /* 0x000fce00078e000e */
[----:B------:R-:W-:Y:S05]  /*2c000*/  WARPSYNC.COLLECTIVE R15, `(.L_x_1890) ;  /* 0x000000000f087348 */ /* 0x000fea0003c00000 */
[----:B------:R0:W1:Y:S02]  /*2c010*/  SHFL.IDX P6, R14, R13, R12, R11 ;  /* 0x0000000c0d0e7389 */ /* 0x00006400000c000b */
[----:B01----:R-:W-:Y:S01]  /*2c020*/  ENDCOLLECTIVE ;  /* 0x000000000000791b */ /* 0x003fe20003800000 */
.L_x_1890:
        /* <DEDUP_REMOVED lines=8> */
.L_x_1891:
[----:B------:R-:W-:Y:S02]  /*2c0b0*/  IMAD.MOV.U32 R13, RZ, RZ, R51 ;  /* 0x000000ffff0d7224 */ /* 0x000fe400078e0033 */
[----:B------:R-:W-:Y:S02]  /*2c0c0*/  IMAD.MOV.U32 R12, RZ, RZ, R0 ;  /* 0x000000ffff0c7224 */ /* 0x000fe400078e0000 */
[----:B------:R-:W-:-:S07]  /*2c0d0*/  IMAD.MOV.U32 R70, RZ, RZ, R14 ;  /* 0x000000ffff467224 */ /* 0x000fce00078e000e */
[----:B------:R-:W-:Y:S05]  /*2c0e0*/  WARPSYNC.COLLECTIVE R15, `(.L_x_1892) ;  /* 0x000000000f087348 */ /* 0x000fea0003c00000 */
[----:B------:R0:W1:Y:S02]  /*2c0f0*/  SHFL.IDX P6, R14, R13, R12, R11 ;  /* 0x0000000c0d0e7389 */ /* 0x00006400000c000b */
[----:B01----:R-:W-:Y:S01]  /*2c100*/  ENDCOLLECTIVE ;  /* 0x000000000000791b */ /* 0x003fe20003800000 */
.L_x_1892:
        /* <DEDUP_REMOVED lines=8> */
.L_x_1893:
[----:B------:R-:W-:Y:S02]  /*2c190*/  IMAD.MOV.U32 R13, RZ, RZ, R53 ;  /* 0x000000ffff0d7224 */ /* 0x000fe400078e0035 */
[----:B------:R-:W-:Y:S02]  /*2c1a0*/  IMAD.MOV.U32 R12, RZ, RZ, R0 ;  /* 0x000000ffff0c7224 */ /* 0x000fe400078e0000 */
[----:B------:R-:W-:-:S07]  /*2c1b0*/  IMAD.MOV.U32 R72, RZ, RZ, R14 ;  /* 0x000000ffff487224 */ /* 0x000fce00078e000e */
[----:B------:R-:W-:Y:S05]  /*2c1c0*/  WARPSYNC.COLLECTIVE R15, `(.L_x_1894) ;  /* 0x000000000f087348 */ /* 0x000fea0003c00000 */
[----:B------:R0:W1:Y:S02]  /*2c1d0*/  SHFL.IDX P6, R14, R13, R12, R11 ;  /* 0x0000000c0d0e7389 */ /* 0x00006400000c000b */
[----:B01----:R-:W-:Y:S01]  /*2c1e0*/  ENDCOLLECTIVE ;  /* 0x000000000000791b */ /* 0x003fe20003800000 */
.L_x_1894:
        /* <DEDUP_REMOVED lines=8> */
.L_x_1895:
[----:B------:R-:W-:Y:S02]  /*2c270*/  IMAD.MOV.U32 R13, RZ, RZ, R55 ;  /* 0x000000ffff0d7224 */ /* 0x000fe400078e0037 */
[----:B------:R-:W-:Y:S02]  /*2c280*/  IMAD.MOV.U32 R12, RZ, RZ, R0 ;  /* 0x000000ffff0c7224 */ /* 0x000fe400078e0000 */
[----:B------:R-:W-:-:S07]  /*2c290*/  IMAD.MOV.U32 R74, RZ, RZ, R14 ;  /* 0x000000ffff4a7224 */ /* 0x000fce00078e000e */
[----:B------:R-:W-:Y:S05]  /*2c2a0*/  WARPSYNC.COLLECTIVE R15, `(.L_x_1896) ;  /* 0x000000000f087348 */ /* 0x000fea0003c00000 */
[----:B------:R0:W1:Y:S02]  /*2c2b0*/  SHFL.IDX P6, R14, R13, R12, R11 ;  /* 0x0000000c0d0e7389 */ /* 0x00006400000c000b */
[----:B01----:R-:W-:Y:S01]  /*2c2c0*/  ENDCOLLECTIVE ;  /* 0x000000000000791b */ /* 0x003fe20003800000 */
.L_x_1896:
        /* <DEDUP_REMOVED lines=8> */
.L_x_1897:
[----:B------:R-:W-:Y:S02]  /*2c350*/  IMAD.MOV.U32 R13, RZ, RZ, R57 ;  /* 0x000000ffff0d7224 */ /* 0x000fe400078e0039 */
[----:B------:R-:W-:Y:S02]  /*2c360*/  IMAD.MOV.U32 R12, RZ, RZ, R0 ;  /* 0x000000ffff0c7224 */ /* 0x000fe400078e0000 */
[----:B------:R-:W-:-:S07]  /*2c370*/  IMAD.MOV.U32 R76, RZ, RZ, R14 ;  /* 0x000000ffff4c7224 */ /* 0x000fce00078e000e */
[----:B------:R-:W-:Y:S05]  /*2c380*/  WARPSYNC.COLLECTIVE R15, `(.L_x_1898) ;  /* 0x000000000f087348 */ /* 0x000fea0003c00000 */
[----:B------:R0:W1:Y:S02]  /*2c390*/  SHFL.IDX P6, R14, R13, R12, R11 ;  /* 0x0000000c0d0e7389 */ /* 0x00006400000c000b */
[----:B01----:R-:W-:Y:S01]  /*2c3a0*/  ENDCOLLECTIVE ;  /* 0x000000000000791b */ /* 0x003fe20003800000 */
.L_x_1898:
[----:B------:R-:W-:Y:S01]  /*2c3b0*/  SEL R41, R55, R76, P0 ;  /* 0x0000004c37297207 */ /* 0x000fe20000000000 */
[----:B------:R-:W-:Y:S02]  /*2c3c0*/  IMAD.MOV.U32 R13, RZ, RZ, R78 ;  /* 0x000000ffff0d7224 */ /* 0x000fe400078e004e */
[----:B------:R-:W-:Y:S02]  /*2c3d0*/  IMAD.MOV.U32 R12, RZ, RZ, R3 ;  /* 0x000000ffff0c7224 */ /* 0x000fe400078e0003 */
[----:B------:R-:W-:-:S07]  /*2c3e0*/  IMAD.MOV.U32 R57, RZ, RZ, R14 ;  /* 0x000000ffff397224 */ /* 0x000fce00078e000e */
[----:B------:R-:W-:Y:S05]  /*2c3f0*/  WARPSYNC.COLLECTIVE R15, `(.L_x_1899) ;  /* 0x000000000f087348 */ /* 0x000fea0003c00000 */
[----:B------:R0:W1:Y:S02]  /*2c400*/  SHFL.IDX P6, R14, R13, R12, R11 ;  /* 0x0000000c0d0e7389 */ /* 0x00006400000c000b */
[----:B01----:R-:W-:Y:S01]  /*2c410*/  ENDCOLLECTIVE ;  /* 0x000000000000791b */ /* 0x003fe20003800000 */
.L_x_1899:
[----:B------:R-:W-:Y:S02]  /*2c420*/  IMAD.MOV.U32 R13, RZ, RZ, R59 ;  /* 0x000000ffff0d7224 */ /* 0x000fe400078e003b */
[----:B------:R-:W-:Y:S02]  /*2c430*/  IMAD.MOV.U32 R12, RZ, RZ, R0 ;  /* 0x000000ffff0c7224 */ /* 0x000fe400078e0000 */
[----:B------:R-:W-:-:S07]  /*2c440*/  IMAD.MOV.U32 R78, RZ, RZ, R14 ;  /* 0x000000ffff4e7224 */ /* 0x000fce00078e000e */
[----:B------:R-:W-:Y:S05]  /*2c450*/  WARPSYNC.COLLECTIVE R15, `(.L_x_1900) ;  /* 0x000000000f087348 */ /* 0x000fea0003c00000 */
[----:B------:R0:W1:Y:S02]  /*2c460*/  SHFL.IDX P6, R14, R13, R12, R11 ;  /* 0x0000000c0d0e7389 */ /* 0x00006400000c000b */
[----:B01----:R-:W-:Y:S01]  /*2c470*/  ENDCOLLECTIVE ;  /* 0x000000000000791b */ /* 0x003fe20003800000 */
.L_x_1900:
[----:B------:R-:W-:Y:S01]  /*2c480*/  SEL R47, R78, R57, P0 ;  /* 0x000000394e2f7207 */ /* 0x000fe20000000000 */
[----:B------:R-:W-:Y:S02]  /*2c490*/  IMAD.MOV.U32 R13, RZ, RZ, R80 ;  /* 0x000000ffff0d7224 */ /* 0x000fe400078e0050 */
[----:B------:R-:W-:Y:S02]  /*2c4a0*/  IMAD.MOV.U32 R12, RZ, RZ, R3 ;  /* 0x000000ffff0c7224 */ /* 0x000fe400078e0003 */
[----:B------:R-:W-:-:S07]  /*2c4b0*/  IMAD.MOV.U32 R59, RZ, RZ, R14 ;  /* 0x000000ffff3b7224 */ /* 0x000fce00078e000e */
[----:B------:R-:W-:Y:S05]  /*2c4c0*/  WARPSYNC.COLLECTIVE R15, `(.L_x_1901) ;  /* 0x000000000f087348 */ /* 0x000fea0003c00000 */
[----:B------:R0:W1:Y:S02]  /*2c4d0*/  SHFL.IDX P6, R14, R13, R12, R11 ;  /* 0x0000000c0d0e7389 */ /* 0x00006400000c000b */
[----:B01----:R-:W-:Y:S01]  /*2c4e0*/  ENDCOLLECTIVE ;  /* 0x000000000000791b */ /* 0x003fe20003800000 */
.L_x_1901:
[----:B------:R-:W-:Y:S02]  /*2c4f0*/  IMAD.MOV.U32 R13, RZ, RZ, R63 ;  /* 0x000000ffff0d7224 */ /* 0x000fe400078e003f */
[----:B------:R-:W-:Y:S02]  /*2c500*/  IMAD.MOV.U32 R12, RZ, RZ, R0 ;  /* 0x000000ffff0c7224 */ /* 0x000fe400078e0000 */
[----:B------:R-:W-:-:S07]  /*2c510*/  IMAD.MOV.U32 R80, RZ, RZ, R14 ;  /* 0x000000ffff507224 */ /* 0x000fce00078e000e */
[----:B------:R-:W-:Y:S05]  /*2c520*/  WARPSYNC.COLLECTIVE R15, `(.L_x_1902) ;  /* 0x000000000f087348 */ /* 0x000fea0003c00000 */
[----:B------:R0:W1:Y:S02]  /*2c530*/  SHFL.IDX P6, R14, R13, R12, R11 ;  /* 0x0000000c0d0e7389 */ /* 0x00006400000c000b */
[----:B01----:R-:W-:Y:S01]  /*2c540*/  ENDCOLLECTIVE ;  /* 0x000000000000791b */ /* 0x003fe20003800000 */
.L_x_1902:
        /* <DEDUP_REMOVED lines=8> */
.L_x_1903:
[----:B------:R-:W-:Y:S02]  /*2c5d0*/  IMAD.MOV.U32 R13, RZ, RZ, R65 ;  /* 0x000000ffff0d7224 */ /* 0x000fe400078e0041 */
[----:B------:R-:W-:Y:S02]  /*2c5e0*/  IMAD.MOV.U32 R12, RZ, RZ, R0 ;  /* 0x000000ffff0c7224 */ /* 0x000fe400078e0000 */
[----:B------:R-:W-:Y:S02]  /*2c5f0*/  IMAD.MOV.U32 R0, RZ, RZ, RZ ;  /* 0x000000ffff007224 */ /* 0x000fe400078e00ff */
[----:B------:R-:W-:-:S07]  /*2c600*/  IMAD.MOV.U32 R82, RZ, RZ, R14 ;  /* 0x000000ffff527224 */ /* 0x000fce00078e000e */
[----:B------:R-:W-:Y:S05]  /*2c610*/  WARPSYNC.COLLECTIVE R15, `(.L_x_1904) ;  /* 0x000000000f087348 */ /* 0x000fea0003c00000 */
[----:B------:R0:W1:Y:S02]  /*2c620*/  SHFL.IDX P6, R14, R13, R12, R11 ;  /* 0x0000000c0d0e7389 */ /* 0x00006400000c000b */
[----:B01----:R-:W-:Y:S01]  /*2c630*/  ENDCOLLECTIVE ;  /* 0x000000000000791b */ /* 0x003fe20003800000 */
.L_x_1904:
[----:B------:R-:W-:Y:S01]  /*2c640*/  SEL R53, R63, R82, P0 ;  /* 0x000000523f357207 */ /* 0x000fe20000000000 */
[----:B------:R-:W-:Y:S02]  /*2c650*/  IMAD.MOV.U32 R13, RZ, RZ, R84 ;  /* 0x000000ffff0d7224 */ /* 0x000fe400078e0054 */
[----:B------:R-:W-:Y:S02]  /*2c660*/  IMAD.MOV.U32 R12, RZ, RZ, R3 ;  /* 0x000000ffff0c7224 */ /* 0x000fe400078e0003 */
[----:B------:R-:W-:-:S07]  /*2c670*/  IMAD.MOV.U32 R65, RZ, RZ, R14 ;  /* 0x000000ffff417224 */ /* 0x000fce00078e000e */
[----:B------:R-:W-:Y:S05]  /*2c680*/  WARPSYNC.COLLECTIVE R15, `(.L_x_1905) ;  /* 0x000000000f087348 */ /* 0x000fea0003c00000 */
[----:B------:R0:W1:Y:S02]  /*2c690*/  SHFL.IDX P6, R14, R13, R12, R11 ;  /* 0x0000000c0d0e7389 */ /* 0x00006400000c000b */
[----:B01----:R-:W-:Y:S01]  /*2c6a0*/  ENDCOLLECTIVE ;  /* 0x000000000000791b */ /* 0x003fe20003800000 */
.L_x_1905:
        /* <DEDUP_REMOVED lines=11> */
.L_x_1670:
[----:B------:R-:W-:Y:S02]  /*2c760*/  IMAD.MOV.U32 R13, RZ, RZ, R3 ;  /* 0x000000ffff0d7224 */ /* 0x000fe400078e0003 */
[----:B------:R-:W-:Y:S02]  /*2c770*/  IMAD.MOV.U32 R12, RZ, RZ, RZ ;  /* 0x000000ffff0c7224 */ /* 0x000fe400078e00ff */
[----:B------:R-:W-:Y:S02]  /*2c780*/  IMAD.MOV.U32 R11, RZ, RZ, 0x181f ;  /* 0x0000181fff0b7424 */ /* 0x000fe400078e00ff */
[----:B------:R-:W-:-:S07]  /*2c790*/  IMAD.MOV.U32 R15, RZ, RZ, -0x1 ;  /* 0xffffffffff0f7424 */ /* 0x000fce00078e00ff */
[----:B-1----:R-:W-:Y:S05]  /*2c7a0*/  WARPSYNC.COLLECTIVE R15, `(.L_x_1907) ;  /* 0x000000000f087348 */ /* 0x002fea0003c00000 */
[----:B------:R0:W2:Y:S02]  /*2c7b0*/  SHFL.IDX P6, R14, R13, R12, R11 ;  /* 0x0000000c0d0e7389 */ /* 0x0000a400000c000b */
[----:B012---:R-:W-:Y:S01]  /*2c7c0*/  ENDCOLLECTIVE ;  /* 0x000000000000791b */ /* 0x007fe20003800000 */
.L_x_1907:
[----:B------:R-:W-:Y:S02]  /*2c7d0*/  IMAD.MOV.U32 R13, RZ, RZ, R2 ;  /* 0x000000ffff0d7224 */ /* 0x000fe400078e0002 */
[----:B------:R-:W-:-:S07]  /*2c7e0*/  IMAD.MOV.U32 R0, RZ, RZ, R14 ;  /* 0x000000ffff007224 */ /* 0x000fce00078e000e */
[----:B------:R-:W-:Y:S05]  /*2c7f0*/  WARPSYNC.COLLECTIVE R15, `(.L_x_1908) ;  /* 0x000000000f087348 */ /* 0x000fea0003c00000 */
[----:B------:R0:W1:Y:S02]  /*2c800*/  SHFL.IDX P6, R14, R13, R12, R11 ;  /* 0x0000000c0d0e7389 */ /* 0x00006400000c000b */
[----:B01----:R-:W-:Y:S01]  /*2c810*/  ENDCOLLECTIVE ;  /* 0x000000000000791b */ /* 0x003fe20003800000 */
.L_x_1908:
[----:B------:R-:W-:Y:S05]  /*2c820*/  BRA `(.L_x_1909) ;  /* 0xffffff5c00547947 */ /* 0x000fea000383ffff */
.L_x_1673:
[----:B------:R-:W-:Y:S01]  /*2c830*/  BSSY B1, `(.L_x_1910) ;  /* 0x0000008000017945 */ /* 0x000fe20003800000 */
[----:B------:R-:W-:Y:S02]  /*2c840*/  IMAD.MOV.U32 R13, RZ, RZ, R3 ;  /* 0x000000ffff0d7224 */ /* 0x000fe400078e0003 */
[----:B------:R-:W-:Y:S02]  /*2c850*/  IMAD.MOV.U32 R12, RZ, RZ, 0x1 ;  /* 0x00000001ff0c7424 */ /* 0x000fe400078e00ff */
[----:B------:R-:W-:Y:S02]  /*2c860*/  IMAD.MOV.U32 R11, RZ, RZ, 0x181f ;  /* 0x0000181fff0b7424 */ /* 0x000fe400078e00ff */
[----:B----4-:R-:W-:-:S07]  /*2c870*/  IMAD.MOV.U32 R15, RZ, RZ, -0x1 ;  /* 0xffffffffff0f7424 */ /* 0x010fce00078e00ff */
[----:B0123--:R-:W-:Y:S05]  /*2c880*/  WARPSYNC.COLLECTIVE R15, `(.L_x_1911) ;  /* 0x000000000f087348 */ /* 0x00ffea0003c00000 */
[----:B---3--:R3:W4:Y:S02]  /*2c890*/  SHFL.IDX P6, R14, R13, R12, R11 ;  /* 0x0000000c0d0e7389 */ /* 0x00872400000c000b */
[----:B01234-:R-:W-:Y:S01]  /*2c8a0*/  ENDCOLLECTIVE ;  /* 0x000000000000791b */ /* 0x01ffe20003800000 */
.L_x_1911:
[----:B------:R-:W-:Y:S05]  /*2c8b0*/  BSYNC B1 ;  /* 0x0000000000017941 */ /* 0x000fea0003800000 */
.L_x_1910:
[----:B------:R-:W-:Y:S02]  /*2c8c0*/  IMAD.MOV.U32 R13, RZ, RZ, R2 ;  /* 0x000000ffff0d7224 */ /* 0x000fe400078e0002 */
[----:B------:R-:W-:Y:S02]  /*2c8d0*/  IMAD.MOV.U32 R12, RZ, RZ, 0x1 ;  /* 0x00000001ff0c7424 */ /* 0x000fe400078e00ff */
[----:B------:R-:W-:Y:S02]  /*2c8e0*/  IMAD.MOV.U32 R11, RZ, RZ, 0x181f ;  /* 0x0000181fff0b7424 */ /* 0x000fe400078e00ff */
[----:B------:R-:W-:Y:S02]  /*2c8f0*/  IMAD.MOV.U32 R15, RZ, RZ, -0x1 ;  /* 0xffffffffff0f7424 */ /* 0x000fe400078e00ff */
[----:B------:R-:W-:-:S07]  /*2c900*/  IMAD.MOV.U32 R0, RZ, RZ, R14 ;  /* 0x000000ffff007224 */ /* 0x000fce00078e000e */
[----:B------:R-:W-:Y:S05]  /*2c910*/  WARPSYNC.COLLECTIVE R15, `(.L_x_1912) ;  /* 0x000000000f087348 */ /* 0x000fea0003c00000 */
[----:B------:R0:W1:Y:S02]  /*2c920*/  SHFL.IDX P6, R14, R13, R12, R11 ;  /* 0x0000000c0d0e7389 */ /* 0x00006400000c000b */
[----:B01----:R-:W-:Y:S01]  /*2c930*/  ENDCOLLECTIVE ;  /* 0x000000000000791b */ /* 0x003fe20003800000 */
.L_x_1912:
[----:B------:R-:W-:Y:S05]  /*2c940*/  BRA `(.L_x_1913) ;  /* 0xffffff5c00747947 */ /* 0x000fea000383ffff */
.L_x_1676:
        /* <DEDUP_REMOVED lines=8> */
.L_x_1915:
[----:B------:R-:W-:Y:S05]  /*2c9d0*/  BSYNC B1 ;  /* 0x0000000000017941 */ /* 0x000fea0003800000 */
.L_x_1914:
        /* <DEDUP_REMOVED lines=8> */
.L_x_1916:
[----:B------:R-:W-:Y:S05]  /*2ca60*/  BRA `(.L_x_1917) ;  /* 0xffffff5c00907947 */ /* 0x000fea000383ffff */
.L_x_1679:
[----:B------:R-:W-:Y:S01]  /*2ca70*/  BSSY B1, `(.L_x_1918) ;  /* 0x0000008000017945 */ /* 0x000fe20003800000 */
[----:B------:R-:W-:Y:S02]  /*2ca80*/  IMAD.MOV.U32 R13, RZ, RZ, R3 ;  /* 0x000000ffff0d7224 */ /* 0x000fe400078e0003 */
[----:B------:R-:W-:Y:S02]  /*2ca90*/  IMAD.MOV.U32 R12, RZ, RZ, 0x3 ;  /* 0x00000003ff0c7424 */ /* 0x000fe400078e00ff */
[----:B------:R-:W-:Y:S02]  /*2caa0*/  IMAD.MOV.U32 R11, RZ, RZ, 0x181f ;  /* 0x0000181fff0b7424 */ /* 0x000fe400078e00ff */
[----:B0-----:R-:W-:-:S07]  /*2cab0*/  IMAD.MOV.U32 R15, RZ, RZ, -0x1 ;  /* 0xffffffffff0f7424 */ /* 0x001fce00078e00ff */
[----:B-1234-:R-:W-:Y:S05]  /*2cac0*/  WARPSYNC.COLLECTIVE R15, `(.L_x_1919) ;  /* 0x000000000f087348 */ /* 0x01efea0003c00000 */
[----:B----4-:R0:W4:Y:S02]  /*2cad0*/  SHFL.IDX P6, R14, R13, R12, R11 ;  /* 0x0000000c0d0e7389 */ /* 0x01012400000c000b */
[----:B01234-:R-:W-:Y:S01]  /*2cae0*/  ENDCOLLECTIVE ;  /* 0x000000000000791b */ /* 0x01ffe20003800000 */
.L_x_1919:
[----:B------:R-:W-:Y:S05]  /*2caf0*/  BSYNC B1 ;  /* 0x0000000000017941 */ /* 0x000fea0003800000 */
.L_x_1918:
        /* <DEDUP_REMOVED lines=8> */
.L_x_1920:
[----:B------:R-:W-:Y:S05]  /*2cb80*/  BRA `(.L_x_1921) ;  /* 0xffffff5c00ac7947 */ /* 0x000fea000383ffff */
.L_x_1704:
[----:B------:R-:W1:Y:S01]  /*2cb90*/  S2R R5, SR_TID.X ;  /* 0x0000000000057919 */ /* 0x000e620000002100 */
[----:B------:R-:W-:Y:S01]  /*2cba0*/  BSSY B1, `(.L_x_1922) ;  /* 0x000000a000017945 */ /* 0x000fe20003800000 */
[----:B------:R-:W-:Y:S02]  /*2cbb0*/  IMAD.MOV.U32 R12, RZ, RZ, RZ ;  /* 0x000000ffff0c7224 */ /* 0x000fe400078e00ff */
[----:B0-----:R-:W-:Y:S02]  /*2cbc0*/  IMAD.MOV.U32 R11, RZ, RZ, 0x1f ;  /* 0x0000001fff0b7424 */ /* 0x001fe400078e00ff */
[----:B------:R-:W-:Y:S01]  /*2cbd0*/  IMAD.MOV.U32 R15, RZ, RZ, -0x1 ;  /* 0xffffffffff0f7424 */ /* 0x000fe200078e00ff */
[----:B-1----:R-:W-:-:S04]  /*2cbe0*/  SHF.R.U32.HI R5, RZ, 0x5, R5 ;  /* 0x00000005ff057819 */ /* 0x002fc80000011605 */
[----:B------:R-:W-:-:S05]  /*2cbf0*/  LOP3.LUT R5, R5, 0x3, RZ, 0xc0, !PT ;  /* 0x0000000305057812 */ /* 0x000fca00078ec0ff */
[----:B------:R-:W-:-:S07]  /*2cc00*/  IMAD.MOV.U32 R13, RZ, RZ, R5 ;  /* 0x000000ffff0d7224 */ /* 0x000fce00078e0005 */
[----:B------:R-:W-:Y:S05]  /*2cc10*/  WARPSYNC.COLLECTIVE R15, `(.L_x_1923) ;  /* 0x000000000f087348 */ /* 0x000fea0003c00000 */
[----:B------:R0:W1:Y:S02]  /*2cc20*/  SHFL.IDX P6, R14, R13, R12, R11 ;  /* 0x0000000c0d0e7389 */ /* 0x00006400000c000b */
[----:B01----:R-:W-:Y:S01]  /*2cc30*/  ENDCOLLECTIVE ;  /* 0x000000000000791b */ /* 0x003fe20003800000 */
.L_x_1923:
[----:B------:R-:W-:Y:S05]  /*2cc40*/  BSYNC B1 ;  /* 0x0000000000017941 */ /* 0x000fea0003800000 */
.L_x_1922:
[----:B------:R-:W-:Y:S05]  /*2cc50*/  BRA `(.L_x_1924) ;  /* 0xffffff78004c7947 */ /* 0x000fea000383ffff */
.L_x_1706:
[----:B------:R-:W-:Y:S01]  /*2cc60*/  BSSY B1, `(.L_x_1925) ;  /* 0x0000006000017945 */ /* 0x000fe20003800000 */
[----:B------:R-:W-:-:S07]  /*2cc70*/  IMAD.MOV.U32 R15, RZ, RZ, -0x1 ;  /* 0xffffffffff0f7424 */ /* 0x000fce00078e00ff */
[----:B01----:R-:W-:Y:S05]  /*2cc80*/  WARPSYNC.COLLECTIVE R15, `(.L_x_1926) ;  /* 0x000000000f0c7348 */ /* 0x003fea0003c00000 */
[----:B------:R-:W-:Y:S02]  /*2cc90*/  ELECT P6, UR62, PT ;  /* 0x00000000003e782f */ /* 0x000fe400038c0000 */
[----:B------:R-:W-:Y:S01]  /*2cca0*/  MOV R14, UR62 ;  /* 0x0000003e000e7c02 */ /* 0x000fe20008000f00 */
[----:B01----:R-:W-:Y:S10]  /*2ccb0*/  ENDCOLLECTIVE ;  /* 0x000000000000791b */ /* 0x003ff40003800000 */
.L_x_1926:
[----:B------:R-:W-:Y:S05]  /*2ccc0*/  BSYNC B1 ;  /* 0x0000000000017941 */ /* 0x000fea0003800000 */
.L_x_1925:
[----:B------:R-:W-:Y:S05]  /*2ccd0*/  BRA `(.L_x_1705) ;  /* 0xffffff7800447947 */ /* 0x000fea000383ffff */
.L_x_1708:
[----:B-1----:R-:W2:Y:S02]  /*2cce0*/  LDL R5, [R1] ;  /* 0x0000000001057983 */ /* 0x002ea40000100800 */
[----:B--2---:R1:W2:Y:S02]  /*2ccf0*/  SYNCS.PHASECHK.TRANS64.TRYWAIT P0, [R5+URZ+0x2a820], R4 ;  /* 0x02a82004050075a7 */ /* 0x0042a4000800017f */
[----:B--2---:R-:W-:Y:S05]  /*2cd00*/  @!P0 NANOSLEEP.SYNCS 0x989680 ;  /* 0x009896800000895d */ /* 0x004fea0003900000 */
[----:B------:R-:W2:Y:S02]  /*2cd10*/  @!P0 SYNCS.PHASECHK.TRANS64 P0, [R5+URZ+0x2a820], R4 ;  /* 0x02a82004050085a7 */ /* 0x000ea4000800007f */
[----:B--2---:R-:W-:Y:S05]  /*2cd20*/  @!P0 BRA `(.L_x_1708) ;  /* 0xfffffffc00ec8947 */ /* 0x004fea000383ffff */
[----:B------:R-:W-:Y:S05]  /*2cd30*/  BRA `(.L_x_1927) ;  /* 0xffffff7800547947 */ /* 0x000fea000383ffff */
.L_x_1712:
[----:B-1----:R1:W2:Y:S02]  /*2cd40*/  SYNCS.PHASECHK.TRANS64.TRYWAIT P0, [R7+URZ+0x2a8a0], R10 ;  /* 0x02a8a00a070075a7 */ /* 0x0022a4000800017f */
[----:B--2---:R-:W-:Y:S05]  /*2cd50*/  @!P0 NANOSLEEP.SYNCS 0x989680 ;  /* 0x009896800000895d */ /* 0x004fea0003900000 */
[----:B------:R-:W2:Y:S02]  /*2cd60*/  @!P0 SYNCS.PHASECHK.TRANS64 P0, [R7+URZ+0x2a8a0], R10 ;  /* 0x02a8a00a070085a7 */ /* 0x000ea4000800007f */
[----:B--2---:R-:W-:Y:S05]  /*2cd70*/  @!P0 BRA `(.L_x_1712) ;  /* 0xfffffffc00f08947 */ /* 0x004fea000383ffff */
[----:B------:R-:W-:Y:S05]  /*2cd80*/  BRA `(.L_x_1928) ;  /* 0xffffff78007c7947 */ /* 0x000fea000383ffff */
.L_x_1719:
[----:B--2---:R2:W3:Y:S02]  /*2cd90*/  SYNCS.PHASECHK.TRANS64.TRYWAIT P0, [R7+URZ+0x2a8c0], R10 ;  /* 0x02a8c00a070075a7 */ /* 0x0044e4000800017f */
[----:B---3--:R-:W-:Y:S05]  /*2cda0*/  @!P0 NANOSLEEP.SYNCS 0x989680 ;  /* 0x009896800000895d */ /* 0x008fea0003900000 */
[----:B------:R-:W3:Y:S02]  /*2cdb0*/  @!P0 SYNCS.PHASECHK.TRANS64 P0, [R7+URZ+0x2a8c0], R10 ;  /* 0x02a8c00a070085a7 */ /* 0x000ee4000800007f */
[----:B---3--:R-:W-:Y:S05]  /*2cdc0*/  @!P0 BRA `(.L_x_1719) ;  /* 0xfffffffc00f08947 */ /* 0x008fea000383ffff */
[----:B------:R-:W-:Y:S05]  /*2cdd0*/  BRA `(.L_x_1929) ;  /* 0xffffff7c00807947 */ /* 0x000fea000383ffff */
.L_x_1728:
[----:B-1----:R1:W2:Y:S02]  /*2cde0*/  SYNCS.PHASECHK.TRANS64.TRYWAIT P1, [R8+URZ+0x2a8a0], R7 ;  /* 0x02a8a007080075a7 */ /* 0x0022a4000802017f */
[----:B--2---:R-:W-:Y:S05]  /*2cdf0*/  @!P1 NANOSLEEP.SYNCS 0x989680 ;  /* 0x009896800000995d */ /* 0x004fea0003900000 */
[----:B------:R-:W2:Y:S02]  /*2ce00*/  @!P1 SYNCS.PHASECHK.TRANS64 P1, [R8+URZ+0x2a8a0], R7 ;  /* 0x02a8a007080095a7 */ /* 0x000ea4000802007f */
[----:B--2---:R-:W-:Y:S05]  /*2ce10*/  @!P1 BRA `(.L_x_1728) ;  /* 0xfffffffc00f09947 */ /* 0x004fea000383ffff */
[----:B------:R-:W-:Y:S05]  /*2ce20*/  BRA `(.L_x_1930) ;  /* 0xffffff8000d07947 */ /* 0x000fea000383ffff */
.L_x_1735:
[----:B--2---:R2:W3:Y:S02]  /*2ce30*/  SYNCS.PHASECHK.TRANS64.TRYWAIT P1, [R8+URZ+0x2a8c0], R7 ;  /* 0x02a8c007080075a7 */ /* 0x0044e4000802017f */
[----:B---3--:R-:W-:Y:S05]  /*2ce40*/  @!P1 NANOSLEEP.SYNCS 0x989680 ;  /* 0x009896800000995d */ /* 0x008fea0003900000 */
[----:B------:R-:W3:Y:S02]  /*2ce50*/  @!P1 SYNCS.PHASECHK.TRANS64 P1, [R8+URZ+0x2a8c0], R7 ;  /* 0x02a8c007080095a7 */ /* 0x000ee4000802007f */
[----:B---3--:R-:W-:Y:S05]  /*2ce60*/  @!P1 BRA `(.L_x_1735) ;  /* 0xfffffffc00f09947 */ /* 0x008fea000383ffff */
[----:B------:R-:W-:Y:S05]  /*2ce70*/  BRA `(.L_x_1931) ;  /* 0xffffff8400d07947 */ /* 0x000fea000383ffff */
.L_x_1760:
        /* <DEDUP_REMOVED lines=8> */
[----:B--2---:R-:W-:Y:S05]  /*2cf00*/  WARPSYNC.COLLECTIVE R15, `(.L_x_1933) ;  /* 0x000000000f087348 */ /* 0x004fea0003c00000 */
[----:B------:R0:W1:Y:S02]  /*2cf10*/  SHFL.IDX P6, R14, R13, R12, R11 ;  /* 0x0000000c0d0e7389 */ /* 0x00006400000c000b */
[----:B012---:R-:W-:Y:S01]  /*2cf20*/  ENDCOLLECTIVE ;  /* 0x000000000000791b */ /* 0x007fe20003800000 */
.L_x_1933:
[----:B------:R-:W-:Y:S05]  /*2cf30*/  BSYNC B0 ;  /* 0x0000000000007941 */ /* 0x000fea0003800000 */
.L_x_1932:
[----:B------:R-:W-:Y:S05]  /*2cf40*/  BRA `(.L_x_1934) ;  /* 0xffffff9400e87947 */ /* 0x000fea000383ffff */
.L_x_1762:
[----:B------:R-:W-:Y:S01]  /*2cf50*/  BSSY B0, `(.L_x_1935) ;  /* 0x0000006000007945 */ /* 0x000fe20003800000 */
[----:B------:R-:W-:-:S07]  /*2cf60*/  IMAD.MOV.U32 R15, RZ, RZ, -0x1 ;  /* 0xffffffffff0f7424 */ /* 0x000fce00078e00ff */
[----:B012---:R-:W-:Y:S05]  /*2cf70*/  WARPSYNC.COLLECTIVE R15, `(.L_x_1936) ;  /* 0x000000000f0c7348 */ /* 0x007fea0003c00000 */
[----:B------:R-:W-:Y:S02]  /*2cf80*/  ELECT P6, UR62, PT ;  /* 0x00000000003e782f */ /* 0x000fe400038c0000 */
[----:B------:R-:W-:Y:S01]  /*2cf90*/  MOV R14, UR62 ;  /* 0x0000003e000e7c02 */ /* 0x000fe20008000f00 */
[----:B012---:R-:W-:Y:S10]  /*2cfa0*/  ENDCOLLECTIVE ;  /* 0x000000000000791b */ /* 0x007ff40003800000 */
.L_x_1936:
[----:B------:R-:W-:Y:S05]  /*2cfb0*/  BSYNC B0 ;  /* 0x0000000000007941 */ /* 0x000fea0003800000 */
.L_x_1935:
[----:B------:R-:W-:Y:S05]  /*2cfc0*/  BRA `(.L_x_1937) ;  /* 0xffffff9400f07947 */ /* 0x000fea000383ffff */
.L_x_1764:
[----:B-1----:R1:W2:Y:S02]  /*2cfd0*/  SYNCS.PHASECHK.TRANS64.TRYWAIT P0, [R2+URZ+0x2a880], R4 ;  /* 0x02a88004020075a7 */ /* 0x0022a4000800017f */
[----:B--2---:R-:W-:Y:S05]  /*2cfe0*/  @!P0 NANOSLEEP.SYNCS 0x989680 ;  /* 0x009896800000895d */ /* 0x004fea0003900000 */
[----:B------:R-:W2:Y:S02]  /*2cff0*/  @!P0 SYNCS.PHASECHK.TRANS64 P0, [R2+URZ+0x2a880], R4 ;  /* 0x02a88004020085a7 */ /* 0x000ea4000800007f */
[----:B--2---:R-:W-:Y:S05]  /*2d000*/  @!P0 BRA `(.L_x_1764) ;  /* 0xfffffffc00f08947 */ /* 0x004fea000383ffff */
[----:B------:R-:W-:Y:S05]  /*2d010*/  BRA `(.L_x_1938) ;  /* 0xffffff9800607947 */ /* 0x000fea000383ffff */
.L_x_1766:
[----:B--2---:R2:W3:Y:S02]  /*2d020*/  SYNCS.PHASECHK.TRANS64.TRYWAIT P0, [R2+URZ+0x2a840], R4 ;  /* 0x02a84004020075a7 */ /* 0x0044e4000800017f */
[----:B---3--:R-:W-:Y:S05]  /*2d030*/  @!P0 NANOSLEEP.SYNCS 0x989680 ;  /* 0x009896800000895d */ /* 0x008fea0003900000 */
[----:B------:R-:W3:Y:S02]  /*2d040*/  @!P0 SYNCS.PHASECHK.TRANS64 P0, [R2+URZ+0x2a840], R4 ;  /* 0x02a84004020085a7 */ /* 0x000ee4000800007f */
[----:B---3--:R-:W-:Y:S05]  /*2d050*/  @!P0 BRA `(.L_x_1766) ;  /* 0xfffffffc00f08947 */ /* 0x008fea000383ffff */
[----:B------:R-:W-:Y:S05]  /*2d060*/  BRA `(.L_x_1939) ;  /* 0xffffff9800e47947 */ /* 0x000fea000383ffff */
.L_x_1770:
[----:B------:R-:W2:Y:S01]  /*2d070*/  LDL.LU R11, [R1+0x40] ;  /* 0x00004000010b7983 */ /* 0x000ea20000300800 */
[----:B------:R-:W-:Y:S02]  /*2d080*/  IMAD.MOV.U32 R5, RZ, RZ, R12 ;  /* 0x000000ffff057224 */ /* 0x000fe400078e000c */
[----:B------:R-:W-:Y:S02]  /*2d090*/  IMAD.MOV.U32 R13, RZ, RZ, R3 ;  /* 0x000000ffff0d7224 */ /* 0x000fe400078e0003 */
[----:B------:R-:W-:Y:S01]  /*2d0a0*/  IMAD.MOV.U32 R12, RZ, RZ, RZ ;  /* 0x000000ffff0c7224 */ /* 0x000fe200078e00ff */
[----:B------:R-:W-:Y:S01]  /*2d0b0*/  IADD3 R0, R10, R5, RZ ;  /* 0x000000050a007210 */ /* 0x000fe20007ffe0ff */
[----:B------:R-:W-:-:S04]  /*2d0c0*/  IMAD.MOV.U32 R15, RZ, RZ, -0x1 ;  /* 0xffffffffff0f7424 */ /* 0x000fc800078e00ff */
[----:B------:R-:W-:Y:S02]  /*2d0d0*/  VIADD R5, R0, 0x20 ;  /* 0x0000002000057836 */ /* 0x000fe40000000000 */
[----:B--2---:R-:W-:Y:S02]  /*2d0e0*/  IMAD R2, R11, R7, RZ ;  /* 0x000000070b027224 */ /* 0x004fe400078e02ff */
[----:B------:R-:W-:-:S03]  /*2d0f0*/  IMAD.MOV.U32 R11, RZ, RZ, 0x1c1f ;  /* 0x00001c1fff0b7424 */ /* 0x000fc600078e00ff */
[----:B------:R-:W-:-:S13]  /*2d100*/  ISETP.GE.AND P4, PT, R0, R2, PT ;  /* 0x000000020000720c */ /* 0x000fda0003f86270 */
[----:B-----5:R-:W-:Y:S05]  /*2d110*/  WARPSYNC.COLLECTIVE R15, `(.L_x_1940) ;  /* 0x000000000f087348 */ /* 0x020fea0003c00000 */
[----:B------:R0:W1:Y:S02]  /*2d120*/  SHFL.IDX P6, R14, R13, R12, R11 ;  /* 0x0000000c0d0e7389 */ /* 0x00006400000c000b */
[----:B01---5:R-:W-:Y:S01]  /*2d130*/  ENDCOLLECTIVE ;  /* 0x000000000000791b */ /* 0x023fe20003800000 */
.L_x_1940:
[----:B------:R-:W-:Y:S02]  /*2d140*/  IMAD.MOV.U32 R13, RZ, RZ, R4 ;  /* 0x000000ffff0d7224 */ /* 0x000fe400078e0004 */
[----:B------:R-:W-:-:S07]  /*2d150*/  IMAD.MOV.U32 R6, RZ, RZ, R14 ;  /* 0x000000ffff067224 */ /* 0x000fce00078e000e */
[----:B------:R-:W-:Y:S05]  /*2d160*/  WARPSYNC.COLLECTIVE R15, `(.L_x_1941) ;  /* 0x000000000f087348 */ /* 0x000fea0003c00000 */
[----:B------:R0:W1:Y:S02]  /*2d170*/  SHFL.IDX P6, R14, R13, R12, R11 ;  /* 0x0000000c0d0e7389 */ /* 0x00006400000c000b */
[----:B01----:R-:W-:Y:S01]  /*2d180*/  ENDCOLLECTIVE ;  /* 0x000000000000791b */ /* 0x003fe20003800000 */
.L_x_1941:
[----:B------:R-:W-:Y:S02]  /*2d190*/  IMAD.MOV.U32 R13, RZ, RZ, R3 ;  /* 0x000000ffff0d7224 */ /* 0x000fe400078e0003 */
[----:B------:R-:W-:Y:S02]  /*2d1a0*/  IMAD.MOV.U32 R12, RZ, RZ, 0x1 ;  /* 0x00000001ff0c7424 */ /* 0x000fe400078e00ff */
[----:B------:R-:W-:-:S07]  /*2d1b0*/  IMAD.MOV.U32 R7, RZ, RZ, R14 ;  /* 0x000000ffff077224 */ /* 0x000fce00078e000e */
[----:B------:R-:W-:Y:S05]  /*2d1c0*/  WARPSYNC.COLLECTIVE R15, `(.L_x_1942) ;  /* 0x000000000f087348 */ /* 0x000fea0003c00000 */
[----:B------:R0:W1:Y:S02]  /*2d1d0*/  SHFL.IDX P6, R14, R13, R12, R11 ;  /* 0x0000000c0d0e7389 */ /* 0x00006400000c000b */
[----:B01----:R-:W-:Y:S01]  /*2d1e0*/  ENDCOLLECTIVE ;  /* 0x000000000000791b */ /* 0x003fe20003800000 */
.L_x_1942:
        /* <DEDUP_REMOVED lines=17> */
.L_x_1943:
[----:B------:R-:W-:Y:S02]  /*2d300*/  IMAD.MOV.U32 R13, RZ, RZ, R3 ;  /* 0x000000ffff0d7224 */ /* 0x000fe400078e0003 */
[----:B------:R-:W-:Y:S02]  /*2d310*/  IMAD.MOV.U32 R12, RZ, RZ, 0x2 ;  /* 0x00000002ff0c7424 */ /* 0x000fe400078e00ff */
[----:B------:R-:W-:-:S07]  /*2d320*/  IMAD.MOV.U32 R5, RZ, RZ, R14 ;  /* 0x000000ffff057224 */ /* 0x000fce00078e000e */
[----:B------:R-:W-:Y:S05]  /*2d330*/  WARPSYNC.COLLECTIVE R15, `(.L_x_1944) ;  /* 0x000000000f087348 */ /* 0x000fea0003c00000 */
[----:B------:R0:W1:Y:S02]  /*2d340*/  SHFL.IDX P6, R14, R13, R12, R11 ;  /* 0x0000000c0d0e7389 */ /* 0x00006400000c000b */
[----:B01----:R-:W-:Y:S01]  /*2d350*/  ENDCOLLECTIVE ;  /* 0x000000000000791b */ /* 0x003fe20003800000 */
.L_x_1944:
[----:B------:R-:W-:-:S05]  /*2d360*/  @!P3 IADD3 R5, P4, R9, R5, RZ ;  /* 0x000000050905b210 */ /* 0x000fca0007f9e0ff */
[----:B------:R-:W-:-:S04]  /*2d370*/  @!P3 IMAD.X R6, RZ, RZ, R6, P4 ;  /* 0x000000ffff06b224 */ /* 0x000fc800020e0606 */
[----:B------:R-:W-:Y:S02]  /*2d380*/  @!P3 IMAD.MOV.U32 R7, RZ, RZ, R6 ;  /* 0x000000ffff07b224 */ /* 0x000fe400078e0006 */
[----:B------:R-:W-:Y:S02]  /*2d390*/  @!P3 IMAD.MOV.U32 R6, RZ, RZ, R5 ;  /* 0x000000ffff06b224 */ /* 0x000fe400078e0005 */
[----:B------:R-:W-:Y:S02]  /*2d3a0*/  IMAD.MOV.U32 R13, RZ, RZ, R4 ;  /* 0x000000ffff0d7224 */ /* 0x000fe400078e0004 */
[----:B------:R-:W-:Y:S01]  /*2d3b0*/  VIADD R5, R0, 0x40 ;  /* 0x0000004000057836 */ /* 0x000fe20000000000 */
        /* <DEDUP_REMOVED lines=11> */
.L_x_1945:
[----:B------:R-:W-:Y:S02]  /*2d470*/  IMAD.MOV.U32 R13, RZ, RZ, R3 ;  /* 0x000000ffff0d7224 */ /* 0x000fe400078e0003 */
[----:B------:R-:W-:Y:S02]  /*2d480*/  IMAD.MOV.U32 R12, RZ, RZ, 0x3 ;  /* 0x00000003ff0c7424 */ /* 0x000fe400078e00ff */
[----:B------:R-:W-:-:S07]  /*2d490*/  IMAD.MOV.U32 R5, RZ, RZ, R14 ;  /* 0x000000ffff057224 */ /* 0x000fce00078e000e */
[----:B------:R-:W-:Y:S05]  /*2d4a0*/  WARPSYNC.COLLECTIVE R15, `(.L_x_1946) ;  /* 0x000000000f087348 */ /* 0x000fea0003c00000 */
[----:B------:R0:W1:Y:S02]  /*2d4b0*/  SHFL.IDX P6, R14, R13, R12, R11 ;  /* 0x0000000c0d0e7389 */ /* 0x00006400000c000b */
[----:B01----:R-:W-:Y:S01]  /*2d4c0*/  ENDCOLLECTIVE ;  /* 0x000000000000791b */ /* 0x003fe20003800000 */
.L_x_1946:
[----:B------:R-:W-:-:S05]  /*2d4d0*/  @!P3 IADD3 R5, P4, R9, R5, RZ ;  /* 0x000000050905b210 */ /* 0x000fca0007f9e0ff */
[----:B------:R-:W-:-:S04]  /*2d4e0*/  @!P3 IMAD.X R6, RZ, RZ, R6, P4 ;  /* 0x000000ffff06b224 */ /* 0x000fc800020e0606 */
[----:B------:R-:W-:Y:S02]  /*2d4f0*/  @!P3 IMAD.MOV.U32 R7, RZ, RZ, R6 ;  /* 0x000000ffff07b224 */ /* 0x000fe400078e0006 */
[----:B------:R-:W-:Y:S02]  /*2d500*/  IMAD.MOV.U32 R13, RZ, RZ, R4 ;  /* 0x000000ffff0d7224 */ /* 0x000fe400078e0004 */
[----:B------:R-:W-:-:S05]  /*2d510*/  @!P3 IMAD.MOV.U32 R6, RZ, RZ, R5 ;  /* 0x000000ffff06b224 */ /* 0x000fca00078e0005 */
[----:B------:R-:W-:Y:S01]  /*2d520*/  @!PT LDS RZ, [RZ] ;  /* 0x00000000fffff984 */ /* 0x000fe20000000800 */
[----:B------:R-:W-:Y:S01]  /*2d530*/  @!PT LDS RZ, [RZ] ;  /* 0x00000000fffff984 */ /* 0x000fe20000000800 */
[----:B------:R-:W-:Y:S01]  /*2d540*/  @!PT LDS RZ, [RZ] ;  /* 0x00000000fffff984 */ /* 0x000fe20000000800 */
[----:B------:R0:W-:Y:S01]  /*2d550*/  @!P3 LDGSTS.E.BYPASS.LTC128B.128 [R8+0x19400], desc[UR40][R6.64], !P0 ;  /* 0x194000000608bfae */ /* 0x0001e2000c101d68 */
[----:B------:R-:W-:-:S03]  /*2d560*/  IMAD.MOV.U32 R5, RZ, RZ, R14 ;  /* 0x000000ffff057224 */ /* 0x000fc600078e000e */
[----:B------:R0:W-:Y:S04]  /*2d570*/  @!P3 LDGSTS.E.BYPASS.LTC128B.128 [R8+0x1b400], desc[UR40][R6.64+0x40], !P1 ;  /* 0x1b4000400608bfae */ /* 0x0001e8000c901d68 */
[----:B0-----:R-:W-:Y:S05]  /*2d580*/  WARPSYNC.COLLECTIVE R15, `(.L_x_1947) ;  /* 0x000000000f087348 */ /* 0x001fea0003c00000 */
[----:B------:R1:W2:Y:S02]  /*2d590*/  SHFL.IDX P6, R14, R13, R12, R11 ;  /* 0x0000000c0d0e7389 */ /* 0x0002a400000c000b */
[----:B012---:R-:W-:Y:S01]  /*2d5a0*/  ENDCOLLECTIVE ;  /* 0x000000000000791b */ /* 0x007fe20003800000 */
.L_x_1947:
[----:B------:R-:W-:Y:S01]  /*2d5b0*/  @!PT LDS RZ, [RZ] ;  /* 0x00000000fffff984 */ /* 0x000fe20000000800 */
[----:B------:R-:W-:Y:S01]  /*2d5c0*/  @!PT LDS RZ, [RZ] ;  /* 0x00000000fffff984 */ /* 0x000fe20000000800 */
[----:B------:R-:W-:Y:S01]  /*2d5d0*/  @!PT LDS RZ, [RZ] ;  /* 0x00000000fffff984 */ /* 0x000fe20000000800 */
[----:B------:R0:W-:Y:S01]  /*2d5e0*/  @!P3 LDGSTS.E.BYPASS.LTC128B.128 [R8+0x1d400], desc[UR40][R6.64+0x80], !P2 ;  /* 0x1d4000800608bfae */ /* 0x0001e2000d101d68 */
[----:B------:R-:W-:Y:S01]  /*2d5f0*/  IMAD.MOV.U32 R3, RZ, RZ, R14 ;  /* 0x000000ffff037224 */ /* 0x000fe200078e000e */
[----:B------:R-:W-:Y:S06]  /*2d600*/  BRA `(.L_x_1948) ;  /* 0xffffffa000407947 */ /* 0x000fec000383ffff */
.L_x_1775:
[----:B-1----:R-:W3:Y:S02]  /*2d610*/  LDL R2, [R1] ;  /* 0x0000000001027983 */ /* 0x002ee40000100800 */
[----:B---3--:R1:W3:Y:S02]  /*2d620*/  SYNCS.PHASECHK.TRANS64.TRYWAIT P0, [R2+URZ+0x2a820], R0 ;  /* 0x02a82000020075a7 */ /* 0x0082e4000800017f */
[----:B---3--:R-:W-:Y:S05]  /*2d630*/  @!P0 NANOSLEEP.SYNCS 0x989680 ;  /* 0x009896800000895d */ /* 0x008fea0003900000 */
[----:B------:R-:W3:Y:S02]  /*2d640*/  @!P0 SYNCS.PHASECHK.TRANS64 P0, [R2+URZ+0x2a820], R0 ;  /* 0x02a82000020085a7 */ /* 0x000ee4000800007f */
[----:B---3--:R-:W-:Y:S05]  /*2d650*/  @!P0 BRA `(.L_x_1775) ;  /* 0xfffffffc00ec8947 */ /* 0x008fea000383ffff */
[----:B------:R-:W-:Y:S05]  /*2d660*/  BRA `(.L_x_1949) ;  /* 0xffffffa000b47947 */ /* 0x000fea000383ffff */
.L_x_1781:
[----:B---3--:R3:W4:Y:S02]  /*2d670*/  SYNCS.PHASECHK.TRANS64.TRYWAIT P0, [R6+URZ+0x2a880], R5 ;  /* 0x02a88005060075a7 */ /* 0x008724000800017f */
[----:B----4-:R-:W-:Y:S05]  /*2d680*/  @!P0 NANOSLEEP.SYNCS 0x989680 ;  /* 0x009896800000895d */ /* 0x010fea0003900000 */
[----:B------:R-:W4:Y:S02]  /*2d690*/  @!P0 SYNCS.PHASECHK.TRANS64 P0, [R6+URZ+0x2a880], R5 ;  /* 0x02a88005060085a7 */ /* 0x000f24000800007f */
[----:B----4-:R-:W-:Y:S05]  /*2d6a0*/  @!P0 BRA `(.L_x_1781) ;  /* 0xfffffffc00f08947 */ /* 0x010fea000383ffff */
[----:B------:R-:W-:Y:S05]  /*2d6b0*/  BRA `(.L_x_1950) ;  /* 0xffffffa400747947 */ /* 0x000fea000383ffff */
.L_x_1788:
[----:B--2---:R2:W4:Y:S02]  /*2d6c0*/  SYNCS.PHASECHK.TRANS64.TRYWAIT P0, [R6+URZ+0x2a840], R5 ;  /* 0x02a84005060075a7 */ /* 0x004524000800017f */
[----:B----4-:R-:W-:Y:S05]  /*2d6d0*/  @!P0 NANOSLEEP.SYNCS 0x989680 ;  /* 0x009896800000895d */ /* 0x010fea0003900000 */
[----:B------:R-:W4:Y:S02]  /*2d6e0*/  @!P0 SYNCS.PHASECHK.TRANS64 P0, [R6+URZ+0x2a840], R5 ;  /* 0x02a84005060085a7 */ /* 0x000f24000800007f */
[----:B----4-:R-:W-:Y:S05]  /*2d6f0*/  @!P0 BRA `(.L_x_1788) ;  /* 0xfffffffc00f08947 */ /* 0x010fea000383ffff */
[----:B------:R-:W-:Y:S05]  /*2d700*/  BRA `(.L_x_1951) ;  /* 0xffffffa800787947 */ /* 0x000fea000383ffff */
.L_x_1796:
[----:B---3--:R3:W4:Y:S02]  /*2d710*/  SYNCS.PHASECHK.TRANS64.TRYWAIT P0, [R13+URZ+0x2a870], R4 ;  /* 0x02a870040d0075a7 */ /* 0x008724000800017f */
[----:B----4-:R-:W-:Y:S05]  /*2d720*/  @!P0 NANOSLEEP.SYNCS 0x989680 ;  /* 0x009896800000895d */ /* 0x010fea0003900000 */
[----:B------:R-:W4:Y:S02]  /*2d730*/  @!P0 SYNCS.PHASECHK.TRANS64 P0, [R13+URZ+0x2a870], R4 ;  /* 0x02a870040d0085a7 */ /* 0x000f24000800007f */
[----:B----4-:R-:W-:Y:S05]  /*2d740*/  @!P0 BRA `(.L_x_1796) ;  /* 0xfffffffc00f08947 */ /* 0x010fea000383ffff */
[----:B------:R-:W-:Y:S05]  /*2d750*/  BRA `(.L_x_1952) ;  /* 0xffffffac00907947 */ /* 0x000fea000383ffff */
.L_x_1798:
[----:B---3--:R3:W4:Y:S02]  /*2d760*/  SYNCS.PHASECHK.TRANS64.TRYWAIT P0, [R13+URZ+0x2a860], R4 ;  /* 0x02a860040d0075a7 */ /* 0x008724000800017f */
[----:B----4-:R-:W-:Y:S05]  /*2d770*/  @!P0 NANOSLEEP.SYNCS 0x989680 ;  /* 0x009896800000895d */ /* 0x010fea0003900000 */
[----:B------:R-:W4:Y:S02]  /*2d780*/  @!P0 SYNCS.PHASECHK.TRANS64 P0, [R13+URZ+0x2a860], R4 ;  /* 0x02a860040d0085a7 */ /* 0x000f24000800007f */
[----:B----4-:R-:W-:Y:S05]  /*2d790*/  @!P0 BRA `(.L_x_1798) ;  /* 0xfffffffc00f08947 */ /* 0x010fea000383ffff */
[----:B------:R-:W-:Y:S05]  /*2d7a0*/  BRA `(.L_x_1953) ;  /* 0xffffffac00987947 */ /* 0x000fea000383ffff */
.L_x_1805:
[----:B---3--:R3:W4:Y:S02]  /*2d7b0*/  SYNCS.PHASECHK.TRANS64.TRYWAIT P1, [R12+URZ+0x2a870], R0 ;  /* 0x02a870000c0075a7 */ /* 0x008724000802017f */
[----:B----4-:R-:W-:Y:S05]  /*2d7c0*/  @!P1 NANOSLEEP.SYNCS 0x989680 ;  /* 0x009896800000995d */ /* 0x010fea0003900000 */
[----:B------:R-:W4:Y:S02]  /*2d7d0*/  @!P1 SYNCS.PHASECHK.TRANS64 P1, [R12+URZ+0x2a870], R0 ;  /* 0x02a870000c0095a7 */ /* 0x000f24000802007f */
[----:B----4-:R-:W-:Y:S05]  /*2d7e0*/  @!P1 BRA `(.L_x_1805) ;  /* 0xfffffffc00f09947 */ /* 0x010fea000383ffff */
[----:B------:R-:W-:Y:S05]  /*2d7f0*/  BRA `(.L_x_1954) ;  /* 0xffffffb400b07947 */ /* 0x000fea000383ffff */
.L_x_1807:
[----:B---3--:R3:W4:Y:S02]  /*2d800*/  SYNCS.PHASECHK.TRANS64.TRYWAIT P1, [R12+URZ+0x2a860], R0 ;  /* 0x02a860000c0075a7 */ /* 0x008724000802017f */
[----:B----4-:R-:W-:Y:S05]  /*2d810*/  @!P1 NANOSLEEP.SYNCS 0x989680 ;  /* 0x009896800000995d */ /* 0x010fea0003900000 */
[----:B------:R-:W4:Y:S02]  /*2d820*/  @!P1 SYNCS.PHASECHK.TRANS64 P1, [R12+URZ+0x2a860], R0 ;  /* 0x02a860000c0095a7 */ /* 0x000f24000802007f */
[----:B----4-:R-:W-:Y:S05]  /*2d830*/  @!P1 BRA `(.L_x_1807) ;  /* 0xfffffffc00f09947 */ /* 0x010fea000383ffff */
[----:B------:R-:W-:Y:S05]  /*2d840*/  BRA `(.L_x_1955) ;  /* 0xffffffb400b87947 */ /* 0x000fea000383ffff */
.L_x_1811:
[----:B------:R-:W-:Y:S01]  /*2d850*/  BSSY B0, `(.L_x_1956) ;  /* 0x0000008000007945 */ /* 0x000fe20003800000 */
[----:B------:R-:W-:Y:S02]  /*2d860*/  IMAD.MOV.U32 R13, RZ, RZ, R16 ;  /* 0x000000ffff0d7224 */ /* 0x000fe400078e0010 */
[----:B------:R-:W-:Y:S02]  /*2d870*/  IMAD.MOV.U32 R12, RZ, RZ, RZ ;  /* 0x000000ffff0c7224 */ /* 0x000fe400078e00ff */
[----:B0-----:R-:W-:Y:S02]  /*2d880*/  IMAD.MOV.U32 R11, RZ, RZ, 0x1f ;  /* 0x0000001fff0b7424 */ /* 0x001fe400078e00ff */
[----:B------:R-:W-:-:S07]  /*2d890*/  IMAD.MOV.U32 R15, RZ, RZ, -0x1 ;  /* 0xffffffffff0f7424 */ /* 0x000fce00078e00ff */
[----:B-1----:R-:W-:Y:S05]  /*2d8a0*/  WARPSYNC.COLLECTIVE R15, `(.L_x_1957) ;  /* 0x000000000f087348 */ /* 0x002fea0003c00000 */
[----:B------:R0:W2:Y:S02]  /*2d8b0*/  SHFL.IDX P6, R14, R13, R12, R11 ;  /* 0x0000000c0d0e7389 */ /* 0x0000a400000c000b */
[----:B012---:R-:W-:Y:S01]  /*2d8c0*/  ENDCOLLECTIVE ;  /* 0x000000000000791b */ /* 0x007fe20003800000 */
.L_x_1957:
[----:B------:R-:W-:Y:S05]  /*2d8d0*/  BSYNC B0 ;  /* 0x0000000000007941 */ /* 0x000fea0003800000 */
.L_x_1956:
[----:B------:R-:W-:Y:S02]  /*2d8e0*/  IMAD.MOV.U32 R13, RZ, RZ, R16 ;  /* 0x000000ffff0d7224 */ /* 0x000fe400078e0010 */
[----:B------:R-:W-:Y:S02]  /*2d8f0*/  IMAD.MOV.U32 R12, RZ, RZ, 0x1 ;  /* 0x00000001ff0c7424 */ /* 0x000fe400078e00ff */
[----:B------:R-:W-:Y:S02]  /*2d900*/  IMAD.MOV.U32 R11, RZ, RZ, 0x1f ;  /* 0x0000001fff0b7424 */ /* 0x000fe400078e00ff */
[----:B------:R-:W-:Y:S02]  /*2d910*/  IMAD.MOV.U32 R15, RZ, RZ, -0x1 ;  /* 0xffffffffff0f7424 */ /* 0x000fe400078e00ff */
[----:B------:R-:W-:Y:S02]  /*2d920*/  IMAD.IADD R4, R19, 0x1, R6 ;  /* 0x0000000113047824 */ /* 0x000fe400078e0206 */
[----:B------:R-:W-:-:S07]  /*2d930*/  IMAD.MOV.U32 R0, RZ, RZ, R14 ;  /* 0x000000ffff007224 */ /* 0x000fce00078e000e */
[----:B------:R-:W-:Y:S05]  /*2d940*/  WARPSYNC.COLLECTIVE R15, `(.L_x_1958) ;  /* 0x000000000f087348 */ /* 0x000fea0003c00000 */
[----:B------:R0:W1:Y:S02]  /*2d950*/  SHFL.IDX P6, R14, R13, R12, R11 ;  /* 0x0000000c0d0e7389 */ /* 0x00006400000c000b */
[----:B01----:R-:W-:Y:S01]  /*2d960*/  ENDCOLLECTIVE ;  /* 0x000000000000791b */ /* 0x003fe20003800000 */
.L_x_1958:
[----:B------:R-:W-:Y:S02]  /*2d970*/  ULDC UR4, c[0x0][0xc3c] ;  /* 0x00030f0000047ab9 */ /* 0x000fe40000000800 */
[----:B------:R-:W-:-:S13]  /*2d980*/  ISETP.GE.OR P1, PT, R4, UR4, !P0 ;  /* 0x0000000404007c0c */ /* 0x000fda000c726670 */
[----:B------:R-:W0:Y:S01]  /*2d990*/  @!P1 LDC.64 R2, c[0x0][0xc80] ;  /* 0x00032000ff029b82 */ /* 0x000e220000000a00 */
[----:B------:R-:W-:Y:S02]  /*2d9a0*/  IMAD.MOV.U32 R11, RZ, RZ, RZ ;  /* 0x000000ffff0b7224 */ /* 0x000fe400078e00ff */
        /* <DEDUP_REMOVED lines=14> */
.L_x_1959:
[----:B------:R-:W-:Y:S02]  /*2da90*/  IMAD.MOV.U32 R12, RZ, RZ, 0x2 ;  /* 0x00000002ff0c7424 */ /* 0x000fe400078e00ff */
[----:B------:R-:W-:-:S05]  /*2daa0*/  IMAD.MOV.U32 R3, RZ, RZ, R14 ;  /* 0x000000ffff037224 */ /* 0x000fca00078e000e */
[----:B------:R-:W-:-:S05]  /*2dab0*/  SEL R3, R3, RZ, P1 ;  /* 0x000000ff03037207 */ /* 0x000fca0000800000 */
[----:B------:R-:W-:-:S04]  /*2dac0*/  IMAD.IADD R3, R2, 0x1, R3 ;  /* 0x0000000102037824 */ /* 0x000fc800078e0203 */
[----:B------:R-:W-:-:S07]  /*2dad0*/  IMAD.MOV.U32 R13, RZ, RZ, R3 ;  /* 0x000000ffff0d7224 */ /* 0x000fce00078e0003 */
[----:B------:R-:W-:Y:S05]  /*2dae0*/  WARPSYNC.COLLECTIVE R15, `(.L_x_1960) ;  /* 0x000000000f087348 */ /* 0x000fea0003c00000 */
[----:B------:R0:W1:Y:S02]  /*2daf0*/  SHFL.UP P6, R14, R13, R12, R11 ;  /* 0x0400000c0d0e7389 */ /* 0x00006400000c000b */
[----:B01----:R-:W-:Y:S01]  /*2db00*/  ENDCOLLECTIVE ;  /* 0x000000000000791b */ /* 0x003fe20003800000 */
.L_x_1960:
        /* <DEDUP_REMOVED lines=8> */
.L_x_1961:
        /* <DEDUP_REMOVED lines=8> */
.L_x_1962:
        /* <DEDUP_REMOVED lines=8> */
.L_x_1963:
[----:B------:R-:W-:Y:S02]  /*2dc90*/  IMAD.MOV.U32 R12, RZ, RZ, 0x1f ;  /* 0x0000001fff0c7424 */ /* 0x000fe400078e00ff */
        /* <DEDUP_REMOVED lines=8> */
.L_x_1964:
[----:B------:R-:W-:Y:S01]  /*2dd20*/  IMAD.MOV.U32 R7, RZ, RZ, R14 ;  /* 0x000000ffff077224 */ /* 0x000fe200078e000e */
[----:B------:R-:W-:Y:S06]  /*2dd30*/  BRA `(.L_x_1965) ;  /* 0xffffffb800ec7947 */ /* 0x000fec000383ffff */
.L_x_1816:
[----:B------:R-:W-:Y:S01]  /*2dd40*/  BSSY B0, `(.L_x_1966) ;  /* 0x0000008000007945 */ /* 0x000fe20003800000 */
[----:B-----5:R-:W-:Y:S02]  /*2dd50*/  IMAD.MOV.U32 R13, RZ, RZ, R2 ;  /* 0x000000ffff0d7224 */ /* 0x020fe400078e0002 */
[----:B------:R-:W-:Y:S02]  /*2dd60*/  IMAD.MOV.U32 R12, RZ, RZ, 0x1 ;  /* 0x00000001ff0c7424 */ /* 0x000fe400078e00ff */
[----:B0-----:R-:W-:Y:S02]  /*2dd70*/  IMAD.MOV.U32 R11, RZ, RZ, RZ ;  /* 0x000000ffff0b7224 */ /* 0x001fe400078e00ff */
[----:B------:R-:W-:-:S07]  /*2dd80*/  IMAD.MOV.U32 R15, RZ, RZ, -0x1 ;  /* 0xffffffffff0f7424 */ /* 0x000fce00078e00ff */
[----:B-12---:R-:W-:Y:S05]  /*2dd90*/  WARPSYNC.COLLECTIVE R15, `(.L_x_1967) ;  /* 0x000000000f087348 */ /* 0x006fea0003c00000 */
[----:B------:R0:W3:Y:S02]  /*2dda0*/  SHFL.UP P6, R14, R13, R12, R11 ;  /* 0x0400000c0d0e7389 */ /* 0x0000e400000c000b */
[----:B0123--:R-:W-:Y:S01]  /*2ddb0*/  ENDCOLLECTIVE ;  /* 0x000000000000791b */ /* 0x00ffe20003800000 */
.L_x_1967:
[----:B------:R-:W-:Y:S05]  /*2ddc0*/  BSYNC B0 ;  /* 0x0000000000007941 */ /* 0x000fea0003800000 */
.L_x_1966:
[----:B------:R-:W-:Y:S02]  /*2ddd0*/  IMAD.MOV.U32 R3, RZ, RZ, R14 ;  /* 0x000000ffff037224 */ /* 0x000fe400078e000e */
[----:B------:R-:W-:Y:S02]  /*2dde0*/  IMAD.MOV.U32 R12, RZ, RZ, 0x2 ;  /* 0x00000002ff0c7424 */ /* 0x000fe400078e00ff */
[----:B------:R-:W-:Y:S01]  /*2ddf0*/  IMAD.MOV.U32 R11, RZ, RZ, RZ ;  /* 0x000000ffff0b7224 */ /* 0x000fe200078e00ff */
[----:B------:R-:W-:Y:S01]  /*2de00*/  SEL R3, R3, RZ, P1 ;  /* 0x000000ff03037207 */ /* 0x000fe20000800000 */
[----:B------:R-:W-:-:S04]  /*2de10*/  IMAD.MOV.U32 R15, RZ, RZ, -0x1 ;  /* 0xffffffffff0f7424 */ /* 0x000fc800078e00ff */
[----:B------:R-:W-:-:S04]  /*2de20*/  IMAD.IADD R3, R2, 0x1, R3 ;  /* 0x0000000102037824 */ /* 0x000fc800078e0203 */
[----:B------:R-:W-:-:S07]  /*2de30*/  IMAD.MOV.U32 R13, RZ, RZ, R3 ;  /* 0x000000ffff0d7224 */ /* 0x000fce00078e0003 */
[----:B------:R-:W-:Y:S05]  /*2de40*/  WARPSYNC.COLLECTIVE R15, `(.L_x_1968) ;  /* 0x000000000f087348 */ /* 0x000fea0003c00000 */
[----:B------:R0:W1:Y:S02]  /*2de50*/  SHFL.UP P6, R14, R13, R12, R11 ;  /* 0x0400000c0d0e7389 */ /* 0x00006400000c000b */
[----:B01----:R-:W-:Y:S01]  /*2de60*/  ENDCOLLECTIVE ;  /* 0x000000000000791b */ /* 0x003fe20003800000 */
.L_x_1968:
        /* <DEDUP_REMOVED lines=8> */
.L_x_1969:
        /* <DEDUP_REMOVED lines=8> */
.L_x_1970:
        /* <DEDUP_REMOVED lines=8> */
.L_x_1971:
        /* <DEDUP_REMOVED lines=9> */
.L_x_1972:
[----:B------:R-:W-:Y:S01]  /*2e080*/  IMAD.MOV.U32 R7, RZ, RZ, R14 ;  /* 0x000000ffff077224 */ /* 0x000fe200078e000e */
[----:B------:R-:W-:Y:S06]  /*2e090*/  BRA `(.L_x_1973) ;  /* 0xffffffb800b47947 */ /* 0x000fec000383ffff */
.L_x_1818:
[----:B------:R-:W-:Y:S01]  /*2e0a0*/  BSSY B0, `(.L_x_1974) ;  /* 0x0000006000007945 */ /* 0x000fe20003800000 */
[----:B------:R-:W-:Y:S01]  /*2e0b0*/  PLOP3.LUT P6, PT, P6, PT, PT, 0x8, 0x0 ;  /* 0x000000000000781c */ /* 0x000fe200037ce170 */
[----:B------:R-:W-:-:S12]  /*2e0c0*/  IMAD.MOV.U32 R15, RZ, RZ, -0x1 ;  /* 0xffffffffff0f7424 */ /* 0x000fd800078e00ff */
[----:B01----:R-:W-:Y:S05]  /*2e0d0*/  WARPSYNC.COLLECTIVE R15, `(.L_x_1975) ;  /* 0x000000000f087348 */ /* 0x003fea0003c00000 */
[----:B------:R-:W-:Y:S01]  /*2e0e0*/  VOTE.ANY R14, PT, P6 ;  /* 0x00000000000e7806 */ /* 0x000fe200030e0100 */
[----:B01----:R-:W-:Y:S06]  /*2e0f0*/  ENDCOLLECTIVE ;  /* 0x000000000000791b */ /* 0x003fec0003800000 */
.L_x_1975:
[----:B------:R-:W-:Y:S05]  /*2e100*/  BSYNC B0 ;  /* 0x0000000000007941 */ /* 0x000fea0003800000 */
.L_x_1974:
[----:B------:R-:W-:Y:S02]  /*2e110*/  IMAD.MOV.U32 R3, RZ, RZ, R14 ;  /* 0x000000ffff037224 */ /* 0x000fe400078e000e */
[----:B------:R-:W-:Y:S02]  /*2e120*/  IMAD.MOV.U32 R13, RZ, RZ, R2 ;  /* 0x000000ffff0d7224 */ /* 0x000fe400078e0002 */
[----:B------:R-:W0:Y:S01]  /*2e130*/  POPC R5, R3 ;  /* 0x0000000300057309 */ /* 0x000e220000000000 */
[----:B------:R-:W-:Y:S02]  /*2e140*/  IMAD.MOV.U32 R11, RZ, RZ, 0x1f ;  /* 0x0000001fff0b7424 */ /* 0x000fe400078e00ff */
[----:B------:R-:W-:Y:S02]  /*2e150*/  IMAD.MOV.U32 R15, RZ, RZ, -0x1 ;  /* 0xffffffffff0f7424 */ /* 0x000fe400078e00ff */
[----:B0-----:R-:W-:-:S07]  /*2e160*/  IMAD.MOV.U32 R12, RZ, RZ, R5 ;  /* 0x000000ffff0c7224 */ /* 0x001fce00078e0005 */
[----:B------:R-:W-:Y:S05]  /*2e170*/  WARPSYNC.COLLECTIVE R15, `(.L_x_1976) ;  /* 0x000000000f087348 */ /* 0x000fea0003c00000 */
[----:B------:R0:W1:Y:S02]  /*2e180*/  SHFL.IDX P6, R14, R13, R12, R11 ;  /* 0x0000000c0d0e7389 */ /* 0x00006400000c000b */
[----:B01----:R-:W-:Y:S01]  /*2e190*/  ENDCOLLECTIVE ;  /* 0x000000000000791b */ /* 0x003fe20003800000 */
.L_x_1976:
[----:B------:R-:W-:Y:S01]  /*2e1a0*/  IMAD.MOV.U32 R17, RZ, RZ, R14 ;  /* 0x000000ffff117224 */ /* 0x000fe200078e000e */
[----:B------:R-:W-:Y:S06]  /*2e1b0*/  BRA `(.L_x_1977) ;  /* 0xffffffb800a47947 */ /* 0x000fec000383ffff */
.L_x_1820:
[----:B------:R-:W-:Y:S01]  /*2e1c0*/  BSSY B0, `(.L_x_1978) ;  /* 0x0000007000007945 */ /* 0x000fe20003800000 */
[----:B------:R-:W-:Y:S02]  /*2e1d0*/  IMAD.MOV.U32 R13, RZ, RZ, R6 ;  /* 0x000000ffff0d7224 */ /* 0x000fe400078e0006 */
[----:B0-----:R-:W-:Y:S02]  /*2e1e0*/  IMAD.MOV.U32 R11, RZ, RZ, 0x1f ;  /* 0x0000001fff0b7424 */ /* 0x001fe400078e00ff */
[----:B------:R-:W-:-:S07]  /*2e1f0*/  IMAD.MOV.U32 R15, RZ, RZ, -0x1 ;  /* 0xffffffffff0f7424 */ /* 0x000fce00078e00ff */
[----:B-123--:R-:W-:Y:S05]  /*2e200*/  WARPSYNC.COLLECTIVE R15, `(.L_x_1979) ;  /* 0x000000000f087348 */ /* 0x00efea0003c00000 */
[----:B------:R0:W4:Y:S02]  /*2e210*/  SHFL.IDX P6, R14, R13, R12, R11 ;  /* 0x0000000c0d0e7389 */ /* 0x00012400000c000b */
[----:B01234-:R-:W-:Y:S01]  /*2e220*/  ENDCOLLECTIVE ;  /* 0x000000000000791b */ /* 0x01ffe20003800000 */
.L_x_1979:
[----:B------:R-:W-:Y:S05]  /*2e230*/  BSYNC B0 ;  /* 0x0000000000007941 */ /* 0x000fea0003800000 */
.L_x_1978:
[----:B------:R-:W-:Y:S01]  /*2e240*/  IMAD.MOV.U32 R6, RZ, RZ, R14 ;  /* 0x000000ffff067224 */ /* 0x000fe200078e000e */
[----:B------:R-:W-:Y:S06]  /*2e250*/  BRA `(.L_x_1980) ;  /* 0xffffffb800987947 */ /* 0x000fec000383ffff */
.L_x_1824:
[----:B0-----:R0:W2:Y:S02]  /*2e260*/  SYNCS.PHASECHK.TRANS64.TRYWAIT P0, [R0+URZ+0x2a820], R3 ;  /* 0x02a82003000075a7 */ /* 0x0010a4000800017f */
[----:B--2---:R-:W-:Y:S05]  /*2e270*/  @!P0 NANOSLEEP.SYNCS 0x989680 ;  /* 0x009896800000895d */ /* 0x004fea0003900000 */
[----:B------:R-:W2:Y:S02]  /*2e280*/  @!P0 SYNCS.PHASECHK.TRANS64 P0, [R0+URZ+0x2a820], R3 ;  /* 0x02a82003000085a7 */ /* 0x000ea4000800007f */
[----:B--2---:R-:W-:Y:S05]  /*2e290*/  @!P0 BRA `(.L_x_1824) ;  /* 0xfffffffc00f08947 */ /* 0x004fea000383ffff */
[----:B------:R-:W-:Y:S05]  /*2e2a0*/  BRA `(.L_x_1981) ;  /* 0xffffffc000207947 */ /* 0x000fea000383ffff */
.L_x_1825:
[----:B------:R-:W2:Y:S01]  /*2e2b0*/  S2R R2, SR_TID.X ;  /* 0x0000000000027919 */ /* 0x000ea20000002100 */
[----:B------:R-:W-:Y:S01]  /*2e2c0*/  BSSY B0, `(.L_x_1982) ;  /* 0x000000a000007945 */ /* 0x000fe20003800000 */
[----:B----4-:R-:W-:Y:S02]  /*2e2d0*/  IMAD.MOV.U32 R12, RZ, RZ, RZ ;  /* 0x000000ffff0c7224 */ /* 0x010fe400078e00ff */
[----:B------:R-:W-:Y:S02]  /*2e2e0*/  IMAD.MOV.U32 R11, RZ, RZ, 0x1f ;  /* 0x0000001fff0b7424 */ /* 0x000fe400078e00ff */
[----:B------:R-:W-:Y:S01]  /*2e2f0*/  IMAD.MOV.U32 R15, RZ, RZ, -0x1 ;  /* 0xffffffffff0f7424 */ /* 0x000fe200078e00ff */
[----:B--2---:R-:W-:-:S04]  /*2e300*/  SHF.R.U32.HI R2, RZ, 0x5, R2 ;  /* 0x00000005ff027819 */ /* 0x004fc80000011602 */
[----:B------:R-:W-:-:S05]  /*2e310*/  LOP3.LUT R2, R2, 0x3, RZ, 0xc0, !PT ;  /* 0x0000000302027812 */ /* 0x000fca00078ec0ff */
[----:B------:R-:W-:-:S07]  /*2e320*/  IMAD.MOV.U32 R13, RZ, RZ, R2 ;  /* 0x000000ffff0d7224 */ /* 0x000fce00078e0002 */
[----:B01----:R-:W-:Y:S05]  /*2e330*/  WARPSYNC.COLLECTIVE R15, `(.L_x_1983) ;  /* 0x000000000f087348 */ /* 0x003fea0003c00000 */
[----:B------:R2:W3:Y:S02]  /*2e340*/  SHFL.IDX P6, R14, R13, R12, R11 ;  /* 0x0000000c0d0e7389 */ /* 0x0004e400000c000b */
[----:B0123--:R-:W-:Y:S01]  /*2e350*/  ENDCOLLECTIVE ;  /* 0x000000000000791b */ /* 0x00ffe20003800000 */
.L_x_1983:
[----:B------:R-:W-:Y:S05]  /*2e360*/  BSYNC B0 ;  /* 0x0000000000007941 */ /* 0x000fea0003800000 */
.L_x_1982:
[----:B------:R-:W-:Y:S05]  /*2e370*/  BRA `(.L_x_1984) ;  /* 0xffffffc000087947 */ /* 0x000fea000383ffff */
.L_x_1826:
[----:B------:R-:W-:Y:S01]  /*2e380*/  BSSY B0, `(.L_x_1985) ;  /* 0x0000006000007945 */ /* 0x000fe20003800000 */
[----:B------:R-:W-:-:S07]  /*2e390*/  IMAD.MOV.U32 R15, RZ, RZ, -0x1 ;  /* 0xffffffffff0f7424 */ /* 0x000fce00078e00ff */
[----:B012-4-:R-:W-:Y:S05]  /*2e3a0*/  WARPSYNC.COLLECTIVE R15, `(.L_x_1986) ;  /* 0x000000000f0c7348 */ /* 0x017fea0003c00000 */
[----:B------:R-:W-:Y:S02]  /*2e3b0*/  ELECT P6, UR62, PT ;  /* 0x00000000003e782f */ /* 0x000fe400038c0000 */
[----:B------:R-:W-:Y:S01]  /*2e3c0*/  MOV R14, UR62 ;  /* 0x0000003e000e7c02 */ /* 0x000fe20008000f00 */
[----:B012-4-:R-:W-:Y:S10]  /*2e3d0*/  ENDCOLLECTIVE ;  /* 0x000000000000791b */ /* 0x017ff40003800000 */
.L_x_1986:
[----:B------:R-:W-:Y:S05]  /*2e3e0*/  BSYNC B0 ;  /* 0x0000000000007941 */ /* 0x000fea0003800000 */
.L_x_1985:
[----:B------:R-:W-:Y:S05]  /*2e3f0*/  BRA `(.L_x_1987) ;  /* 0xffffffbc00fc7947 */ /* 0x000fea000383ffff */
.L_x_1828:
[----:B0-----:R0:W2:Y:S02]  /*2e400*/  SYNCS.PHASECHK.TRANS64.TRYWAIT P1, [R6+URZ], R5 ;  /* 0x00000005060075a7 */ /* 0x0010a4000802017f */
[----:B--2---:R-:W-:Y:S05]  /*2e410*/  @!P1 NANOSLEEP.SYNCS 0x989680 ;  /* 0x009896800000995d */ /* 0x004fea0003900000 */
[----:B------:R-:W2:Y:S02]  /*2e420*/  @!P1 SYNCS.PHASECHK.TRANS64 P1, [R6+URZ], R5 ;  /* 0x00000005060095a7 */ /* 0x000ea4000802007f */
[----:B--2---:R-:W-:Y:S05]  /*2e430*/  @!P1 BRA `(.L_x_1828) ;  /* 0xfffffffc00f09947 */ /* 0x004fea000383ffff */
[----:B------:R-:W-:Y:S05]  /*2e440*/  BRA `(.L_x_1988) ;  /* 0xffffffc000387947 */ /* 0x000fea000383ffff */
.L_x_1829:
[----:B--2---:R2:W3:Y:S02]  /*2e450*/  SYNCS.PHASECHK.TRANS64.TRYWAIT P1, [R7+URZ], R2 ;  /* 0x00000002070075a7 */ /* 0x0044e4000802017f */
[----:B---3--:R-:W-:Y:S05]  /*2e460*/  @!P1 NANOSLEEP.SYNCS 0x989680 ;  /* 0x009896800000995d */ /* 0x008fea0003900000 */
[----:B------:R-:W3:Y:S02]  /*2e470*/  @!P1 SYNCS.PHASECHK.TRANS64 P1, [R7+URZ], R2 ;  /* 0x00000002070095a7 */ /* 0x000ee4000802007f */
[----:B---3--:R-:W-:Y:S05]  /*2e480*/  @!P1 BRA `(.L_x_1829) ;  /* 0xfffffffc00f09947 */ /* 0x008fea000383ffff */
[----:B------:R-:W-:Y:S05]  /*2e490*/  BRA `(.L_x_1989) ;  /* 0xffffffc0002c7947 */ /* 0x000fea000383ffff */
.L_x_1831:
[----:B---3--:R3:W0:Y:S02]  /*2e4a0*/  SYNCS.PHASECHK.TRANS64.TRYWAIT P1, [R4+URZ+0x2a860], R5 ;  /* 0x02a86005040075a7 */ /* 0x008624000802017f */
[----:B0-----:R-:W-:Y:S05]  /*2e4b0*/  @!P1 NANOSLEEP.SYNCS 0x989680 ;  /* 0x009896800000995d */ /* 0x001fea0003900000 */
[----:B------:R-:W0:Y:S02]  /*2e4c0*/  @!P1 SYNCS.PHASECHK.TRANS64 P1, [R4+URZ+0x2a860], R5 ;  /* 0x02a86005040095a7 */ /* 0x000e24000802007f */
[----:B0-----:R-:W-:Y:S05]  /*2e4d0*/  @!P1 BRA `(.L_x_1831) ;  /* 0xfffffffc00f09947 */ /* 0x001fea000383ffff */
[----:B------:R-:W-:Y:S05]  /*2e4e0*/  BRA `(.L_x_1990) ;  /* 0xffffffc000307947 */ /* 0x000fea000383ffff */
.L_x_1833:
[----:B------:R0:W0:Y:S02]  /*2e4f0*/  SYNCS.PHASECHK.TRANS64.TRYWAIT P1, [R3+URZ+0x2a860], R2 ;  /* 0x02a86002030075a7 */ /* 0x000024000802017f */
[----:B0-----:R-:W-:Y:S05]  /*2e500*/  @!P1 NANOSLEEP.SYNCS 0x989680 ;  /* 0x009896800000995d */ /* 0x001fea0003900000 */
[----:B------:R-:W0:Y:S02]  /*2e510*/  @!P1 SYNCS.PHASECHK.TRANS64 P1, [R3+URZ+0x2a860], R2 ;  /* 0x02a86002030095a7 */ /* 0x000e24000802007f */
[----:B0-----:R-:W-:Y:S05]  /*2e520*/  @!P1 BRA `(.L_x_1833) ;  /* 0xfffffffc00f09947 */ /* 0x001fea000383ffff */
[----:B------:R-:W-:Y:S05]  /*2e530*/  BRA `(.L_x_1991) ;  /* 0xffffffc000307947 */ /* 0x000fea000383ffff */
.L_x_1835:
[----:B------:R0:W0:Y:S02]  /*2e540*/  SYNCS.PHASECHK.TRANS64.TRYWAIT P0, [R4+URZ+0x2a880], R5 ;  /* 0x02a88005040075a7 */ /* 0x000024000800017f */
[----:B0-----:R-:W-:Y:S05]  /*2e550*/  @!P0 NANOSLEEP.SYNCS 0x989680 ;  /* 0x009896800000895d */ /* 0x001fea0003900000 */
[----:B------:R-:W0:Y:S02]  /*2e560*/  @!P0 SYNCS.PHASECHK.TRANS64 P0, [R4+URZ+0x2a880], R5 ;  /* 0x02a88005040085a7 */ /* 0x000e24000800007f */
[----:B0-----:R-:W-:Y:S05]  /*2e570*/  @!P0 BRA `(.L_x_1835) ;  /* 0xfffffffc00f08947 */ /* 0x001fea000383ffff */
[----:B------:R-:W-:Y:S05]  /*2e580*/  BRA `(.L_x_1836) ;  /* 0xffffffc0002c7947 */ /* 0x000fea000383ffff */
.L_x_1992:
        /* <DEDUP_REMOVED lines=15> */
.L_x_2890:


//--------------------- .text._ZN7cutlass13device_kernelIN5flash11enable_sm90INS1_16FlashAttnFwdSm90INS1_25CollectiveMainloopFwdSm90ILi2EN4cute5tupleIJNS5_1CILi1EEES8_S8_EEENS6_IJNS7_ILi128EEENS7_ILi160EEENS7_ILi192EEEEEELi192ENS_12float_e4m3_tEfNS_4arch4Sm90ELb1ELb0ELb1ELb0ELb0ELb0ELb0ELb1ELb1ELb1ELb0ELb0EEENS1_21CollectiveEpilogueFwdINS6_IJSA_SC_SB_EEES9_NS_10bfloat16_tESG_Li256ELb0ELb1ELb0ELb1EEENS1_30DynamicPersistentTileSchedulerILi256ELi128ELb0ELb1ELb1EEEEEEEEEvNT_6ParamsE --------------------------
	.section	.text._ZN7cutlass13device_kernelIN5flash11enable_sm90INS1_16FlashAttnFwdSm90INS1_25CollectiveMainloopFwdSm90ILi2EN4cute5tupleIJNS5_1CILi1EEES8_S8_EEENS6_IJNS7_ILi128EEENS7_ILi160EEENS7_ILi192EEEEEELi192ENS_12float_e4m3_tEfNS_4arch4Sm90ELb1ELb0ELb1ELb0ELb0ELb0ELb0ELb1ELb1ELb1ELb0ELb0EEENS1_21CollectiveEpilogueFwdINS6_IJSA_SC_SB_EEES9_NS_10bfloat16_tESG_Li256ELb0ELb1ELb0ELb1EEENS1_30DynamicPersistentTileSchedulerILi256ELi128ELb0ELb1ELb1EEEEEEEEEvNT_6ParamsE,"ax",@progbits
	.align	128
.text._ZN7cutlass13device_kernelIN5flash11enable_sm90INS1_16FlashAttnFwdSm90INS1_25CollectiveMainloopFwdSm90ILi2EN4cute5tupleIJNS5_1CILi1EEES8_S8_EEENS6_IJNS7_ILi128EEENS7_ILi160EEENS7_ILi192EEEEEELi192ENS_12float_e4m3_tEfNS_4arch4Sm90ELb1ELb0ELb1ELb0ELb0ELb0ELb0ELb1ELb1ELb1ELb0ELb0EEENS1_21CollectiveEpilogueFwdINS6_IJSA_SC_SB_EEES9_NS_10bfloat16_tESG_Li256ELb0ELb1ELb0ELb1EEENS1_30DynamicPersistentTileSchedulerILi256ELi128ELb0ELb1ELb1EEEEEEEEEvNT_6ParamsE:
        .type           _ZN7cutlass13device_kernelIN5flash11enable_sm90INS1_16FlashAttnFwdSm90INS1_25CollectiveMainloopFwdSm90ILi2EN4cute5tupleIJNS5_1CILi1EEES8_S8_EEENS6_IJNS7_ILi128EEENS7_ILi160EEENS7_ILi192EEEEEELi192ENS_12float_e4m3_tEfNS_4arch4Sm90ELb1ELb0ELb1ELb0ELb0ELb0ELb0ELb1ELb1ELb1ELb0ELb0EEENS1_21CollectiveEpilogueFwdINS6_IJSA_SC_SB_EEES9_NS_10bfloat16_tESG_Li256ELb0ELb1ELb0ELb1EEENS1_30DynamicPersistentTileSchedulerILi256ELi128ELb0ELb1ELb1EEEEEEEEEvNT_6ParamsE,@function
        .size           _ZN7cutlass13device_kernelIN5flash11enable_sm90INS1_16FlashAttnFwdSm90INS1_25CollectiveMainloopFwdSm90ILi2EN4cute5tupleIJNS5_1CILi1EEES8_S8_EEENS6_IJNS7_ILi128EEENS7_ILi160EEENS7_ILi192EEEEEELi192ENS_12float_e4m3_tEfNS_4arch4Sm90ELb1ELb0ELb1ELb0ELb0ELb0ELb0ELb1ELb1ELb1ELb0ELb0EEENS1_21CollectiveEpilogueFwdINS6_IJSA_SC_SB_EEES9_NS_10bfloat16_tESG_Li256ELb0ELb1ELb0ELb1EEENS1_30DynamicPersistentTileSchedulerILi256ELi128ELb0ELb1ELb1EEEEEEEEEvNT_6ParamsE,(.L_x_2891 - _ZN7cutlass13device_kernelIN5flash11enable_sm90INS1_16FlashAttnFwdSm90INS1_25CollectiveMainloopFwdSm90ILi2EN4cute5tupleIJNS5_1CILi1EEES8_S8_EEENS6_IJNS7_ILi128EEENS7_ILi160EEENS7_ILi192EEEEEELi192ENS_12float_e4m3_tEfNS_4arch4Sm90ELb1ELb0ELb1ELb0ELb0ELb0ELb0ELb1ELb1ELb1ELb0ELb0EEENS1_21CollectiveEpilogueFwdINS6_IJSA_SC_SB_EEES9_NS_10bfloat16_tESG_Li256ELb0ELb1ELb0ELb1EEENS1_30DynamicPersistentTileSchedulerILi256ELi128ELb0ELb1ELb1EEEEEEEEEvNT_6ParamsE)
        .other          _ZN7cutlass13device_kernelIN5flash11enable_sm90INS1_16FlashAttnFwdSm90INS1_25CollectiveMainloopFwdSm90ILi2EN4cute5tupleIJNS5_1CILi1EEES8_S8_EEENS6_IJNS7_ILi128EEENS7_ILi160EEENS7_ILi192EEEEEELi192ENS_12float_e4m3_tEfNS_4arch4Sm90ELb1ELb0ELb1ELb0ELb0ELb0ELb0ELb1ELb1ELb1ELb0ELb0EEENS1_21CollectiveEpilogueFwdINS6_IJSA_SC_SB_EEES9_NS_10bfloat16_tESG_Li256ELb0ELb1ELb0ELb1EEENS1_30DynamicPersistentTileSchedulerILi256ELi128ELb0ELb1ELb1EEEEEEEEEvNT_6ParamsE,@"STO_CUDA_ENTRY STV_DEFAULT"
_ZN7cutlass13device_kernelIN5flash11enable_sm90INS1_16FlashAttnFwdSm90INS1_25CollectiveMainloopFwdSm90ILi2EN4cute5tupleIJNS5_1CILi1EEES8_S8_EEENS6_IJNS7_ILi128EEENS7_ILi160EEENS7_ILi192EEEEEELi192ENS_12float_e4m3_tEfNS_4arch4Sm90ELb1ELb0ELb1ELb0ELb0ELb0ELb0ELb1ELb1ELb1ELb0ELb0EEENS1_21CollectiveEpilogueFwdINS6_IJSA_SC_SB_EEES9_NS_10bfloat16_tESG_Li256ELb0ELb1ELb0ELb1EEENS1_30DynamicPersistentTileSchedulerILi256ELi128ELb0ELb1ELb1EEEEEEEEEvNT_6ParamsE:
        /* <DEDUP_REMOVED lines=18> */
.L_x_1994:
[----:B------:R-:W-:Y:S05]  /*0120*/  BSYNC B0 ;  /* 0x0000000000007941 */ /* 0x000fea0003800000 */
.L_x_1993:
        /* <DEDUP_REMOVED lines=41> */
.L_x_1995:
        /* <DEDUP_REMOVED lines=22> */
.L_x_1996:
        /* <DEDUP_REMOVED lines=18> */
.L_x_1997:
        /* <DEDUP_REMOVED lines=22> */
.L_x_1998:
        /* <DEDUP_REMOVED lines=22> */
.L_x_1999:
[----:B------:R-:W-:Y:S01]  /*0900*/  PLOP3.LUT P0, PT, PT, PT, UP0, 0x80, 0x0 ;  /* 0x000000000000781c */ /* 0x000fe20003f0f008 */
[----:B------:R-:W-:Y:S01]  /*0910*/  UMOV UR38, 0x1 ;  /* 0x0000000100267882 */ /* 0x000fe20000000000 */
[----:B------:R-:W-:Y:S01]  /*0920*/  NOP ;  /* 0x0000000000007918 */ /* 0x000fe20000000000 */
[----:B------:R-:W-:Y:S01]  /*0930*/  USEL UR38, UR38, 0x2, !UP0 ;  /* 0x0000000226267887 */ /* 0x000fe2000c000000 */
[----:B------:R-:W-:Y:S01]  /*0940*/  ULDC.64 UR50, c[0x0][0x208] ;  /* 0x0000820000327ab9 */ /* 0x000fe20000000a00 */
[----:B012-4-:R-:W-:Y:S08]  /*0950*/  BAR.SYNC.DEFER_BLOCKING 0x0 ;  /* 0x0000000000007b1d */ /* 0x017ff00000010000 */
[----:B------:R-:W-:Y:S05]  /*0960*/  @!P0 BRA `(.L_x_2000) ;  /* 0x0000010400b48947 */ /* 0x000fea0003800000 */
.L_x_2001:
        /* <DEDUP_REMOVED lines=69> */
.L_x_2055:
        /* <DEDUP_REMOVED lines=21> */
.L_x_2002:
[----:B------:R-:W-:Y:S01]  /*0f10*/  ULDC UR8, c[0x0][0xc54] ;  /* 0x0003150000087ab9 */ /* 0x000fe20000000800 */
[----:B------:R-:W-:Y:S01]  /*0f20*/  UMOV UR4, UR9 ;  /* 0x0000000900047c82 */ /* 0x000fe20008000000 */
[----:B------:R-:W-:-:S11]  /*0f30*/  UISETP.NE.AND UP0, UPT, UR8, 0x1, UPT ;  /* 0x000000010800788c */ /* 0x000fd6000bf05270 */
[----:B------:R-:W-:Y:S02]  /*0f40*/  @UP0 ULDC.64 UR10, c[0x0][0xc58] ;  /* 0x00031600000a0ab9 */ /* 0x000fe40000000a00 */
[----:B------:R-:W-:-:S04]  /*0f50*/  UIMAD.WIDE.U32 UR6, UR9, UR10, URZ ;  /* 0x0000000a090672a5 */ /* 0x000fc8000f8e003f */
[----:B------:R-:W-:-:S04]  /*0f60*/  @UP0 USHF.R.U32.HI UR4, URZ, UR11, UR7 ;  /* 0x0000000b3f040299 */ /* 0x000fc80008011607 */
[----:B------:R-:W-:-:S12]  /*0f70*/  UIMAD UR6, UR4, UR8, URZ ;  /* 0x00000008040672a4 */ /* 0x000fd8000f8e023f */
.L_x_2003:
[----:B------:R-:W-:Y:S01]  /*0f80*/  ULOP3.LUT UR4, URZ, UR4, URZ, 0x33, !UPT ;  /* 0x000000043f047292 */ /* 0x000fe2000f8e333f */
[----:B------:R-:W-:Y:S01]  /*0f90*/  PLOP3.LUT P0, PT, PT, PT, PT, 0x80, 0x0 ;  /* 0x000000000000781c */ /* 0x000fe20003f0f070 */
[----:B------:R-:W-:Y:S01]  /*0fa0*/  UIADD3 UR10, UR9, -UR6, URZ ;  /* 0x80000006090a7290 */ /* 0x000fe2000fffe03f */
[----:B------:R-:W-:Y:S01]  /*0fb0*/  IMAD.MOV.U32 R0, RZ, RZ, RZ ;  /* 0x000000ffff007224 */ /* 0x000fe200078e00ff */
[----:B------:R-:W-:Y:S01]  /*0fc0*/  ULDC UR7, c[0x0][0x448] ;  /* 0x0001120000077ab9 */ /* 0x000fe20000000800 */
[----:B------:R-:W-:Y:S01]  /*0fd0*/  ULDC UR6, c[0x0][0xc3c] ;  /* 0x00030f0000067ab9 */ /* 0x000fe20000000800 */
[----:B------:R-:W-:Y:S01]  /*0fe0*/  UISETP.NE.AND UP2, UPT, UR7, 0x1, UPT ;  /* 0x000000010700788c */ /* 0x000fe2000bf45270 */
[----:B------:R-:W-:Y:S01]  /*0ff0*/  IMAD.MOV.U32 R2, RZ, RZ, RZ ;  /* 0x000000ffff027224 */ /* 0x000fe200078e00ff */
[----:B------:R-:W-:Y:S01]  /*1000*/  UIADD3 UR4, UR4, UR6, URZ ;  /* 0x0000000604047290 */ /* 0x000fe2000fffe03f */
[----:B------:R-:W-:Y:S01]  /*1010*/  CS2R R118, SRZ ;  /* 0x0000000000767805 */ /* 0x000fe2000001ff00 */
[----:B------:R-:W-:Y:S01]  /*1020*/  ULDC.64 UR12, c[0x0][0x418] ;  /* 0x00010600000c7ab9 */ /* 0x000fe20000000a00 */
[----:B------:R-:W-:Y:S01]  /*1030*/  ULDC UR47, c[0x0][0x424] ;  /* 0x00010900002f7ab9 */ /* 0x000fe20000000800 */
[----:B------:R-:W-:Y:S01]  /*1040*/  UISETP.NE.U32.AND UP0, UPT, UR12, URZ, UPT ;  /* 0x0000003f0c00728c */ /* 0x000fe2000bf05070 */
[----:B------:R-:W-:Y:S01]  /*1050*/  CS2R R4, SRZ ;  /* 0x0000000000047805 */ /* 0x000fe2000001ff00 */
[----:B------:R-:W-:Y:S01]  /*1060*/  USHF.L.U32 UR36, UR4, 0x7, URZ ;  /* 0x0000000704247899 */ /* 0x000fe2000800063f */
[----:B------:R-:W-:Y:S01]  /*1070*/  CS2R R116, SRZ ;  /* 0x0000000000747805 */ /* 0x000fe2000001ff00 */
[----:B------:R-:W-:Y:S01]  /*1080*/  UISETP.NE.AND.EX UP0, UPT, UR13, URZ, UPT, UP0 ;  /* 0x0000003f0d00728c */ /* 0x000fe2000bf05300 */
[----:B------:R-:W-:Y:S01]  /*1090*/  CS2R R6, SRZ ;  /* 0x0000000000067805 */ /* 0x000fe2000001ff00 */
[----:B------:R-:W-:Y:S01]  /*10a0*/  UIADD3 UR4, UR36, 0x7f, URZ ;  /* 0x0000007f24047890 */ /* 0x000fe2000fffe03f */
[----:B------:R-:W-:Y:S01]  /*10b0*/  CS2R R110, SRZ ;  /* 0x00000000006e7805 */ /* 0x000fe2000001ff00 */
[----:B------:R-:W-:Y:S01]  /*10c0*/  ULDC UR8, c[0x0][0x288] ;  /* 0x0000a20000087ab9 */ /* 0x000fe20000000800 */
[----:B------:R-:W-:Y:S01]  /*10d0*/  @UP2 ULDC UR6, c[0x0][0x44c] ;  /* 0x0001130000062ab9 */ /* 0x000fe20000000800 */
[----:B------:R-:W-:Y:S01]  /*10e0*/  UIADD3 UR8, -UR8, 0xa0, URZ ;  /* 0x000000a008087890 */ /* 0x000fe2000fffe13f */
[----:B------:R-:W-:Y:S01]  /*10f0*/  CS2R R8, SRZ ;  /* 0x0000000000087805 */ /* 0x000fe2000001ff00 */
[----:B------:R-:W-:Y:S01]  /*1100*/  UIMAD.WIDE.U32 UR6, UR4, UR6, URZ ;  /* 0x00000006040672a5 */ /* 0x000fe2000f8e003f */
[----:B------:R-:W-:Y:S01]  /*1110*/  CS2R R108, SRZ ;  /* 0x00000000006c7805 */ /* 0x000fe2000001ff00 */
[----:B------:R-:W-:Y:S01]  /*1120*/  USEL UR47, UR47, 0x1, UP0 ;  /* 0x000000012f2f7887 */ /* 0x000fe20008000000 */
[----:B------:R-:W-:Y:S01]  /*1130*/  CS2R R10, SRZ ;  /* 0x00000000000a7805 */ /* 0x000fe2000001ff00 */
[----:B------:R-:W-:Y:S01]  /*1140*/  ULDC UR9, c[0x0][0x2f0] ;  /* 0x0000bc0000097ab9 */ /* 0x000fe20000000800 */
[----:B------:R-:W-:Y:S01]  /*1150*/  @UP2 ULDC UR12, c[0x0][0x450] ;  /* 0x00011400000c2ab9 */ /* 0x000fe20000000800 */
[----:B------:R-:W-:Y:S01]  /*1160*/  UIMAD UR8, UR47, UR9, UR8 ;  /* 0x000000092f0872a4 */ /* 0x000fe2000f8e0208 */
[----:B------:R-:W-:Y:S01]  /*1170*/  CS2R R102, SRZ ;  /* 0x0000000000667805 */ /* 0x000fe2000001ff00 */
[----:B------:R-:W-:Y:S01]  /*1180*/  @UP2 USHF.R.U32.HI UR4, URZ, UR12, UR7 ;  /* 0x0000000c3f042299 */ /* 0x000fe20008011607 */
[----:B------:R-:W-:Y:S01]  /*1190*/  CS2R R12, SRZ ;  /* 0x00000000000c7805 */ /* 0x000fe2000001ff00 */
[----:B------:R-:W-:Y:S01]  /*11a0*/  UIMAD UR6, UR47, UR9, 0x9f ;  /* 0x0000009f2f0674a4 */ /* 0x000fe2000f8e0209 */
[----:B------:R-:W-:Y:S01]  /*11b0*/  CS2R R100, SRZ ;  /* 0x0000000000647805 */ /* 0x000fe2000001ff00 */
[----:B------:R-:W-:Y:S01]  /*11c0*/  UIADD3 UR8, UR8, UR4, URZ ;  /* 0x0000000408087290 */ /* 0x000fe2000fffe03f */
[----:B------:R-:W-:Y:S01]  /*11d0*/  CS2R R14, SRZ ;  /* 0x00000000000e7805 */ /* 0x000fe2000001ff00 */
[----:B------:R-:W-:Y:S01]  /*11e0*/  UIMAD.WIDE UR6, UR6, 0x66666667, URZ ;  /* 0x66666667060678a5 */ /* 0x000fe2000f8e023f */
[----:B------:R-:W-:Y:S01]  /*11f0*/  CS2R R94, SRZ ;  /* 0x00000000005e7805 */ /* 0x000fe2000001ff00 */
[----:B------:R-:W-:Y:S01]  /*1200*/  UIMAD.WIDE UR8, UR8, 0x66666667, URZ ;  /* 0x66666667080878a5 */ /* 0x000fe2000f8e023f */
[----:B------:R-:W-:Y:S01]  /*1210*/  CS2R R20, SRZ ;  /* 0x0000000000147805 */ /* 0x000fe2000001ff00 */
[----:B------:R-:W-:Y:S01]  /*1220*/  ULDC UR11, c[0x0][0xc54] ;  /* 0x00031500000b7ab9 */ /* 0x000fe20000000800 */
[----:B------:R-:W-:Y:S01]  /*1230*/  USHF.R.U32.HI UR4, URZ, 0x1f, UR7 ;  /* 0x0000001f3f047899 */ /* 0x000fe20008011607 */
[----:B------:R-:W-:Y:S01]  /*1240*/  CS2R R92, SRZ ;  /* 0x00000000005c7805 */ /* 0x000fe2000001ff00 */
[----:B------:R-:W-:Y:S01]  /*1250*/  UIMAD UR11, UR5, UR11, UR10 ;  /* 0x0000000b050b72a4 */ /* 0x000fe2000f8e020a */
[----:B------:R-:W-:Y:S01]  /*1260*/  CS2R R24, SRZ ;  /* 0x0000000000187805 */ /* 0x000fe2000001ff00 */
[----:B------:R-:W-:Y:S01]  /*1270*/  USHF.R.U32.HI UR5, URZ, 0x1f, UR9 ;  /* 0x0000001f3f057899 */ /* 0x000fe20008011609 */
[----:B------:R-:W-:Y:S01]  /*1280*/  CS2R R86, SRZ ;  /* 0x0000000000567805 */ /* 0x000fe2000001ff00 */
[----:B------:R-:W-:Y:S01]  /*1290*/  ULEA.HI.SX32 UR7, UR7, UR4, 0x1a ;  /* 0x0000000407077291 */ /* 0x000fe2000f8fd23f */
[----:B------:R-:W-:Y:S01]  /*12a0*/  CS2R R26, SRZ ;  /* 0x00000000001a7805 */ /* 0x000fe2000001ff00 */
[----:B------:R-:W-:Y:S01]  /*12b0*/  ULEA.HI.SX32 UR9, UR9, UR5, 0x1a ;  /* 0x0000000509097291 */ /* 0x000fe2000f8fd23f */
[----:B------:R-:W-:Y:S01]  /*12c0*/  CS2R R84, SRZ ;  /* 0x0000000000547805 */ /* 0x000fe2000001ff00 */
[----:B------:R-:W-:Y:S01]  /*12d0*/  ULDC UR37, c[0x0][0xc48] ;  /* 0x0003120000257ab9 */ /* 0x000fe20000000800 */
[----:B------:R-:W-:Y:S01]  /*12e0*/  UMOV UR42, UR11 ;  /* 0x0000000b002a7c82 */ /* 0x000fe20008000000 */
[----:B------:R-:W-:Y:S01]  /*12f0*/  UISETP.LT.AND UP0, UPT, UR7, UR9, UPT ;  /* 0x000000090700728c */ /* 0x000fe2000bf01270 */
[----:B------:R-:W-:Y:S01]  /*1300*/  CS2R R28, SRZ ;  /* 0x00000000001c7805 */ /* 0x000fe2000001ff00 */
[----:B------:R-:W-:Y:S01]  /*1310*/  UISETP.NE.AND UP1, UPT, UR37, 0x1, UPT ;  /* 0x000000012500788c */ /* 0x000fe2000bf25270 */
[----:B------:R-:W-:Y:S01]  /*1320*/  CS2R R78, SRZ ;  /* 0x00000000004e7805 */ /* 0x000fe2000001ff00 */
[----:B------:R-:W-:Y:S01]  /*1330*/  USEL UR49, UR7, UR9, UP0 ;  /* 0x0000000907317287 */ /* 0x000fe20008000000 */
[----:B------:R-:W-:-:S02]  /*1340*/  CS2R R30, SRZ ;  /* 0x00000000001e7805 */ /* 0x000fc4000001ff00 */
[----:B------:R-:W-:Y:S02]  /*1350*/  CS2R R76, SRZ ;  /* 0x00000000004c7805 */ /* 0x000fe4000001ff00 */
[----:B------:R-:W-:Y:S01]  /*1360*/  CS2R R36, SRZ ;  /* 0x0000000000247805 */ /* 0x000fe2000001ff00 */
[----:B------:R-:W-:Y:S01]  /*1370*/  UISETP.GE.AND UP0, UPT, UR49, 0x1, UPT ;  /* 0x000000013100788c */ /* 0x000fe2000bf06270 */
[----:B------:R-:W-:Y:S02]  /*1380*/  CS2R R70, SRZ ;  /* 0x0000000000467805 */ /* 0x000fe4000001ff00 */
[----:B------:R-:W-:Y:S02]  /*1390*/  CS2R R34, SRZ ;  /* 0x0000000000227805 */ /* 0x000fe4000001ff00 */
[----:B------:R-:W-:Y:S02]  /*13a0*/  CS2R R68, SRZ ;  /* 0x0000000000447805 */ /* 0x000fe4000001ff00 */
[----:B------:R-:W-:Y:S01]  /*13b0*/  CS2R R40, SRZ ;  /* 0x0000000000287805 */ /* 0x000fe2000001ff00 */
[----:B------:R-:W-:Y:S01]  /*13c0*/  @UP1 ULDC UR10, c[0x0][0xc4c] ;  /* 0x00031300000a1ab9 */ /* 0x000fe20000000800 */
[----:B------:R-:W-:Y:S01]  /*13d0*/  PLOP3.LUT P1, PT, PT, PT, UP0, 0x80, 0x0 ;  /* 0x000000000000781c */ /* 0x000fe20003f2f008 */
[----:B------:R-:W-:Y:S01]  /*13e0*/  UIMAD.WIDE.U32 UR4, UR11, UR10, URZ ;  /* 0x0000000a0b0472a5 */ /* 0x000fe2000f8e003f */
[----:B------:R-:W-:Y:S01]  /*13f0*/  CS2R R62, SRZ ;  /* 0x00000000003e7805 */ /* 0x000fe2000001ff00 */
[----:B------:R-:W-:Y:S01]  /*1400*/  @UP1 ULDC UR6, c[0x0][0xc50] ;  /* 0x0003140000061ab9 */ /* 0x000fe20000000800 */
[----:B------:R-:W-:Y:S01]  /*1410*/  CS2R R38, SRZ ;  /* 0x0000000000267805 */ /* 0x000fe2000001ff00 */
[----:B------:R-:W-:Y:S01]  /*1420*/  @UP1 USHF.R.U32.HI UR42, URZ, UR6, UR5 ;  /* 0x000000063f2a1299 */ /* 0x000fe20008011605 */
[----:B------:R-:W-:-:S02]  /*1430*/  CS2R R60, SRZ ;  /* 0x00000000003c7805 */ /* 0x000fc4000001ff00 */
[----:B------:R-:W-:Y:S02]  /*1440*/  CS2R R44, SRZ ;  /* 0x00000000002c7805 */ /* 0x000fe4000001ff00 */
[----:B------:R-:W-:Y:S01]  /*1450*/  CS2R R54, SRZ ;  /* 0x0000000000367805 */ /* 0x000fe2000001ff00 */
[----:B------:R-:W-:Y:S01]  /*1460*/  UIADD3 UR4, -UR42, URZ, URZ ;  /* 0x0000003f2a047290 */ /* 0x000fe2000fffe13f */
[----:B------:R-:W-:Y:S02]  /*1470*/  CS2R R42, SRZ ;  /* 0x00000000002a7805 */ /* 0x000fe4000001ff00 */
[----:B------:R-:W-:Y:S02]  /*1480*/  CS2R R52, SRZ ;  /* 0x0000000000347805 */ /* 0x000fe4000001ff00 */
[----:B------:R-:W-:Y:S01]  /*1490*/  CS2R R48, SRZ ;  /* 0x0000000000307805 */ /* 0x000fe2000001ff00 */
[----:B------:R-:W-:Y:S01]  /*14a0*/  UIMAD UR37, UR37, UR4, UR11 ;  /* 0x00000004252572a4 */ /* 0x000fe2000f8e020b */
        /* <DEDUP_REMOVED lines=45> */
.L_x_2005:
        /* <DEDUP_REMOVED lines=19> */
[----:B------:R-:W-:Y:S02]  /*18b0*/  @UP1 USHF.R.S32.HI UR19, URZ, 0x1f, UR37 ;  /* 0x0000001f3f131899 */ /* 0x000fe40008011425 */
[----:B------:R-:W-:Y:S02]  /*18c0*/  @UP1 UIMAD.WIDE.U32 UR8, UR42, UR14, URZ ;  /* 0x0000000e2a0812a5 */ /* 0x000fe4000f8e003f */
[----:B------:R-:W-:Y:S02]  /*18d0*/  @UP1 UIMAD UR18, UR42, UR15, UR10 ;  /* 0x0000000f2a1212a4 */ /* 0x000fe4000f8e020a */
[----:B------:R-:W-:Y:S01]  /*18e0*/  @UP0 UIADD3 UR13, UR13, UR17, URZ ;  /* 0x000000110d0d0290 */ /* 0x000fe2000fffe03f */
[----:B------:R-:W-:Y:S01]  /*18f0*/  @UP0 ULDC.64 UR14, c[0x0][0x9b0] ;  /* 0x00026c00000e0ab9 */ /* 0x000fe20000000a00 */
[----:B------:R-:W-:Y:S01]  /*1900*/  @UP1 ULDC.64 UR10, c[0x0][0x9c0] ;  /* 0x00027000000a1ab9 */ /* 0x000fe20000000a00 */
[----:B------:R-:W-:-:S02]  /*1910*/  @UP0 UIMAD UR16, UR16, UR14, URZ ;  /* 0x0000000e101002a4 */ /* 0x000fc4000f8e023f */
[----:B------:R-:W-:Y:S02]  /*1920*/  @UP1 UIMAD UR17, UR19, UR10, URZ ;  /* 0x0000000a131112a4 */ /* 0x000fe4000f8e023f */
[----:B------:R-:W-:Y:S02]  /*1930*/  @UP1 UIADD3 UR9, UR9, UR18, URZ ;  /* 0x0000001209091290 */ /* 0x000fe4000fffe03f */
[----:B------:R-:W-:Y:S02]  /*1940*/  @UP0 UIMAD UR16, UR37, UR15, UR16 ;  /* 0x0000000f251002a4 */ /* 0x000fe4000f8e0210 */
[----:B------:R-:W-:Y:S02]  /*1950*/  @UP1 UIMAD UR17, UR37, UR11, UR17 ;  /* 0x0000000b251112a4 */ /* 0x000fe4000f8e0211 */
[----:B------:R-:W-:Y:S02]  /*1960*/  @UP0 UIMAD.WIDE.U32 UR14, UR37, UR14, UR12 ;  /* 0x0000000e250e02a5 */ /* 0x000fe4000f8e000c */
        /* <DEDUP_REMOVED lines=25> */
.L_x_2138:
[----:B------:R-:W-:Y:S05]  /*1b00*/  @!P0 BRA `(.L_x_2007) ;  /* 0x0000000000048947 */ /* 0x000fea0003800000 */
[----:B------:R-:W-:Y:S01]  /*1b10*/  BPT.TRAP 0x1 ;  /* 0x000000040000795c */ /* 0x000fe20000300000 */
.L_x_2007:
[----:B------:R-:W-:Y:S02]  /*1b20*/  IMAD.U32 R2, RZ, RZ, UR48 ;  /* 0x00000030ff027e24 */ /* 0x000fe4000f8e00ff */
[----:B0-----:R-:W-:-:S03]  /*1b30*/  IMAD.U32 R3, RZ, RZ, UR43 ;  /* 0x0000002bff037e24 */ /* 0x001fc6000f8e00ff */
[----:B------:R-:W-:Y:S02]  /*1b40*/  LEA R2, R2, UR41, 0x3 ;  /* 0x0000002902027c11 */ /* 0x000fe4000f8e18ff */
[----:B------:R-:W-:-:S04]  /*1b50*/  SHF.L.U32 R3, R3, 0x1f, RZ ;  /* 0x0000001f03037819 */ /* 0x000fc800000006ff */
[----:B------:R0:W1:Y:S01]  /*1b60*/  SYNCS.PHASECHK.TRANS64.TRYWAIT P2, [R2+URZ+0x33430], R3 ;  /* 0x03343003020075a7 */ /* 0x000062000804017f */
[----:B------:R-:W-:Y:S05]  /*1b70*/  @!P0 BRA `(.L_x_2008) ;  /* 0x0000000000048947 */ /* 0x000fea0003800000 */
[----:B------:R-:W-:Y:S01]  /*1b80*/  BPT.TRAP 0x1 ;  /* 0x000000040000795c */ /* 0x000fe20000300000 */
.L_x_2008:
[----:B------:R-:W2:Y:S02]  /*1b90*/  S2R R4, SR_TID.X ;  /* 0x0000000000047919 */ /* 0x000ea40000002100 */
[----:B--2---:R-:W-:Y:S01]  /*1ba0*/  LOP3.LUT P1, RZ, R4, 0x7f, RZ, 0xc0, !PT ;  /* 0x0000007f04ff7812 */ /* 0x004fe2000782c0ff */
[----:B-1----:R-:W-:-:S12]  /*1bb0*/  @P2 BRA `(.L_x_2009) ;  /* 0x0000000000082947 */ /* 0x002fd80003800000 */
[----:B------:R-:W1:Y:S02]  /*1bc0*/  SYNCS.PHASECHK.TRANS64.TRYWAIT P2, [R2+URZ+0x33430], R3 ;  /* 0x03343003020075a7 */ /* 0x000e64000804017f */
[----:B-1----:R-:W-:Y:S05]  /*1bd0*/  @!P2 BRA `(.L_x_2010) ;  /* 0x000001380084a947 */ /* 0x002fea0003800000 */
.L_x_2009:
[----:B------:R-:W-:Y:S05]  /*1be0*/  WARPSYNC.ALL ;  /* 0x0000000000007948 */ /* 0x000fea0003800000 */
[----:B------:R-:W-:Y:S01]  /*1bf0*/  UIADD3 UR4, UR41, 0x24200, URZ ;  /* 0x0002420029047890 */ /* 0x000fe2000fffe03f */
[----:B------:R-:W-:Y:S01]  /*1c00*/  WARPGROUP.ARRIVE ;  /* 0x00000000000079c5 */ /* 0x000fe20000000000 */
[----:B------:R-:W-:Y:S01]  /*1c10*/  ULOP3.LUT UR28, UR52, 0x10000, URZ, 0xfc, !UPT ;  /* 0x00010000341c7892 */ /* 0x000fe2000f8efc3f */
[----:B01----:R-:W-:Y:S01]  /*1c20*/  @!P1 VIADD R2, R2, 0x33440 ;  /* 0x0003344002029836 */ /* 0x003fe20000000000 */
[----:B------:R-:W-:Y:S01]  /*1c30*/  USHF.R.U32.HI UR4, URZ, 0x4, UR4 ;  /* 0x000000043f047899 */ /* 0x000fe20008011604 */
[----:B------:R-:W-:Y:S01]  /*1c40*/  CS2R R118, SRZ ;  /* 0x0000000000767805 */ /* 0x000fe2000001ff00 */
[----:B------:R-:W-:Y:S01]  /*1c50*/  UMOV UR25, 0x80000020 ;  /* 0x8000002000197882 */ /* 0x000fe20000000000 */
[----:B------:R-:W-:Y:S01]  /*1c60*/  UMOV UR27, 0x80000020 ;  /* 0x80000020001b7882 */ /* 0x000fe20000000000 */
[----:B------:R-:W-:Y:S01]  /*1c70*/  ULOP3.LUT UR4, UR4, 0x3fff, URZ, 0xc0, !UPT ;  /* 0x00003fff04047892 */ /* 0x000fe2000f8ec03f */
[----:B------:R-:W-:Y:S01]  /*1c80*/  @!P1 PRMT R2, RZ, 0x654, R2 ;  /* 0x00000654ff029816 */ /* 0x000fe20000000002 */
[----:B------:R-:W-:Y:S01]  /*1c90*/  UMOV UR24, UR28 ;  /* 0x0000001c00187c82 */ /* 0x000fe20008000000 */
[----:B------:R-:W-:Y:S01]  /*1ca0*/  UMOV UR5, UR25 ;  /* 0x0000001900057c82 */ /* 0x000fe20008000000 */
[----:B------:R-:W-:Y:S01]  /*1cb0*/  ULOP3.LUT UR46, UR4, 0x10000, URZ, 0xfc, !UPT ;  /* 0x00010000042e7892 */ /* 0x000fe2000f8efc3f */
[----:B------:R-:W-:Y:S01]  /*1cc0*/  CS2R R116, SRZ ;  /* 0x0000000000747805 */ /* 0x000fe2000001ff00 */
[----:B------:R-:W-:Y:S01]  /*1cd0*/  UMOV UR7, 0x80000020 ;  /* 0x8000002000077882 */ /* 0x000fe20000000000 */
[----:B------:R-:W-:Y:S01]  /*1ce0*/  UMOV UR4, UR24 ;  /* 0x0000001800047c82 */ /* 0x000fe20008000000 */
[----:B------:R-:W-:Y:S01]  /*1cf0*/  UIMAD UR32, UR48, 0x780, UR46 ;  /* 0x00000780302078a4 */ /* 0x000fe2000f8e022e */
[----:B------:R-:W-:Y:S01]  /*1d00*/  CS2R R114, SRZ ;  /* 0x0000000000727805 */ /* 0x000fe2000001ff00 */
[----:B------:R-:W-:Y:S01]  /*1d10*/  UMOV UR8, UR24 ;  /* 0x0000001800087c82 */ /* 0x000fe20008000000 */
[----:B------:R-:W-:Y:S01]  /*1d20*/  UMOV UR9, UR25 ;  /* 0x0000001900097c82 */ /* 0x000fe20008000000 */
[----:B------:R-:W-:-:S02]  /*1d30*/  UIADD3 UR6, UR32, 0x100, URZ ;  /* 0x0000010020067890 */ /* 0x000fc4000fffe03f */
[----:B------:R-:W-:Y:S02]  /*1d40*/  UIADD3 UR10, UR32, 0x180, URZ ;  /* 0x00000180200a7890 */ /* 0x000fe4000fffe03f */
[----:B------:R-:W-:Y:S01]  /*1d50*/  UMOV UR26, UR32 ;  /* 0x00000020001a7c82 */ /* 0x000fe20008000000 */
[----:B------:R-:W-:Y:S01]  /*1d60*/  UMOV UR11, 0x80000020 ;  /* 0x80000020000b7882 */ /* 0x000fe20000000000 */
[----:B------:R-:W-:Y:S01]  /*1d70*/  QGMMA.64x32x32.F32.E4M3.E4M3 R88, gdesc[UR24], RZ, !UPT, gsb0 ;  /* 0x00600000185879f3 */ /* 0x000fe2000c0008ff */
[----:B------:R-:W-:Y:S01]  /*1d80*/  UIADD3 UR26, UR32, 0x80, URZ ;  /* 0x00000080201a7890 */ /* 0x000fe2000fffe03f */
[----:B------:R-:W-:Y:S01]  /*1d90*/  UMOV UR27, 0x80000020 ;  /* 0x80000020001b7882 */ /* 0x000fe20000000000 */
[----:B------:R-:W-:Y:S02]  /*1da0*/  UIADD3 UR12, UR28, 0x2, URZ ;  /* 0x000000021c0c7890 */ /* 0x000fe4000fffe03f */
        /* <DEDUP_REMOVED lines=9> */
[----:B------:R-:W-:Y:S01]  /*1e40*/  UIADD3 UR52, UR49, -0x2, URZ ;  /* 0xfffffffe31347890 */ /* 0x000fe2000fffe03f */
        /* <DEDUP_REMOVED lines=84> */
[----:B------:R-:W-:Y:S01]  /*2390*/  ULDC UR10, c[0x0][0x988] ;  /* 0x00026200000a7ab9 */ /* 0x000fe20000000800 */
[----:B------:R-:W-:Y:S01]  /*23a0*/  UMOV UR11, UR36 ;  /* 0x00000024000b7c82 */ /* 0x000fe20008000000 */
        /* <DEDUP_REMOVED lines=31> */
[----:B------:R-:W-:Y:S01]  /*25a0*/  ULDC UR15, c[0x0][0x288] ;  /* 0x0000a200000f7ab9 */ /* 0x000fe20000000800 */
        /* <DEDUP_REMOVED lines=17> */
[----:B------:R-:W-:Y:S02]  /*26c0*/  ULDC UR6, c[0x0][0x448] ;  /* 0x0001120000067ab9 */ /* 0x000fe40000000800 */
[----:B------:R-:W-:-:S06]  /*26d0*/  UISETP.NE.AND UP0, UPT, UR6, 0x1, UPT ;  /* 0x000000010600788c */ /* 0x000fcc000bf05270 */
[----:B------:R-:W-:-:S05]  /*26e0*/  PLOP3.LUT P2, PT, PT, PT, UP0, 0x80, 0x0 ;  /* 0x000000000000781c */ /* 0x000fca0003f4f008 */
[----:B------:R-:W-:Y:S01]  /*26f0*/  @UP0 ULDC UR6, c[0x0][0x44c] ;  /* 0x0001130000060ab9 */ /* 0x000fe20000000800 */
        /* <DEDUP_REMOVED lines=20> */
[----:B------:R-:W0:Y:S01]  /*2840*/  MUFU.TANH R88, R88 ;  /* 0x0000005800587308 */ /* 0x000e220000002400 */
        /* <DEDUP_REMOVED lines=12> */
[----:B------:R-:W-:-:S03]  /*2910*/  FMUL.FTZ R7, R0, R98 ;  /* 0x0000006200077220 */ /* 0x000fc60000410000 */
[----:B------:R-:W2:Y:S08]  /*2920*/  MUFU.TANH R92, R92 ;  /* 0x0000005c005c7308 */ /* 0x000eb00000002400 */
[----:B------:R-:W3:Y:S08]  /*2930*/  MUFU.TANH R104, R93 ;  /* 0x0000005d00687308 */ /* 0x000ef00000002400 */
[----:B------:R-:W4:Y:S08]  /*2940*/  MUFU.TANH R96, R96 ;  /* 0x0000006000607308 */ /* 0x000f300000002400 */
[----:B------:R-:W5:Y:S08]  /*2950*/  MUFU.TANH R105, R97 ;  /* 0x0000006100697308 */ /* 0x000f700000002400 */
[----:B------:R-:W5:Y:S08]  /*2960*/  MUFU.TANH R100, R100 ;  /* 0x0000006400647308 */ /* 0x000f700000002400 */
[----:B------:R-:W5:Y:S01]  /*2970*/  MUFU.TANH R101, R101 ;  /* 0x0000006500657308 */ /* 0x000f620000002400 */
[----:B------:R-:W-:-:S02]  /*2980*/  WARPGROUP.DEPBAR.LE gsb0, 0x0 ;  /* 0x00008000000079c5 */ /* 0x000fc40000010000 */
[----:B------:R-:W-:Y:S01]  /*2990*/  WARPGROUP.ARRIVE ;  /* 0x00000000000079c5 */ /* 0x000fe20000000000 */
[----:B------:R-:W-:Y:S01]  /*29a0*/  FMUL.FTZ R13, R0, R78 ;  /* 0x0000004e000d7220 */ /* 0x000fe20000410000 */
[----:B------:R-:W-:Y:S02]  /*29b0*/  VIADD R78, R18, UR36 ;  /* 0x00000024124e7c36 */ /* 0x000fe40008000000 */
        /* <DEDUP_REMOVED lines=19> */
[----:B------:R0:W5:Y:S08]  /*2af0*/  MUFU.TANH R90, R72 ;  /* 0x00000048005a7308 */ /* 0x0001700000002400 */
[----:B------:R-:W5:Y:S01]  /*2b00*/  MUFU.TANH R73, R73 ;  /* 0x0000004900497308 */ /* 0x000f620000002400 */
[----:B0-----:R-:W-:-:S07]  /*2b10*/  FMUL.FTZ R72, R0, R87 ;  /* 0x0000005700487220 */ /* 0x001fce0000410000 */
[----:B------:R-:W0:Y:S08]  /*2b20*/  MUFU.TANH R77, R77 ;  /* 0x0000004d004d7308 */ /* 0x000e300000002400 */
[----:B------:R-:W-:Y:S08]  /*2b30*/  MUFU.TANH R103, R85 ;  /* 0x0000005500677308 */ /* 0x000ff00000002400 */
[----:B------:R-:W0:Y:S08]  /*2b40*/  MUFU.TANH R80, R80 ;  /* 0x0000005000507308 */ /* 0x000e300000002400 */
[----:B------:R-:W0:Y:S01]  /*2b50*/  MUFU.TANH R98, R81 ;  /* 0x0000005100627308 */ /* 0x000e220000002400 */
[----:B------:R-:W-:-:S02]  /*2b60*/  WARPGROUP.DEPBAR.LE gsb0, 0x0 ;  /* 0x00008000000079c5 */ /* 0x000fc40000010000 */
[C---:B------:R-:W-:Y:S01]  /*2b70*/  FMUL.FTZ R57, R0.reuse, R57 ;  /* 0x0000003900397220 */ /* 0x040fe20000410000 */
[----:B------:R-:W-:Y:S01]  /*2b80*/  WARPGROUP.ARRIVE ;  /* 0x00000000000079c5 */ /* 0x000fe20000000000 */
[C---:B------:R-:W-:Y:S01]  /*2b90*/  FMUL.FTZ R64, R0.reuse, R64 ;  /* 0x0000004000407220 */ /* 0x040fe20000410000 */
[C---:B------:R-:W-:Y:S02]  /*2ba0*/  FMUL.FTZ R60, R0.reuse, R60 ;  /* 0x0000003c003c7220 */ /* 0x040fe40000410000 */
[----:B------:R1:W-:Y:S01]  /*2bb0*/  MUFU.TANH R86, R57 ;  /* 0x0000003900567308 */ /* 0x0003e20000002400 */
[C---:B------:R-:W-:Y:S01]  /*2bc0*/  FMUL.FTZ R65, R0.reuse, R65 ;  /* 0x0000004100417220 */ /* 0x040fe20000410000 */
[C---:B------:R-:W-:Y:S01]  /*2bd0*/  FMUL.FTZ R56, R0.reuse, R56 ;  /* 0x0000003800387220 */ /* 0x040fe20000410000 */
[----:B------:R-:W-:Y:S01]  /*2be0*/  QGMMA.64x32x32.F32.E4M3.E4M3 R40, gdesc[UR20], R40, gsb0 ;  /* 0x00600000142879f3 */ /* 0x000fe20008000828 */
[----:B------:R-:W-:Y:S01]  /*2bf0*/  UIADD3 UR22, UR32, 0x702, URZ ;  /* 0x0000070220167890 */ /* 0x000fe2000fffe03f */
[C---:B------:R-:W-:Y:S01]  /*2c00*/  FMUL.FTZ R61, R0.reuse, R61 ;  /* 0x0000003d003d7220 */ /* 0x040fe20000410000 */
[----:B------:R-:W-:Y:S01]  /*2c10*/  UMOV UR23, 0x80000020 ;  /* 0x8000002000177882 */ /* 0x000fe20000000000 */
[C---:B------:R-:W-:Y:S01]  /*2c20*/  FMUL.FTZ R69, R0.reuse, R69 ;  /* 0x0000004500457220 */ /* 0x040fe20000410000 */
[----:B------:R2:W-:Y:S01]  /*2c30*/  MUFU.TANH R108, R64 ;  /* 0x00000040006c7308 */ /* 0x0005e20000002400 */
[----:B-1----:R-:W-:Y:S01]  /*2c40*/  FMUL.FTZ R57, R0, R59 ;  /* 0x0000003b00397220 */ /* 0x002fe20000410000 */
[----:B------:R-:W-:Y:S01]  /*2c50*/  @P2 IMAD.HI.U32 R59, R78, UR6, RZ ;  /* 0x000000064e3b2c27 */ /* 0x000fe2000f8e00ff */
[----:B------:R-:W-:-:S03]  /*2c60*/  @UP0 ULDC UR6, c[0x0][0x450] ;  /* 0x0001140000060ab9 */ /* 0x000fc60000000800 */
[C---:B------:R-:W-:Y:S01]  /*2c70*/  FMUL.FTZ R68, R0.reuse, R68 ;  /* 0x0000004400447220 */ /* 0x040fe20000410000 */
[----:B------:R-:W-:Y:S01]  /*2c80*/  @P2 SHF.R.U32.HI R78, RZ, UR6, R59 ;  /* 0x00000006ff4e2c19 */ /* 0x000fe2000801163b */
[----:B------:R-:W-:Y:S01]  /*2c90*/  UIMAD UR6, UR49, -0xa0, URZ ;  /* 0xffffff60310678a4 */ /* 0x000fe2000f8e023f */
[----:B------:R1:W-:Y:S01]  /*2ca0*/  MUFU.TANH R106, R60 ;  /* 0x0000003c006a7308 */ /* 0x0003e20000002400 */
[C---:B------:R-:W-:Y:S02]  /*2cb0*/  FMUL.FTZ R59, R0.reuse, R67 ;  /* 0x00000043003b7220 */ /* 0x040fe40000410000 */
[----:B--2---:R-:W2:Y:S01]  /*2cc0*/  SHFL.IDX PT, R64, R78, RZ, 0x1c1f ;  /* 0x001c1fff4e407589 */ /* 0x004ea200000e0000 */
[----:B------:R-:W-:Y:S02]  /*2cd0*/  UIADD3 UR7, UR6, 0xa1, URZ ;  /* 0x000000a106077890 */ /* 0x000fe4000fffe03f */
[----:B------:R-:W-:Y:S02]  /*2ce0*/  UIMAD UR6, UR47, UR14, UR6 ;  /* 0x0000000e2f0672a4 */ /* 0x000fe4000f8e0206 */
[----:B------:R3:W-:Y:S01]  /*2cf0*/  MUFU.TANH R109, R65 ;  /* 0x00000041006d7308 */ /* 0x0007e20000002400 */
[C---:B-1----:R-:W-:Y:S01]  /*2d00*/  FMUL.FTZ R60, R0.reuse, R58 ;  /* 0x0000003a003c7220 */ /* 0x042fe20000410000 */
[----:B------:R-:W-:Y:S01]  /*2d10*/  IMAD.U32 R76, RZ, RZ, UR7 ;  /* 0x00000007ff4c7e24 */ /* 0x000fe2000f8e00ff */
[----:B------:R-:W-:Y:S01]  /*2d20*/  UIADD3 UR6, UR6, 0xa0, URZ ;  /* 0x000000a006067890 */ /* 0x000fe2000fffe03f */
[----:B------:R-:W-:Y:S01]  /*2d30*/  FMUL.FTZ R58, R0, R63 ;  /* 0x0000003f003a7220 */ /* 0x000fe20000410000 */
[----:B------:R-:W-:Y:S01]  /*2d40*/  IMAD.U32 R63, RZ, RZ, UR14 ;  /* 0x0000000eff3f7e24 */ /* 0x000fe2000f8e00ff */
[----:B------:R-:W-:Y:S01]  /*2d50*/  UIMAD UR14, UR47, UR14, -UR15 ;  /* 0x0000000e2f0e72a4 */ /* 0x000fe2000f8e0a0f */
[----:B------:R-:W-:Y:S01]  /*2d60*/  IMAD R76, R17, -0x2, R76 ;  /* 0xfffffffe114c7824 */ /* 0x000fe200078e024c */
[----:B------:R1:W0:Y:S01]  /*2d70*/  MUFU.TANH R82, R56 ;  /* 0x0000003800527308 */ /* 0x0002220000002400 */
[----:B------:R-:W-:Y:S01]  /*2d80*/  IMAD.U32 R74, RZ, RZ, UR6 ;  /* 0x00000006ff4a7e24 */ /* 0x000fe2000f8e00ff */
[----:B------:R-:W-:Y:S01]  /*2d90*/  @UP0 ULDC UR6, c[0x0][0x44c] ;  /* 0x0001130000060ab9 */ /* 0x000fe20000000800 */
[----:B------:R-:W-:-:S02]  /*2da0*/  IMAD R76, R63, UR47, R76 ;  /* 0x0000002f3f4c7c24 */ /* 0x000fc4000f8e024c */
[----:B------:R-:W-:Y:S01]  /*2db0*/  FMUL.FTZ R63, R0, R71 ;  /* 0x00000047003f7220 */ /* 0x000fe20000410000 */
[----:B------:R-:W-:Y:S01]  /*2dc0*/  IMAD R74, R17, -0x2, R74 ;  /* 0xfffffffe114a7824 */ /* 0x000fe200078e024a */
[----:B------:R-:W-:Y:S01]  /*2dd0*/  UIMAD.WIDE.U32 UR6, UR36, UR6, URZ ;  /* 0x00000006240672a5 */ /* 0x000fe2000f8e003f */
[----:B---3--:R-:W-:Y:S01]  /*2de0*/  VIADD R65, R76, -UR15 ;  /* 0x8000000f4c417c36 */ /* 0x008fe20008000000 */
[----:B------:R3:W0:Y:S01]  /*2df0*/  MUFU.TANH R107, R61 ;  /* 0x0000003d006b7308 */ /* 0x0006220000002400 */
[C---:B-1----:R-:W-:Y:S01]  /*2e00*/  FMUL.FTZ R56, R0.reuse, R62 ;  /* 0x0000003e00387220 */ /* 0x042fe20000410000 */
[----:B------:R-:W-:Y:S02]  /*2e10*/  FMUL.FTZ R62, R0, R70 ;  /* 0x00000046003e7220 */ /* 0x000fe40000410000 */
[----:B--2---:R-:W-:-:S04]  /*2e20*/  VIADDMNMX R84, R64, R65, R74, PT ;  /* 0x0000004140547246 */ /* 0x004fc8000380014a */
[C---:B------:R-:W-:Y:S01]  /*2e30*/  ISETP.GT.AND P5, PT, R84.reuse, RZ, PT ;  /* 0x000000ff5400720c */ /* 0x040fe20003fa4270 */
[----:B------:R-:W-:Y:S01]  /*2e40*/  MUFU.TANH R111, R69 ;  /* 0x00000045006f7308 */ /* 0x000fe20000002400 */
[----:B------:R-:W-:Y:S01]  /*2e50*/  ISETP.GT.AND P6, PT, R84, 0x1, PT ;  /* 0x000000015400780c */ /* 0x000fe20003fc4270 */
[----:B---3--:R-:W-:Y:S01]  /*2e60*/  FMUL.FTZ R61, R0, R66 ;  /* 0x00000042003d7220 */ /* 0x008fe20000410000 */
[----:B------:R-:W-:Y:S02]  /*2e70*/  ISETP.GT.AND P3, PT, R84, 0x8, PT ;  /* 0x000000085400780c */ /* 0x000fe40003f64270 */
[----:B------:R-:W-:Y:S02]  /*2e80*/  FSEL R97, R88, -INF , P5 ;  /* 0xff80000058617808 */ /* 0x000fe40002800000 */
[----:B------:R-:W-:Y:S01]  /*2e90*/  FSEL R95, R89, -INF , P6 ;  /* 0xff800000595f7808 */ /* 0x000fe20003000000 */
[----:B------:R1:W2:Y:S01]  /*2ea0*/  MUFU.TANH R110, R68 ;  /* 0x00000044006e7308 */ /* 0x0002a20000002400 */
[----:B------:R-:W-:-:S02]  /*2eb0*/  ISETP.GT.AND P4, PT, R84, 0x9, PT ;  /* 0x000000095400780c */ /* 0x000fc40003f84270 */
[----:B------:R-:W-:Y:S02]  /*2ec0*/  FSEL R93, R92, -INF , P3 ;  /* 0xff8000005c5d7808 */ /* 0x000fe40001800000 */
[----:B------:R-:W-:Y:S01]  /*2ed0*/  FMNMX.FTZ R64, R97, R95, !PT ;  /* 0x0000005f61407209 */ /* 0x000fe20007810000 */
[----:B------:R-:W-:Y:S02]  /*2ee0*/  WARPGROUP.DEPBAR.LE gsb0, 0x0 ;  /* 0x00008000000079c5 */ /* 0x000fe40000010000 */
[----:B------:R-:W-:Y:S01]  /*2ef0*/  ISETP.GT.AND P5, PT, R84, 0x10, PT ;  /* 0x000000105400780c */ /* 0x000fe20003fa4270 */
[----:B------:R-:W-:Y:S01]  /*2f00*/  WARPGROUP.ARRIVE ;  /* 0x00000000000079c5 */ /* 0x000fe20000000000 */
[----:B------:R-:W-:Y:S01]  /*2f10*/  FSEL R87, R104, -INF , P4 ;  /* 0xff80000068577808 */ /* 0x000fe20002000000 */
[C---:B------:R-:W-:Y:S01]  /*2f20*/  FMUL.FTZ R41, R0.reuse, R41 ;  /* 0x0000002900297220 */ /* 0x040fe20000410000 */
[----:B------:R-:W-:Y:S01]  /*2f30*/  FMNMX.FTZ R64, R93, R64, !PT ;  /* 0x000000405d407209 */ /* 0x000fe20007810000 */
[----:B------:R-:W-:Y:S01]  /*2f40*/  FMUL.FTZ R40, R0, R40 ;  /* 0x0000002800287220 */ /* 0x000fe20000410000 */
[----:B------:R-:W-:Y:S01]  /*2f50*/  ISETP.GT.AND P3, PT, R84, 0x11, PT ;  /* 0x000000115400780c */ /* 0x000fe20003f64270 */
[----:B------:R-:W-:Y:S01]  /*2f60*/  QGMMA.64x32x32.F32.E4M3.E4M3 R24, gdesc[UR20], R24, gsb0 ;  /* 0x00600000141879f3 */ /* 0x000fe20008000818 */
[----:B----4-:R-:W-:Y:S01]  /*2f70*/  FSEL R99, R96, -INF , P5 ;  /* 0xff80000060637808 */ /* 0x010fe20002800000 */
[----:B------:R-:W-:Y:S01]  /*2f80*/  MUFU.TANH R88, R41 ;  /* 0x0000002900587308 */ /* 0x000fe20000002400 */
[----:B------:R-:W-:Y:S01]  /*2f90*/  FMNMX.FTZ R64, R87, R64, !PT ;  /* 0x0000004057407209 */ /* 0x000fe20007810000 */
[----:B------:R-:W-:Y:S01]  /*2fa0*/  FMUL.FTZ R53, R0, R53 ;  /* 0x0000003500357220 */ /* 0x000fe20000410000 */
[----:B------:R-:W-:Y:S01]  /*2fb0*/  ISETP.GT.AND P4, PT, R84, 0x18, PT ;  /* 0x000000185400780c */ /* 0x000fe20003f84270 */
[C---:B------:R-:W-:Y:S01]  /*2fc0*/  FMUL.FTZ R49, R0.reuse, R49 ;  /* 0x0000003100317220 */ /* 0x040fe20000410000 */
[----:B-----5:R-:W-:Y:S01]  /*2fd0*/  FSEL R91, R105, -INF , P3 ;  /* 0xff800000695b7808 */ /* 0x020fe20001800000 */
[----:B------:R-:W-:Y:S01]  /*2fe0*/  FMUL.FTZ R44, R0, R44 ;  /* 0x0000002c002c7220 */ /* 0x000fe20000410000 */
[----:B------:R-:W-:Y:S01]  /*2ff0*/  FMNMX.FTZ R64, R99, R64, !PT ;  /* 0x0000004063407209 */ /* 0x000fe20007810000 */
[----:B------:R-:W3:Y:S01]  /*3000*/  MUFU.TANH R112, R40 ;  /* 0x0000002800707308 */ /* 0x000ee20000002400 */
[----:B------:R-:W-:Y:S01]  /*3010*/  ISETP.GT.AND P3, PT, R84, 0x19, PT ;  /* 0x000000195400780c */ /* 0x000fe20003f64270 */
[----:B------:R-:W-:Y:S01]  /*3020*/  FMUL.FTZ R45, R0, R45 ;  /* 0x0000002d002d7220 */ /* 0x000fe20000410000 */
[----:B------:R-:W-:Y:S01]  /*3030*/  FSEL R89, R100, -INF , P4 ;  /* 0xff80000064597808 */ /* 0x000fe20002000000 */
[C---:B------:R-:W-:Y:S01]  /*3040*/  FMUL.FTZ R66, R0.reuse, R42 ;  /* 0x0000002a00427220 */ /* 0x040fe20000410000 */
[----:B------:R-:W-:Y:S01]  /*3050*/  FMNMX.FTZ R64, R91, R64, !PT ;  /* 0x000000405b407209 */ /* 0x000fe20007810000 */
[----:B-1----:R-:W-:Y:S01]  /*3060*/  FMUL.FTZ R68, R0, R43 ;  /* 0x0000002b00447220 */ /* 0x002fe20000410000 */
[----:B------:R-:W-:Y:S01]  /*3070*/  ISETP.GT.AND P4, PT, R84, 0x20, PT ;  /* 0x000000205400780c */ /* 0x000fe20003f84270 */
[----:B------:R1:W4:Y:S01]  /*3080*/  MUFU.TANH R92, R44 ;  /* 0x0000002c005c7308 */ /* 0x0003220000002400 */
[----:B------:R-:W-:Y:S01]  /*3090*/  FSEL R85, R101, -INF , P3 ;  /* 0xff80000065557808 */ /* 0x000fe20001800000 */
[C---:B------:R-:W-:Y:S01]  /*30a0*/  FMUL.FTZ R48, R0.reuse, R48 ;  /* 0x0000003000307220 */ /* 0x040fe20000410000 */
[----:B------:R-:W-:Y:S01]  /*30b0*/  FMNMX.FTZ R64, R89, R64, !PT ;  /* 0x0000004059407209 */ /* 0x000fe20007810000 */
[----:B------:R-:W-:Y:S01]  /*30c0*/  FMUL.FTZ R52, R0, R52 ;  /* 0x0000003400347220 */ /* 0x000fe20000410000 */
[----:B------:R-:W-:Y:S01]  /*30d0*/  ISETP.GT.AND P3, PT, R84, 0x21, PT ;  /* 0x000000215400780c */ /* 0x000fe20003f64270 */
[----:B------:R-:W-:Y:S01]  /*30e0*/  FMUL.FTZ R50, R0, R50 ;  /* 0x0000003200327220 */ /* 0x000fe20000410000 */
[----:B------:R-:W-:Y:S01]  /*30f0*/  FSEL R83, R90, -INF , P4 ;  /* 0xff8000005a537808 */ /* 0x000fe20002000000 */
[----:B------:R-:W5:Y:S01]  /*3100*/  MUFU.TANH R96, R45 ;  /* 0x0000002d00607308 */ /* 0x000f620000002400 */
[----:B------:R-:W-:Y:S01]  /*3110*/  FMNMX.FTZ R64, R85, R64, !PT ;  /* 0x0000004055407209 */ /* 0x000fe20007810000 */
[----:B------:R-:W-:Y:S01]  /*3120*/  FMUL.FTZ R54, R0, R54 ;  /* 0x0000003600367220 */ /* 0x000fe20000410000 */
[----:B------:R-:W-:Y:S01]  /*3130*/  ISETP.GT.AND P4, PT, R84, 0x28, PT ;  /* 0x000000285400780c */ /* 0x000fe20003f84270 */
[C---:B------:R-:W-:Y:S01]  /*3140*/  FMUL.FTZ R51, R0.reuse, R51 ;  /* 0x0000003300337220 */ /* 0x040fe20000410000 */
[----:B------:R-:W-:Y:S01]  /*3150*/  FSEL R81, R73, -INF , P3 ;  /* 0xff80000049517808 */ /* 0x000fe20001800000 */
[----:B------:R-:W-:Y:S01]  /*3160*/  FMUL.FTZ R55, R0, R55 ;  /* 0x0000003700377220 */ /* 0x000fe20000410000 */
[----:B------:R-:W-:Y:S01]  /*3170*/  FMNMX.FTZ R64, R83, R64, !PT ;  /* 0x0000004053407209 */ /* 0x000fe20007810000 */
[----:B------:R-:W5:Y:S01]  /*3180*/  MUFU.TANH R90, R48 ;  /* 0x00000030005a7308 */ /* 0x000f620000002400 */
[----:B------:R-:W-:-:S02]  /*3190*/  ISETP.GT.AND P3, PT, R84, 0x29, PT ;  /* 0x000000295400780c */ /* 0x000fc40003f64270 */
[----:B------:R-:W-:Y:S02]  /*31a0*/  FSEL R79, R94, -INF , P4 ;  /* 0xff8000005e4f7808 */ /* 0x000fe40002000000 */
[----:B------:R-:W-:Y:S02]  /*31b0*/  FMNMX.FTZ R64, R81, R64, !PT ;  /* 0x0000004051407209 */ /* 0x000fe40007810000 */
[C---:B------:R-:W-:Y:S01]  /*31c0*/  ISETP.GT.AND P4, PT, R84.reuse, 0x30, PT ;  /* 0x000000305400780c */ /* 0x040fe20003f84270 */
[----:B------:R-:W5:Y:S01]  /*31d0*/  MUFU.TANH R94, R49 ;  /* 0x00000031005e7308 */ /* 0x000f620000002400 */
[----:B0-----:R-:W-:Y:S02]  /*31e0*/  FSEL R77, R77, -INF , P3 ;  /* 0xff8000004d4d7808 */ /* 0x001fe40001800000 */
[----:B------:R-:W-:Y:S02]  /*31f0*/  FMNMX.FTZ R64, R79, R64, !PT ;  /* 0x000000404f407209 */ /* 0x000fe40007810000 */
[----:B------:R-:W-:-:S02]  /*3200*/  ISETP.GT.AND P3, PT, R84, 0x31, PT ;  /* 0x000000315400780c */ /* 0x000fc40003f64270 */
[----:B------:R-:W-:Y:S01]  /*3210*/  FSEL R75, R80, -INF , P4 ;  /* 0xff800000504b7808 */ /* 0x000fe20002000000 */
[----:B------:R-:W0:Y:S01]  /*3220*/  MUFU.TANH R52, R52 ;  /* 0x0000003400347308 */ /* 0x000e220000002400 */
[----:B------:R-:W-:Y:S02]  /*3230*/  FMNMX.FTZ R64, R77, R64, !PT ;  /* 0x000000404d407209 */ /* 0x000fe40007810000 */
[----:B------:R-:W-:Y:S02]  /*3240*/  ISETP.GT.AND P4, PT, R84, 0x38, PT ;  /* 0x000000385400780c */ /* 0x000fe40003f84270 */
[----:B------:R-:W-:Y:S02]  /*3250*/  FSEL R73, R98, -INF , P3 ;  /* 0xff80000062497808 */ /* 0x000fe40001800000 */
[----:B------:R-:W-:Y:S01]  /*3260*/  FMNMX.FTZ R64, R75, R64, !PT ;  /* 0x000000404b407209 */ /* 0x000fe20007810000 */
[----:B------:R-:W0:Y:S01]  /*3270*/  MUFU.TANH R80, R53 ;  /* 0x0000003500507308 */ /* 0x000e220000002400 */
[----:B------:R-:W-:Y:S01]  /*3280*/  ISETP.GT.AND P3, PT, R84, 0x39, PT ;  /* 0x000000395400780c */ /* 0x000fe20003f64270 */
[----:B------:R-:W-:-:S02]  /*3290*/  WARPGROUP.DEPBAR.LE gsb0, 0x0 ;  /* 0x00008000000079c5 */ /* 0x000fc40000010000 */
[----:B------:R-:W-:Y:S01]  /*32a0*/  FSEL R71, R102, -INF , P4 ;  /* 0xff80000066477808 */ /* 0x000fe20002000000 */
[C---:B------:R-:W-:Y:S01]  /*32b0*/  FMUL.FTZ R24, R0.reuse, R24 ;  /* 0x0000001800187220 */ /* 0x040fe20000410000 */
[----:B------:R-:W-:Y:S01]  /*32c0*/  FMNMX.FTZ R64, R73, R64, !PT ;  /* 0x0000004049407209 */ /* 0x000fe20007810000 */
[----:B-1----:R-:W-:Y:S01]  /*32d0*/  FMUL.FTZ R44, R0, R29 ;  /* 0x0000001d002c7220 */ /* 0x002fe20000410000 */
[----:B------:R-:W-:Y:S01]  /*32e0*/  ISETP.GT.AND P4, PT, R84, 0x40, PT ;  /* 0x000000405400780c */ /* 0x000fe20003f84270 */
[C---:B------:R-:W-:Y:S01]  /*32f0*/  FMUL.FTZ R35, R0.reuse, R35 ;  /* 0x0000002300237220 */ /* 0x040fe20000410000 */
[----:B------:R-:W-:Y:S01]  /*3300*/  FSEL R70, R103, -INF , P3 ;  /* 0xff80000067467808 */ /* 0x000fe20001800000 */
[----:B------:R-:W-:Y:S01]  /*3310*/  FMUL.FTZ R26, R0, R26 ;  /* 0x0000001a001a7220 */ /* 0x000fe20000410000 */
[----:B------:R-:W-:Y:S01]  /*3320*/  FMNMX.FTZ R41, R71, R64, !PT ;  /* 0x0000004047297209 */ /* 0x000fe20007810000 */
[----:B------:R-:W-:Y:S01]  /*3330*/  MUFU.TANH R3, R3 ;  /* 0x0000000300037308 */ /* 0x000fe20000002400 */
[----:B------:R-:W-:Y:S01]  /*3340*/  ISETP.GT.AND P3, PT, R84, 0x41, PT ;  /* 0x000000415400780c */ /* 0x000fe20003f64270 */
[----:B------:R-:W-:Y:S01]  /*3350*/  FMUL.FTZ R39, R0, R39 ;  /* 0x0000002700277220 */ /* 0x000fe20000410000 */
[----:B------:R-:W-:Y:S01]  /*3360*/  FSEL R69, R82, -INF , P4 ;  /* 0xff80000052457808 */ /* 0x000fe20002000000 */
[----:B------:R-:W-:Y:S01]  /*3370*/  FMUL.FTZ R34, R0, R34 ;  /* 0x0000002200227220 */ /* 0x000fe20000410000 */
[----:B------:R-:W-:Y:S01]  /*3380*/  FMNMX.FTZ R40, R70, R41, !PT ;  /* 0x0000002946287209 */ /* 0x000fe20007810000 */
[----:B------:R-:W-:Y:S01]  /*3390*/  FMUL.FTZ R27, R0, R27 ;  /* 0x0000001b001b7220 */ /* 0x000fe20000410000 */
[----:B------:R-:W-:Y:S01]  /*33a0*/  ISETP.GT.AND P4, PT, R84, 0x48, PT ;  /* 0x000000485400780c */ /* 0x000fe20003f84270 */
[----:B------:R-:W1:Y:S01]  /*33b0*/  MUFU.TANH R82, R24 ;  /* 0x0000001800527308 */ /* 0x000e620000002400 */
[----:B------:R-:W-:Y:S01]  /*33c0*/  FSEL R67, R86, -INF , P3 ;  /* 0xff80000056437808 */ /* 0x000fe20001800000 */
[C---:B------:R-:W-:Y:S01]  /*33d0*/  FMUL.FTZ R30, R0.reuse, R30 ;  /* 0x0000001e001e7220 */ /* 0x040fe20000410000 */
[----:B------:R-:W-:Y:S01]  /*33e0*/  FMNMX.FTZ R40, R69, R40, !PT ;  /* 0x0000002845287209 */ /* 0x000fe20007810000 */
[----:B------:R-:W-:Y:S01]  /*33f0*/  FMUL.FTZ R31, R0, R31 ;  /* 0x0000001f001f7220 */ /* 0x000fe20000410000 */
[----:B------:R-:W-:Y:S01]  /*3400*/  ISETP.GT.AND P3, PT, R84, 0x49, PT ;  /* 0x000000495400780c */ /* 0x000fe20003f64270 */
[----:B------:R-:W-:Y:S01]  /*3410*/  FMUL.FTZ R38, R0, R38 ;  /* 0x0000002600267220 */ /* 0x000fe20000410000 */
[----:B------:R-:W-:Y:S01]  /*3420*/  FSEL R65, R106, -INF , P4 ;  /* 0xff8000006a417808 */ /* 0x000fe20002000000 */
[----:B------:R2:W-:Y:S01]  /*3430*/  MUFU.TANH R102, R26 ;  /* 0x0000001a00667308 */ /* 0x0005e20000002400 */
[----:B------:R-:W-:Y:S01]  /*3440*/  FMNMX.FTZ R40, R67, R40, !PT ;  /* 0x0000002843287209 */ /* 0x000fe20007810000 */
[----:B------:R1:W-:Y:S01]  /*3450*/  @!P1 SYNCS.ARRIVE.TRANS64.RED.A1T0 RZ, [R2+URZ], RZ ;  /* 0x000000ff02ff99a7 */ /* 0x0003e2000810043f */
[----:B------:R-:W-:-:S02]  /*3460*/  ISETP.GT.AND P4, PT, R84, 0x50, PT ;  /* 0x000000505400780c */ /* 0x000fc40003f84270 */
[----:B------:R-:W-:Y:S02]  /*3470*/  FSEL R64, R107, -INF , P3 ;  /* 0xff8000006b407808 */ /* 0x000fe40001800000 */
[----:B------:R-:W-:Y:S01]  /*3480*/  FMNMX.FTZ R41, R65, R40, !PT ;  /* 0x0000002841297209 */ /* 0x000fe20007810000 */
[----:B------:R3:W-:Y:S01]  /*3490*/  MUFU.TANH R106, R35 ;  /* 0x00000023006a7308 */ /* 0x0007e20000002400 */
[----:B------:R-:W-:Y:S01]  /*34a0*/  ISETP.GT.AND P3, PT, R84, 0x51, PT ;  /* 0x000000515400780c */ /* 0x000fe20003f64270 */
[----:B--2---:R-:W-:Y:S01]  /*34b0*/  IMAD.U32 R26, RZ, RZ, UR10 ;  /* 0x0000000aff1a7e24 */ /* 0x004fe2000f8e00ff */
[----:B------:R-:W-:Y:S02]  /*34c0*/  FSEL R53, R108, -INF , P4 ;  /* 0xff8000006c357808 */ /* 0x000fe40002000000 */
[----:B------:R-:W-:Y:S01]  /*34d0*/  FMNMX.FTZ R40, R64, R41, !PT ;  /* 0x0000002940287209 */ /* 0x000fe20007810000 */
[----:B------:R-:W-:Y:S01]  /*34e0*/  FMUL.FTZ R41, R0, R25 ;  /* 0x0000001900297220 */ /* 0x000fe20000410000 */
[----:B------:R-:W-:Y:S01]  /*34f0*/  ISETP.GT.AND P4, PT, R84, 0x58, PT ;  /* 0x000000585400780c */ /* 0x000fe20003f84270 */
[----:B------:R-:W-:Y:S01]  /*3500*/  MUFU.TANH R4, R4 ;  /* 0x0000000400047308 */ /* 0x000fe20000002400 */
[----:B------:R-:W-:Y:S01]  /*3510*/  FSEL R49, R109, -INF , P3 ;  /* 0xff8000006d317808 */ /* 0x000fe20001800000 */
[----:B---3--:R-:W2:Y:S01]  /*3520*/  SHFL.IDX PT, R35, R78, 0x1, 0x1c1f ;  /* 0x003c1f004e237f89 */ /* 0x008ea200000e0000 */
[----:B------:R-:W-:-:S02]  /*3530*/  FMNMX.FTZ R40, R53, R40, !PT ;  /* 0x0000002835287209 */ /* 0x000fc40007810000 */
[----:B------:R-:W-:Y:S02]  /*3540*/  ISETP.GT.AND P3, PT, R84, 0x59, PT ;  /* 0x000000595400780c */ /* 0x000fe40003f64270 */
[----:B------:R-:W-:Y:S01]  /*3550*/  FSEL R43, R110, -INF , P4 ;  /* 0xff8000006e2b7808 */ /* 0x000fe20002000000 */
[----:B------:R3:W2:Y:S01]  /*3560*/  MUFU.TANH R86, R41 ;  /* 0x0000002900567308 */ /* 0x0006a20000002400 */
[----:B------:R-:W-:Y:S02]  /*3570*/  FMNMX.FTZ R42, R49, R40, !PT ;  /* 0x00000028312a7209 */ /* 0x000fe40007810000 */
[----:B------:R-:W-:Y:S02]  /*3580*/  ISETP.GT.AND P4, PT, R84, 0x60, PT ;  /* 0x000000605400780c */ /* 0x000fe40003f84270 */
[----:B------:R-:W-:Y:S02]  /*3590*/  FSEL R40, R111, -INF , P3 ;  /* 0xff8000006f287808 */ /* 0x000fe40001800000 */
[----:B------:R-:W-:-:S02]  /*35a0*/  CS2R R110, SRZ ;  /* 0x00000000006e7805 */ /* 0x000fc4000001ff00 */
[----:B------:R-:W-:Y:S01]  /*35b0*/  FMNMX.FTZ R45, R43, R42, !PT ;  /* 0x0000002a2b2d7209 */ /* 0x000fe20007810000 */
[----:B------:R-:W-:Y:S01]  /*35c0*/  FMUL.FTZ R42, R0, R28 ;  /* 0x0000001c002a7220 */ /* 0x000fe20000410000 */
[----:B------:R-:W-:Y:S01]  /*35d0*/  ISETP.GT.AND P3, PT, R84, 0x61, PT ;  /* 0x000000615400780c */ /* 0x000fe20003f64270 */
[----:B------:R-:W-:Y:S01]  /*35e0*/  MUFU.TANH R5, R5 ;  /* 0x0000000500057308 */ /* 0x000fe20000002400 */
[----:B------:R-:W-:Y:S02]  /*35f0*/  FSEL R25, R112, -INF , P4 ;  /* 0xff80000070197808 */ /* 0x000fe40002000000 */
[----:B------:R-:W-:Y:S02]  /*3600*/  CS2R R112, SRZ ;  /* 0x0000000000707805 */ /* 0x000fe4000001ff00 */
[----:B------:R-:W-:Y:S02]  /*3610*/  FMNMX.FTZ R28, R40, R45, !PT ;  /* 0x0000002d281c7209 */ /* 0x000fe40007810000 */
[----:B------:R-:W-:-:S02]  /*3620*/  ISETP.GT.AND P4, PT, R84, 0x68, PT ;  /* 0x000000685400780c */ /* 0x000fc40003f84270 */
[----:B------:R-:W-:Y:S01]  /*3630*/  FSEL R24, R88, -INF , P3 ;  /* 0xff80000058187808 */ /* 0x000fe20001800000 */
[----:B------:R0:W2:Y:S01]  /*3640*/  MUFU.TANH R98, R42 ;  /* 0x0000002a00627308 */ /* 0x0000a20000002400 */
[----:B------:R-:W-:Y:S02]  /*3650*/  FMNMX.FTZ R45, R25, R28, !PT ;  /* 0x0000001c192d7209 */ /* 0x000fe40007810000 */
[----:B------:R-:W-:Y:S02]  /*3660*/  ISETP.GT.AND P3, PT, R84, 0x69, PT ;  /* 0x000000695400780c */ /* 0x000fe40003f64270 */
[----:B----4-:R-:W-:Y:S02]  /*3670*/  FSEL R28, R92, -INF , P4 ;  /* 0xff8000005c1c7808 */ /* 0x010fe40002000000 */
[----:B------:R-:W-:Y:S01]  /*3680*/  FMNMX.FTZ R45, R24, R45, !PT ;  /* 0x0000002d182d7209 */ /* 0x000fe20007810000 */
[----:B------:R4:W2:Y:S01]  /*3690*/  MUFU.TANH R88, R44 ;  /* 0x0000002c00587308 */ /* 0x0008a20000002400 */
[----:B------:R-:W-:-:S02]  /*36a0*/  ISETP.GT.AND P4, PT, R84, 0x70, PT ;  /* 0x000000705400780c */ /* 0x000fc40003f84270 */
[----:B-----5:R-:W-:Y:S02]  /*36b0*/  FSEL R29, R96, -INF , P3 ;  /* 0xff800000601d7808 */ /* 0x020fe40001800000 */
[----:B------:R-:W-:Y:S01]  /*36c0*/  FMNMX.FTZ R48, R28, R45, !PT ;  /* 0x0000002d1c307209 */ /* 0x000fe20007810000 */
[----:B------:R-:W-:Y:S01]  /*36d0*/  FMUL.FTZ R45, R0, R32 ;  /* 0x00000020002d7220 */ /* 0x000fe20000410000 */
[----:B------:R-:W-:Y:S01]  /*36e0*/  ISETP.GT.AND P3, PT, R84, 0x71, PT ;  /* 0x000000715400780c */ /* 0x000fe20003f64270 */
[----:B------:R-:W-:Y:S01]  /*36f0*/  MUFU.TANH R108, R39 ;  /* 0x00000027006c7308 */ /* 0x000fe20000002400 */
[----:B------:R-:W-:Y:S02]  /*3700*/  FSEL R32, R90, -INF , P4 ;  /* 0xff8000005a207808 */ /* 0x000fe40002000000 */
[----:B------:R-:W-:Y:S01]  /*3710*/  FMNMX.FTZ R101, R29, R48, !PT ;  /* 0x000000301d657209 */ /* 0x000fe20007810000 */
[----:B------:R-:W-:Y:S01]  /*3720*/  FMUL.FTZ R48, R0, R33 ;  /* 0x0000002100307220 */ /* 0x000fe20000410000 */
[----:B------:R-:W-:-:S02]  /*3730*/  ISETP.GT.AND P4, PT, R84, 0x78, PT ;  /* 0x000000785400780c */ /* 0x000fc40003f84270 */
[----:B---3--:R-:W-:Y:S01]  /*3740*/  FSEL R41, R94, -INF , P3 ;  /* 0xff8000005e297808 */ /* 0x008fe20001800000 */
[----:B------:R-:W3:Y:S01]  /*3750*/  MUFU.TANH R90, R45 ;  /* 0x0000002d005a7308 */ /* 0x000ee20000002400 */
[----:B0-----:R-:W-:Y:S02]  /*3760*/  FMNMX.FTZ R42, R32, R101, !PT ;  /* 0x00000065202a7209 */ /* 0x001fe40007810000 */
[----:B------:R-:W-:Y:S02]  /*3770*/  ISETP.GT.AND P3, PT, R84, 0x79, PT ;  /* 0x000000795400780c */ /* 0x000fe40003f64270 */
[----:B------:R-:W-:Y:S01]  /*3780*/  FSEL R33, R52, -INF , P4 ;  /* 0xff80000034217808 */ /* 0x000fe20002000000 */
[----:B------:R-:W-:Y:S01]  /*3790*/  FMUL.FTZ R52, R0, R36 ;  /* 0x0000002400347220 */ /* 0x000fe20000410000 */
[----:B----4-:R-:W-:Y:S01]  /*37a0*/  FMNMX.FTZ R44, R41, R42, !PT ;  /* 0x0000002a292c7209 */ /* 0x010fe20007810000 */
[----:B------:R0:W4:Y:S01]  /*37b0*/  MUFU.TANH R94, R48 ;  /* 0x00000030005e7308 */ /* 0x0001220000002400 */
[----:B------:R-:W-:-:S02]  /*37c0*/  ISETP.GT.AND P4, PT, R84, 0x80, PT ;  /* 0x000000805400780c */ /* 0x000fc40003f84270 */
[----:B------:R-:W-:Y:S01]  /*37d0*/  FSEL R42, R80, -INF , P3 ;  /* 0xff800000502a7808 */ /* 0x000fe20001800000 */
[----:B------:R-:W-:Y:S01]  /*37e0*/  FMUL.FTZ R80, R0, R46 ;  /* 0x0000002e00507220 */ /* 0x000fe20000410000 */
[----:B------:R-:W-:Y:S02]  /*37f0*/  FMNMX.FTZ R101, R33, R44, !PT ;  /* 0x0000002c21657209 */ /* 0x000fe40007810000 */
[----:B------:R-:W-:Y:S01]  /*3800*/  ISETP.GT.AND P3, PT, R84, 0x81, PT ;  /* 0x000000815400780c */ /* 0x000fe20003f64270 */
[----:B------:R-:W5:Y:S01]  /*3810*/  MUFU.TANH R52, R52 ;  /* 0x0000003400347308 */ /* 0x000f620000002400 */
[----:B-1----:R-:W-:Y:S01]  /*3820*/  FSEL R36, R82, -INF , P4 ;  /* 0xff80000052247808 */ /* 0x002fe20002000000 */
[----:B------:R-:W-:Y:S01]  /*3830*/  FMUL.FTZ R82, R0, R37 ;  /* 0x0000002500527220 */ /* 0x000fe20000410000 */
[----:B------:R-:W-:Y:S02]  /*3840*/  FMNMX.FTZ R101, R42, R101, !PT ;  /* 0x000000652a657209 */ /* 0x000fe40007810000 */
[----:B------:R-:W-:-:S02]  /*3850*/  ISETP.GT.AND P4, PT, R84, 0x88, PT ;  /* 0x000000885400780c */ /* 0x000fc40003f84270 */
[----:B--2---:R-:W-:Y:S01]  /*3860*/  FSEL R44, R86, -INF , P3 ;  /* 0xff800000562c7808 */ /* 0x004fe20001800000 */
[----:B------:R1:W2:Y:S01]  /*3870*/  MUFU.TANH R96, R82 ;  /* 0x0000005200607308 */ /* 0x0002a20000002400 */
[----:B------:R-:W-:Y:S02]  /*3880*/  FMNMX.FTZ R101, R36, R101, !PT ;  /* 0x0000006524657209 */ /* 0x000fe40007810000 */
[----:B------:R-:W-:Y:S02]  /*3890*/  ISETP.GT.AND P3, PT, R84, 0x89, PT ;  /* 0x000000895400780c */ /* 0x000fe40003f64270 */
[----:B------:R-:W-:Y:S02]  /*38a0*/  FSEL R37, R98, -INF , P4 ;  /* 0xff80000062257808 */ /* 0x000fe40002000000 */
[----:B0-----:R-:W-:Y:S01]  /*38b0*/  FMNMX.FTZ R48, R44, R101, !PT ;  /* 0x000000652c307209 */ /* 0x001fe20007810000 */
[----:B------:R0:W-:Y:S01]  /*38c0*/  MUFU.TANH R92, R80 ;  /* 0x00000050005c7308 */ /* 0x0001e20000002400 */
[----:B------:R-:W-:Y:S01]  /*38d0*/  ISETP.GT.AND P4, PT, R84, 0x90, PT ;  /* 0x000000905400780c */ /* 0x000fe20003f84270 */
[----:B-1----:R-:W-:Y:S01]  /*38e0*/  FMUL.FTZ R82, R0, R47 ;  /* 0x0000002f00527220 */ /* 0x002fe20000410000 */
[----:B------:R-:W-:-:S02]  /*38f0*/  FSEL R45, R88, -INF , P3 ;  /* 0xff800000582d7808 */ /* 0x000fc40001800000 */
[----:B------:R-:W-:Y:S02]  /*3900*/  FMNMX.FTZ R86, R37, R48, !PT ;  /* 0x0000003025567209 */ /* 0x000fe40007810000 */
[----:B------:R-:W-:Y:S01]  /*3910*/  ISETP.GT.AND P3, PT, R84, 0x91, PT ;  /* 0x000000915400780c */ /* 0x000fe20003f64270 */
[----:B------:R1:W-:Y:S01]  /*3920*/  MUFU.TANH R105, R34 ;  /* 0x0000002200697308 */ /* 0x0003e20000002400 */
[----:B---3--:R-:W-:Y:S02]  /*3930*/  FSEL R48, R90, -INF , P4 ;  /* 0xff8000005a307808 */ /* 0x008fe40002000000 */
[----:B------:R-:W-:Y:S02]  /*3940*/  FMNMX.FTZ R101, R45, R86, !PT ;  /* 0x000000562d657209 */ /* 0x000fe40007810000 */
[----:B------:R-:W-:Y:S02]  /*3950*/  ISETP.GT.AND P4, PT, R84, 0x98, PT ;  /* 0x000000985400780c */ /* 0x000fe40003f84270 */
[----:B----4-:R-:W-:Y:S01]  /*3960*/  FSEL R46, R94, -INF , P3 ;  /* 0xff8000005e2e7808 */ /* 0x010fe20001800000 */
[----:B------:R-:W3:Y:S01]  /*3970*/  MUFU.TANH R6, R6 ;  /* 0x0000000600067308 */ /* 0x000ee20000002400 */
[----:B------:R-:W-:-:S02]  /*3980*/  FMNMX.FTZ R101, R48, R101, !PT ;  /* 0x0000006530657209 */ /* 0x000fc40007810000 */
[----:B------:R-:W-:Y:S02]  /*3990*/  ISETP.GT.AND P3, PT, R84, 0x99, PT ;  /* 0x000000995400780c */ /* 0x000fe40003f64270 */
[----:B-----5:R-:W-:Y:S02]  /*39a0*/  FSEL R47, R52, -INF , P4 ;  /* 0xff800000342f7808 */ /* 0x020fe40002000000 */
[----:B------:R-:W-:Y:S01]  /*39b0*/  FMNMX.FTZ R84, R46, R101, !PT ;  /* 0x000000652e547209 */ /* 0x000fe20007810000 */
[----:B------:R-:W4:Y:S01]  /*39c0*/  MUFU.TANH R7, R7 ;  /* 0x0000000700077308 */ /* 0x000f220000002400 */
[----:B--2---:R-:W-:Y:S02]  /*39d0*/  FSEL R52, R96, -INF , P3 ;  /* 0xff80000060347808 */ /* 0x004fe40001800000 */
[----:B------:R-:W-:Y:S02]  /*39e0*/  FMNMX.FTZ R101, R47, R84, !PT ;  /* 0x000000542f657209 */ /* 0x000fe40007810000 */
[----:B------:R-:W-:Y:S01]  /*39f0*/  IADD3 R39, R35, -UR15, R76 ;  /* 0x8000000f23277c10 */ /* 0x000fe2000fffe04c */
[----:B------:R-:W-:Y:S01]  /*3a00*/  @UP0 ULDC UR15, c[0x0][0x450] ;  /* 0x00011400000f0ab9 */ /* 0x000fe20000000800 */
[----:B------:R-:W-:Y:S01]  /*3a10*/  FMNMX.FTZ R101, R52, R101, !PT ;  /* 0x0000006534657209 */ /* 0x000fe20007810000 */
[----:B------:R-:W2:Y:S01]  /*3a20*/  MUFU.TANH R8, R8 ;  /* 0x0000000800087308 */ /* 0x000ea20000002400 */
[----:B------:R-:W-:-:S03]  /*3a30*/  @UP0 USHF.R.U32.HI UR11, URZ, UR15, UR7 ;  /* 0x0000000f3f0b0299 */ /* 0x000fc60008011607 */
[----:B0-----:R-:W0:Y:S01]  /*3a40*/  SHFL.BFLY PT, R80, R101, 0x2, 0x1f ;  /* 0x0c401f0065507f89 */ /* 0x001e2200000e0000 */
[----:B------:R-:W-:-:S03]  /*3a50*/  UIADD3 UR6, UR14, UR11, URZ ;  /* 0x0000000b0e067290 */ /* 0x000fc6000fffe03f */
[----:B------:R5:W-:Y:S01]  /*3a60*/  MUFU.TANH R84, R50 ;  /* 0x0000003200547308 */ /* 0x000be20000002400 */
[----:B------:R-:W-:-:S04]  /*3a70*/  UIMAD.WIDE UR6, UR6, 0x66666667, URZ ;  /* 0x66666667060678a5 */ /* 0x000fc8000f8e023f */
[----:B------:R-:W-:-:S03]  /*3a80*/  USHF.R.U32.HI UR6, URZ, 0x1f, UR7 ;  /* 0x0000001f3f067899 */ /* 0x000fc60008011607 */
[----:B------:R-:W2:Y:S01]  /*3a90*/  MUFU.TANH R10, R10 ;  /* 0x0000000a000a7308 */ /* 0x000ea20000002400 */
[----:B------:R-:W-:-:S04]  /*3aa0*/  ULEA.HI.SX32 UR6, UR7, UR6, 0x1a ;  /* 0x0000000607067291 */ /* 0x000fc8000f8fd23f */
[----:B------:R-:W-:-:S03]  /*3ab0*/  UISETP.LT.AND UP1, UPT, URZ, UR6, UPT ;  /* 0x000000063f00728c */ /* 0x000fc6000bf21270 */
[----:B------:R3:W-:Y:S01]  /*3ac0*/  MUFU.TANH R98, R54 ;  /* 0x0000003600627308 */ /* 0x0007e20000002400 */
[----:B------:R-:W-:Y:S01]  /*3ad0*/  USEL UR49, URZ, UR6, !UP1 ;  /* 0x000000063f317287 */ /* 0x000fe2000c800000 */
[----:B0-----:R-:W-:-:S03]  /*3ae0*/  FMNMX.FTZ R80, R101, R80, !PT ;  /* 0x0000005065507209 */ /* 0x001fc60007810000 */
[----:B------:R-:W-:-:S03]  /*3af0*/  UISETP.GE.AND UP1, UPT, UR52, UR49, UPT ;  /* 0x000000313400728c */ /* 0x000fc6000bf26270 */
[----:B------:R-:W0:Y:S01]  /*3b00*/  MUFU.TANH R9, R9 ;  /* 0x0000000900097308 */ /* 0x000e220000002400 */
[----:B------:R-:W1:Y:S07]  /*3b10*/  SHFL.BFLY PT, R121, R80, 0x1, 0x1f ;  /* 0x0c201f0050797f89 */ /* 0x000e6e00000e0000 */
[----:B------:R4:W-:Y:S08]  /*3b20*/  MUFU.TANH R96, R51 ;  /* 0x0000003300607308 */ /* 0x0009f00000002400 */
[----:B------:R-:W0:Y:S08]  /*3b30*/  MUFU.TANH R12, R12 ;  /* 0x0000000c000c7308 */ /* 0x000e300000002400 */
[----:B------:R-:W0:Y:S01]  /*3b40*/  MUFU.TANH R11, R11 ;  /* 0x0000000b000b7308 */ /* 0x000e220000002400 */
[----:B-1----:R-:W-:-:S04]  /*3b50*/  FMNMX.FTZ R121, R80, R121, !PT ;  /* 0x0000007950797209 */ /* 0x002fc80007810000 */
[C---:B------:R-:W-:Y:S01]  /*3b60*/  FSETP.NEU.FTZ.AND P3, PT, R121.reuse, -INF , PT ;  /* 0xff8000007900780b */ /* 0x040fe20003f7d000 */
[----:B------:R-:W-:-:S02]  /*3b70*/  FFMA.FTZ R26, R121, R26, -8 ;  /* 0xc1000000791a7423 */ /* 0x000fc4000001001a */
[----:B------:R-:W1:Y:S03]  /*3b80*/  MUFU.TANH R13, R13 ;  /* 0x0000000d000d7308 */ /* 0x000e660000002400 */
[----:B------:R-:W-:-:S05]  /*3b90*/  FSEL R26, R26, RZ, P3 ;  /* 0x000000ff1a1a7208 */ /* 0x000fca0001800000 */
[--C-:B------:R-:W-:Y:S01]  /*3ba0*/  FFMA.FTZ R34, R87, UR10, -R26.reuse ;  /* 0x0000000a57227c23 */ /* 0x100fe2000801081a */
[----:B------:R-:W-:Y:S01]  /*3bb0*/  VIMNMX R87, R74, R39, PT ;  /* 0x000000274a577248 */ /* 0x000fe20003fe0100 */
[----:B------:R0:W-:Y:S01]  /*3bc0*/  MUFU.TANH R100, R55 ;  /* 0x0000003700647308 */ /* 0x0001e20000002400 */
[----:B------:R-:W-:-:S01]  /*3bd0*/  FFMA.FTZ R89, R89, UR10, -R26 ;  /* 0x0000000a59597c23 */ /* 0x000fc2000801081a */
[--C-:B------:R-:W-:Y:S01]  /*3be0*/  FFMA.FTZ R70, R70, UR10, -R26.reuse ;  /* 0x0000000a46467c23 */ /* 0x100fe2000801081a */
[----:B------:R-:W-:Y:S01]  /*3bf0*/  ISETP.GT.AND P3, PT, R87, RZ, PT ;  /* 0x000000ff5700720c */ /* 0x000fe20003f64270 */
[--C-:B------:R-:W-:Y:S01]  /*3c00*/  FFMA.FTZ R67, R67, UR10, -R26.reuse ;  /* 0x0000000a43437c23 */ /* 0x100fe2000801081a */
[----:B------:R-:W-:Y:S01]  /*3c10*/  ISETP.GT.AND P4, PT, R87, 0x1, PT ;  /* 0x000000015700780c */ /* 0x000fe20003f84270 */
[--C-:B------:R-:W-:Y:S01]  /*3c20*/  FFMA.FTZ R69, R69, UR10, -R26.reuse ;  /* 0x0000000a45457c23 */ /* 0x100fe2000801081a */
[----:B------:R-:W-:Y:S01]  /*3c30*/  ISETP.GT.AND P5, PT, R87, 0x8, PT ;  /* 0x000000085700780c */ /* 0x000fe20003fa4270 */
[----:B------:R-:W1:Y:S01]  /*3c40*/  MUFU.TANH R14, R14 ;  /* 0x0000000e000e7308 */ /* 0x000e620000002400 */
[----:B------:R-:W-:Y:S01]  /*3c50*/  FSEL R3, R3, -INF , P3 ;  /* 0xff80000003037808 */ /* 0x000fe20001800000 */
[--C-:B------:R-:W-:Y:S01]  /*3c60*/  FFMA.FTZ R85, R85, UR10, -R26.reuse ;  /* 0x0000000a55557c23 */ /* 0x100fe2000801081a */
[----:B-----5:R-:W-:Y:S01]  /*3c70*/  FSEL R50, R4, -INF , P4 ;  /* 0xff80000004327808 */ /* 0x020fe20002000000 */
[--C-:B------:R-:W-:Y:S01]  /*3c80*/  FFMA.FTZ R99, R99, UR10, -R26.reuse ;  /* 0x0000000a63637c23 */ /* 0x100fe2000801081a */
[----:B------:R-:W-:Y:S01]  /*3c90*/  ISETP.GT.AND P3, PT, R87, 0x9, PT ;  /* 0x000000095700780c */ /* 0x000fe20003f64270 */
[--C-:B------:R-:W-:Y:S01]  /*3ca0*/  FFMA.FTZ R53, R53, UR10, -R26.reuse ;  /* 0x0000000a35357c23 */ /* 0x100fe2000801081a */
[----:B------:R-:W-:Y:S01]  /*3cb0*/  FSEL R5, R5, -INF , P5 ;  /* 0xff80000005057808 */ /* 0x000fe20002800000 */
[----:B------:R-:W5:Y:S01]  /*3cc0*/  MUFU.TANH R20, R20 ;  /* 0x0000001400147308 */ /* 0x000f620000002400 */
[----:B---3--:R-:W-:Y:S01]  /*3cd0*/  FMNMX.FTZ R54, R3, R50, !PT ;  /* 0x0000003203367209 */ /* 0x008fe20007810000 */
[--C-:B------:R-:W-:Y:S01]  /*3ce0*/  FFMA.FTZ R43, R43, UR10, -R26.reuse ;  /* 0x0000000a2b2b7c23 */ /* 0x100fe2000801081a */
[----:B------:R-:W-:Y:S01]  /*3cf0*/  ISETP.GT.AND P4, PT, R87, 0x10, PT ;  /* 0x000000105700780c */ /* 0x000fe20003f84270 */
[--C-:B------:R-:W-:Y:S01]  /*3d00*/  FFMA.FTZ R40, R40, UR10, -R26.reuse ;  /* 0x0000000a28287c23 */ /* 0x100fe2000801081a */
[----:B------:R-:W-:Y:S01]  /*3d10*/  FSEL R6, R6, -INF , P3 ;  /* 0xff80000006067808 */ /* 0x000fe20001800000 */
[--C-:B------:R-:W-:Y:S01]  /*3d20*/  FFMA.FTZ R25, R25, UR10, -R26.reuse ;  /* 0x0000000a19197c23 */ /* 0x100fe2000801081a */
[----:B----4-:R-:W-:Y:S01]  /*3d30*/  FMNMX.FTZ R51, R5, R54, !PT ;  /* 0x0000003605337209 */ /* 0x010fe20007810000 */
[----:B------:R-:W3:Y:S01]  /*3d40*/  MUFU.TANH R15, R15 ;  /* 0x0000000f000f7308 */ /* 0x000ee20000002400 */
[----:B------:R-:W-:Y:S01]  /*3d50*/  ISETP.GT.AND P3, PT, R87, 0x11, PT ;  /* 0x000000115700780c */ /* 0x000fe20003f64270 */
[--C-:B------:R-:W-:Y:S01]  /*3d60*/  FFMA.FTZ R24, R24, UR10, -R26.reuse ;  /* 0x0000000a18187c23 */ /* 0x100fe2000801081a */
[----:B------:R-:W-:Y:S01]  /*3d70*/  FSEL R39, R7, -INF , P4 ;  /* 0xff80000007277808 */ /* 0x000fe20002000000 */
[--C-:B------:R-:W-:Y:S01]  /*3d80*/  FFMA.FTZ R28, R28, UR10, -R26.reuse ;  /* 0x0000000a1c1c7c23 */ /* 0x100fe2000801081a */
[----:B------:R-:W-:Y:S01]  /*3d90*/  FMNMX.FTZ R54, R6, R51, !PT ;  /* 0x0000003306367209 */ /* 0x000fe20007810000 */
[--C-:B------:R-:W-:Y:S01]  /*3da0*/  FFMA.FTZ R33, R33, UR10, -R26.reuse ;  /* 0x0000000a21217c23 */ /* 0x100fe2000801081a */
[----:B------:R-:W-:Y:S01]  /*3db0*/  ISETP.GT.AND P4, PT, R87, 0x18, PT ;  /* 0x000000185700780c */ /* 0x000fe20003f84270 */
[----:B------:R-:W4:Y:S01]  /*3dc0*/  MUFU.TANH R21, R21 ;  /* 0x0000001500157308 */ /* 0x000f220000002400 */
[----:B--2---:R-:W-:Y:S01]  /*3dd0*/  FSEL R51, R8, -INF , P3 ;  /* 0xff80000008337808 */ /* 0x004fe20001800000 */
[--C-:B------:R-:W-:Y:S01]  /*3de0*/  FFMA.FTZ R8, R83, UR10, -R26.reuse ;  /* 0x0000000a53087c23 */ /* 0x100fe2000801081a */
[----:B------:R-:W-:Y:S01]  /*3df0*/  FMNMX.FTZ R54, R39, R54, !PT ;  /* 0x0000003627367209 */ /* 0x000fe20007810000 */
[--C-:B------:R-:W-:Y:S01]  /*3e00*/  FFMA.FTZ R42, R42, UR10, -R26.reuse ;  /* 0x0000000a2a2a7c23 */ /* 0x100fe2000801081a */
[----:B------:R-:W-:Y:S01]  /*3e10*/  ISETP.GT.AND P3, PT, R87, 0x19, PT ;  /* 0x000000195700780c */ /* 0x000fe20003f64270 */
[--C-:B------:R-:W-:Y:S01]  /*3e20*/  FFMA.FTZ R36, R36, UR10, -R26.reuse ;  /* 0x0000000a24247c23 */ /* 0x100fe2000801081a */
[----:B------:R-:W-:Y:S01]  /*3e30*/  FSEL R10, R10, -INF , P4 ;  /* 0xff8000000a0a7808 */ /* 0x000fe20002000000 */
[----:B------:R-:W2:Y:S01]  /*3e40*/  MUFU.TANH R72, R72 ;  /* 0x0000004800487308 */ /* 0x000ea20000002400 */
[----:B0-----:R-:W-:Y:S01]  /*3e50*/  FMNMX.FTZ R55, R51, R54, !PT ;  /* 0x0000003633377209 */ /* 0x001fe20007810000 */
[--C-:B------:R-:W-:Y:S01]  /*3e60*/  FFMA.FTZ R54, R77, UR10, -R26.reuse ;  /* 0x0000000a4d367c23 */ /* 0x100fe2000801081a */
[----:B------:R-:W-:Y:S01]  /*3e70*/  ISETP.GT.AND P4, PT, R87, 0x20, PT ;  /* 0x000000205700780c */ /* 0x000fe20003f84270 */
[--C-:B------:R-:W-:Y:S01]  /*3e80*/  FFMA.FTZ R37, R37, UR10, -R26.reuse ;  /* 0x0000000a25257c23 */ /* 0x100fe2000801081a */
[----:B------:R-:W-:Y:S01]  /*3e90*/  FSEL R74, R9, -INF , P3 ;  /* 0xff800000094a7808 */ /* 0x000fe20001800000 */
[--C-:B------:R-:W-:Y:S01]  /*3ea0*/  FFMA.FTZ R9, R81, UR10, -R26.reuse ;  /* 0x0000000a51097c23 */ /* 0x100fe2000801081a */
[----:B------:R-:W-:Y:S01]  /*3eb0*/  FMNMX.FTZ R55, R10, R55, !PT ;  /* 0x000000370a377209 */ /* 0x000fe20007810000 */
[----:B------:R-:W0:Y:S01]  /*3ec0*/  MUFU.TANH R60, R60 ;  /* 0x0000003c003c7308 */ /* 0x000e220000002400 */
[----:B------:R-:W-:Y:S01]  /*3ed0*/  ISETP.GT.AND P3, PT, R87, 0x21, PT ;  /* 0x000000215700780c */ /* 0x000fe20003f64270 */
[--C-:B------:R-:W-:Y:S01]  /*3ee0*/  FFMA.FTZ R46, R46, UR10, -R26.reuse ;  /* 0x0000000a2e2e7c23 */ /* 0x100fe2000801081a */
[----:B------:R-:W-:Y:S01]  /*3ef0*/  FSEL R76, R12, -INF , P4 ;  /* 0xff8000000c4c7808 */ /* 0x000fe20002000000 */
[----:B------:R-:W-:Y:S01]  /*3f00*/  FFMA.FTZ R47, R47, UR10, -R26 ;  /* 0x0000000a2f2f7c23 */ /* 0x000fe2000801081a */
[----:B------:R-:W-:-:S02]  /*3f10*/  FMNMX.FTZ R55, R74, R55, !PT ;  /* 0x000000374a377209 */ /* 0x000fc40007810000 */
[----:B------:R-:W-:Y:S01]  /*3f20*/  ISETP.GT.AND P4, PT, R87, 0x28, PT ;  /* 0x000000285700780c */ /* 0x000fe20003f84270 */
[----:B------:R-:W0:Y:S01]  /*3f30*/  MUFU.TANH R57, R57 ;  /* 0x0000003900397308 */ /* 0x000e220000002400 */
[----:B------:R-:W-:Y:S01]  /*3f40*/  FSEL R78, R11, -INF , P3 ;  /* 0xff8000000b4e7808 */ /* 0x000fe20001800000 */
[----:B------:R-:W-:Y:S01]  /*3f50*/  FFMA.FTZ R11, R79, UR10, -R26 ;  /* 0x0000000a4f0b7c23 */ /* 0x000fe2000801081a */
[----:B------:R-:W-:Y:S02]  /*3f60*/  FMNMX.FTZ R55, R76, R55, !PT ;  /* 0x000000374c377209 */ /* 0x000fe40007810000 */
[----:B------:R-:W-:Y:S02]  /*3f70*/  ISETP.GT.AND P3, PT, R87, 0x29, PT ;  /* 0x000000295700780c */ /* 0x000fe40003f64270 */
[----:B-1----:R-:W-:Y:S01]  /*3f80*/  FSEL R79, R13, -INF , P4 ;  /* 0xff8000000d4f7808 */ /* 0x002fe20002000000 */
[----:B------:R-:W1:Y:S01]  /*3f90*/  MUFU.TANH R56, R56 ;  /* 0x0000003800387308 */ /* 0x000e620000002400 */
[----:B------:R-:W-:-:S02]  /*3fa0*/  FMNMX.FTZ R12, R78, R55, !PT ;  /* 0x000000374e0c7209 */ /* 0x000fc40007810000 */
[----:B------:R-:W-:Y:S02]  /*3fb0*/  ISETP.GT.AND P4, PT, R87, 0x30, PT ;  /* 0x000000305700780c */ /* 0x000fe40003f84270 */
[----:B------:R-:W-:Y:S02]  /*3fc0*/  FSEL R80, R14, -INF , P3 ;  /* 0xff8000000e507808 */ /* 0x000fe40001800000 */
[----:B------:R-:W-:Y:S01]  /*3fd0*/  FMNMX.FTZ R13, R79, R12, !PT ;  /* 0x0000000c4f0d7209 */ /* 0x000fe20007810000 */
[----:B------:R-:W-:Y:S01]  /*3fe0*/  MUFU.TANH R58, R58 ;  /* 0x0000003a003a7308 */ /* 0x000fe20000002400 */
[----:B------:R-:W-:Y:S02]  /*3ff0*/  ISETP.GT.AND P3, PT, R87, 0x31, PT ;  /* 0x000000315700780c */ /* 0x000fe40003f64270 */
[----:B-----5:R-:W-:Y:S02]  /*4000*/  FSEL R77, R20, -INF , P4 ;  /* 0xff800000144d7808 */ /* 0x020fe40002000000 */
[----:B------:R-:W-:Y:S01]  /*4010*/  FMNMX.FTZ R14, R80, R13, !PT ;  /* 0x0000000d500e7209 */ /* 0x000fe20007810000 */
[----:B------:R-:W-:Y:S01]  /*4020*/  FFMA.FTZ R13, R75, UR10, -R26 ;  /* 0x0000000a4b0d7c23 */ /* 0x000fe2000801081a */
[----:B------:R-:W-:Y:S01]  /*4030*/  ISETP.GT.AND P4, PT, R87, 0x38, PT ;  /* 0x000000385700780c */ /* 0x000fe20003f84270 */
[----:B------:R-:W5:Y:S01]  /*4040*/  MUFU.TANH R61, R61 ;  /* 0x0000003d003d7308 */ /* 0x000f620000002400 */
[----:B---3--:R-:W-:-:S02]  /*4050*/  FSEL R81, R15, -INF , P3 ;  /* 0xff8000000f517808 */ /* 0x008fc40001800000 */
[----:B------:R-:W-:Y:S02]  /*4060*/  FMNMX.FTZ R14, R77, R14, !PT ;  /* 0x0000000e4d0e7209 */ /* 0x000fe40007810000 */
[----:B------:R-:W-:Y:S02]  /*4070*/  ISETP.GT.AND P3, PT, R87, 0x39, PT ;  /* 0x000000395700780c */ /* 0x000fe40003f64270 */
[----:B----4-:R-:W-:Y:S01]  /*4080*/  FSEL R75, R21, -INF , P4 ;  /* 0xff800000154b7808 */ /* 0x010fe20002000000 */
[----:B------:R-:W3:Y:S01]  /*4090*/  MUFU.TANH R59, R59 ;  /* 0x0000003b003b7308 */ /* 0x000ee20000002400 */
[----:B------:R-:W-:Y:S01]  /*40a0*/  FMNMX.FTZ R14, R81, R14, !PT ;  /* 0x0000000e510e7209 */ /* 0x000fe20007810000 */
[----:B------:R-:W-:Y:S01]  /*40b0*/  FFMA.FTZ R21, R73, UR10, -R26 ;  /* 0x0000000a49157c23 */ /* 0x000fe2000801081a */
[----:B------:R-:W-:Y:S02]  /*40c0*/  ISETP.GT.AND P4, PT, R87, 0x40, PT ;  /* 0x000000405700780c */ /* 0x000fe40003f84270 */
[----:B--2---:R-:W-:-:S02]  /*40d0*/  FSEL R72, R72, -INF , P3 ;  /* 0xff80000048487808 */ /* 0x004fc40001800000 */
[----:B------:R-:W-:Y:S01]  /*40e0*/  FMNMX.FTZ R15, R75, R14, !PT ;  /* 0x0000000e4b0f7209 */ /* 0x000fe20007810000 */
[----:B------:R2:W-:Y:S01]  /*40f0*/  MUFU.EX2 R12, R54 ;  /* 0x00000036000c7308 */ /* 0x0005e20000000800 */
[C---:B------:R-:W-:Y:S02]  /*4100*/  ISETP.GT.AND P3, PT, R87.reuse, 0x41, PT ;  /* 0x000000415700780c */ /* 0x040fe40003f64270 */
[----:B0-----:R-:W-:Y:S02]  /*4110*/  FSEL R60, R60, -INF , P4 ;  /* 0xff8000003c3c7808 */ /* 0x001fe40002000000 */
[----:B------:R-:W-:Y:S02]  /*4120*/  FMNMX.FTZ R15, R72, R15, !PT ;  /* 0x0000000f480f7209 */ /* 0x000fe40007810000 */
[----:B------:R-:W-:Y:S01]  /*4130*/  ISETP.GT.AND P4, PT, R87, 0x48, PT ;  /* 0x000000485700780c */ /* 0x000fe20003f84270 */
[----:B------:R-:W-:Y:S01]  /*4140*/  MUFU.TANH R62, R62 ;  /* 0x0000003e003e7308 */ /* 0x000fe20000002400 */
[----:B------:R-:W-:Y:S01]  /*4150*/  FSEL R73, R57, -INF , P3 ;  /* 0xff80000039497808 */ /* 0x000fe20001800000 */
[----:B--2---:R-:W-:Y:S01]  /*4160*/  FFMA.FTZ R54, R71, UR10, -R26 ;  /* 0x0000000a47367c23 */ /* 0x004fe2000801081a */
[----:B------:R-:W-:-:S02]  /*4170*/  FMNMX.FTZ R20, R60, R15, !PT ;  /* 0x0000000f3c147209 */ /* 0x000fc40007810000 */
[----:B------:R-:W-:Y:S02]  /*4180*/  ISETP.GT.AND P3, PT, R87, 0x49, PT ;  /* 0x000000495700780c */ /* 0x000fe40003f64270 */
[----:B-1----:R-:W-:Y:S01]  /*4190*/  FSEL R71, R56, -INF , P4 ;  /* 0xff80000038477808 */ /* 0x002fe20002000000 */
[----:B------:R-:W0:Y:S01]  /*41a0*/  MUFU.TANH R63, R63 ;  /* 0x0000003f003f7308 */ /* 0x000e220000002400 */
[----:B------:R-:W-:Y:S02]  /*41b0*/  FMNMX.FTZ R20, R73, R20, !PT ;  /* 0x0000001449147209 */ /* 0x000fe40007810000 */
[----:B------:R-:W-:-:S04]  /*41c0*/  ISETP.GT.AND P4, PT, R87, 0x50, PT ;  /* 0x000000505700780c */ /* 0x000fc80003f84270 */
[----:B-----5:R-:W-:Y:S01]  /*41d0*/  FSEL R86, R61, -INF , P4 ;  /* 0xff8000003d567808 */ /* 0x020fe20002000000 */
[----:B------:R1:W-:Y:S01]  /*41e0*/  MUFU.TANH R94, R82 ;  /* 0x00000052005e7308 */ /* 0x0003e20000002400 */
[----:B------:R-:W-:-:S07]  /*41f0*/  ISETP.GT.AND P4, PT, R87, 0x58, PT ;  /* 0x000000585700780c */ /* 0x000fce0003f84270 */
[----:B------:R2:W-:Y:S01]  /*4200*/  MUFU.EX2 R14, R21 ;  /* 0x00000015000e7308 */ /* 0x0005e20000000800 */
[----:B-1----:R-:W-:Y:S01]  /*4210*/  FSEL R82, R58, -INF , P3 ;  /* 0xff8000003a527808 */ /* 0x002fe20001800000 */
[----:B------:R-:W-:Y:S01]  /*4220*/  FFMA.FTZ R58, R64, UR10, -R26 ;  /* 0x0000000a403a7c23 */ /* 0x000fe2000801081a */
[----:B------:R-:W-:-:S04]  /*4230*/  ISETP.GT.AND P3, PT, R87, 0x51, PT ;  /* 0x000000515700780c */ /* 0x000fc80003f64270 */
[----:B---3--:R-:W-:Y:S01]  /*4240*/  FSEL R88, R59, -INF , P3 ;  /* 0xff8000003b587808 */ /* 0x008fe20001800000 */
[----:B------:R-:W-:Y:S01]  /*4250*/  MUFU.TANH R66, R66 ;  /* 0x0000004200427308 */ /* 0x000fe20000002400 */
[----:B--2---:R-:W-:Y:S02]  /*4260*/  FMNMX.FTZ R21, R71, R20, !PT ;  /* 0x0000001447157209 */ /* 0x004fe40007810000 */
[----:B------:R-:W-:Y:S02]  /*4270*/  ISETP.GT.AND P3, PT, R87, 0x59, PT ;  /* 0x000000595700780c */ /* 0x000fe40003f64270 */
[----:B------:R-:W-:Y:S02]  /*4280*/  FMNMX.FTZ R21, R82, R21, !PT ;  /* 0x0000001552157209 */ /* 0x000fe40007810000 */
[----:B0-----:R-:W-:Y:S01]  /*4290*/  FSEL R90, R63, -INF , P3 ;  /* 0xff8000003f5a7808 */ /* 0x001fe20001800000 */
[----:B------:R-:W0:Y:S01]  /*42a0*/  MUFU.TANH R68, R68 ;  /* 0x0000004400447308 */ /* 0x000e220000002400 */
[----:B------:R-:W-:-:S02]  /*42b0*/  FMNMX.FTZ R55, R86, R21, !PT ;  /* 0x0000001556377209 */ /* 0x000fc40007810000 */
[----:B------:R-:W-:-:S05]  /*42c0*/  ISETP.GT.AND P3, PT, R87, 0x61, PT ;  /* 0x000000615700780c */ /* 0x000fca0003f64270 */
[----:B------:R1:W-:Y:S08]  /*42d0*/  MUFU.EX2 R4, R89 ;  /* 0x0000005900047308 */ /* 0x0003f00000000800 */
[----:B------:R2:W-:Y:S01]  /*42e0*/  MUFU.EX2 R15, R54 ;  /* 0x00000036000f7308 */ /* 0x0005e20000000800 */
[----:B-1----:R-:W-:Y:S02]  /*42f0*/  FSEL R89, R62, -INF , P4 ;  /* 0xff8000003e597808 */ /* 0x002fe40002000000 */
[----:B------:R-:W-:-:S02]  /*4300*/  ISETP.GT.AND P4, PT, R87, 0x60, PT ;  /* 0x000000605700780c */ /* 0x000fc40003f84270 */
[----:B0-----:R-:W-:Y:S02]  /*4310*/  FSEL R68, R68, -INF , P3 ;  /* 0xff80000044447808 */ /* 0x001fe40001800000 */
[----:B------:R-:W-:Y:S01]  /*4320*/  FSEL R83, R66, -INF , P4 ;  /* 0xff80000042537808 */ /* 0x000fe20002000000 */
[----:B------:R0:W1:Y:S01]  /*4330*/  MUFU.TANH R101, R27 ;  /* 0x0000001b00657308 */ /* 0x0000620000002400 */
[----:B--2---:R-:W-:Y:S02]  /*4340*/  FMNMX.FTZ R54, R88, R55, !PT ;  /* 0x0000003758367209 */ /* 0x004fe40007810000 */
[----:B------:R-:W-:Y:S02]  /*4350*/  ISETP.GT.AND P4, PT, R87, 0x68, PT ;  /* 0x000000685700780c */ /* 0x000fe40003f84270 */
[----:B------:R-:W-:Y:S02]  /*4360*/  FMNMX.FTZ R55, R89, R54, !PT ;  /* 0x0000003659377209 */ /* 0x000fe40007810000 */
[----:B------:R-:W-:Y:S01]  /*4370*/  ISETP.GT.AND P3, PT, R87, 0x69, PT ;  /* 0x000000695700780c */ /* 0x000fe20003f64270 */
[----:B------:R2:W3:Y:S01]  /*4380*/  MUFU.TANH R103, R30 ;  /* 0x0000001e00677308 */ /* 0x0004e20000002400 */
[----:B------:R-:W-:Y:S01]  /*4390*/  FMNMX.FTZ R56, R90, R55, !PT ;  /* 0x000000375a387209 */ /* 0x000fe20007810000 */
[--C-:B------:R-:W-:Y:S01]  /*43a0*/  FFMA.FTZ R55, R65, UR10, -R26.reuse ;  /* 0x0000000a41377c23 */ /* 0x100fe2000801081a */
[----:B------:R-:W-:Y:S01]  /*43b0*/  FSEL R61, R92, -INF , P4 ;  /* 0xff8000005c3d7808 */ /* 0x000fe20002000000 */
[----:B0-----:R-:W-:Y:S01]  /*43c0*/  FFMA.FTZ R27, R97, UR10, -R26 ;  /* 0x0000000a611b7c23 */ /* 0x001fe2000801081a */
[----:B------:R-:W-:-:S02]  /*43d0*/  FMNMX.FTZ R57, R83, R56, !PT ;  /* 0x0000003853397209 */ /* 0x000fc40007810000 */
[----:B------:R-:W-:Y:S01]  /*43e0*/  ISETP.GT.AND P4, PT, R87, 0x70, PT ;  /* 0x000000705700780c */ /* 0x000fe20003f84270 */
[----:B------:R0:W4:Y:S01]  /*43f0*/  MUFU.TANH R104, R31 ;  /* 0x0000001f00687308 */ /* 0x0001220000002400 */
[----:B------:R-:W-:Y:S01]  /*4400*/  FMNMX.FTZ R56, R68, R57, !PT ;  /* 0x0000003944387209 */ /* 0x000fe20007810000 */
[--C-:B--2---:R-:W-:Y:S01]  /*4410*/  FFMA.FTZ R30, R95, UR10, -R26.reuse ;  /* 0x0000000a5f1e7c23 */ /* 0x104fe2000801081a */
[----:B------:R-:W-:Y:S02]  /*4420*/  FSEL R59, R94, -INF , P3 ;  /* 0xff8000005e3b7808 */ /* 0x000fe40001800000 */
[----:B------:R-:W-:Y:S02]  /*4430*/  FMNMX.FTZ R56, R61, R56, !PT ;  /* 0x000000383d387209 */ /* 0x000fe40007810000 */
[----:B------:R-:W-:Y:S01]  /*4440*/  ISETP.GT.AND P3, PT, R87, 0x71, PT ;  /* 0x000000715700780c */ /* 0x000fe20003f64270 */
[----:B------:R-:W-:Y:S01]  /*4450*/  MUFU.EX2 R20, R70 ;  /* 0x0000004600147308 */ /* 0x000fe20000000800 */
[----:B------:R-:W-:Y:S01]  /*4460*/  FSEL R62, R84, -INF , P4 ;  /* 0xff800000543e7808 */ /* 0x000fe20002000000 */
[----:B0-----:R-:W-:Y:S01]  /*4470*/  FFMA.FTZ R31, R93, UR10, -R26 ;  /* 0x0000000a5d1f7c23 */ /* 0x001fe2000801081a */
[----:B------:R-:W-:-:S02]  /*4480*/  FMNMX.FTZ R57, R59, R56, !PT ;  /* 0x000000383b397209 */ /* 0x000fc40007810000 */
[C---:B------:R-:W-:Y:S02]  /*4490*/  ISETP.GT.AND P4, PT, R87.reuse, 0x78, PT ;  /* 0x000000785700780c */ /* 0x040fe40003f84270 */
[----:B------:R-:W-:Y:S01]  /*44a0*/  FSEL R64, R96, -INF , P3 ;  /* 0xff80000060407808 */ /* 0x000fe20001800000 */
[----:B------:R0:W-:Y:S01]  /*44b0*/  MUFU.EX2 R54, R67 ;  /* 0x0000004300367308 */ /* 0x0001e20000000800 */
[----:B------:R-:W-:Y:S02]  /*44c0*/  FMNMX.FTZ R57, R62, R57, !PT ;  /* 0x000000393e397209 */ /* 0x000fe40007810000 */
[----:B------:R-:W-:Y:S02]  /*44d0*/  CS2R R96, SRZ ;  /* 0x0000000000607805 */ /* 0x000fe4000001ff00 */
[----:B------:R-:W-:Y:S02]  /*44e0*/  ISETP.GT.AND P3, PT, R87, 0x79, PT ;  /* 0x000000795700780c */ /* 0x000fe40003f64270 */
[----:B------:R-:W-:-:S02]  /*44f0*/  FSEL R63, R98, -INF , P4 ;  /* 0xff800000623f7808 */ /* 0x000fc40002000000 */
[----:B------:R-:W-:Y:S01]  /*4500*/  FMNMX.FTZ R56, R64, R57, !PT ;  /* 0x0000003940387209 */ /* 0x000fe20007810000 */
[--C-:B------:R-:W-:Y:S01]  /*4510*/  FFMA.FTZ R57, R49, UR10, -R26.reuse ;  /* 0x0000000a31397c23 */ /* 0x100fe2000801081a */
[----:B------:R-:W-:Y:S01]  /*4520*/  ISETP.GT.AND P4, PT, R87, 0x80, PT ;  /* 0x000000805700780c */ /* 0x000fe20003f84270 */
[----:B------:R2:W5:Y:S01]  /*4530*/  MUFU.TANH R107, R38 ;  /* 0x00000026006b7308 */ /* 0x0005620000002400 */
[----:B------:R-:W-:Y:S02]  /*4540*/  FSEL R65, R100, -INF , P3 ;  /* 0xff80000064417808 */ /* 0x000fe40001800000 */
[----:B------:R-:W-:Y:S02]  /*4550*/  FMNMX.FTZ R66, R63, R56, !PT ;  /* 0x000000383f427209 */ /* 0x000fe40007810000 */
[----:B------:R-:W-:Y:S02]  /*4560*/  ISETP.GT.AND P3, PT, R87, 0x81, PT ;  /* 0x000000815700780c */ /* 0x000fe40003f64270 */
[----:B0-----:R-:W-:Y:S01]  /*4570*/  FSEL R67, R102, -INF , P4 ;  /* 0xff80000066437808 */ /* 0x001fe20002000000 */
[----:B------:R3:W-:Y:S01]  /*4580*/  MUFU.EX2 R21, R69 ;  /* 0x0000004500157308 */ /* 0x0007e20000000800 */
[----:B------:R-:W-:Y:S01]  /*4590*/  FMNMX.FTZ R70, R65, R66, !PT ;  /* 0x0000004241467209 */ /* 0x000fe20007810000 */
[----:B--2---:R-:W-:Y:S01]  /*45a0*/  FFMA.FTZ R38, R91, UR10, -R26 ;  /* 0x0000000a5b267c23 */ /* 0x004fe2000801081a */
[----:B------:R-:W-:-:S02]  /*45b0*/  ISETP.GT.AND P4, PT, R87, 0x88, PT ;  /* 0x000000885700780c */ /* 0x000fc40003f84270 */
[----:B-1----:R-:W-:Y:S02]  /*45c0*/  FSEL R66, R101, -INF , P3 ;  /* 0xff80000065427808 */ /* 0x002fe40001800000 */
[----:B------:R-:W-:Y:S02]  /*45d0*/  CS2R R100, SRZ ;  /* 0x0000000000647805 */ /* 0x000fe4000001ff00 */
[----:B------:R-:W-:Y:S01]  /*45e0*/  FMNMX.FTZ R49, R67, R70, !PT ;  /* 0x0000004643317209 */ /* 0x000fe20007810000 */
[----:B------:R0:W1:Y:S01]  /*45f0*/  MUFU.EX2 R7, R85 ;  /* 0x0000005500077308 */ /* 0x0000620000000800 */
[----:B------:R-:W-:Y:S02]  /*4600*/  ISETP.GT.AND P3, PT, R87, 0x89, PT ;  /* 0x000000895700780c */ /* 0x000fe40003f64270 */
[----:B---3--:R-:W-:Y:S02]  /*4610*/  FSEL R69, R103, -INF , P4 ;  /* 0xff80000067457808 */ /* 0x008fe40002000000 */
[----:B------:R-:W-:-:S02]  /*4620*/  CS2R R102, SRZ ;  /* 0x0000000000667805 */ /* 0x000fc4000001ff00 */
[----:B------:R-:W-:Y:S02]  /*4630*/  FMNMX.FTZ R70, R66, R49, !PT ;  /* 0x0000003142467209 */ /* 0x000fe40007810000 */
[----:B------:R-:W-:Y:S01]  /*4640*/  ISETP.GT.AND P4, PT, R87, 0x90, PT ;  /* 0x000000905700780c */ /* 0x000fe20003f84270 */
[----:B------:R2:W-:Y:S01]  /*4650*/  MUFU.EX2 R56, R57 ;  /* 0x0000003900387308 */ /* 0x0005e20000000800 */
[----:B----4-:R-:W-:Y:S02]  /*4660*/  FSEL R84, R104, -INF , P3 ;  /* 0xff80000068547808 */ /* 0x010fe40001800000 */
[----:B------:R-:W-:Y:S02]  /*4670*/  FMNMX.FTZ R49, R69, R70, !PT ;  /* 0x0000004645317209 */ /* 0x000fe40007810000 */
[----:B------:R-:W-:Y:S02]  /*4680*/  ISETP.GT.AND P3, PT, R87, 0x91, PT ;  /* 0x000000915700780c */ /* 0x000fe40003f64270 */
[----:B------:R-:W-:Y:S01]  /*4690*/  FSEL R70, R105, -INF , P4 ;  /* 0xff80000069467808 */ /* 0x000fe20002000000 */
[----:B------:R-:W-:Y:S01]  /*46a0*/  MUFU.EX2 R27, R27 ;  /* 0x0000001b001b7308 */ /* 0x000fe20000000800 */
[----:B------:R-:W-:-:S02]  /*46b0*/  FMNMX.FTZ R49, R84, R49, !PT ;  /* 0x0000003154317209 */ /* 0x000fc40007810000 */
[----:B------:R-:W-:Y:S02]  /*46c0*/  CS2R R104, SRZ ;  /* 0x0000000000687805 */ /* 0x000fe4000001ff00 */
[----:B------:R-:W-:Y:S02]  /*46d0*/  ISETP.GT.AND P4, PT, R87, 0x98, PT ;  /* 0x000000985700780c */ /* 0x000fe40003f84270 */
[----:B0-----:R-:W-:Y:S02]  /*46e0*/  FSEL R85, R106, -INF , P3 ;  /* 0xff8000006a557808 */ /* 0x001fe40001800000 */
[----:B------:R-:W-:Y:S01]  /*46f0*/  FMNMX.FTZ R92, R70, R49, !PT ;  /* 0x00000031465c7209 */ /* 0x000fe20007810000 */
[--C-:B------:R-:W-:Y:S01]  /*4700*/  FFMA.FTZ R49, R29, UR10, -R26.reuse ;  /* 0x0000000a1d317c23 */ /* 0x100fe2000801081a */
[----:B------:R-:W-:Y:S01]  /*4710*/  ISETP.GT.AND P3, PT, R87, 0x99, PT ;  /* 0x000000995700780c */ /* 0x000fe20003f64270 */
[--C-:B------:R-:W-:Y:S01]  /*4720*/  FFMA.FTZ R29, R32, UR10, -R26.reuse ;  /* 0x0000000a201d7c23 */ /* 0x100fe2000801081a */
[----:B-----5:R-:W-:Y:S01]  /*4730*/  FSEL R87, R107, -INF , P4 ;  /* 0xff8000006b577808 */ /* 0x020fe20002000000 */
[--C-:B------:R-:W-:Y:S01]  /*4740*/  FFMA.FTZ R32, R41, UR10, -R26.reuse ;  /* 0x0000000a29207c23 */ /* 0x100fe2000801081a */
[----:B------:R-:W-:Y:S01]  /*4750*/  FMNMX.FTZ R92, R85, R92, !PT ;  /* 0x0000005c555c7209 */ /* 0x000fe20007810000 */
[--C-:B------:R-:W-:Y:S01]  /*4760*/  FFMA.FTZ R41, R44, UR10, -R26.reuse ;  /* 0x0000000a2c297c23 */ /* 0x100fe2000801081a */
[----:B--2---:R-:W-:Y:S01]  /*4770*/  FSEL R57, R108, -INF , P3 ;  /* 0xff8000006c397808 */ /* 0x004fe20001800000 */
[--C-:B------:R-:W-:Y:S01]  /*4780*/  FFMA.FTZ R44, R45, UR10, -R26.reuse ;  /* 0x0000000a2d2c7c23 */ /* 0x100fe2000801081a */
[----:B------:R-:W-:Y:S01]  /*4790*/  FMNMX.FTZ R92, R87, R92, !PT ;  /* 0x0000005c575c7209 */ /* 0x000fe20007810000 */
[--C-:B------:R-:W-:Y:S01]  /*47a0*/  FFMA.FTZ R45, R48, UR10, -R26.reuse ;  /* 0x0000000a302d7c23 */ /* 0x100fe2000801081a */
[----:B------:R-:W-:Y:S01]  /*47b0*/  MUFU.EX2 R30, R30 ;  /* 0x0000001e001e7308 */ /* 0x000fe20000000800 */
[----:B------:R-:W-:-:S01]  /*47c0*/  FFMA.FTZ R26, R52, UR10, -R26 ;  /* 0x0000000a341a7c23 */ /* 0x000fc2000801081a */
[----:B------:R-:W-:-:S02]  /*47d0*/  FMNMX.FTZ R92, R57, R92, !PT ;  /* 0x0000005c395c7209 */ /* 0x000fc40007810000 */
[----:B------:R-:W-:Y:S02]  /*47e0*/  CS2R R108, SRZ ;  /* 0x00000000006c7805 */ /* 0x000fe4000001ff00 */
[----:B-1----:R-:W-:Y:S02]  /*47f0*/  F2FP.SATFINITE.E4M3.F32.PACK_AB_MERGE_C R218, R7, R4, RZ ;  /* 0x0000000407da723e */ /* 0x002fe400048070ff */
[----:B------:R-:W-:Y:S01]  /*4800*/  CS2R R106, SRZ ;  /* 0x00000000006a7805 */ /* 0x000fe2000001ff00 */
[----:B------:R-:W0:Y:S01]  /*4810*/  SHFL.BFLY PT, R91, R92, 0x2, 0x1f ;  /* 0x0c401f005c5b7f89 */ /* 0x000e2200000e0000 */
[----:B------:R-:W-:Y:S08]  /*4820*/  MUFU.EX2 R31, R31 ;  /* 0x0000001f001f7308 */ /* 0x000ff00000000800 */
[----:B------:R-:W1:Y:S08]  /*4830*/  MUFU.EX2 R34, R34 ;  /* 0x0000002200227308 */ /* 0x000e700000000800 */
[----:B------:R2:W-:Y:S01]  /*4840*/  MUFU.EX2 R35, R99 ;  /* 0x0000006300237308 */ /* 0x0005e20000000800 */
[----:B0-----:R-:W-:-:S07]  /*4850*/  FMNMX.FTZ R91, R92, R91, !PT ;  /* 0x0000005b5c5b7209 */ /* 0x001fce0007810000 */
[----:B------:R-:W0:Y:S01]  /*4860*/  MUFU.EX2 R38, R38 ;  /* 0x0000002600267308 */ /* 0x000e220000000800 */
[----:B-1----:R-:W-:Y:S02]  /*4870*/  F2FP.SATFINITE.E4M3.F32.PACK_AB_MERGE_C R216, R34, R31, RZ ;  /* 0x0000001f22d8723e */ /* 0x002fe400048070ff */
[----:B--2---:R-:W-:Y:S01]  /*4880*/  CS2R R98, SRZ ;  /* 0x0000000000627805 */ /* 0x004fe2000001ff00 */
[----:B------:R-:W1:Y:S01]  /*4890*/  SHFL.BFLY PT, R120, R91, 0x1, 0x1f ;  /* 0x0c201f005b787f89 */ /* 0x000e6200000e0000 */
[----:B------:R-:W-:-:S03]  /*48a0*/  F2FP.SATFINITE.E4M3.F32.PACK_AB_MERGE_C R216, R30, R27, R216 ;  /* 0x0000001b1ed8723e */ /* 0x000fc600048070d8 */
[----:B------:R-:W-:Y:S08]  /*48b0*/  MUFU.EX2 R8, R8 ;  /* 0x0000000800087308 */ /* 0x000ff00000000800 */
[----:B------:R-:W-:Y:S01]  /*48c0*/  MUFU.EX2 R9, R9 ;  /* 0x0000000900097308 */ /* 0x000fe20000000800 */
[----:B0-----:R-:W-:-:S07]  /*48d0*/  F2FP.SATFINITE.E4M3.F32.PACK_AB_MERGE_C R218, R38, R35, R218 ;  /* 0x0000002326da723e */ /* 0x001fce00048070da */
[----:B------:R-:W-:Y:S01]  /*48e0*/  MUFU.EX2 R11, R11 ;  /* 0x0000000b000b7308 */ /* 0x000fe20000000800 */
[----:B-1----:R-:W-:Y:S01]  /*48f0*/  FMNMX.FTZ R120, R91, R120, !PT ;  /* 0x000000785b787209 */ /* 0x002fe20007810000 */
[----:B------:R-:W-:-:S03]  /*4900*/  IMAD.U32 R91, RZ, RZ, UR10 ;  /* 0x0000000aff5b7e24 */ /* 0x000fc6000f8e00ff */
[C---:B------:R-:W-:Y:S01]  /*4910*/  FSETP.NEU.FTZ.AND P3, PT, R120.reuse, -INF , PT ;  /* 0xff8000007800780b */ /* 0x040fe20003f7d000 */
[----:B------:R-:W-:-:S02]  /*4920*/  FFMA.FTZ R48, R120, R91, -8 ;  /* 0xc100000078307423 */ /* 0x000fc4000001005b */
[----:B------:R-:W-:Y:S03]  /*4930*/  MUFU.EX2 R13, R13 ;  /* 0x0000000d000d7308 */ /* 0x000fe60000000800 */
[----:B------:R-:W-:Y:S02]  /*4940*/  FSEL R48, R48, RZ, P3 ;  /* 0x000000ff30307208 */ /* 0x000fe40001800000 */
[----:B------:R-:W-:-:S03]  /*4950*/  PLOP3.LUT P3, PT, PT, PT, UP1, 0x80, 0x0 ;  /* 0x000000000000781c */ /* 0x000fc60003f6f018 */
        /* <DEDUP_REMOVED lines=40> */
[----:B------:R-:W-:Y:S01]  /*4be0*/  MUFU.EX2 R39, R39 ;  /* 0x0000002700277308 */ /* 0x000fe20000000800 */
[----:B-1----:R-:W-:-:S01]  /*4bf0*/  FADD.FTZ R95, R5, R92 ;  /* 0x0000005c055f7221 */ /* 0x002fc20000010000 */
[--C-:B------:R-:W-:Y:S01]  /*4c00*/  FFMA.FTZ R69, R69, UR10, -R48.reuse ;  /* 0x0000000a45457c23 */ /* 0x100fe20008010830 */
[----:B------:R-:W-:-:S01]  /*4c10*/  FFMA.FTZ R84, R84, UR10, -R48 ;  /* 0x0000000a54547c23 */ /* 0x000fc20008010830 */
[--C-:B------:R-:W-:Y:S01]  /*4c20*/  FFMA.FTZ R70, R70, UR10, -R48.reuse ;  /* 0x0000000a46467c23 */ /* 0x100fe20008010830 */
[----:B------:R-:W-:-:S01]  /*4c30*/  FFMA.FTZ R85, R85, UR10, -R48 ;  /* 0x0000000a55557c23 */ /* 0x000fc20008010830 */
[--C-:B------:R-:W-:Y:S01]  /*4c40*/  FFMA.FTZ R87, R87, UR10, -R48.reuse ;  /* 0x0000000a57577c23 */ /* 0x100fe20008010830 */
[----:B------:R-:W-:-:S01]  /*4c50*/  FFMA.FTZ R48, R57, UR10, -R48 ;  /* 0x0000000a39307c23 */ /* 0x000fc20008010830 */
[----:B------:R0:W-:Y:S01]  /*4c60*/  MUFU.EX2 R93, R78 ;  /* 0x0000004e005d7308 */ /* 0x0001e20000000800 */
[----:B--2---:R-:W-:-:S04]  /*4c70*/  F2FP.SATFINITE.E4M3.F32.PACK_AB_MERGE_C R217, R6, R5, RZ ;  /* 0x0000000506d9723e */ /* 0x004fc800048070ff */
[----:B------:R-:W-:-:S03]  /*4c80*/  F2FP.SATFINITE.E4M3.F32.PACK_AB_MERGE_C R217, R50, R3, R217 ;  /* 0x0000000332d9723e */ /* 0x000fc600048070d9 */
[----:B------:R-:W-:Y:S01]  /*4c90*/  MUFU.EX2 R52, R51 ;  /* 0x0000003300347308 */ /* 0x000fe20000000800 */
[----:B0-----:R-:W-:-:S07]  /*4ca0*/  FADD.FTZ R78, R27, R30 ;  /* 0x0000001e1b4e7221 */ /* 0x001fce0000010000 */
[----:B------:R-:W-:Y:S08]  /*4cb0*/  MUFU.EX2 R91, R74 ;  /* 0x0000004a005b7308 */ /* 0x000ff00000000800 */
[----:B------:R0:W-:Y:S08]  /*4cc0*/  MUFU.EX2 R74, R81 ;  /* 0x00000051004a7308 */ /* 0x0001f00000000800 */
[----:B------:R-:W1:Y:S01]  /*4cd0*/  MUFU.EX2 R10, R10 ;  /* 0x0000000a000a7308 */ /* 0x000e620000000800 */
[----:B0-----:R-:W-:-:S01]  /*4ce0*/  FADD.FTZ R81, R31, R78 ;  /* 0x0000004e1f517221 */ /* 0x001fc20000010000 */
[----:B------:R-:W-:-:S03]  /*4cf0*/  CS2R R30, SRZ ;  /* 0x00000000001e7805 */ /* 0x000fc6000001ff00 */
[----:B------:R-:W-:-:S03]  /*4d00*/  FADD.FTZ R78, R34, R81 ;  /* 0x00000051224e7221 */ /* 0x000fc60000010000 */
[----:B------:R0:W-:Y:S01]  /*4d10*/  MUFU.EX2 R51, R88 ;  /* 0x0000005800337308 */ /* 0x0001e20000000800 */
[----:B------:R-:W-:-:S04]  /*4d20*/  FADD.FTZ R81, R35, R78 ;  /* 0x0000004e23517221 */ /* 0x000fc80000010000 */
[----:B------:R-:W-:-:S03]  /*4d30*/  FADD.FTZ R81, R38, R81 ;  /* 0x0000005126517221 */ /* 0x000fc60000010000 */
[----:B------:R-:W2:Y:S01]  /*4d40*/  MUFU.EX2 R76, R76 ;  /* 0x0000004c004c7308 */ /* 0x000ea20000000800 */
[----:B0-----:R-:W-:-:S01]  /*4d50*/  FADD.FTZ R88, R6, R95 ;  /* 0x0000005f06587221 */ /* 0x001fc20000010000 */
[----:B------:R-:W-:Y:S01]  /*4d60*/  FADD.FTZ R2, R4, R81 ;  /* 0x0000005104027221 */ /* 0x000fe20000010000 */
[----:B-1----:R-:W-:Y:S02]  /*4d70*/  F2FP.SATFINITE.E4M3.F32.PACK_AB_MERGE_C R219, R91, R10, RZ ;  /* 0x0000000a5bdb723e */ /* 0x002fe400048070ff */
[----:B------:R-:W-:Y:S01]  /*4d80*/  FADD.FTZ R95, R39, R88 ;  /* 0x00000058275f7221 */ /* 0x000fe20000010000 */
[----:B------:R-:W-:-:S01]  /*4d90*/  FADD.FTZ R81, R7, R2 ;  /* 0x0000000207517221 */ /* 0x000fc20000010000 */
[C---:B------:R-:W-:Y:S01]  /*4da0*/  F2FP.SATFINITE.E4M3.F32.PACK_AB_MERGE_C R219, R52.reuse, R39, R219 ;  /* 0x0000002734db723e */ /* 0x040fe200048070db */
[----:B------:R-:W0:Y:S01]  /*4db0*/  MUFU.EX2 R79, R79 ;  /* 0x0000004f004f7308 */ /* 0x000e220000000800 */
[----:B------:R-:W-:-:S01]  /*4dc0*/  FADD.FTZ R95, R52, R95 ;  /* 0x0000005f345f7221 */ /* 0x000fc20000010000 */
[----:B------:R-:W-:Y:S01]  /*4dd0*/  FADD.FTZ R2, R8, R81 ;  /* 0x0000005108027221 */ /* 0x000fe20000010000 */
[----:B------:R-:W-:-:S02]  /*4de0*/  CS2R R38, SRZ ;  /* 0x0000000000267805 */ /* 0x000fc4000001ff00 */
[----:B------:R-:W-:Y:S01]  /*4df0*/  FADD.FTZ R78, R10, R95 ;  /* 0x0000005f0a4e7221 */ /* 0x000fe20000010000 */
[----:B------:R-:W-:-:S02]  /*4e00*/  FADD.FTZ R88, R9, R2 ;  /* 0x0000000209587221 */ /* 0x000fc40000010000 */
[----:B------:R-:W1:Y:S01]  /*4e10*/  MUFU.EX2 R80, R80 ;  /* 0x0000005000507308 */ /* 0x000e620000000800 */
[----:B------:R-:W-:-:S01]  /*4e20*/  FADD.FTZ R95, R91, R78 ;  /* 0x0000004e5b5f7221 */ /* 0x000fc20000010000 */
[----:B------:R-:W-:Y:S01]  /*4e30*/  FADD.FTZ R81, R11, R88 ;  /* 0x000000580b517221 */ /* 0x000fe20000010000 */
[----:B------:R-:W-:Y:S02]  /*4e40*/  F2FP.SATFINITE.E4M3.F32.PACK_AB_MERGE_C R11, R12, R11, RZ ;  /* 0x0000000b0c0b723e */ /* 0x000fe400048070ff */
[----:B--2---:R-:W-:Y:S02]  /*4e50*/  FADD.FTZ R78, R76, R95 ;  /* 0x0000005f4c4e7221 */ /* 0x004fe40000010000 */
[----:B------:R-:W-:Y:S01]  /*4e60*/  F2FP.SATFINITE.E4M3.F32.PACK_AB_MERGE_C R212, R9, R8, R11 ;  /* 0x0000000809d4723e */ /* 0x000fe2000480700b */
[----:B------:R-:W2:Y:S01]  /*4e70*/  MUFU.EX2 R77, R77 ;  /* 0x0000004d004d7308 */ /* 0x000ea20000000800 */
[----:B------:R-:W-:-:S04]  /*4e80*/  FADD.FTZ R78, R93, R78 ;  /* 0x0000004e5d4e7221 */ /* 0x000fc80000010000 */
[----:B0-----:R-:W-:Y:S01]  /*4e90*/  FADD.FTZ R95, R79, R78 ;  /* 0x0000004e4f5f7221 */ /* 0x001fe20000010000 */
[----:B------:R-:W-:-:S02]  /*4ea0*/  FADD.FTZ R78, R12, R81 ;  /* 0x000000510c4e7221 */ /* 0x000fc40000010000 */
[----:B------:R-:W0:Y:S01]  /*4eb0*/  MUFU.EX2 R75, R75 ;  /* 0x0000004b004b7308 */ /* 0x000e220000000800 */
[----:B-1----:R-:W-:-:S01]  /*4ec0*/  FADD.FTZ R88, R80, R95 ;  /* 0x0000005f50587221 */ /* 0x002fc20000010000 */
[----:B------:R-:W-:Y:S01]  /*4ed0*/  FADD.FTZ R81, R13, R78 ;  /* 0x0000004e0d517221 */ /* 0x000fe20000010000 */
[----:B------:R-:W-:Y:S02]  /*4ee0*/  F2FP.SATFINITE.E4M3.F32.PACK_AB_MERGE_C R79, R80, R79, RZ ;  /* 0x0000004f504f723e */ /* 0x000fe400048070ff */
[----:B------:R-:W-:Y:S01]  /*4ef0*/  CS2R R94, SRZ ;  /* 0x00000000005e7805 */ /* 0x000fe2000001ff00 */
[----:B------:R-:W-:-:S01]  /*4f00*/  FADD.FTZ R78, R14, R81 ;  /* 0x000000510e4e7221 */ /* 0x000fc20000010000 */
[----:B------:R-:W-:Y:S01]  /*4f10*/  F2FP.SATFINITE.E4M3.F32.PACK_AB_MERGE_C R213, R93, R76, R79 ;  /* 0x0000004c5dd5723e */ /* 0x000fe2000480704f */
[----:B------:R-:W1:Y:S01]  /*4f20*/  MUFU.EX2 R72, R72 ;  /* 0x0000004800487308 */ /* 0x000e620000000800 */
[----:B------:R-:W-:Y:S01]  /*4f30*/  CS2R R92, SRZ ;  /* 0x00000000005c7805 */ /* 0x000fe2000001ff00 */
[----:B------:R-:W-:Y:S01]  /*4f40*/  FADD.FTZ R81, R15, R78 ;  /* 0x0000004e0f517221 */ /* 0x000fe20000010000 */
[----:B------:R-:W-:-:S02]  /*4f50*/  F2FP.SATFINITE.E4M3.F32.PACK_AB_MERGE_C R15, R20, R15, RZ ;  /* 0x0000000f140f723e */ /* 0x000fc400048070ff */
[----:B------:R-:W-:Y:S01]  /*4f60*/  CS2R R78, SRZ ;  /* 0x00000000004e7805 */ /* 0x000fe2000001ff00 */
[----:B------:R-:W-:-:S01]  /*4f70*/  FADD.FTZ R34, R20, R81 ;  /* 0x0000005114227221 */ /* 0x000fc20000010000 */
[----:B------:R-:W-:Y:S01]  /*4f80*/  F2FP.SATFINITE.E4M3.F32.PACK_AB_MERGE_C R214, R14, R13, R15 ;  /* 0x0000000d0ed6723e */ /* 0x000fe2000480700f */
[----:B------:R-:W3:Y:S01]  /*4f90*/  MUFU.EX2 R60, R60 ;  /* 0x0000003c003c7308 */ /* 0x000ee20000000800 */
[----:B------:R-:W-:Y:S01]  /*4fa0*/  CS2R R80, SRZ ;  /* 0x0000000000507805 */ /* 0x000fe2000001ff00 */
[----:B------:R-:W-:Y:S01]  /*4fb0*/  FADD.FTZ R5, R21, R34 ;  /* 0x0000002215057221 */ /* 0x000fe20000010000 */
[----:B------:R-:W-:-:S03]  /*4fc0*/  CS2R R34, SRZ ;  /* 0x0000000000227805 */ /* 0x000fc6000001ff00 */
[----:B------:R-:W-:Y:S02]  /*4fd0*/  FADD.FTZ R6, R54, R5 ;  /* 0x0000000536067221 */ /* 0x000fe40000010000 */
[----:B------:R2:W-:Y:S02]  /*4fe0*/  MUFU.EX2 R2, R59 ;  /* 0x0000003b00027308 */ /* 0x0005e40000000800 */
[----:B------:R-:W-:-:S06]  /*4ff0*/  FADD.FTZ R5, R55, R6 ;  /* 0x0000000637057221 */ /* 0x000fcc0000010000 */
[----:B------:R-:W4:Y:S01]  /*5000*/  MUFU.EX2 R73, R73 ;  /* 0x0000004900497308 */ /* 0x000f220000000800 */
[----:B--2---:R-:W-:-:S04]  /*5010*/  FADD.FTZ R59, R77, R88 ;  /* 0x000000584d3b7221 */ /* 0x004fc80000010000 */
[----:B------:R-:W-:-:S03]  /*5020*/  FADD.FTZ R88, R74, R59 ;  /* 0x0000003b4a587221 */ /* 0x000fc60000010000 */
[----:B------:R-:W2:Y:S01]  /*5030*/  MUFU.EX2 R71, R71 ;  /* 0x0000004700477308 */ /* 0x000ea20000000800 */
[----:B0-----:R-:W-:-:S04]  /*5040*/  FADD.FTZ R57, R75, R88 ;  /* 0x000000584b397221 */ /* 0x001fc80000010000 */
[C---:B-1----:R-:W-:Y:S01]  /*5050*/  FADD.FTZ R57, R72.reuse, R57 ;  /* 0x0000003948397221 */ /* 0x042fe20000010000 */
[----:B------:R-:W-:Y:S02]  /*5060*/  F2FP.SATFINITE.E4M3.F32.PACK_AB_MERGE_C R72, R72, R75, RZ ;  /* 0x0000004b4848723e */ /* 0x000fe400048070ff */
[----:B------:R-:W0:Y:S01]  /*5070*/  MUFU.EX2 R58, R58 ;  /* 0x0000003a003a7308 */ /* 0x000e220000000800 */
[----:B---3--:R-:W-:-:S01]  /*5080*/  FADD.FTZ R4, R60, R57 ;  /* 0x000000393c047221 */ /* 0x008fc20000010000 */
[----:B------:R-:W-:Y:S02]  /*5090*/  F2FP.SATFINITE.E4M3.F32.PACK_AB_MERGE_C R215, R74, R77, R72 ;  /* 0x0000004d4ad7723e */ /* 0x000fe40004807048 */
[----:B------:R-:W-:Y:S02]  /*50a0*/  CS2R R76, SRZ ;  /* 0x00000000004c7805 */ /* 0x000fe4000001ff00 */
[----:B------:R-:W-:Y:S01]  /*50b0*/  CS2R R74, SRZ ;  /* 0x00000000004a7805 */ /* 0x000fe2000001ff00 */
[----:B----4-:R-:W-:-:S01]  /*50c0*/  FADD.FTZ R10, R73, R4 ;  /* 0x00000004490a7221 */ /* 0x010fc20000010000 */
[----:B------:R-:W1:Y:S03]  /*50d0*/  MUFU.EX2 R82, R82 ;  /* 0x0000005200527308 */ /* 0x000e660000000800 */
[----:B--2---:R-:W-:-:S05]  /*50e0*/  FADD.FTZ R7, R71, R10 ;  /* 0x0000000a47077221 */ /* 0x004fca0000010000 */
[----:B------:R-:W2:Y:S01]  /*50f0*/  MUFU.EX2 R53, R53 ;  /* 0x0000003500357308 */ /* 0x000ea20000000800 */
[----:B0-----:R-:W-:-:S01]  /*5100*/  FADD.FTZ R6, R58, R5 ;  /* 0x000000053a067221 */ /* 0x001fc20000010000 */
[----:B------:R-:W-:-:S04]  /*5110*/  F2FP.SATFINITE.E4M3.F32.PACK_AB_MERGE_C R55, R58, R55, RZ ;  /* 0x000000373a37723e */ /* 0x000fc800048070ff */
[----:B------:R-:W-:Y:S02]  /*5120*/  F2FP.SATFINITE.E4M3.F32.PACK_AB_MERGE_C R208, R54, R21, R55 ;  /* 0x0000001536d0723e */ /* 0x000fe40004807037 */
[----:B------:R-:W-:Y:S01]  /*5130*/  CS2R R54, SRZ ;  /* 0x0000000000367805 */ /* 0x000fe2000001ff00 */
[----:B------:R-:W0:Y:S01]  /*5140*/  MUFU.EX2 R86, R86 ;  /* 0x0000005600567308 */ /* 0x000e220000000800 */
[----:B-1----:R-:W-:-:S01]  /*5150*/  FADD.FTZ R7, R82, R7 ;  /* 0x0000000752077221 */ /* 0x002fc20000010000 */
[----:B------:R-:W-:-:S04]  /*5160*/  F2FP.SATFINITE.E4M3.F32.PACK_AB_MERGE_C R71, R82, R71, RZ ;  /* 0x000000475247723e */ /* 0x000fc800048070ff */
[----:B------:R-:W-:Y:S02]  /*5170*/  F2FP.SATFINITE.E4M3.F32.PACK_AB_MERGE_C R209, R73, R60, R71 ;  /* 0x0000003c49d1723e */ /* 0x000fe40004807047 */
[----:B------:R-:W-:Y:S01]  /*5180*/  CS2R R72, SRZ ;  /* 0x0000000000487805 */ /* 0x000fe2000001ff00 */
[----:B------:R-:W1:Y:S01]  /*5190*/  MUFU.EX2 R43, R43 ;  /* 0x0000002b002b7308 */ /* 0x000e620000000800 */
[----:B--2---:R-:W-:-:S04]  /*51a0*/  FADD.FTZ R5, R53, R6 ;  /* 0x0000000635057221 */ /* 0x004fc80000010000 */
[----:B------:R-:W-:-:S03]  /*51b0*/  FADD.FTZ R10, R56, R5 ;  /* 0x00000005380a7221 */ /* 0x000fc60000010000 */
[----:B------:R-:W2:Y:S01]  /*51c0*/  MUFU.EX2 R89, R89 ;  /* 0x0000005900597308 */ /* 0x000ea20000000800 */
[----:B0-----:R-:W-:-:S04]  /*51d0*/  FADD.FTZ R6, R86, R7 ;  /* 0x0000000756067221 */ /* 0x001fc80000010000 */
[----:B------:R-:W-:-:S03]  /*51e0*/  FADD.FTZ R6, R51, R6 ;  /* 0x0000000633067221 */ /* 0x000fc60000010000 */
[----:B------:R-:W0:Y:S01]  /*51f0*/  MUFU.EX2 R40, R40 ;  /* 0x0000002800287308 */ /* 0x000e220000000800 */
[----:B-1----:R-:W-:-:S07]  /*5200*/  FADD.FTZ R5, R43, R10 ;  /* 0x0000000a2b057221 */ /* 0x002fce0000010000 */
[----:B------:R-:W1:Y:S01]  /*5210*/  MUFU.EX2 R90, R90 ;  /* 0x0000005a005a7308 */ /* 0x000e620000000800 */
[----:B--2---:R-:W-:-:S07]  /*5220*/  FADD.FTZ R3, R89, R6 ;  /* 0x0000000659037221 */ /* 0x004fce0000010000 */
[----:B------:R-:W2:Y:S01]  /*5230*/  MUFU.EX2 R25, R25 ;  /* 0x0000001900197308 */ /* 0x000ea20000000800 */
[C---:B0-----:R-:W-:Y:S01]  /*5240*/  F2FP.SATFINITE.E4M3.F32.PACK_AB_MERGE_C R43, R40.reuse, R43, RZ ;  /* 0x0000002b282b723e */ /* 0x041fe200048070ff */
[----:B------:R-:W-:-:S03]  /*5250*/  FADD.FTZ R40, R40, R5 ;  /* 0x0000000528287221 */ /* 0x000fc60000010000 */
[----:B------:R-:W-:Y:S02]  /*5260*/  F2FP.SATFINITE.E4M3.F32.PACK_AB_MERGE_C R210, R56, R53, R43 ;  /* 0x0000003538d2723e */ /* 0x000fe4000480702b */
[----:B------:R-:W-:Y:S02]  /*5270*/  CS2R R56, SRZ ;  /* 0x0000000000387805 */ /* 0x000fe4000001ff00 */
[----:B------:R-:W-:Y:S01]  /*5280*/  CS2R R52, SRZ ;  /* 0x0000000000347805 */ /* 0x000fe2000001ff00 */
[----:B------:R-:W0:Y:S01]  /*5290*/  MUFU.EX2 R83, R83 ;  /* 0x0000005300537308 */ /* 0x000e220000000800 */
[C---:B-1----:R-:W-:Y:S01]  /*52a0*/  F2FP.SATFINITE.E4M3.F32.PACK_AB_MERGE_C R89, R90.reuse, R89, RZ ;  /* 0x000000595a59723e */ /* 0x042fe200048070ff */
[----:B------:R-:W-:-:S03]  /*52b0*/  FADD.FTZ R90, R90, R3 ;  /* 0x000000035a5a7221 */ /* 0x000fc60000010000 */
[----:B------:R-:W-:Y:S02]  /*52c0*/  F2FP.SATFINITE.E4M3.F32.PACK_AB_MERGE_C R211, R51, R86, R89 ;  /* 0x0000005633d3723e */ /* 0x000fe40004807059 */
[----:B------:R-:W-:Y:S02]  /*52d0*/  CS2R R88, SRZ ;  /* 0x0000000000587805 */ /* 0x000fe4000001ff00 */
[----:B------:R-:W-:Y:S01]  /*52e0*/  CS2R R50, SRZ ;  /* 0x0000000000327805 */ /* 0x000fe2000001ff00 */
[----:B------:R-:W1:Y:S01]  /*52f0*/  MUFU.EX2 R24, R24 ;  /* 0x0000001800187308 */ /* 0x000e620000000800 */
[----:B--2---:R-:W-:-:S07]  /*5300*/  FADD.FTZ R3, R25, R40 ;  /* 0x0000002819037221 */ /* 0x004fce0000010000 */
[----:B------:R-:W2:Y:S01]  /*5310*/  MUFU.EX2 R68, R68 ;  /* 0x0000004400447308 */ /* 0x000ea20000000800 */
[----:B0-----:R-:W-:-:S01]  /*5320*/  FADD.FTZ R5, R83, R90 ;  /* 0x0000005a53057221 */ /* 0x001fc20000010000 */
[----:B------:R-:W-:-:S06]  /*5330*/  CS2R R90, SRZ ;  /* 0x00000000005a7805 */ /* 0x000fcc000001ff00 */
        /* <DEDUP_REMOVED lines=8> */
[----:B------:R-:W-:-:S03]  /*53c0*/  F2FP.SATFINITE.E4M3.F32.PACK_AB_MERGE_C R61, R2, R61, RZ ;  /* 0x0000003d023d723e */ /* 0x000fc600048070ff */
[----:B------:R-:W-:Y:S01]  /*53d0*/  FADD.FTZ R3, R2, R3 ;  /* 0x0000000302037221 */ /* 0x000fe20000010000 */
[----:B------:R-:W-:Y:S02]  /*53e0*/  F2FP.SATFINITE.E4M3.F32.PACK_AB_MERGE_C R205, R68, R83, R61 ;  /* 0x0000005344cd723e */ /* 0x000fe4000480703d */
[----:B------:R-:W-:Y:S01]  /*53f0*/  CS2R R82, SRZ ;  /* 0x0000000000527805 */ /* 0x000fe2000001ff00 */
[----:B------:R-:W1:Y:S01]  /*5400*/  MUFU.EX2 R62, R62 ;  /* 0x0000003e003e7308 */ /* 0x000e620000000800 */
[----:B--2---:R-:W-:-:S01]  /*5410*/  FADD.FTZ R8, R49, R8 ;  /* 0x0000000831087221 */ /* 0x004fc20000010000 */
[----:B------:R-:W-:Y:S02]  /*5420*/  F2FP.SATFINITE.E4M3.F32.PACK_AB_MERGE_C R28, R49, R28, RZ ;  /* 0x0000001c311c723e */ /* 0x000fe400048070ff */
[----:B------:R-:W-:Y:S02]  /*5430*/  CS2R R60, SRZ ;  /* 0x00000000003c7805 */ /* 0x000fe4000001ff00 */
[----:B------:R-:W-:-:S02]  /*5440*/  F2FP.SATFINITE.E4M3.F32.PACK_AB_MERGE_C R204, R24, R25, R28 ;  /* 0x0000001918cc723e */ /* 0x000fc4000480701c */
[----:B------:R-:W-:Y:S01]  /*5450*/  CS2R R24, SRZ ;  /* 0x0000000000187805 */ /* 0x000fe2000001ff00 */
        /* <DEDUP_REMOVED lines=10> */
[----:B------:R1:W3:Y:S01]  /*5500*/  MUFU.EX2 R4, R65 ;  /* 0x0000004100047308 */ /* 0x0002e20000000800 */
[----:B--2---:R-:W-:-:S07]  /*5510*/  FADD.FTZ R5, R63, R2 ;  /* 0x000000023f057221 */ /* 0x004fce0000010000 */
[----:B------:R-:W2:Y:S01]  /*5520*/  MUFU.EX2 R36, R36 ;  /* 0x0000002400247308 */ /* 0x000ea20000000800 */
[----:B0-----:R-:W-:-:S01]  /*5530*/  FADD.FTZ R3, R42, R3 ;  /* 0x000000032a037221 */ /* 0x001fc20000010000 */
[----:B------:R-:W-:Y:S02]  /*5540*/  F2FP.SATFINITE.E4M3.F32.PACK_AB_MERGE_C R33, R42, R33, RZ ;  /* 0x000000212a21723e */ /* 0x000fe400048070ff */
[----:B-1----:R-:W-:Y:S02]  /*5550*/  CS2R R64, SRZ ;  /* 0x0000000000407805 */ /* 0x002fe4000001ff00 */
[----:B------:R-:W-:Y:S02]  /*5560*/  CS2R R42, SRZ ;  /* 0x00000000002a7805 */ /* 0x000fe4000001ff00 */
[----:B------:R-:W-:Y:S02]  /*5570*/  F2FP.SATFINITE.E4M3.F32.PACK_AB_MERGE_C R206, R32, R29, R33 ;  /* 0x0000001d20ce723e */ /* 0x000fe40004807021 */
[----:B------:R-:W-:Y:S01]  /*5580*/  CS2R R32, SRZ ;  /* 0x0000000000207805 */ /* 0x000fe2000001ff00 */
[----:B------:R-:W0:Y:S01]  /*5590*/  MUFU.EX2 R67, R67 ;  /* 0x0000004300437308 */ /* 0x000e220000000800 */
[C---:B---3--:R-:W-:Y:S01]  /*55a0*/  F2FP.SATFINITE.E4M3.F32.PACK_AB_MERGE_C R63, R4.reuse, R63, RZ ;  /* 0x0000003f043f723e */ /* 0x048fe200048070ff */
[----:B------:R-:W-:Y:S01]  /*55b0*/  FADD.FTZ R4, R4, R5 ;  /* 0x0000000504047221 */ /* 0x000fe20000010000 */
[----:B------:R-:W-:-:S02]  /*55c0*/  CS2R R28, SRZ ;  /* 0x00000000001c7805 */ /* 0x000fc4000001ff00 */
[----:B------:R-:W-:Y:S02]  /*55d0*/  F2FP.SATFINITE.E4M3.F32.PACK_AB_MERGE_C R207, R59, R62, R63 ;  /* 0x0000003e3bcf723e */ /* 0x000fe4000480703f */
[----:B------:R-:W-:Y:S02]  /*55e0*/  CS2R R62, SRZ ;  /* 0x00000000003e7805 */ /* 0x000fe4000001ff00 */
[----:B------:R-:W-:Y:S01]  /*55f0*/  CS2R R58, SRZ ;  /* 0x00000000003a7805 */ /* 0x000fe2000001ff00 */
        /* <DEDUP_REMOVED lines=13> */
[C---:B--2---:R-:W-:Y:S01]  /*56d0*/  F2FP.SATFINITE.E4M3.F32.PACK_AB_MERGE_C R37, R44.reuse, R37, RZ ;  /* 0x000000252c25723e */ /* 0x044fe200048070ff */
[----:B------:R-:W-:-:S03]  /*56e0*/  FADD.FTZ R44, R44, R3 ;  /* 0x000000032c2c7221 */ /* 0x000fc60000010000 */
[----:B------:R-:W-:Y:S02]  /*56f0*/  F2FP.SATFINITE.E4M3.F32.PACK_AB_MERGE_C R200, R41, R36, R37 ;  /* 0x0000002429c8723e */ /* 0x000fe40004807025 */
[----:B------:R-:W-:Y:S02]  /*5700*/  CS2R R40, SRZ ;  /* 0x0000000000287805 */ /* 0x000fe4000001ff00 */
[----:B------:R-:W-:Y:S01]  /*5710*/  CS2R R36, SRZ ;  /* 0x0000000000247805 */ /* 0x000fe2000001ff00 */
[----:B------:R-:W2:Y:S01]  /*5720*/  MUFU.EX2 R70, R70 ;  /* 0x0000004600467308 */ /* 0x000ea20000000800 */
[----:B0-----:R-:W-:-:S01]  /*5730*/  FADD.FTZ R5, R84, R5 ;  /* 0x0000000554057221 */ /* 0x001fc20000010000 */
[----:B------:R-:W-:-:S04]  /*5740*/  F2FP.SATFINITE.E4M3.F32.PACK_AB_MERGE_C R69, R84, R69, RZ ;  /* 0x000000455445723e */ /* 0x000fc800048070ff */
[----:B------:R-:W-:Y:S02]  /*5750*/  F2FP.SATFINITE.E4M3.F32.PACK_AB_MERGE_C R201, R66, R67, R69 ;  /* 0x0000004342c9723e */ /* 0x000fe40004807045 */
[----:B------:R-:W-:Y:S01]  /*5760*/  CS2R R68, SRZ ;  /* 0x0000000000447805 */ /* 0x000fe2000001ff00 */
[----:B------:R-:W0:Y:S01]  /*5770*/  MUFU.EX2 R46, R46 ;  /* 0x0000002e002e7308 */ /* 0x000e220000000800 */
[----:B-1----:R-:W-:-:S01]  /*5780*/  FADD.FTZ R3, R45, R44 ;  /* 0x0000002c2d037221 */ /* 0x002fc20000010000 */
[----:B------:R-:W-:-:S06]  /*5790*/  CS2R R66, SRZ ;  /* 0x0000000000427805 */ /* 0x000fcc000001ff00 */
[----:B------:R-:W1:Y:S01]  /*57a0*/  MUFU.EX2 R85, R85 ;  /* 0x0000005500557308 */ /* 0x000e620000000800 */
[----:B--2---:R-:W-:-:S07]  /*57b0*/  FADD.FTZ R2, R70, R5 ;  /* 0x0000000546027221 */ /* 0x004fce0000010000 */
[----:B------:R-:W-:Y:S01]  /*57c0*/  MUFU.EX2 R87, R87 ;  /* 0x0000005700577308 */ /* 0x000fe20000000800 */
[----:B0-----:R-:W-:-:S07]  /*57d0*/  FADD.FTZ R4, R46, R3 ;  /* 0x000000032e047221 */ /* 0x001fce0000010000 */
[----:B------:R-:W0:Y:S01]  /*57e0*/  MUFU.EX2 R48, R48 ;  /* 0x0000003000307308 */ /* 0x000e220000000800 */
[----:B-1----:R-:W-:-:S07]  /*57f0*/  FADD.FTZ R2, R85, R2 ;  /* 0x0000000255027221 */ /* 0x002fce0000010000 */
[----:B------:R-:W1:Y:S08]  /*5800*/  MUFU.EX2 R47, R47 ;  /* 0x0000002f002f7308 */ /* 0x000e700000000800 */
[----:B------:R-:W2:Y:S01]  /*5810*/  MUFU.EX2 R26, R26 ;  /* 0x0000001a001a7308 */ /* 0x000ea20000000800 */
[----:B0-----:R-:W-:Y:S01]  /*5820*/  F2FP.SATFINITE.E4M3.F32.PACK_AB_MERGE_C R6, R48, R87, RZ ;  /* 0x000000573006723e */ /* 0x001fe200048070ff */
[----:B------:R-:W-:-:S03]  /*5830*/  FADD.FTZ R87, R87, R2 ;  /* 0x0000000257577221 */ /* 0x000fc60000010000 */
[----:B------:R-:W-:Y:S01]  /*5840*/  F2FP.SATFINITE.E4M3.F32.PACK_AB_MERGE_C R203, R85, R70, R6 ;  /* 0x0000004655cb723e */ /* 0x000fe20004807006 */
[----:B------:R-:W-:-:S01]  /*5850*/  FADD.FTZ R2, R48, R87 ;  /* 0x0000005730027221 */ /* 0x000fc20000010000 */
[----:B------:R-:W-:Y:S02]  /*5860*/  CS2R R86, SRZ ;  /* 0x0000000000567805 */ /* 0x000fe4000001ff00 */
[----:B------:R-:W-:Y:S01]  /*5870*/  CS2R R84, SRZ ;  /* 0x0000000000547805 */ /* 0x000fe2000001ff00 */
[----:B-1----:R-:W-:Y:S01]  /*5880*/  FADD.FTZ R3, R47, R4 ;  /* 0x000000042f037221 */ /* 0x002fe20000010000 */
[----:B------:R-:W-:Y:S02]  /*5890*/  CS2R R70, SRZ ;  /* 0x0000000000467805 */ /* 0x000fe4000001ff00 */
[----:B------:R-:W-:Y:S02]  /*58a0*/  CS2R R48, SRZ ;  /* 0x0000000000307805 */ /* 0x000fe4000001ff00 */
[C---:B--2---:R-:W-:Y:S01]  /*58b0*/  F2FP.SATFINITE.E4M3.F32.PACK_AB_MERGE_C R5, R26.reuse, R47, RZ ;  /* 0x0000002f1a05723e */ /* 0x044fe200048070ff */
[----:B------:R-:W-:Y:S01]  /*58c0*/  FADD.FTZ R3, R26, R3 ;  /* 0x000000031a037221 */ /* 0x000fe20000010000 */
[----:B------:R-:W-:-:S02]  /*58d0*/  CS2R R26, SRZ ;  /* 0x00000000001a7805 */ /* 0x000fc4000001ff00 */
[----:B------:R-:W-:Y:S02]  /*58e0*/  F2FP.SATFINITE.E4M3.F32.PACK_AB_MERGE_C R202, R46, R45, R5 ;  /* 0x0000002d2eca723e */ /* 0x000fe40004807005 */
[----:B------:R-:W-:Y:S02]  /*58f0*/  CS2R R46, SRZ ;  /* 0x00000000002e7805 */ /* 0x000fe4000001ff00 */
[----:B------:R-:W-:Y:S01]  /*5900*/  CS2R R44, SRZ ;  /* 0x00000000002c7805 */ /* 0x000fe2000001ff00 */
[----:B------:R-:W-:Y:S06]  /*5910*/  @!P3 BRA `(.L_x_2011) ;  /* 0x000000440024b947 */ /* 0x000fec0003800000 */
[----:B------:R-:W-:Y:S01]  /*5920*/  IMAD.MOV.U32 R5, RZ, RZ, R120 ;  /* 0x000000ffff057224 */ /* 0x000fe200078e0078 */
[----:B------:R-:W-:Y:S01]  /*5930*/  UMOV UR55, UR48 ;  /* 0x0000003000377c82 */ /* 0x000fe20008000000 */
[----:B------:R-:W-:Y:S01]  /*5940*/  IMAD.MOV.U32 R4, RZ, RZ, R121 ;  /* 0x000000ffff047224 */ /* 0x000fe200078e0079 */
[----:B------:R-:W-:Y:S01]  /*5950*/  UMOV UR56, UR43 ;  /* 0x0000002b00387c82 */ /* 0x000fe20008000000 */
[----:B------:R-:W-:Y:S01]  /*5960*/  IMAD.MOV.U32 R119, RZ, RZ, RZ ;  /* 0x000000ffff777224 */ /* 0x000fe200078e00ff */
[----:B------:R-:W-:Y:S01]  /*5970*/  ULDC UR53, c[0x0][0x288] ;  /* 0x0000a20000357ab9 */ /* 0x000fe20000000800 */
[----:B------:R-:W-:-:S05]  /*5980*/  ULDC UR48, c[0x0][0x988] ;  /* 0x0002620000307ab9 */ /* 0x000fca0000000800 */
.L_x_2021:
[----:B------:R-:W-:Y:S01]  /*5990*/  ISETP.NE.AND P4, PT, RZ, UR40, PT ;  /* 0x00000028ff007c0c */ /* 0x000fe2000bf85270 */
[----:B------:R-:W-:-:S04]  /*59a0*/  UISETP.NE.AND UP1, UPT, UR55, 0x1, UPT ;  /* 0x000000013700788c */ /* 0x000fc8000bf25270 */
[----:B------:R-:W-:-:S04]  /*59b0*/  USEL UR43, URZ, 0x1, UP1 ;  /* 0x000000013f2b7887 */ /* 0x000fc80008800000 */
[----:B------:R-:W-:-:S04]  /*59c0*/  ULOP3.LUT UR43, UR56, UR43, URZ, 0x3c, !UPT ;  /* 0x0000002b382b7292 */ /* 0x000fc8000f8e3c3f */
[----:B------:R-:W-:Y:S08]  /*59d0*/  @P4 BRA `(.L_x_2012) ;  /* 0x0000000000384947 */ /* 0x000ff00003800000 */
[----:B------:R-:W-:Y:S05]  /*59e0*/  @!P0 BRA `(.L_x_2013) ;  /* 0x0000000000048947 */ /* 0x000fea0003800000 */
[----:B------:R-:W-:Y:S01]  /*59f0*/  BPT.TRAP 0x1 ;  /* 0x000000040000795c */ /* 0x000fe20000300000 */
.L_x_2013:
        /* <DEDUP_REMOVED lines=9> */
.L_x_2014:
[----:B-1----:R-:W-:Y:S05]  /*5a90*/  @P3 BRA `(.L_x_2012) ;  /* 0x0000000000083947 */ /* 0x002fea0003800000 */
[----:B------:R-:W1:Y:S02]  /*5aa0*/  SYNCS.PHASECHK.TRANS64.TRYWAIT P3, [UR6+0x33430], R6 ;  /* 0x03343006ff0075a7 */ /* 0x000e640008060146 */
[----:B-1----:R-:W-:Y:S05]  /*5ab0*/  @!P3 BRA `(.L_x_2015) ;  /* 0x000000f800e0b947 */ /* 0x002fea0003800000 */
.L_x_2012:
        /* <DEDUP_REMOVED lines=191> */
.L_x_2017:
[----:B------:R-:W-:Y:S01]  /*66b0*/  ULEA UR6, UR55, UR41, 0x3 ;  /* 0x0000002937067291 */ /* 0x000fe2000f8e183f */
[----:B------:R-:W-:-:S05]  /*66c0*/  IMAD.U32 R6, RZ, RZ, UR56 ;  /* 0x00000038ff067e24 */ /* 0x000fca000f8e00ff */
[----:B------:R-:W-:-:S04]  /*66d0*/  SHF.L.U32 R6, R6, 0x1f, RZ ;  /* 0x0000001f06067819 */ /* 0x000fc800000006ff */
[----:B------:R0:W1:Y:S01]  /*66e0*/  SYNCS.PHASECHK.TRANS64.TRYWAIT P3, [UR6+0x33450], R6 ;  /* 0x03345006ff0075a7 */ /* 0x0000620008060146 */
[----:B------:R-:W-:Y:S05]  /*66f0*/  @!P0 BRA `(.L_x_2018) ;  /* 0x0000000000048947 */ /* 0x000fea0003800000 */
[----:B------:R-:W-:Y:S01]  /*6700*/  BPT.TRAP 0x1 ;  /* 0x000000040000795c */ /* 0x000fe20000300000 */
.L_x_2018:
[----:B-1----:R-:W-:Y:S05]  /*6710*/  @P3 BRA `(.L_x_2016) ;  /* 0x0000000000083947 */ /* 0x002fea0003800000 */
[----:B------:R-:W1:Y:S02]  /*6720*/  SYNCS.PHASECHK.TRANS64.TRYWAIT P3, [UR6+0x33450], R6 ;  /* 0x03345006ff0075a7 */ /* 0x000e640008060146 */
[----:B-1----:R-:W-:Y:S05]  /*6730*/  @!P3 BRA `(.L_x_2019) ;  /* 0x000000ec00d8b947 */ /* 0x002fea0003800000 */
.L_x_2016:
[----:B------:R-:W-:Y:S01]  /*6740*/  UIADD3 UR6, UR41, 0x200, URZ ;  /* 0x0000020029067890 */ /* 0x000fe2000fffe03f */
[----:B------:R-:W-:Y:S01]  /*6750*/  WARPGROUP.ARRIVE ;  /* 0x00000000000079c5 */ /* 0x000fe20000000000 */
[----:B------:R-:W-:Y:S01]  /*6760*/  UMOV UR7, 0xc0000010 ;  /* 0xc000001000077882 */ /* 0x000fe20000000000 */
[----:B------:R-:W-:Y:S01]  /*6770*/  FMUL.FTZ R11, R0, R189 ;  /* 0x000000bd000b7220 */ /* 0x000fe20000410000 */
[----:B------:R-:W-:Y:S01]  /*6780*/  USHF.R.U32.HI UR6, URZ, 0x4, UR6 ;  /* 0x000000043f067899 */ /* 0x000fe20008011606 */
[----:B------:R-:W-:Y:S02]  /*6790*/  VIADD R189, R18, UR36 ;  /* 0x0000002412bd7c36 */ /* 0x000fe40008000000 */
[C---:B------:R-:W-:Y:S01]  /*67a0*/  FMUL.FTZ R10, R0.reuse, R188 ;  /* 0x000000bc000a7220 */ /* 0x040fe20000410000 */
        /* <DEDUP_REMOVED lines=8> */
[C---:B------:R-:W-:Y:S01]  /*6830*/  FMUL.FTZ R15, R0.reuse, R193 ;  /* 0x000000c1000f7220 */ /* 0x040fe20000410000 */
[----:B------:R-:W-:Y:S01]  /*6840*/  UIMAD UR11, UR55, 0x780, UR6 ;  /* 0x00000780370b78a4 */ /* 0x000fe2000f8e0206 */
[----:B------:R-:W-:Y:S01]  /*6850*/  IMAD.MOV.U32 R162, RZ, RZ, R189 ;  /* 0x000000ffffa27224 */ /* 0x000fe200078e00bd */
[----:B------:R-:W2:Y:S01]  /*6860*/  LDC R193, c[0x0][0x2f0] ;  /* 0x0000bc00ffc17b82 */ /* 0x000ea20000000800 */
[C---:B------:R-:W-:Y:S01]  /*6870*/  FMUL.FTZ R13, R0.reuse, R191 ;  /* 0x000000bf000d7220 */ /* 0x040fe20000410000 */
[C---:B01----:R-:W-:Y:S01]  /*6880*/  FMUL.FTZ R6, R0.reuse, R184 ;  /* 0x000000b800067220 */ /* 0x043fe20000410000 */
[C---:B------:R-:W-:Y:S01]  /*6890*/  FMUL.FTZ R7, R0.reuse, R185 ;  /* 0x000000b900077220 */ /* 0x040fe20000410000 */
[----:B------:R-:W-:Y:S01]  /*68a0*/  MUFU.TANH R10, R10 ;  /* 0x0000000a000a7308 */ /* 0x000fe20000002400 */
[----:B------:R-:W-:Y:S01]  /*68b0*/  UMOV UR6, UR11 ;  /* 0x0000000b00067c82 */ /* 0x000fe20008000000 */
[C---:B------:R-:W-:Y:S01]  /*68c0*/  FMUL.FTZ R14, R0.reuse, R192 ;  /* 0x000000c0000e7220 */ /* 0x040fe20000410000 */
[----:B------:R-:W-:Y:S01]  /*68d0*/  QGMMA.64x192x32.F32.E4M3.E4M3 R24, R216, gdesc[UR4], R24, gsb0 ;  /* 0x02e00004d8187df3 */ /* 0x000fe20008000818 */
[----:B------:R-:W-:Y:S01]  /*68e0*/  @UP0 ULDC UR6, c[0x0][0x44c] ;  /* 0x0001130000060ab9 */ /* 0x000fe20000000800 */
[----:B------:R-:W-:Y:S01]  /*68f0*/  FMUL.FTZ R184, R0, R196 ;  /* 0x000000c400b87220 */ /* 0x000fe20000410000 */
[----:B------:R-:W-:Y:S01]  /*6900*/  @P2 IMAD.HI.U32 R190, R189, UR6, RZ ;  /* 0x00000006bdbe2c27 */ /* 0x000fe2000f8e00ff */
[----:B------:R-:W-:-:S03]  /*6910*/  @UP0 ULDC UR6, c[0x0][0x450] ;  /* 0x0001140000060ab9 */ /* 0x000fc60000000800 */
[C---:B------:R-:W-:Y:S01]  /*6920*/  FMUL.FTZ R189, R0.reuse, R166 ;  /* 0x000000a600bd7220 */ /* 0x040fe20000410000 */
[----:B------:R-:W0:Y:S01]  /*6930*/  MUFU.TANH R6, R6 ;  /* 0x0000000600067308 */ /* 0x000e220000002400 */
[C---:B------:R-:W-:Y:S01]  /*6940*/  FMUL.FTZ R20, R0.reuse, R194 ;  /* 0x000000c200147220 */ /* 0x040fe20000410000 */
[----:B------:R-:W-:Y:S01]  /*6950*/  @P2 SHF.R.U32.HI R162, RZ, UR6, R190 ;  /* 0x00000006ffa22c19 */ /* 0x000fe200080116be */
[----:B------:R-:W-:Y:S01]  /*6960*/  UMOV UR6, 0x1 ;  /* 0x0000000100067882 */ /* 0x000fe20000000000 */
[----:B------:R-:W-:Y:S01]  /*6970*/  IMAD.MOV.U32 R190, RZ, RZ, -0x2 ;  /* 0xfffffffeffbe7424 */ /* 0x000fe200078e00ff */
[----:B------:R-:W-:Y:S01]  /*6980*/  UIMAD UR6, UR52, -0xa0, UR6 ;  /* 0xffffff60340678a4 */ /* 0x000fe2000f8e0206 */
[C---:B------:R-:W-:Y:S01]  /*6990*/  FMUL.FTZ R185, R0.reuse, R197 ;  /* 0x000000c500b97220 */ /* 0x040fe20000410000 */
[----:B------:R-:W1:Y:S01]  /*69a0*/  SHFL.IDX PT, R191, R162, RZ, 0x1c1f ;  /* 0x001c1fffa2bf7589 */ /* 0x000e6200000e0000 */
[----:B------:R-:W3:Y:S01]  /*69b0*/  MUFU.TANH R7, R7 ;  /* 0x0000000700077308 */ /* 0x000ee20000002400 */
[C---:B------:R-:W-:Y:S01]  /*69c0*/  FMUL.FTZ R192, R0.reuse, R137 ;  /* 0x0000008900c07220 */ /* 0x040fe20000410000 */
[----:B------:R-:W-:Y:S01]  /*69d0*/  FMUL.FTZ R168, R0, R168 ;  /* 0x000000a800a87220 */ /* 0x000fe20000410000 */
[----:B------:R-:W-:-:S02]  /*69e0*/  IMAD R166, R17, R190, UR6 ;  /* 0x0000000611a67e24 */ /* 0x000fc4000f8e02be */
[C---:B------:R-:W-:Y:S01]  /*69f0*/  FMUL.FTZ R136, R0.reuse, R136 ;  /* 0x0000008800887220 */ /* 0x040fe20000410000 */
[C---:B------:R-:W-:Y:S01]  /*6a00*/  FMUL.FTZ R169, R0.reuse, R169 ;  /* 0x000000a900a97220 */ /* 0x040fe20000410000 */
[C---:B------:R-:W-:Y:S01]  /*6a10*/  FMUL.FTZ R172, R0.reuse, R172 ;  /* 0x000000ac00ac7220 */ /* 0x040fe20000410000 */
[----:B--2---:R-:W-:Y:S01]  /*6a20*/  IMAD R166, R193, UR47, R166 ;  /* 0x0000002fc1a67c24 */ /* 0x004fe2000f8e02a6 */
        /* <DEDUP_REMOVED lines=14> */
[----:B------:R-:W-:Y:S01]  /*6b10*/  UIADD3 UR6, UR11, 0x180, URZ ;  /* 0x000001800b067890 */ /* 0x000fe2000fffe03f */
[----:B-1----:R-:W-:Y:S01]  /*6b20*/  IADD3 R190, R191, -UR53, R166 ;  /* 0x80000035bfbe7c10 */ /* 0x002fe2000fffe0a6 */
[----:B------:R-:W1:Y:S01]  /*6b30*/  MUFU.TANH R15, R15 ;  /* 0x0000000f000f7308 */ /* 0x000e620000002400 */
[----:B------:R-:W-:Y:S01]  /*6b40*/  UMOV UR7, 0xc0000010 ;  /* 0xc000001000077882 */ /* 0x000fe20000000000 */
[----:B------:R-:W-:Y:S01]  /*6b50*/  FMUL.FTZ R121, R0, R121 ;  /* 0x0000007900797220 */ /* 0x000fe20000410000 */
[----:B------:R-:W-:Y:S01]  /*6b60*/  ISETP.GT.AND P3, PT, R190, RZ, PT ;  /* 0x000000ffbe00720c */ /* 0x000fe20003f64270 */
[----:B------:R-:W-:Y:S01]  /*6b70*/  FMUL.FTZ R21, R0, R195 ;  /* 0x000000c300157220 */ /* 0x000fe20000410000 */
[----:B------:R-:W-:Y:S01]  /*6b80*/  ISETP.GT.AND P4, PT, R190, 0x1, PT ;  /* 0x00000001be00780c */ /* 0x000fe20003f84270 */
[----:B------:R-:W-:Y:S01]  /*6b90*/  FMUL.FTZ R8, R0, R186 ;  /* 0x000000ba00087220 */ /* 0x000fe20000410000 */
[----:B0-----:R-:W-:Y:S01]  /*6ba0*/  FSEL R191, R6, -INF , P3 ;  /* 0xff80000006bf7808 */ /* 0x001fe20001800000 */
[----:B------:R-:W-:Y:S01]  /*6bb0*/  MUFU.TANH R184, R184 ;  /* 0x000000b800b87308 */ /* 0x000fe20000002400 */
[----:B------:R-:W-:Y:S01]  /*6bc0*/  ISETP.GT.AND P3, PT, R190, 0x8, PT ;  /* 0x00000008be00780c */ /* 0x000fe20003f64270 */
[C---:B------:R-:W-:Y:S01]  /*6bd0*/  FMUL.FTZ R9, R0.reuse, R187 ;  /* 0x000000bb00097220 */ /* 0x040fe20000410000 */
[----:B---3--:R-:W-:Y:S01]  /*6be0*/  FSEL R7, R7, -INF , P4 ;  /* 0xff80000007077808 */ /* 0x008fe20002000000 */
[----:B------:R-:W-:Y:S01]  /*6bf0*/  UMOV UR10, UR48 ;  /* 0x00000030000a7c82 */ /* 0x000fe20008000000 */
[----:B------:R-:W-:Y:S01]  /*6c00*/  FMNMX.FTZ R194, R191, R4, !PT ;  /* 0x00000004bfc27209 */ /* 0x000fe20007810000 */
[----:B------:R-:W-:Y:S01]  /*6c10*/  FMUL.FTZ R186, R0, R198 ;  /* 0x000000c600ba7220 */ /* 0x000fe20000410000 */
[----:B------:R-:W-:Y:S01]  /*6c20*/  ISETP.GT.AND P4, PT, R190, 0x9, PT ;  /* 0x00000009be00780c */ /* 0x000fe20003f84270 */
[----:B------:R-:W0:Y:S01]  /*6c30*/  MUFU.TANH R185, R185 ;  /* 0x000000b900b97308 */ /* 0x000e220000002400 */
[----:B------:R-:W-:Y:S01]  /*6c40*/  FSEL R10, R10, -INF , P3 ;  /* 0xff8000000a0a7808 */ /* 0x000fe20001800000 */
[C---:B------:R-:W-:Y:S01]  /*6c50*/  FMUL.FTZ R187, R0.reuse, R199 ;  /* 0x000000c700bb7220 */ /* 0x040fe20000410000 */
[----:B------:R-:W-:Y:S01]  /*6c60*/  FMNMX.FTZ R137, R7, R194, !PT ;  /* 0x000000c207897209 */ /* 0x000fe20007810000 */
[----:B------:R-:W-:Y:S01]  /*6c70*/  FMUL.FTZ R170, R0, R170 ;  /* 0x000000aa00aa7220 */ /* 0x000fe20000410000 */
[----:B------:R-:W-:Y:S01]  /*6c80*/  ISETP.GT.AND P3, PT, R190, 0x10, PT ;  /* 0x00000010be00780c */ /* 0x000fe20003f64270 */
[----:B------:R-:W-:Y:S01]  /*6c90*/  FMUL.FTZ R171, R0, R171 ;  /* 0x000000ab00ab7220 */ /* 0x000fe20000410000 */
[----:B--2---:R-:W-:Y:S01]  /*6ca0*/  FSEL R11, R11, -INF , P4 ;  /* 0xff8000000b0b7808 */ /* 0x004fe20002000000 */
[----:B------:R-:W2:Y:S01]  /*6cb0*/  MUFU.TANH R168, R168 ;  /* 0x000000a800a87308 */ /* 0x000ea20000002400 */
[----:B------:R-:W-:Y:S01]  /*6cc0*/  FMNMX.FTZ R194, R10, R137, !PT ;  /* 0x000000890ac27209 */ /* 0x000fe20007810000 */
[----:B------:R-:W-:Y:S01]  /*6cd0*/  FMUL.FTZ R174, R0, R174 ;  /* 0x000000ae00ae7220 */ /* 0x000fe20000410000 */
[----:B------:R-:W-:Y:S01]  /*6ce0*/  ISETP.GT.AND P4, PT, R190, 0x11, PT ;  /* 0x00000011be00780c */ /* 0x000fe20003f84270 */
[C---:B------:R-:W-:Y:S01]  /*6cf0*/  FMUL.FTZ R175, R0.reuse, R175 ;  /* 0x000000af00af7220 */ /* 0x040fe20000410000 */
[----:B------:R-:W-:Y:S01]  /*6d00*/  FMNMX.FTZ R137, R11, R194, !PT ;  /* 0x000000c20b897209 */ /* 0x000fe20007810000 */
[----:B------:R-:W-:Y:S01]  /*6d10*/  FMUL.FTZ R178, R0, R178 ;  /* 0x000000b200b27220 */ /* 0x000fe20000410000 */
[----:B-1----:R-:W-:Y:S01]  /*6d20*/  FSEL R15, R15, -INF , P4 ;  /* 0xff8000000f0f7808 */ /* 0x002fe20002000000 */
[----:B------:R1:W-:Y:S01]  /*6d30*/  MUFU.TANH R6, R136 ;  /* 0x0000008800067308 */ /* 0x0003e20000002400 */
[----:B------:R-:W-:Y:S01]  /*6d40*/  ISETP.GT.AND P4, PT, R190, 0x19, PT ;  /* 0x00000019be00780c */ /* 0x000fe20003f84270 */
[C---:B------:R-:W-:Y:S01]  /*6d50*/  FMUL.FTZ R179, R0.reuse, R179 ;  /* 0x000000b300b37220 */ /* 0x040fe20000410000 */
[C---:B------:R-:W-:Y:S01]  /*6d60*/  FMUL.FTZ R182, R0.reuse, R182 ;  /* 0x000000b600b67220 */ /* 0x040fe20000410000 */
[C---:B------:R-:W-:Y:S01]  /*6d70*/  FMUL.FTZ R183, R0.reuse, R183 ;  /* 0x000000b700b77220 */ /* 0x040fe20000410000 */
[----:B0-----:R-:W-:Y:S01]  /*6d80*/  FSEL R185, R185, -INF , P4 ;  /* 0xff800000b9b97808 */ /* 0x001fe20002000000 */
[----:B------:R-:W-:Y:S01]  /*6d90*/  FMUL.FTZ R154, R0, R154 ;  /* 0x0000009a009a7220 */ /* 0x000fe20000410000 */
[----:B------:R-:W-:Y:S01]  /*6da0*/  ISETP.GT.AND P4, PT, R190, 0x21, PT ;  /* 0x00000021be00780c */ /* 0x000fe20003f84270 */
[----:B------:R-:W0:Y:S01]  /*6db0*/  MUFU.TANH R169, R169 ;  /* 0x000000a900a97308 */ /* 0x000e220000002400 */
[----:B-1----:R-:W-:Y:S01]  /*6dc0*/  FSEL R136, R14, -INF , P3 ;  /* 0xff8000000e887808 */ /* 0x002fe20001800000 */
[----:B------:R-:W-:Y:S01]  /*6dd0*/  FMUL.FTZ R155, R0, R155 ;  /* 0x0000009b009b7220 */ /* 0x000fe20000410000 */
[----:B------:R-:W-:Y:S01]  /*6de0*/  ISETP.GT.AND P3, PT, R190, 0x18, PT ;  /* 0x00000018be00780c */ /* 0x000fe20003f64270 */
[----:B------:R-:W-:Y:S01]  /*6df0*/  FMUL.FTZ R163, R0, R163 ;  /* 0x000000a300a37220 */ /* 0x000fe20000410000 */
[----:B------:R-:W-:Y:S01]  /*6e00*/  FMNMX.FTZ R194, R136, R137, !PT ;  /* 0x0000008988c27209 */ /* 0x000fe20007810000 */
[----:B------:R-:W-:Y:S01]  /*6e10*/  FMUL.FTZ R137, R0, R139 ;  /* 0x0000008b00897220 */ /* 0x000fe20000410000 */
[----:B------:R-:W-:Y:S01]  /*6e20*/  FSEL R184, R184, -INF , P3 ;  /* 0xff800000b8b87808 */ /* 0x000fe20001800000 */
[----:B------:R-:W1:Y:S01]  /*6e30*/  MUFU.TANH R172, R172 ;  /* 0x000000ac00ac7308 */ /* 0x000e620000002400 */
[----:B------:R-:W-:Y:S01]  /*6e40*/  FMNMX.FTZ R139, R15, R194, !PT ;  /* 0x000000c20f8b7209 */ /* 0x000fe20007810000 */
[----:B------:R-:W-:Y:S01]  /*6e50*/  FMUL.FTZ R167, R0, R167 ;  /* 0x000000a700a77220 */ /* 0x000fe20000410000 */
[----:B------:R-:W-:Y:S01]  /*6e60*/  ISETP.GT.AND P3, PT, R190, 0x20, PT ;  /* 0x00000020be00780c */ /* 0x000fe20003f64270 */
[----:B------:R-:W-:Y:S01]  /*6e70*/  FMUL.FTZ R146, R0, R146 ;  /* 0x0000009200927220 */ /* 0x000fe20000410000 */
[----:B------:R-:W-:Y:S01]  /*6e80*/  FMNMX.FTZ R194, R184, R139, !PT ;  /* 0x0000008bb8c27209 */ /* 0x000fe20007810000 */
[----:B------:R-:W-:Y:S01]  /*6e90*/  FMUL.FTZ R147, R0, R147 ;  /* 0x0000009300937220 */ /* 0x000fe20000410000 */
[----:B--2---:R-:W-:Y:S01]  /*6ea0*/  FSEL R168, R168, -INF , P3 ;  /* 0xff800000a8a87808 */ /* 0x004fe20001800000 */
[----:B------:R-:W2:Y:S01]  /*6eb0*/  MUFU.TANH R173, R173 ;  /* 0x000000ad00ad7308 */ /* 0x000ea20000002400 */
[----:B------:R-:W-:Y:S01]  /*6ec0*/  FMNMX.FTZ R139, R185, R194, !PT ;  /* 0x000000c2b98b7209 */ /* 0x000fe20007810000 */
[----:B------:R-:W-:Y:S01]  /*6ed0*/  FMUL.FTZ R150, R0, R150 ;  /* 0x0000009600967220 */ /* 0x000fe20000410000 */
[----:B------:R-:W-:Y:S01]  /*6ee0*/  ISETP.GT.AND P3, PT, R190, 0x28, PT ;  /* 0x00000028be00780c */ /* 0x000fe20003f64270 */
        /* <DEDUP_REMOVED lines=8> */
[C---:B------:R-:W-:Y:S01]  /*6f70*/  FMUL.FTZ R126, R0.reuse, R126 ;  /* 0x0000007e007e7220 */ /* 0x040fe20000410000 */
[C---:B------:R-:W-:Y:S01]  /*6f80*/  FMUL.FTZ R127, R0.reuse, R127 ;  /* 0x0000007f007f7220 */ /* 0x040fe20000410000 */
[C---:B------:R-:W-:Y:S01]  /*6f90*/  FMUL.FTZ R130, R0.reuse, R130 ;  /* 0x0000008200827220 */ /* 0x040fe20000410000 */
[C---:B------:R-:W-:Y:S01]  /*6fa0*/  FMUL.FTZ R131, R0.reuse, R131 ;  /* 0x0000008300837220 */ /* 0x040fe20000410000 */
[----:B------:R1:W-:Y:S01]  /*6fb0*/  MUFU.TANH R14, R138 ;  /* 0x0000008a000e7308 */ /* 0x0003e20000002400 */
[----:B--2---:R-:W-:Y:S01]  /*6fc0*/  FSEL R173, R173, -INF , P4 ;  /* 0xff800000adad7808 */ /* 0x004fe20002000000 */
[----:B------:R-:W-:Y:S01]  /*6fd0*/  FMUL.FTZ R134, R0, R134 ;  /* 0x0000008600867220 */ /* 0x000fe20000410000 */
[----:B------:R-:W-:Y:S01]  /*6fe0*/  ISETP.GT.AND P4, PT, R190, 0x31, PT ;  /* 0x00000031be00780c */ /* 0x000fe20003f84270 */
[----:B------:R-:W2:Y:S04]  /*6ff0*/  S2R R229, SR_TID.X ;  /* 0x0000000000e57919 */ /* 0x000ea80000002100 */
[----:B------:R-:W3:Y:S01]  /*7000*/  MUFU.TANH R177, R177 ;  /* 0x000000b100b17308 */ /* 0x000ee20000002400 */
[----:B-1----:R-:W-:Y:S01]  /*7010*/  FMUL.FTZ R138, R0, R140 ;  /* 0x0000008c008a7220 */ /* 0x002fe20000410000 */
[----:B------:R-:W-:Y:S01]  /*7020*/  FMNMX.FTZ R140, R168, R139, !PT ;  /* 0x0000008ba88c7209 */ /* 0x000fe20007810000 */
[----:B------:R-:W-:Y:S01]  /*7030*/  FMUL.FTZ R139, R0, R141 ;  /* 0x0000008d008b7220 */ /* 0x000fe20000410000 */
[----:B0-----:R-:W-:-:S02]  /*7040*/  FSEL R176, R176, -INF , P3 ;  /* 0xff800000b0b07808 */ /* 0x001fc40001800000 */
[----:B------:R-:W-:Y:S01]  /*7050*/  FMNMX.FTZ R141, R169, R140, !PT ;  /* 0x0000008ca98d7209 */ /* 0x000fe20007810000 */
[----:B------:R-:W-:Y:S01]  /*7060*/  FMUL.FTZ R140, R0, R144 ;  /* 0x00000090008c7220 */ /* 0x000fe20000410000 */
[----:B------:R-:W0:Y:S01]  /*7070*/  MUFU.TANH R180, R180 ;  /* 0x000000b400b47308 */ /* 0x000e220000002400 */
[----:B------:R-:W-:Y:S02]  /*7080*/  ISETP.GT.AND P3, PT, R190, 0x38, PT ;  /* 0x00000038be00780c */ /* 0x000fe40003f64270 */
[----:B------:R-:W-:-:S04]  /*7090*/  FMNMX.FTZ R194, R172, R141, !PT ;  /* 0x0000008dacc27209 */ /* 0x000fc80007810000 */
[----:B------:R-:W-:Y:S01]  /*70a0*/  FMNMX.FTZ R141, R173, R194, !PT ;  /* 0x000000c2ad8d7209 */ /* 0x000fe20007810000 */
[----:B------:R-:W1:Y:S01]  /*70b0*/  MUFU.TANH R181, R181 ;  /* 0x000000b500b57308 */ /* 0x000e620000002400 */
[----:B---3--:R-:W-:Y:S02]  /*70c0*/  FSEL R177, R177, -INF , P4 ;  /* 0xff800000b1b17808 */ /* 0x008fe40002000000 */
[----:B------:R-:W-:Y:S01]  /*70d0*/  FMNMX.FTZ R144, R176, R141, !PT ;  /* 0x0000008db0907209 */ /* 0x000fe20007810000 */
[----:B------:R-:W-:Y:S01]  /*70e0*/  FMUL.FTZ R141, R0, R145 ;  /* 0x00000091008d7220 */ /* 0x000fe20000410000 */
[----:B------:R-:W-:Y:S02]  /*70f0*/  ISETP.GT.AND P4, PT, R190, 0x39, PT ;  /* 0x00000039be00780c */ /* 0x000fe40003f84270 */
[----:B------:R-:W-:Y:S01]  /*7100*/  FMNMX.FTZ R145, R177, R144, !PT ;  /* 0x00000090b1917209 */ /* 0x000fe20007810000 */
[----:B------:R-:W3:Y:S01]  /*7110*/  MUFU.TANH R152, R152 ;  /* 0x0000009800987308 */ /* 0x000ee20000002400 */
[----:B0-----:R-:W-:Y:S01]  /*7120*/  FSEL R180, R180, -INF , P3 ;  /* 0xff800000b4b47808 */ /* 0x001fe20001800000 */
[----:B------:R-:W-:Y:S01]  /*7130*/  FMUL.FTZ R144, R0, R148 ;  /* 0x0000009400907220 */ /* 0x000fe20000410000 */
[----:B------:R-:W-:-:S02]  /*7140*/  ISETP.GT.AND P3, PT, R190, 0x40, PT ;  /* 0x00000040be00780c */ /* 0x000fc40003f64270 */
[----:B------:R-:W-:Y:S02]  /*7150*/  FMNMX.FTZ R194, R180, R145, !PT ;  /* 0x00000091b4c27209 */ /* 0x000fe40007810000 */
[----:B--2---:R-:W-:Y:S01]  /*7160*/  SHF.R.U32.HI R229, RZ, 0x7, R229 ;  /* 0x00000007ffe57819 */ /* 0x004fe200000116e5 */
[----:B------:R-:W0:Y:S01]  /*7170*/  MUFU.TANH R153, R153 ;  /* 0x0000009900997308 */ /* 0x000e220000002400 */
[----:B-1----:R-:W-:Y:S02]  /*7180*/  FSEL R181, R181, -INF , P4 ;  /* 0xff800000b5b57808 */ /* 0x002fe40002000000 */
[----:B------:R-:W-:Y:S02]  /*7190*/  ISETP.GT.AND P4, PT, R190, 0x41, PT ;  /* 0x00000041be00780c */ /* 0x000fe40003f84270 */
[----:B------:R-:W-:-:S03]  /*71a0*/  FMNMX.FTZ R145, R181, R194, !PT ;  /* 0x000000c2b5917209 */ /* 0x000fc60007810000 */
[----:B------:R-:W1:Y:S01]  /*71b0*/  MUFU.TANH R156, R156 ;  /* 0x0000009c009c7308 */ /* 0x000e620000002400 */
[----:B---3--:R-:W-:Y:S02]  /*71c0*/  FSEL R152, R152, -INF , P3 ;  /* 0xff80000098987808 */ /* 0x008fe40001800000 */
[----:B------:R-:W-:Y:S02]  /*71d0*/  ISETP.GT.AND P3, PT, R190, 0x48, PT ;  /* 0x00000048be00780c */ /* 0x000fe40003f64270 */
[----:B------:R-:W-:Y:S01]  /*71e0*/  FMNMX.FTZ R148, R152, R145, !PT ;  /* 0x0000009198947209 */ /* 0x000fe20007810000 */
[----:B------:R-:W-:Y:S02]  /*71f0*/  FMUL.FTZ R145, R0, R149 ;  /* 0x0000009500917220 */ /* 0x000fe40000410000 */
[----:B------:R-:W2:Y:S01]  /*7200*/  MUFU.TANH R188, R188 ;  /* 0x000000bc00bc7308 */ /* 0x000ea20000002400 */
[----:B0-----:R-:W-:Y:S02]  /*7210*/  FSEL R153, R153, -INF , P4 ;  /* 0xff80000099997808 */ /* 0x001fe40002000000 */
[----:B------:R-:W-:-:S02]  /*7220*/  ISETP.GT.AND P4, PT, R190, 0x49, PT ;  /* 0x00000049be00780c */ /* 0x000fc40003f84270 */
[----:B------:R-:W-:Y:S01]  /*7230*/  FMNMX.FTZ R149, R153, R148, !PT ;  /* 0x0000009499957209 */ /* 0x000fe20007810000 */
[----:B------:R-:W-:Y:S02]  /*7240*/  FMUL.FTZ R148, R0, R120 ;  /* 0x0000007800947220 */ /* 0x000fe40000410000 */
[----:B------:R-:W0:Y:S01]  /*7250*/  MUFU.TANH R159, R159 ;  /* 0x0000009f009f7308 */ /* 0x000e220000002400 */
[----:B-1----:R-:W-:Y:S02]  /*7260*/  FSEL R156, R156, -INF , P3 ;  /* 0xff8000009c9c7808 */ /* 0x002fe40001800000 */
[----:B------:R-:W-:Y:S02]  /*7270*/  ISETP.GT.AND P3, PT, R190, 0x50, PT ;  /* 0x00000050be00780c */ /* 0x000fe40003f64270 */
[----:B------:R-:W-:-:S03]  /*7280*/  FMNMX.FTZ R149, R156, R149, !PT ;  /* 0x000000959c957209 */ /* 0x000fc60007810000 */
[----:B------:R-:W1:Y:S01]  /*7290*/  MUFU.TANH R161, R161 ;  /* 0x000000a100a17308 */ /* 0x000e620000002400 */
[----:B--2---:R-:W-:Y:S02]  /*72a0*/  FSEL R188, R188, -INF , P4 ;  /* 0xff800000bcbc7808 */ /* 0x004fe40002000000 */
[----:B------:R-:W-:Y:S02]  /*72b0*/  ISETP.GT.AND P4, PT, R190, 0x51, PT ;  /* 0x00000051be00780c */ /* 0x000fe40003f84270 */
[----:B------:R-:W-:-:S03]  /*72c0*/  FMNMX.FTZ R120, R188, R149, !PT ;  /* 0x00000095bc787209 */ /* 0x000fc60007810000 */
[----:B------:R-:W2:Y:S01]  /*72d0*/  MUFU.TANH R164, R164 ;  /* 0x000000a400a47308 */ /* 0x000ea20000002400 */
[----:B0-----:R-:W-:Y:S02]  /*72e0*/  FSEL R159, R159, -INF , P3 ;  /* 0xff8000009f9f7808 */ /* 0x001fe40001800000 */
[----:B------:R-:W-:Y:S02]  /*72f0*/  ISETP.GT.AND P3, PT, R190, 0x58, PT ;  /* 0x00000058be00780c */ /* 0x000fe40003f64270 */
[----:B------:R-:W-:-:S03]  /*7300*/  FMNMX.FTZ R120, R159, R120, !PT ;  /* 0x000000789f787209 */ /* 0x000fc60007810000 */
[----:B------:R-:W0:Y:S01]  /*7310*/  MUFU.TANH R165, R165 ;  /* 0x000000a500a57308 */ /* 0x000e220000002400 */
[----:B-1----:R-:W-:Y:S02]  /*7320*/  FSEL R161, R161, -INF , P4 ;  /* 0xff800000a1a17808 */ /* 0x002fe40002000000 */
[----:B------:R-:W-:Y:S02]  /*7330*/  ISETP.GT.AND P4, PT, R190, 0x59, PT ;  /* 0x00000059be00780c */ /* 0x000fe40003f84270 */
[----:B------:R-:W-:Y:S01]  /*7340*/  FMNMX.FTZ R149, R161, R120, !PT ;  /* 0x00000078a1957209 */ /* 0x000fe20007810000 */
[----:B------:R-:W-:Y:S02]  /*7350*/  WARPGROUP.DEPBAR.LE gsb0, 0x0 ;  /* 0x00008000000079c5 */ /* 0x000fe40000010000 */
[----:B------:R-:W1:Y:S01]  /*7360*/  MUFU.TANH R192, R192 ;  /* 0x000000c000c07308 */ /* 0x000e620000002400 */
[----:B------:R-:W-:Y:S01]  /*7370*/  WARPGROUP.ARRIVE ;  /* 0x00000000000079c5 */ /* 0x000fe20000000000 */
[----:B--2---:R-:W-:-:S02]  /*7380*/  FSEL R164, R164, -INF , P3 ;  /* 0xff800000a4a47808 */ /* 0x004fc40001800000 */
[----:B------:R-:W-:Y:S02]  /*7390*/  ISETP.GT.AND P3, PT, R190, 0x60, PT ;  /* 0x00000060be00780c */ /* 0x000fe40003f64270 */
[----:B------:R-:W-:Y:S01]  /*73a0*/  FMNMX.FTZ R120, R164, R149, !PT ;  /* 0x00000095a4787209 */ /* 0x000fe20007810000 */
[----:B------:R-:W-:Y:S01]  /*73b0*/  QGMMA.64x192x32.F32.E4M3.E4M3 R24, R212, gdesc[UR4], R24, gsb0 ;  /* 0x02e00004d4187df3 */ /* 0x000fe20008000818 */
[----:B------:R-:W2:Y:S01]  /*73c0*/  MUFU.TANH R138, R138 ;  /* 0x0000008a008a7308 */ /* 0x000ea20000002400 */
[----:B0-----:R-:W-:Y:S01]  /*73d0*/  FSEL R165, R165, -INF , P4 ;  /* 0xff800000a5a57808 */ /* 0x001fe20002000000 */
[----:B------:R-:W-:Y:S01]  /*73e0*/  FMUL.FTZ R149, R0, R124 ;  /* 0x0000007c00957220 */ /* 0x000fe20000410000 */
[----:B------:R-:W-:Y:S01]  /*73f0*/  ISETP.GT.AND P4, PT, R190, 0x61, PT ;  /* 0x00000061be00780c */ /* 0x000fe20003f84270 */
[----:B------:R-:W-:Y:S01]  /*7400*/  UIADD3 UR6, UR11, 0x300, URZ ;  /* 0x000003000b067890 */ /* 0x000fe2000fffe03f */
[----:B------:R-:W-:Y:S01]  /*7410*/  FSEL R6, R6, -INF , P3 ;  /* 0xff80000006067808 */ /* 0x000fe20001800000 */
[----:B------:R-:W-:Y:S01]  /*7420*/  UMOV UR7, 0xc0000010 ;  /* 0xc000001000077882 */ /* 0x000fe20000000000 */
[----:B------:R-:W-:Y:S01]  /*7430*/  FMNMX.FTZ R193, R165, R120, !PT ;  /* 0x00000078a5c17209 */ /* 0x000fe20007810000 */
[----:B------:R-:W0:Y:S01]  /*7440*/  MUFU.TANH R139, R139 ;  /* 0x0000008b008b7308 */ /* 0x000e220000002400 */
[----:B------:R-:W-:-:S02]  /*7450*/  ISETP.GT.AND P3, PT, R190, 0x68, PT ;  /* 0x00000068be00780c */ /* 0x000fc40003f64270 */
[----:B-1----:R-:W-:Y:S01]  /*7460*/  FSEL R120, R192, -INF , P4 ;  /* 0xff800000c0787808 */ /* 0x002fe20002000000 */
[----:B------:R-:W-:Y:S01]  /*7470*/  FMUL.FTZ R192, R0, R125 ;  /* 0x0000007d00c07220 */ /* 0x000fe20000410000 */
[----:B------:R-:W-:Y:S02]  /*7480*/  FMNMX.FTZ R193, R6, R193, !PT ;  /* 0x000000c106c17209 */ /* 0x000fe40007810000 */
[----:B------:R-:W-:Y:S01]  /*7490*/  ISETP.GT.AND P4, PT, R190, 0x69, PT ;  /* 0x00000069be00780c */ /* 0x000fe20003f84270 */
[----:B------:R-:W1:Y:S01]  /*74a0*/  MUFU.TANH R140, R140 ;  /* 0x0000008c008c7308 */ /* 0x000e620000002400 */
[----:B--2---:R-:W-:Y:S02]  /*74b0*/  FSEL R124, R138, -INF , P3 ;  /* 0xff8000008a7c7808 */ /* 0x004fe40001800000 */
[----:B------:R-:W-:Y:S02]  /*74c0*/  FMNMX.FTZ R193, R120, R193, !PT ;  /* 0x000000c178c17209 */ /* 0x000fe40007810000 */
[----:B------:R-:W-:-:S02]  /*74d0*/  ISETP.GT.AND P3, PT, R190, 0x70, PT ;  /* 0x00000070be00780c */ /* 0x000fc40003f64270 */
[----:B------:R-:W-:Y:S01]  /*74e0*/  FMNMX.FTZ R138, R124, R193, !PT ;  /* 0x000000c17c8a7209 */ /* 0x000fe20007810000 */
[----:B------:R-:W2:Y:S01]  /*74f0*/  MUFU.TANH R141, R141 ;  /* 0x0000008d008d7308 */ /* 0x000ea20000002400 */
[----:B0-----:R-:W-:Y:S01]  /*7500*/  FSEL R125, R139, -INF , P4 ;  /* 0xff8000008b7d7808 */ /* 0x001fe20002000000 */
[----:B------:R-:W-:Y:S01]  /*7510*/  FMUL.FTZ R193, R0, R128 ;  /* 0x0000008000c17220 */ /* 0x000fe20000410000 */
[----:B------:R-:W-:Y:S02]  /*7520*/  ISETP.GT.AND P4, PT, R190, 0x71, PT ;  /* 0x00000071be00780c */ /* 0x000fe40003f84270 */
[----:B------:R-:W-:-:S03]  /*7530*/  FMNMX.FTZ R139, R125, R138, !PT ;  /* 0x0000008a7d8b7209 */ /* 0x000fc60007810000 */
[----:B------:R-:W0:Y:S01]  /*7540*/  MUFU.TANH R144, R144 ;  /* 0x0000009000907308 */ /* 0x000e220000002400 */
[----:B-1----:R-:W-:Y:S02]  /*7550*/  FSEL R128, R140, -INF , P3 ;  /* 0xff8000008c807808 */ /* 0x002fe40001800000 */
[----:B------:R-:W-:Y:S02]  /*7560*/  ISETP.GT.AND P3, PT, R190, 0x78, PT ;  /* 0x00000078be00780c */ /* 0x000fe40003f64270 */
[----:B------:R-:W-:-:S03]  /*7570*/  FMNMX.FTZ R139, R128, R139, !PT ;  /* 0x0000008b808b7209 */ /* 0x000fc60007810000 */
[----:B------:R-:W1:Y:S01]  /*7580*/  MUFU.TANH R145, R145 ;  /* 0x0000009100917308 */ /* 0x000e620000002400 */
[----:B--2---:R-:W-:Y:S01]  /*7590*/  FSEL R138, R141, -INF , P4 ;  /* 0xff8000008d8a7808 */ /* 0x004fe20002000000 */
[----:B------:R-:W-:Y:S01]  /*75a0*/  FMUL.FTZ R141, R0, R129 ;  /* 0x00000081008d7220 */ /* 0x000fe20000410000 */
[----:B------:R-:W-:Y:S02]  /*75b0*/  ISETP.GT.AND P4, PT, R190, 0x79, PT ;  /* 0x00000079be00780c */ /* 0x000fe40003f84270 */
[----:B------:R-:W-:-:S03]  /*75c0*/  FMNMX.FTZ R140, R138, R139, !PT ;  /* 0x0000008b8a8c7209 */ /* 0x000fc60007810000 */
[----:B------:R-:W2:Y:S01]  /*75d0*/  MUFU.TANH R148, R148 ;  /* 0x0000009400947308 */ /* 0x000ea20000002400 */
[----:B0-----:R-:W-:Y:S02]  /*75e0*/  FSEL R129, R144, -INF , P3 ;  /* 0xff80000090817808 */ /* 0x001fe40001800000 */
[----:B------:R-:W-:Y:S02]  /*75f0*/  ISETP.GT.AND P3, PT, R190, 0x80, PT ;  /* 0x00000080be00780c */ /* 0x000fe40003f64270 */
[----:B------:R-:W-:-:S03]  /*7600*/  FMNMX.FTZ R140, R129, R140, !PT ;  /* 0x0000008c818c7209 */ /* 0x000fc60007810000 */
[----:B------:R-:W0:Y:S01]  /*7610*/  MUFU.TANH R121, R121 ;  /* 0x0000007900797308 */ /* 0x000e220000002400 */
[----:B-1----:R-:W-:Y:S01]  /*7620*/  FSEL R139, R145, -INF , P4 ;  /* 0xff800000918b7808 */ /* 0x002fe20002000000 */
[----:B------:R-:W-:Y:S01]  /*7630*/  FMUL.FTZ R145, R0, R132 ;  /* 0x0000008400917220 */ /* 0x000fe20000410000 */
[----:B------:R-:W-:-:S05]  /*7640*/  ISETP.GT.AND P4, PT, R190, 0x81, PT ;  /* 0x00000081be00780c */ /* 0x000fca0003f84270 */
[----:B------:R-:W1:Y:S01]  /*7650*/  MUFU.TANH R149, R149 ;  /* 0x0000009500957308 */ /* 0x000e620000002400 */
[----:B--2---:R-:W-:Y:S02]  /*7660*/  FSEL R132, R148, -INF , P3 ;  /* 0xff80000094847808 */ /* 0x004fe40001800000 */
[----:B------:R-:W-:-:S05]  /*7670*/  ISETP.GT.AND P3, PT, R190, 0x88, PT ;  /* 0x00000088be00780c */ /* 0x000fca0003f64270 */
[----:B------:R-:W2:Y:S08]  /*7680*/  MUFU.TANH R192, R192 ;  /* 0x000000c000c07308 */ /* 0x000eb00000002400 */
[----:B------:R3:W4:Y:S08]  /*7690*/  MUFU.TANH R194, R193 ;  /* 0x000000c100c27308 */ /* 0x0007300000002400 */
[----:B------:R1:W5:Y:S01]  /*76a0*/  MUFU.TANH R195, R141 ;  /* 0x0000008d00c37308 */ /* 0x0003620000002400 */
[----:B---3--:R-:W-:-:S02]  /*76b0*/  FMNMX.FTZ R193, R139, R140, !PT ;  /* 0x0000008c8bc17209 */ /* 0x008fc40007810000 */
[----:B0-----:R-:W-:Y:S01]  /*76c0*/  FSEL R140, R121, -INF , P4 ;  /* 0xff800000798c7808 */ /* 0x001fe20002000000 */
[----:B------:R-:W-:Y:S01]  /*76d0*/  FMUL.FTZ R121, R0, R133 ;  /* 0x0000008500797220 */ /* 0x000fe20000410000 */
[----:B------:R-:W-:Y:S02]  /*76e0*/  FMNMX.FTZ R193, R132, R193, !PT ;  /* 0x000000c184c17209 */ /* 0x000fe40007810000 */
[----:B------:R-:W-:Y:S01]  /*76f0*/  ISETP.GT.AND P4, PT, R190, 0x89, PT ;  /* 0x00000089be00780c */ /* 0x000fe20003f84270 */
[----:B------:R0:W3:Y:S01]  /*7700*/  MUFU.TANH R196, R145 ;  /* 0x0000009100c47308 */ /* 0x0000e20000002400 */
[----:B-1----:R-:W-:Y:S02]  /*7710*/  FSEL R141, R149, -INF , P3 ;  /* 0xff800000958d7808 */ /* 0x002fe40001800000 */
[----:B------:R-:W-:Y:S02]  /*7720*/  FMNMX.FTZ R148, R140, R193, !PT ;  /* 0x000000c18c947209 */ /* 0x000fe40007810000 */
[----:B------:R-:W-:-:S02]  /*7730*/  ISETP.GT.AND P3, PT, R190, 0x90, PT ;  /* 0x00000090be00780c */ /* 0x000fc40003f64270 */
[----:B--2---:R-:W-:Y:S01]  /*7740*/  FSEL R144, R192, -INF , P4 ;  /* 0xff800000c0907808 */ /* 0x004fe20002000000 */
[----:B------:R1:W2:Y:S01]  /*7750*/  MUFU.TANH R193, R121 ;  /* 0x0000007900c17308 */ /* 0x0002a20000002400 */
[----:B------:R-:W-:Y:S01]  /*7760*/  FMNMX.FTZ R133, R141, R148, !PT ;  /* 0x000000948d857209 */ /* 0x000fe20007810000 */
[----:B0-----:R-:W-:Y:S01]  /*7770*/  FMUL.FTZ R145, R0, R142 ;  /* 0x0000008e00917220 */ /* 0x001fe20000410000 */
[----:B------:R-:W-:Y:S02]  /*7780*/  ISETP.GT.AND P4, PT, R190, 0x91, PT ;  /* 0x00000091be00780c */ /* 0x000fe40003f84270 */
[----:B----4-:R-:W-:Y:S02]  /*7790*/  FSEL R142, R194, -INF , P3 ;  /* 0xff800000c28e7808 */ /* 0x010fe40001800000 */
[----:B------:R-:W-:Y:S01]  /*77a0*/  FMNMX.FTZ R149, R144, R133, !PT ;  /* 0x0000008590957209 */ /* 0x000fe20007810000 */
[----:B------:R-:W0:Y:S01]  /*77b0*/  MUFU.TANH R8, R8 ;  /* 0x0000000800087308 */ /* 0x000e220000002400 */
[----:B------:R-:W-:-:S02]  /*77c0*/  ISETP.GT.AND P3, PT, R190, 0x98, PT ;  /* 0x00000098be00780c */ /* 0x000fc40003f64270 */
[----:B-----5:R-:W-:Y:S02]  /*77d0*/  FSEL R133, R195, -INF , P4 ;  /* 0xff800000c3857808 */ /* 0x020fe40002000000 */
[----:B------:R-:W-:Y:S01]  /*77e0*/  FMNMX.FTZ R192, R142, R149, !PT ;  /* 0x000000958ec07209 */ /* 0x000fe20007810000 */
[----:B------:R-:W-:Y:S01]  /*77f0*/  FMUL.FTZ R149, R0, R143 ;  /* 0x0000008f00957220 */ /* 0x000fe20000410000 */
[----:B------:R-:W-:Y:S01]  /*7800*/  ISETP.GT.AND P4, PT, R190, 0x99, PT ;  /* 0x00000099be00780c */ /* 0x000fe20003f84270 */
[----:B------:R-:W4:Y:S01]  /*7810*/  MUFU.TANH R9, R9 ;  /* 0x0000000900097308 */ /* 0x000f220000002400 */
[----:B---3--:R-:W-:Y:S02]  /*7820*/  FSEL R148, R196, -INF , P3 ;  /* 0xff800000c4947808 */ /* 0x008fe40001800000 */
[----:B-1----:R-:W-:Y:S02]  /*7830*/  FMNMX.FTZ R121, R133, R192, !PT ;  /* 0x000000c085797209 */ /* 0x002fe40007810000 */
[----:B--2---:R-:W-:-:S02]  /*7840*/  FSEL R143, R193, -INF , P4 ;  /* 0xff800000c18f7808 */ /* 0x004fc40002000000 */
[----:B------:R-:W-:Y:S01]  /*7850*/  FMNMX.FTZ R190, R148, R121, !PT ;  /* 0x0000007994be7209 */ /* 0x000fe20007810000 */
[----:B------:R-:W1:Y:S01]  /*7860*/  SHFL.IDX PT, R193, R162, 0x1, 0x1c1f ;  /* 0x003c1f00a2c17f89 */ /* 0x000e6200000e0000 */
[----:B------:R-:W2:Y:S02]  /*7870*/  MUFU.TANH R12, R12 ;  /* 0x0000000c000c7308 */ /* 0x000ea40000002400 */
[----:B------:R-:W-:-:S05]  /*7880*/  FMNMX.FTZ R190, R143, R190, !PT ;  /* 0x000000be8fbe7209 */ /* 0x000fca0007810000 */
[----:B------:R-:W3:Y:S01]  /*7890*/  SHFL.BFLY PT, R121, R190, 0x2, 0x1f ;  /* 0x0c401f00be797f89 */ /* 0x000ee200000e0000 */
[----:B------:R-:W5:Y:S08]  /*78a0*/  MUFU.TANH R13, R13 ;  /* 0x0000000d000d7308 */ /* 0x000f700000002400 */
[----:B------:R-:W5:Y:S01]  /*78b0*/  MUFU.TANH R20, R20 ;  /* 0x0000001400147308 */ /* 0x000f620000002400 */
[----:B-1----:R-:W-:-:S07]  /*78c0*/  IADD3 R166, R193, -UR53, R166 ;  /* 0x80000035c1a67c10 */ /* 0x002fce000fffe0a6 */
[----:B------:R-:W1:Y:S01]  /*78d0*/  MUFU.TANH R21, R21 ;  /* 0x0000001500157308 */ /* 0x000e620000002400 */
[C---:B------:R-:W-:Y:S02]  /*78e0*/  ISETP.GT.AND P4, PT, R166.reuse, RZ, PT ;  /* 0x000000ffa600720c */ /* 0x040fe40003f84270 */
[----:B------:R-:W-:Y:S02]  /*78f0*/  ISETP.GT.AND P5, PT, R166, 0x1, PT ;  /* 0x00000001a600780c */ /* 0x000fe40003fa4270 */
[----:B---3--:R-:W-:Y:S01]  /*7900*/  FMNMX.FTZ R192, R190, R121, !PT ;  /* 0x00000079bec07209 */ /* 0x008fe20007810000 */
[----:B------:R-:W-:Y:S01]  /*7910*/  FMUL.FTZ R190, R0, R135 ;  /* 0x0000008700be7220 */ /* 0x000fe20000410000 */
[----:B0-----:R-:W-:Y:S01]  /*7920*/  FSEL R8, R8, -INF , P4 ;  /* 0xff80000008087808 */ /* 0x001fe20002000000 */
[----:B------:R-:W0:Y:S01]  /*7930*/  MUFU.TANH R186, R186 ;  /* 0x000000ba00ba7308 */ /* 0x000e220000002400 */
[----:B------:R-:W-:Y:S01]  /*7940*/  ISETP.GT.AND P4, PT, R166, 0x8, PT ;  /* 0x00000008a600780c */ /* 0x000fe20003f84270 */
[----:B------:R-:W3:Y:S01]  /*7950*/  SHFL.BFLY PT, R121, R192, 0x1, 0x1f ;  /* 0x0c201f00c0797f89 */ /* 0x000ee200000e0000 */
[----:B----4-:R-:W-:-:S02]  /*7960*/  FSEL R9, R9, -INF , P5 ;  /* 0xff80000009097808 */ /* 0x010fc40002800000 */
[----:B------:R-:W-:Y:S02]  /*7970*/  ISETP.GT.AND P5, PT, R166, 0x9, PT ;  /* 0x00000009a600780c */ /* 0x000fe40003fa4270 */
[----:B--2---:R-:W-:Y:S01]  /*7980*/  FSEL R162, R12, -INF , P4 ;  /* 0xff8000000ca27808 */ /* 0x004fe20002000000 */
[----:B------:R-:W2:Y:S01]  /*7990*/  MUFU.TANH R187, R187 ;  /* 0x000000bb00bb7308 */ /* 0x000ea20000002400 */
[C---:B------:R-:W-:Y:S02]  /*79a0*/  ISETP.GT.AND P4, PT, R166.reuse, 0x10, PT ;  /* 0x00000010a600780c */ /* 0x040fe40003f84270 */
[----:B-----5:R-:W-:Y:S02]  /*79b0*/  FSEL R13, R13, -INF , P5 ;  /* 0xff8000000d0d7808 */ /* 0x020fe40002800000 */
[----:B------:R-:W-:Y:S02]  /*79c0*/  ISETP.GT.AND P5, PT, R166, 0x11, PT ;  /* 0x00000011a600780c */ /* 0x000fe40003fa4270 */
[----:B------:R-:W-:Y:S01]  /*79d0*/  FSEL R20, R20, -INF , P4 ;  /* 0xff80000014147808 */ /* 0x000fe20002000000 */
[----:B------:R-:W4:Y:S01]  /*79e0*/  MUFU.TANH R170, R170 ;  /* 0x000000aa00aa7308 */ /* 0x000f220000002400 */
[----:B------:R-:W-:-:S02]  /*79f0*/  ISETP.GT.AND P4, PT, R166, 0x18, PT ;  /* 0x00000018a600780c */ /* 0x000fc40003f84270 */
[----:B-1----:R-:W-:Y:S02]  /*7a00*/  FSEL R21, R21, -INF , P5 ;  /* 0xff80000015157808 */ /* 0x002fe40002800000 */
[----:B------:R-:W-:Y:S02]  /*7a10*/  ISETP.GT.AND P5, PT, R166, 0x19, PT ;  /* 0x00000019a600780c */ /* 0x000fe40003fa4270 */
[----:B0-----:R-:W-:Y:S01]  /*7a20*/  FSEL R186, R186, -INF , P4 ;  /* 0xff800000baba7808 */ /* 0x001fe20002000000 */
[----:B------:R-:W0:Y:S01]  /*7a30*/  MUFU.TANH R171, R171 ;  /* 0x000000ab00ab7308 */ /* 0x000e220000002400 */
[----:B------:R-:W-:Y:S02]  /*7a40*/  ISETP.GT.AND P4, PT, R166, 0x20, PT ;  /* 0x00000020a600780c */ /* 0x000fe40003f84270 */
[----:B---3--:R-:W-:Y:S01]  /*7a50*/  FMNMX.FTZ R121, R192, R121, !PT ;  /* 0x00000079c0797209 */ /* 0x008fe20007810000 */
[----:B------:R-:W-:Y:S01]  /*7a60*/  IMAD.U32 R192, RZ, RZ, UR10 ;  /* 0x0000000affc07e24 */ /* 0x000fe2000f8e00ff */
[----:B--2---:R-:W-:-:S02]  /*7a70*/  FSEL R187, R187, -INF , P5 ;  /* 0xff800000bbbb7808 */ /* 0x004fc40002800000 */
[C---:B------:R-:W-:Y:S01]  /*7a80*/  FSETP.NEU.FTZ.AND P3, PT, R121.reuse, -INF , PT ;  /* 0xff8000007900780b */ /* 0x040fe20003f7d000 */
[----:B------:R-:W-:-:S01]  /*7a90*/  FFMA.FTZ R135, R121, R192, -8 ;  /* 0xc100000079877423 */ /* 0x000fc200000100c0 */
[----:B------:R-:W1:Y:S01]  /*7aa0*/  MUFU.TANH R174, R174 ;  /* 0x000000ae00ae7308 */ /* 0x000e620000002400 */
[----:B------:R-:W-:Y:S02]  /*7ab0*/  ISETP.GT.AND P5, PT, R166, 0x21, PT ;  /* 0x00000021a600780c */ /* 0x000fe40003fa4270 */
[----:B----4-:R-:W-:Y:S02]  /*7ac0*/  FSEL R170, R170, -INF , P4 ;  /* 0xff800000aaaa7808 */ /* 0x010fe40002000000 */
[----:B------:R-:W-:Y:S02]  /*7ad0*/  FSEL R135, R135, RZ, P3 ;  /* 0x000000ff87877208 */ /* 0x000fe40001800000 */
[----:B------:R-:W-:Y:S01]  /*7ae0*/  ISETP.GT.AND P4, PT, R166, 0x28, PT ;  /* 0x00000028a600780c */ /* 0x000fe20003f84270 */
[----:B------:R-:W2:Y:S01]  /*7af0*/  MUFU.TANH R175, R175 ;  /* 0x000000af00af7308 */ /* 0x000ea20000002400 */
[----:B------:R-:W-:-:S02]  /*7b00*/  WARPGROUP.DEPBAR.LE gsb0, 0x0 ;  /* 0x00008000000079c5 */ /* 0x000fc40000010000 */
[----:B------:R-:W-:Y:S01]  /*7b10*/  WARPGROUP.ARRIVE ;  /* 0x00000000000079c5 */ /* 0x000fe20000000000 */
[----:B------:R-:W-:-:S01]  /*7b20*/  FFMA.FTZ R193, R184, UR10, -R135 ;  /* 0x0000000ab8c17c23 */ /* 0x000fc20008010887 */
[----:B------:R-:W-:Y:S01]  /*7b30*/  FMNMX.FTZ R184, R8, R5, !PT ;  /* 0x0000000508b87209 */ /* 0x000fe20007810000 */
[----:B------:R-:W-:-:S01]  /*7b40*/  FFMA.FTZ R192, R191, UR10, -R135 ;  /* 0x0000000abfc07c23 */ /* 0x000fc20008010887 */
[----:B0-----:R-:W-:Y:S01]  /*7b50*/  FSEL R171, R171, -INF , P5 ;  /* 0xff800000abab7808 */ /* 0x001fe20002800000 */
[----:B------:R-:W0:Y:S01]  /*7b60*/  MUFU.TANH R178, R178 ;  /* 0x000000b200b27308 */ /* 0x000e220000002400 */
[----:B------:R-:W-:Y:S01]  /*7b70*/  QGMMA.64x192x32.F32.E4M3.E4M3 R24, R208, gdesc[UR4], R24, gsb0 ;  /* 0x02e00004d0187df3 */ /* 0x000fe20008000818 */
[----:B------:R-:W-:Y:S01]  /*7b80*/  FMNMX.FTZ R191, R9, R184, !PT ;  /* 0x000000b809bf7209 */ /* 0x000fe20007810000 */
[--C-:B------:R-:W-:Y:S01]  /*7b90*/  FFMA.FTZ R194, R181, UR10, -R135.reuse ;  /* 0x0000000ab5c27c23 */ /* 0x100fe20008010887 */
[----:B------:R-:W-:Y:S01]  /*7ba0*/  ISETP.GT.AND P5, PT, R166, 0x29, PT ;  /* 0x00000029a600780c */ /* 0x000fe20003fa4270 */
[----:B------:R-:W-:Y:S01]  /*7bb0*/  UIADD3 UR6, UR11, 0x480, URZ ;  /* 0x000004800b067890 */ /* 0x000fe2000fffe03f */
[----:B------:R-:W-:Y:S01]  /*7bc0*/  FMNMX.FTZ R184, R162, R191, !PT ;  /* 0x000000bfa2b87209 */ /* 0x000fe20007810000 */
[----:B------:R-:W-:Y:S01]  /*7bd0*/  UMOV UR7, 0xc0000010 ;  /* 0xc000001000077882 */ /* 0x000fe20000000000 */
[----:B------:R-:W3:Y:S01]  /*7be0*/  MUFU.TANH R179, R179 ;  /* 0x000000b300b37308 */ /* 0x000ee20000002400 */
[----:B-1----:R-:W-:Y:S01]  /*7bf0*/  FSEL R174, R174, -INF , P4 ;  /* 0xff800000aeae7808 */ /* 0x002fe20002000000 */
[--C-:B------:R-:W-:Y:S01]  /*7c00*/  FFMA.FTZ R7, R7, UR10, -R135.reuse ;  /* 0x0000000a07077c23 */ /* 0x100fe20008010887 */
[----:B------:R-:W-:Y:S01]  /*7c10*/  FMNMX.FTZ R191, R13, R184, !PT ;  /* 0x000000b80dbf7209 */ /* 0x000fe20007810000 */
[--C-:B------:R-:W-:Y:S01]  /*7c20*/  FFMA.FTZ R10, R10, UR10, -R135.reuse ;  /* 0x0000000a0a0a7c23 */ /* 0x100fe20008010887 */
[----:B------:R-:W-:Y:S01]  /*7c30*/  ISETP.GT.AND P4, PT, R166, 0x30, PT ;  /* 0x00000030a600780c */ /* 0x000fe20003f84270 */
[--C-:B------:R-:W-:Y:S01]  /*7c40*/  FFMA.FTZ R11, R11, UR10, -R135.reuse ;  /* 0x0000000a0b0b7c23 */ /* 0x100fe20008010887 */
[----:B------:R-:W-:Y:S01]  /*7c50*/  FMNMX.FTZ R184, R20, R191, !PT ;  /* 0x000000bf14b87209 */ /* 0x000fe20007810000 */
[----:B------:R-:W1:Y:S01]  /*7c60*/  MUFU.TANH R182, R182 ;  /* 0x000000b600b67308 */ /* 0x000e620000002400 */
[----:B--2---:R-:W-:Y:S01]  /*7c70*/  FSEL R175, R175, -INF , P5 ;  /* 0xff800000afaf7808 */ /* 0x004fe20002800000 */
[--C-:B------:R-:W-:Y:S01]  /*7c80*/  FFMA.FTZ R136, R136, UR10, -R135.reuse ;  /* 0x0000000a88887c23 */ /* 0x100fe20008010887 */
[----:B------:R-:W-:Y:S01]  /*7c90*/  FMNMX.FTZ R191, R21, R184, !PT ;  /* 0x000000b815bf7209 */ /* 0x000fe20007810000 */
[--C-:B------:R-:W-:Y:S01]  /*7ca0*/  FFMA.FTZ R15, R15, UR10, -R135.reuse ;  /* 0x0000000a0f0f7c23 */ /* 0x100fe20008010887 */
[----:B------:R-:W-:Y:S01]  /*7cb0*/  ISETP.GT.AND P5, PT, R166, 0x31, PT ;  /* 0x00000031a600780c */ /* 0x000fe20003fa4270 */
[--C-:B------:R-:W-:Y:S01]  /*7cc0*/  FFMA.FTZ R185, R185, UR10, -R135.reuse ;  /* 0x0000000ab9b97c23 */ /* 0x100fe20008010887 */
[----:B------:R-:W-:Y:S01]  /*7cd0*/  FMNMX.FTZ R184, R186, R191, !PT ;  /* 0x000000bfbab87209 */ /* 0x000fe20007810000 */
[----:B------:R-:W2:Y:S01]  /*7ce0*/  MUFU.TANH R183, R183 ;  /* 0x000000b700b77308 */ /* 0x000ea20000002400 */
[----:B0-----:R-:W-:Y:S01]  /*7cf0*/  FSEL R178, R178, -INF , P4 ;  /* 0xff800000b2b27808 */ /* 0x001fe20002000000 */
[--C-:B------:R-:W-:Y:S01]  /*7d00*/  FFMA.FTZ R168, R168, UR10, -R135.reuse ;  /* 0x0000000aa8a87c23 */ /* 0x100fe20008010887 */
[----:B------:R-:W-:Y:S01]  /*7d10*/  FMNMX.FTZ R191, R187, R184, !PT ;  /* 0x000000b8bbbf7209 */ /* 0x000fe20007810000 */
[--C-:B------:R-:W-:Y:S01]  /*7d20*/  FFMA.FTZ R169, R169, UR10, -R135.reuse ;  /* 0x0000000aa9a97c23 */ /* 0x100fe20008010887 */
[----:B------:R-:W-:Y:S01]  /*7d30*/  ISETP.GT.AND P4, PT, R166, 0x38, PT ;  /* 0x00000038a600780c */ /* 0x000fe20003f84270 */
[--C-:B------:R-:W-:Y:S01]  /*7d40*/  FFMA.FTZ R172, R172, UR10, -R135.reuse ;  /* 0x0000000aacac7c23 */ /* 0x100fe20008010887 */
[----:B------:R-:W-:Y:S01]  /*7d50*/  FMNMX.FTZ R184, R170, R191, !PT ;  /* 0x000000bfaab87209 */ /* 0x000fe20007810000 */
[----:B------:R-:W0:Y:S01]  /*7d60*/  MUFU.TANH R154, R154 ;  /* 0x0000009a009a7308 */ /* 0x000e220000002400 */
[----:B---3--:R-:W-:Y:S01]  /*7d70*/  FSEL R179, R179, -INF , P5 ;  /* 0xff800000b3b37808 */ /* 0x008fe20002800000 */
[--C-:B------:R-:W-:Y:S01]  /*7d80*/  FFMA.FTZ R173, R173, UR10, -R135.reuse ;  /* 0x0000000aadad7c23 */ /* 0x100fe20008010887 */
[----:B------:R-:W-:Y:S01]  /*7d90*/  FMNMX.FTZ R191, R171, R184, !PT ;  /* 0x000000b8abbf7209 */ /* 0x000fe20007810000 */
[--C-:B------:R-:W-:Y:S01]  /*7da0*/  FFMA.FTZ R176, R176, UR10, -R135.reuse ;  /* 0x0000000ab0b07c23 */ /* 0x100fe20008010887 */
[----:B------:R-:W-:Y:S01]  /*7db0*/  ISETP.GT.AND P5, PT, R166, 0x39, PT ;  /* 0x00000039a600780c */ /* 0x000fe20003fa4270 */
[--C-:B------:R-:W-:Y:S01]  /*7dc0*/  FFMA.FTZ R177, R177, UR10, -R135.reuse ;  /* 0x0000000ab1b17c23 */ /* 0x100fe20008010887 */
[----:B------:R-:W-:Y:S01]  /*7dd0*/  FMNMX.FTZ R184, R174, R191, !PT ;  /* 0x000000bfaeb87209 */ /* 0x000fe20007810000 */
        /* <DEDUP_REMOVED lines=8> */
[----:B------:R-:W-:Y:S01]  /*7e60*/  MUFU.TANH R157, R157 ;  /* 0x0000009d009d7308 */ /* 0x000fe20000002400 */
[----:B--2---:R-:W-:Y:S01]  /*7e70*/  FSEL R183, R183, -INF , P5 ;  /* 0xff800000b7b77808 */ /* 0x004fe20002800000 */
[--C-:B------:R-:W-:Y:S01]  /*7e80*/  FFMA.FTZ R165, R165, UR10, -R135.reuse ;  /* 0x0000000aa5a57c23 */ /* 0x100fe20008010887 */
[----:B------:R-:W-:Y:S01]  /*7e90*/  FMNMX.FTZ R191, R179, R184, !PT ;  /* 0x000000b8b3bf7209 */ /* 0x000fe20007810000 */
[--C-:B------:R-:W-:Y:S01]  /*7ea0*/  FFMA.FTZ R6, R6, UR10, -R135.reuse ;  /* 0x0000000a06067c23 */ /* 0x100fe20008010887 */
[----:B------:R-:W-:Y:S01]  /*7eb0*/  ISETP.GT.AND P5, PT, R166, 0x41, PT ;  /* 0x00000041a600780c */ /* 0x000fe20003fa4270 */
[--C-:B------:R-:W-:Y:S01]  /*7ec0*/  FFMA.FTZ R124, R124, UR10, -R135.reuse ;  /* 0x0000000a7c7c7c23 */ /* 0x100fe20008010887 */
[----:B------:R-:W-:Y:S01]  /*7ed0*/  FMNMX.FTZ R184, R182, R191, !PT ;  /* 0x000000bfb6b87209 */ /* 0x000fe20007810000 */
[----:B------:R-:W1:Y:S01]  /*7ee0*/  MUFU.TANH R158, R158 ;  /* 0x0000009e009e7308 */ /* 0x000e620000002400 */
[----:B0-----:R-:W-:Y:S01]  /*7ef0*/  FSEL R154, R154, -INF , P4 ;  /* 0xff8000009a9a7808 */ /* 0x001fe20002000000 */
[--C-:B------:R-:W-:Y:S01]  /*7f00*/  FFMA.FTZ R125, R125, UR10, -R135.reuse ;  /* 0x0000000a7d7d7c23 */ /* 0x100fe20008010887 */
[----:B------:R-:W-:Y:S01]  /*7f10*/  FMNMX.FTZ R191, R183, R184, !PT ;  /* 0x000000b8b7bf7209 */ /* 0x000fe20007810000 */
[--C-:B------:R-:W-:Y:S01]  /*7f20*/  FFMA.FTZ R128, R128, UR10, -R135.reuse ;  /* 0x0000000a80807c23 */ /* 0x100fe20008010887 */
[----:B------:R-:W-:Y:S01]  /*7f30*/  ISETP.GT.AND P4, PT, R166, 0x48, PT ;  /* 0x00000048a600780c */ /* 0x000fe20003f84270 */
[--C-:B------:R-:W-:Y:S01]  /*7f40*/  FFMA.FTZ R129, R129, UR10, -R135.reuse ;  /* 0x0000000a81817c23 */ /* 0x100fe20008010887 */
[----:B---3--:R-:W-:Y:S01]  /*7f50*/  FSEL R155, R155, -INF , P5 ;  /* 0xff8000009b9b7808 */ /* 0x008fe20002800000 */
[----:B------:R-:W0:Y:S01]  /*7f60*/  MUFU.TANH R160, R160 ;  /* 0x000000a000a07308 */ /* 0x000e220000002400 */
[----:B------:R-:W-:Y:S01]  /*7f70*/  FMNMX.FTZ R184, R154, R191, !PT ;  /* 0x000000bf9ab87209 */ /* 0x000fe20007810000 */
[--C-:B------:R-:W-:Y:S01]  /*7f80*/  FFMA.FTZ R132, R132, UR10, -R135.reuse ;  /* 0x0000000a84847c23 */ /* 0x100fe20008010887 */
[----:B------:R-:W-:Y:S01]  /*7f90*/  ISETP.GT.AND P5, PT, R166, 0x49, PT ;  /* 0x00000049a600780c */ /* 0x000fe20003fa4270 */
[--C-:B------:R-:W-:Y:S01]  /*7fa0*/  FFMA.FTZ R142, R142, UR10, -R135.reuse ;  /* 0x0000000a8e8e7c23 */ /* 0x100fe20008010887 */
[----:B------:R-:W-:Y:S01]  /*7fb0*/  FMNMX.FTZ R191, R155, R184, !PT ;  /* 0x000000b89bbf7209 */ /* 0x000fe20007810000 */
[----:B------:R-:W-:-:S02]  /*7fc0*/  FFMA.FTZ R133, R133, UR10, -R135 ;  /* 0x0000000a85857c23 */ /* 0x000fc40008010887 */
[----:B------:R-:W2:Y:S01]  /*7fd0*/  MUFU.TANH R163, R163 ;  /* 0x000000a300a37308 */ /* 0x000ea20000002400 */
[----:B-1----:R-:W-:Y:S02]  /*7fe0*/  FSEL R158, R158, -INF , P5 ;  /* 0xff8000009e9e7808 */ /* 0x002fe40002800000 */
[----:B------:R-:W-:-:S05]  /*7ff0*/  ISETP.GT.AND P5, PT, R166, 0x51, PT ;  /* 0x00000051a600780c */ /* 0x000fca0003fa4270 */
[----:B------:R1:W-:Y:S08]  /*8000*/  MUFU.EX2 R12, R193 ;  /* 0x000000c1000c7308 */ /* 0x0003f00000000800 */
[----:B------:R-:W3:Y:S01]  /*8010*/  MUFU.TANH R189, R189 ;  /* 0x000000bd00bd7308 */ /* 0x000ee20000002400 */
[----:B-1----:R-:W-:-:S01]  /*8020*/  FFMA.FTZ R193, R180, UR10, -R135 ;  /* 0x0000000ab4c17c23 */ /* 0x002fc20008010887 */
[----:B------:R-:W-:-:S02]  /*8030*/  FSEL R180, R157, -INF , P4 ;  /* 0xff8000009db47808 */ /* 0x000fc40002000000 */
[----:B------:R-:W-:Y:S02]  /*8040*/  ISETP.GT.AND P4, PT, R166, 0x50, PT ;  /* 0x00000050a600780c */ /* 0x000fe40003f84270 */
[----:B------:R-:W-:Y:S02]  /*8050*/  FMNMX.FTZ R191, R180, R191, !PT ;  /* 0x000000bfb4bf7209 */ /* 0x000fe40007810000 */
[----:B------:R-:W1:Y:S01]  /*8060*/  MUFU.TANH R167, R167 ;  /* 0x000000a700a77308 */ /* 0x000e620000002400 */
[----:B0-----:R-:W-:Y:S02]  /*8070*/  FSEL R181, R160, -INF , P4 ;  /* 0xff800000a0b57808 */ /* 0x001fe40002000000 */
[----:B------:R-:W-:Y:S02]  /*8080*/  FMNMX.FTZ R184, R158, R191, !PT ;  /* 0x000000bf9eb87209 */ /* 0x000fe40007810000 */
[----:B------:R-:W-:Y:S02]  /*8090*/  ISETP.GT.AND P4, PT, R166, 0x58, PT ;  /* 0x00000058a600780c */ /* 0x000fe40003f84270 */
[----:B--2---:R-:W-:Y:S01]  /*80a0*/  FSEL R163, R163, -INF , P5 ;  /* 0xff800000a3a37808 */ /* 0x004fe20002800000 */
[----:B------:R-:W0:Y:S01]  /*80b0*/  MUFU.TANH R137, R137 ;  /* 0x0000008900897308 */ /* 0x000e220000002400 */
[----:B------:R-:W-:-:S02]  /*80c0*/  FMNMX.FTZ R184, R181, R184, !PT ;  /* 0x000000b8b5b87209 */ /* 0x000fc40007810000 */
[C---:B------:R-:W-:Y:S02]  /*80d0*/  ISETP.GT.AND P5, PT, R166.reuse, 0x59, PT ;  /* 0x00000059a600780c */ /* 0x040fe40003fa4270 */
[----:B---3--:R-:W-:Y:S02]  /*80e0*/  FSEL R189, R189, -INF , P4 ;  /* 0xff800000bdbd7808 */ /* 0x008fe40002000000 */
[----:B------:R-:W-:Y:S01]  /*80f0*/  FMNMX.FTZ R184, R163, R184, !PT ;  /* 0x000000b8a3b87209 */ /* 0x000fe20007810000 */
[----:B------:R-:W-:Y:S01]  /*8100*/  MUFU.TANH R145, R145 ;  /* 0x0000009100917308 */ /* 0x000fe20000002400 */
[----:B------:R-:W-:Y:S02]  /*8110*/  ISETP.GT.AND P4, PT, R166, 0x60, PT ;  /* 0x00000060a600780c */ /* 0x000fe40003f84270 */
[----:B-1----:R-:W-:Y:S02]  /*8120*/  FSEL R167, R167, -INF , P5 ;  /* 0xff800000a7a77808 */ /* 0x002fe40002800000 */
[----:B------:R-:W-:-:S02]  /*8130*/  FMNMX.FTZ R184, R189, R184, !PT ;  /* 0x000000b8bdb87209 */ /* 0x000fc40007810000 */
[----:B------:R-:W-:Y:S01]  /*8140*/  ISETP.GT.AND P5, PT, R166, 0x61, PT ;  /* 0x00000061a600780c */ /* 0x000fe20003fa4270 */
[----:B------:R-:W1:Y:S01]  /*8150*/  MUFU.TANH R149, R149 ;  /* 0x0000009500957308 */ /* 0x000e620000002400 */
[----:B------:R-:W-:Y:S02]  /*8160*/  FSEL R14, R14, -INF , P4 ;  /* 0xff8000000e0e7808 */ /* 0x000fe40002000000 */
[----:B------:R-:W-:Y:S02]  /*8170*/  FMNMX.FTZ R191, R167, R184, !PT ;  /* 0x000000b8a7bf7209 */ /* 0x000fe40007810000 */
[----:B------:R-:W-:Y:S02]  /*8180*/  ISETP.GT.AND P4, PT, R166, 0x68, PT ;  /* 0x00000068a600780c */ /* 0x000fe40003f84270 */
[----:B0-----:R-:W-:Y:S01]  /*8190*/  FSEL R137, R137, -INF , P5 ;  /* 0xff80000089897808 */ /* 0x001fe20002800000 */
[----:B------:R-:W-:Y:S01]  /*81a0*/  MUFU.TANH R146, R146 ;  /* 0x0000009200927308 */ /* 0x000fe20000002400 */
[----:B------:R-:W-:-:S02]  /*81b0*/  FMNMX.FTZ R184, R14, R191, !PT ;  /* 0x000000bf0eb87209 */ /* 0x000fc40007810000 */
[----:B------:R-:W-:Y:S02]  /*81c0*/  ISETP.GT.AND P5, PT, R166, 0x69, PT ;  /* 0x00000069a600780c */ /* 0x000fe40003fa4270 */
[----:B------:R-:W-:-:S03]  /*81d0*/  FMNMX.FTZ R191, R137, R184, !PT ;  /* 0x000000b889bf7209 */ /* 0x000fc60007810000 */
[----:B------:R-:W0:Y:S01]  /*81e0*/  MUFU.TANH R147, R147 ;  /* 0x0000009300937308 */ /* 0x000e220000002400 */
[----:B-1----:R-:W-:Y:S02]  /*81f0*/  FSEL R149, R149, -INF , P5 ;  /* 0xff80000095957808 */ /* 0x002fe40002800000 */
[----:B------:R-:W-:-:S05]  /*8200*/  ISETP.GT.AND P5, PT, R166, 0x71, PT ;  /* 0x00000071a600780c */ /* 0x000fca0003fa4270 */
[----:B------:R1:W-:Y:S08]  /*8210*/  MUFU.EX2 R157, R193 ;  /* 0x000000c1009d7308 */ /* 0x0003f00000000800 */
[----:B------:R-:W-:Y:S01]  /*8220*/  MUFU.TANH R150, R150 ;  /* 0x0000009600967308 */ /* 0x000fe20000002400 */
[----:B-1----:R-:W-:-:S01]  /*8230*/  FFMA.FTZ R193, R156, UR10, -R135 ;  /* 0x0000000a9cc17c23 */ /* 0x002fc20008010887 */
[----:B------:R-:W-:-:S02]  /*8240*/  FSEL R156, R145, -INF , P4 ;  /* 0xff800000919c7808 */ /* 0x000fc40002000000 */
[----:B------:R-:W-:Y:S02]  /*8250*/  ISETP.GT.AND P4, PT, R166, 0x70, PT ;  /* 0x00000070a600780c */ /* 0x000fe40003f84270 */
[----:B0-----:R-:W-:Y:S02]  /*8260*/  FSEL R147, R147, -INF , P5 ;  /* 0xff80000093937808 */ /* 0x001fe40002800000 */
[----:B------:R0:W-:Y:S01]  /*8270*/  MUFU.EX2 R160, R194 ;  /* 0x000000c200a07308 */ /* 0x0001e20000000800 */
[----:B------:R-:W-:Y:S02]  /*8280*/  FSEL R184, R146, -INF , P4 ;  /* 0xff80000092b87808 */ /* 0x000fe40002000000 */
[C---:B------:R-:W-:Y:S02]  /*8290*/  ISETP.GT.AND P4, PT, R166.reuse, 0x78, PT ;  /* 0x00000078a600780c */ /* 0x040fe40003f84270 */
[----:B------:R-:W-:-:S03]  /*82a0*/  ISETP.GT.AND P5, PT, R166, 0x79, PT ;  /* 0x00000079a600780c */ /* 0x000fc60003fa4270 */
[----:B------:R-:W1:Y:S01]  /*82b0*/  MUFU.TANH R151, R151 ;  /* 0x0000009700977308 */ /* 0x000e620000002400 */
[----:B0-----:R-:W-:-:S01]  /*82c0*/  FFMA.FTZ R194, R188, UR10, -R135 ;  /* 0x0000000abcc27c23 */ /* 0x001fc20008010887 */
[----:B------:R-:W-:-:S04]  /*82d0*/  FMNMX.FTZ R188, R156, R191, !PT ;  /* 0x000000bf9cbc7209 */ /* 0x000fc80007810000 */
[----:B------:R-:W-:Y:S02]  /*82e0*/  FMNMX.FTZ R191, R149, R188, !PT ;  /* 0x000000bc95bf7209 */ /* 0x000fe40007810000 */
[----:B------:R-:W0:Y:S02]  /*82f0*/  MUFU.TANH R122, R122 ;  /* 0x0000007a007a7308 */ /* 0x000e240000002400 */
[----:B------:R-:W-:-:S04]  /*8300*/  FMNMX.FTZ R188, R184, R191, !PT ;  /* 0x000000bfb8bc7209 */ /* 0x000fc80007810000 */
[----:B------:R-:W-:Y:S02]  /*8310*/  FMNMX.FTZ R188, R147, R188, !PT ;  /* 0x000000bc93bc7209 */ /* 0x000fe40007810000 */
[----:B------:R-:W2:Y:S01]  /*8320*/  MUFU.TANH R123, R123 ;  /* 0x0000007b007b7308 */ /* 0x000ea20000002400 */
[----:B-1----:R-:W-:Y:S02]  /*8330*/  FSEL R151, R151, -INF , P5 ;  /* 0xff80000097977808 */ /* 0x002fe40002800000 */
[----:B------:R-:W-:-:S05]  /*8340*/  ISETP.GT.AND P5, PT, R166, 0x81, PT ;  /* 0x00000081a600780c */ /* 0x000fca0003fa4270 */
[----:B------:R1:W-:Y:S08]  /*8350*/  MUFU.EX2 R145, R193 ;  /* 0x000000c100917308 */ /* 0x0003f00000000800 */
[----:B------:R-:W-:Y:S01]  /*8360*/  MUFU.TANH R126, R126 ;  /* 0x0000007e007e7308 */ /* 0x000fe20000002400 */
[----:B-1----:R-:W-:-:S01]  /*8370*/  FFMA.FTZ R193, R159, UR10, -R135 ;  /* 0x0000000a9fc17c23 */ /* 0x002fc20008010887 */
[----:B------:R-:W-:-:S02]  /*8380*/  FSEL R159, R150, -INF , P4 ;  /* 0xff800000969f7808 */ /* 0x000fc40002000000 */
[----:B------:R-:W-:Y:S02]  /*8390*/  ISETP.GT.AND P4, PT, R166, 0x80, PT ;  /* 0x00000080a600780c */ /* 0x000fe40003f84270 */
[----:B------:R-:W-:Y:S01]  /*83a0*/  FMNMX.FTZ R188, R159, R188, !PT ;  /* 0x000000bc9fbc7209 */ /* 0x000fe20007810000 */
[----:B------:R-:W-:Y:S02]  /*83b0*/  WARPGROUP.DEPBAR.LE gsb0, 0x0 ;  /* 0x00008000000079c5 */ /* 0x000fe40000010000 */
[----:B------:R-:W1:Y:S01]  /*83c0*/  MUFU.TANH R127, R127 ;  /* 0x0000007f007f7308 */ /* 0x000e620000002400 */
[----:B0-----:R-:W-:Y:S01]  /*83d0*/  FSEL R122, R122, -INF , P4 ;  /* 0xff8000007a7a7808 */ /* 0x001fe20002000000 */
[----:B------:R-:W-:Y:S01]  /*83e0*/  WARPGROUP.ARRIVE ;  /* 0x00000000000079c5 */ /* 0x000fe20000000000 */
[----:B------:R-:W-:Y:S02]  /*83f0*/  FMNMX.FTZ R191, R151, R188, !PT ;  /* 0x000000bc97bf7209 */ /* 0x000fe40007810000 */
[----:B------:R-:W-:-:S02]  /*8400*/  ISETP.GT.AND P4, PT, R166, 0x88, PT ;  /* 0x00000088a600780c */ /* 0x000fc40003f84270 */
[----:B--2---:R-:W-:Y:S01]  /*8410*/  FSEL R123, R123, -INF , P5 ;  /* 0xff8000007b7b7808 */ /* 0x004fe20002800000 */
[----:B------:R-:W0:Y:S01]  /*8420*/  MUFU.TANH R130, R130 ;  /* 0x0000008200827308 */ /* 0x000e220000002400 */
[----:B------:R-:W-:Y:S01]  /*8430*/  FMNMX.FTZ R188, R122, R191, !PT ;  /* 0x000000bf7abc7209 */ /* 0x000fe20007810000 */
[----:B------:R-:W-:Y:S01]  /*8440*/  QGMMA.64x192x32.F32.E4M3.E4M3 R24, R204, gdesc[UR4], R24, gsb0 ;  /* 0x02e00004cc187df3 */ /* 0x000fe20008000818 */
[----:B------:R-:W-:Y:S01]  /*8450*/  ISETP.GT.AND P5, PT, R166, 0x89, PT ;  /* 0x00000089a600780c */ /* 0x000fe20003fa4270 */
[----:B------:R-:W-:Y:S01]  /*8460*/  UIADD3 UR6, UR11, 0x600, URZ ;  /* 0x000006000b067890 */ /* 0x000fe2000fffe03f */
[----:B------:R-:W-:Y:S01]  /*8470*/  FMNMX.FTZ R191, R123, R188, !PT ;  /* 0x000000bc7bbf7209 */ /* 0x000fe20007810000 */
[----:B------:R-:W-:Y:S02]  /*8480*/  UMOV UR7, 0xc0000010 ;  /* 0xc000001000077882 */ /* 0x000fe40000000000 */
[----:B------:R-:W2:Y:S01]  /*8490*/  MUFU.TANH R131, R131 ;  /* 0x0000008300837308 */ /* 0x000ea20000002400 */
[----:B-1----:R-:W-:-:S02]  /*84a0*/  FSEL R127, R127, -INF , P5 ;  /* 0xff8000007f7f7808 */ /* 0x002fc40002800000 */
        /* <DEDUP_REMOVED lines=12> */
[----:B------:R0:W-:Y:S01]  /*8570*/  MUFU.EX2 R126, R193 ;  /* 0x000000c1007e7308 */ /* 0x0001e20000000800 */
[----:B------:R-:W-:-:S02]  /*8580*/  FMNMX.FTZ R188, R130, R191, !PT ;  /* 0x000000bf82bc7209 */ /* 0x000fc40007810000 */
[----:B------:R-:W-:Y:S01]  /*8590*/  ISETP.GT.AND P5, PT, R166, 0x99, PT ;  /* 0x00000099a600780c */ /* 0x000fe20003fa4270 */
[----:B------:R-:W-:-:S01]  /*85a0*/  FFMA.FTZ R166, R120, UR10, -R135 ;  /* 0x0000000a78a67c23 */ /* 0x000fc20008010887 */
[----:B---3--:R-:W-:Y:S02]  /*85b0*/  FSEL R134, R134, -INF , P4 ;  /* 0xff80000086867808 */ /* 0x008fe40002000000 */
[----:B------:R-:W-:Y:S01]  /*85c0*/  FMNMX.FTZ R191, R131, R188, !PT ;  /* 0x000000bc83bf7209 */ /* 0x000fe20007810000 */
[----:B------:R-:W-:Y:S01]  /*85d0*/  MUFU.EX2 R192, R192 ;  /* 0x000000c000c07308 */ /* 0x000fe20000000800 */
[----:B-1----:R-:W-:Y:S02]  /*85e0*/  FSEL R190, R190, -INF , P5 ;  /* 0xff800000bebe7808 */ /* 0x002fe40002800000 */
        /* <DEDUP_REMOVED lines=9> */
[----:B------:R1:W-:Y:S01]  /*8680*/  MUFU.EX2 R191, R166 ;  /* 0x000000a600bf7308 */ /* 0x0003e20000000800 */
[----:B------:R-:W-:-:S07]  /*8690*/  FFMA.FTZ R135, R143, UR10, -R135 ;  /* 0x0000000a8f877c23 */ /* 0x000fce0008010887 */
[----:B------:R-:W-:Y:S08]  /*86a0*/  MUFU.EX2 R7, R7 ;  /* 0x0000000700077308 */ /* 0x000ff00000000800 */
[----:B------:R-:W-:Y:S01]  /*86b0*/  MUFU.EX2 R10, R10 ;  /* 0x0000000a000a7308 */ /* 0x000fe20000000800 */
[----:B0-----:R-:W-:-:S07]  /*86c0*/  FMNMX.FTZ R195, R120, R195, !PT ;  /* 0x000000c378c37209 */ /* 0x001fce0007810000 */
[----:B------:R-:W-:Y:S01]  /*86d0*/  MUFU.EX2 R11, R11 ;  /* 0x0000000b000b7308 */ /* 0x000fe20000000800 */
[----:B------:R-:W0:Y:S07]  /*86e0*/  SHFL.BFLY PT, R120, R195, 0x1, 0x1f ;  /* 0x0c201f00c3787f89 */ /* 0x000e2e00000e0000 */
        /* <DEDUP_REMOVED lines=8> */
[----:B------:R-:W-:-:S05]  /*8770*/  FSEL R148, R148, RZ, P4 ;  /* 0x000000ff94947208 */ /* 0x000fca0002000000 */
[----:B------:R-:W-:Y:S01]  /*8780*/  MUFU.EX2 R169, R169 ;  /* 0x000000a900a97308 */ /* 0x000fe20000000800 */
[----:B-1----:R-:W-:-:S01]  /*8790*/  FFMA.FTZ R166, R187, UR10, -R148 ;  /* 0x0000000abba67c23 */ /* 0x002fc20008010894 */
[----:B------:R-:W-:Y:S01]  /*87a0*/  FSEL R187, R121, RZ, P3 ;  /* 0x000000ff79bb7208 */ /* 0x000fe20001800000 */
[----:B------:R-:W-:-:S01]  /*87b0*/  FFMA.FTZ R143, R8, UR10, -R148 ;  /* 0x0000000a088f7c23 */ /* 0x000fc20008010894 */
[--C-:B------:R-:W-:Y:S01]  /*87c0*/  FFMA.FTZ R8, R9, UR10, -R148.reuse ;  /* 0x0000000a09087c23 */ /* 0x100fe20008010894 */
[----:B------:R-:W-:-:S01]  /*87d0*/  FFMA.FTZ R9, R162, UR10, -R148 ;  /* 0x0000000aa2097c23 */ /* 0x000fc20008010894 */
[----:B------:R-:W-:Y:S01]  /*87e0*/  FFMA.FTZ R162, R13, UR10, -R148 ;  /* 0x0000000a0da27c23 */ /* 0x000fe20008010894 */
[----:B------:R-:W-:-:S01]  /*87f0*/  FADD.FTZ R187, -R187, R4 ;  /* 0x00000004bbbb7221 */ /* 0x000fc20000010100 */
[--C-:B------:R-:W-:Y:S01]  /*8800*/  FFMA.FTZ R4, R180, UR10, -R148.reuse ;  /* 0x0000000ab4047c23 */ /* 0x100fe20008010894 */
[----:B------:R-:W-:Y:S01]  /*8810*/  FSEL R180, R120, RZ, P4 ;  /* 0x000000ff78b47208 */ /* 0x000fe20002000000 */
[--C-:B------:R-:W-:Y:S01]  /*8820*/  FFMA.FTZ R13, R20, UR10, -R148.reuse ;  /* 0x0000000a140d7c23 */ /* 0x100fe20008010894 */
[----:B------:R-:W-:-:S01]  /*8830*/  FFMA.FTZ R20, R21, UR10, -R148 ;  /* 0x0000000a15147c23 */ /* 0x000fc20008010894 */
[--C-:B------:R-:W-:Y:S01]  /*8840*/  FFMA.FTZ R21, R186, UR10, -R148.reuse ;  /* 0x0000000aba157c23 */ /* 0x100fe20008010894 */
[----:B------:R-:W-:Y:S01]  /*8850*/  FMUL.FTZ R186, R187, UR10 ;  /* 0x0000000abbba7c20 */ /* 0x000fe20008410000 */
        /* <DEDUP_REMOVED lines=18> */
[----:B0-----:R-:W-:-:S01]  /*8980*/  FFMA.FTZ R186, R167, UR10, -R148 ;  /* 0x0000000aa7ba7c23 */ /* 0x001fc20008010894 */
        /* <DEDUP_REMOVED lines=8> */
[----:B------:R-:W-:-:S03]  /*8a10*/  FFMA.FTZ R123, R123, UR10, -R148 ;  /* 0x0000000a7b7b7c23 */ /* 0x000fc60008010894 */
[----:B------:R-:W-:-:S03]  /*8a20*/  FADD.FTZ R189, R7, R188 ;  /* 0x000000bc07bd7221 */ /* 0x000fc60000010000 */
[----:B------:R-:W1:Y:S01]  /*8a30*/  MUFU.EX2 R9, R9 ;  /* 0x0000000900097308 */ /* 0x000e620000000800 */
[----:B--2---:R-:W-:-:S01]  /*8a40*/  FFMA.FTZ R3, R180, R2, R143 ;  /* 0x00000002b4037223 */ /* 0x004fc2000001008f */
        /* <DEDUP_REMOVED lines=11> */
[----:B--2---:R-:W-:-:S07]  /*8b00*/  FADD.FTZ R2, R162, R3 ;  /* 0x00000003a2027221 */ /* 0x004fce0000010000 */
[----:B------:R-:W2:Y:S01]  /*8b10*/  MUFU.EX2 R21, R21 ;  /* 0x0000001500157308 */ /* 0x000ea20000000800 */
[----:B0-----:R-:W-:-:S01]  /*8b20*/  FADD.FTZ R3, R13, R2 ;  /* 0x000000020d037221 */ /* 0x001fc20000010000 */
[----:B------:R-:W-:Y:S02]  /*8b30*/  WARPGROUP.DEPBAR.LE gsb0, 0x0 ;  /* 0x00008000000079c5 */ /* 0x000fe40000010000 */
[----:B------:R-:W-:-:S04]  /*8b40*/  WARPGROUP.ARRIVE ;  /* 0x00000000000079c5 */ /* 0x000fc80000000000 */
[----:B------:R-:W0:Y:S01]  /*8b50*/  MUFU.EX2 R166, R166 ;  /* 0x000000a600a67308 */ /* 0x000e220000000800 */
[----:B-1----:R-:W-:-:S01]  /*8b60*/  FADD.FTZ R2, R20, R3 ;  /* 0x0000000314027221 */ /* 0x002fc20000010000 */
[----:B------:R-:W-:Y:S06]  /*8b70*/  QGMMA.64x192x32.F32.E4M3.E4M3 R24, R200, gdesc[UR4], R24, gsb0 ;  /* 0x02e00004c8187df3 */ /* 0x000fec0008000818 */
[----:B------:R-:W1:Y:S01]  /*8b80*/  MUFU.EX2 R170, R170 ;  /* 0x000000aa00aa7308 */ /* 0x000e620000000800 */
[----:B--2---:R-:W-:-:S01]  /*8b90*/  FADD.FTZ R3, R21, R2 ;  /* 0x0000000215037221 */ /* 0x004fc20000010000 */
[----:B------:R-:W-:-:S06]  /*8ba0*/  FADD.FTZ R2, R168, R167 ;  /* 0x000000a7a8027221 */ /* 0x000fcc0000010000 */
[----:B------:R-:W2:Y:S01]  /*8bb0*/  MUFU.EX2 R171, R171 ;  /* 0x000000ab00ab7308 */ /* 0x000ea20000000800 */
[----:B0-----:R-:W-:-:S07]  /*8bc0*/  FADD.FTZ R3, R166, R3 ;  /* 0x00000003a6037221 */ /* 0x001fce0000010000 */
        /* <DEDUP_REMOVED lines=8> */
[----:B-1----:R-:W-:-:S01]  /*8c50*/  FADD.FTZ R188, R174, R167 ;  /* 0x000000a7aebc7221 */ /* 0x002fc20000010000 */
[----:B------:R-:W-:-:S06]  /*8c60*/  FFMA.FTZ R167, R184, UR10, -R148 ;  /* 0x0000000ab8a77c23 */ /* 0x000fcc0008010894 */
        /* <DEDUP_REMOVED lines=12> */
[----:B------:R-:W-:Y:S01]  /*8d30*/  FFMA.FTZ R184, R147, UR10, -R148 ;  /* 0x0000000a93b87c23 */ /* 0x000fe20008010894 */
[----:B------:R-:W-:-:S05]  /*8d40*/  FADD.FTZ R147, R157, R2 ;  /* 0x000000029d937221 */ /* 0x000fca0000010000 */
[----:B------:R-:W1:Y:S01]  /*8d50*/  MUFU.EX2 R152, R152 ;  /* 0x0000009800987308 */ /* 0x000e620000000800 */
[----:B--2---:R-:W-:-:S01]  /*8d60*/  FADD.FTZ R2, R182, R3 ;  /* 0x00000003b6027221 */ /* 0x004fc20000010000 */
[----:B------:R-:W-:Y:S01]  /*8d70*/  FADD.FTZ R3, R160, R147 ;  /* 0x00000093a0037221 */ /* 0x000fe20000010000 */
[----:B------:R-:W-:-:S05]  /*8d80*/  FFMA.FTZ R147, R159, UR10, -R148 ;  /* 0x0000000a9f937c23 */ /* 0x000fca0008010894 */
[----:B------:R-:W2:Y:S01]  /*8d90*/  MUFU.EX2 R154, R154 ;  /* 0x0000009a009a7308 */ /* 0x000ea20000000800 */
[----:B0-----:R-:W-:-:S07]  /*8da0*/  FADD.FTZ R189, R183, R2 ;  /* 0x00000002b7bd7221 */ /* 0x001fce0000010000 */
[----:B------:R-:W0:Y:S01]  /*8db0*/  MUFU.EX2 R153, R153 ;  /* 0x0000009900997308 */ /* 0x000e220000000800 */
[----:B-1----:R-:W-:-:S07]  /*8dc0*/  FADD.FTZ R2, R152, R3 ;  /* 0x0000000398027221 */ /* 0x002fce0000010000 */
[----:B------:R-:W1:Y:S01]  /*8dd0*/  MUFU.EX2 R155, R155 ;  /* 0x0000009b009b7308 */ /* 0x000e620000000800 */
[----:B--2---:R-:W-:-:S01]  /*8de0*/  FADD.FTZ R188, R154, R189 ;  /* 0x000000bd9abc7221 */ /* 0x004fc20000010000 */
[----:B------:R-:W-:-:S05]  /*8df0*/  IMAD.U32 R189, RZ, RZ, UR54 ;  /* 0x00000036ffbd7e24 */ /* 0x000fca000f8e00ff */
[----:B------:R-:W-:Y:S01]  /*8e00*/  @!P1 LEA R189, R189, UR41, 0x3 ;  /* 0x00000029bdbd9c11 */ /* 0x000fe2000f8e18ff */
[----:B------:R-:W2:Y:S01]  /*8e10*/  MUFU.EX2 R4, R4 ;  /* 0x0000000400047308 */ /* 0x000ea20000000800 */
[----:B0-----:R-:W-:-:S07]  /*8e20*/  FADD.FTZ R2, R153, R2 ;  /* 0x0000000299027221 */ /* 0x001fce0000010000 */
[----:B------:R-:W0:Y:S01]  /*8e30*/  MUFU.EX2 R146, R194 ;  /* 0x000000c200927308 */ /* 0x000e220000000800 */
[----:B-1----:R-:W-:-:S01]  /*8e40*/  FADD.FTZ R3, R155, R188 ;  /* 0x000000bc9b037221 */ /* 0x002fc20000010000 */
[----:B------:R-:W-:Y:S01]  /*8e50*/  FFMA.FTZ R188, R151, UR10, -R148 ;  /* 0x0000000a97bc7c23 */ /* 0x000fe20008010894 */
[----:B------:R-:W-:-:S05]  /*8e60*/  FADD.FTZ R151, R145, R2 ;  /* 0x0000000291977221 */ /* 0x000fca0000010000 */
[----:B------:R-:W1:Y:S01]  /*8e70*/  MUFU.EX2 R187, R187 ;  /* 0x000000bb00bb7308 */ /* 0x000e620000000800 */
[----:B--2---:R-:W-:-:S07]  /*8e80*/  FADD.FTZ R2, R4, R3 ;  /* 0x0000000304027221 */ /* 0x004fce0000010000 */
[----:B------:R-:W2:Y:S01]  /*8e90*/  MUFU.EX2 R158, R158 ;  /* 0x0000009e009e7308 */ /* 0x000ea20000000800 */
[----:B0-----:R-:W-:-:S07]  /*8ea0*/  FADD.FTZ R151, R146, R151 ;  /* 0x0000009792977221 */ /* 0x001fce0000010000 */
[----:B------:R-:W0:Y:S01]  /*8eb0*/  MUFU.EX2 R161, R161 ;  /* 0x000000a100a17308 */ /* 0x000e220000000800 */
[----:B-1----:R-:W-:-:S01]  /*8ec0*/  FADD.FTZ R3, R187, R2 ;  /* 0x00000002bb037221 */ /* 0x002fc20000010000 */
[----:B------:R-:W-:Y:S01]  /*8ed0*/  FADD.FTZ R2, R150, R151 ;  /* 0x0000009796027221 */ /* 0x000fe20000010000 */
[----:B------:R-:W-:-:S05]  /*8ee0*/  FFMA.FTZ R151, R164, UR10, -R148 ;  /* 0x0000000aa4977c23 */ /* 0x000fca0008010894 */
[----:B------:R-:W1:Y:S01]  /*8ef0*/  MUFU.EX2 R163, R163 ;  /* 0x000000a300a37308 */ /* 0x000e620000000800 */
[----:B--2---:R-:W-:-:S07]  /*8f00*/  FADD.FTZ R194, R158, R3 ;  /* 0x000000039ec27221 */ /* 0x004fce0000010000 */
        /* <DEDUP_REMOVED lines=15> */
[----:B0-----:R-:W-:-:S01]  /*9000*/  FADD.FTZ R164, R14, R3 ;  /* 0x000000030ea47221 */ /* 0x001fc20000010000 */
[----:B------:R-:W-:-:S06]  /*9010*/  FADD.FTZ R3, R191, R2 ;  /* 0x00000002bf037221 */ /* 0x000fcc0000010000 */
[----:B------:R-:W0:Y:S01]  /*9020*/  MUFU.EX2 R156, R156 ;  /* 0x0000009c009c7308 */ /* 0x000e220000000800 */
[----:B-1----:R-:W-:-:S01]  /*9030*/  FADD.FTZ R159, R137, R164 ;  /* 0x000000a4899f7221 */ /* 0x002fc20000010000 */
[--C-:B------:R-:W-:Y:S01]  /*9040*/  FFMA.FTZ R164, R127, UR10, -R148.reuse ;  /* 0x0000000a7fa47c23 */ /* 0x100fe20008010894 */
[----:B------:R-:W-:-:S05]  /*9050*/  FFMA.FTZ R127, R130, UR10, -R148 ;  /* 0x0000000a827f7c23 */ /* 0x000fca0008010894 */
[----:B------:R-:W1:Y:S01]  /*9060*/  MUFU.EX2 R125, R125 ;  /* 0x0000007d007d7308 */ /* 0x000e620000000800 */
[----:B--2---:R-:W-:-:S07]  /*9070*/  FADD.FTZ R2, R124, R3 ;  /* 0x000000037c027221 */ /* 0x004fce0000010000 */
[----:B------:R-:W2:Y:S01]  /*9080*/  MUFU.EX2 R149, R149 ;  /* 0x0000009500957308 */ /* 0x000ea20000000800 */
[----:B0-----:R-:W-:-:S07]  /*9090*/  FADD.FTZ R194, R156, R159 ;  /* 0x0000009f9cc27221 */ /* 0x001fce0000010000 */
[----:B------:R-:W0:Y:S01]  /*90a0*/  MUFU.EX2 R128, R128 ;  /* 0x0000008000807308 */ /* 0x000e220000000800 */
[----:B-1----:R-:W-:-:S01]  /*90b0*/  FADD.FTZ R3, R125, R2 ;  /* 0x000000027d037221 */ /* 0x002fc20000010000 */
[----:B------:R-:W-:-:S05]  /*90c0*/  IADD3 R2, -R229, 0xb, RZ ;  /* 0x0000000be5027810 */ /* 0x000fca0007ffe1ff */
[----:B------:R1:W-:Y:S06]  /*90d0*/  BAR.ARV R2, 0x100 ;  /* 0x000400020000751d */ /* 0x0003ec0000002000 */
[----:B------:R-:W3:Y:S01]  /*90e0*/  MUFU.EX2 R167, R167 ;  /* 0x000000a700a77308 */ /* 0x000ee20000000800 */
[----:B--2---:R-:W-:-:S01]  /*90f0*/  FADD.FTZ R194, R149, R194 ;  /* 0x000000c295c27221 */ /* 0x004fc20000010000 */
[----:B-1----:R-:W-:Y:S02]  /*9100*/  @!P1 VIADD R2, R189, 0x33440 ;  /* 0x00033440bd029836 */ /* 0x002fe40000000000 */
[----:B0-----:R-:W-:-:S03]  /*9110*/  FADD.FTZ R130, R128, R3 ;  /* 0x0000000380827221 */ /* 0x001fc60000010000 */
[----:B------:R-:W-:Y:S01]  /*9120*/  @!P1 PRMT R2, RZ, 0x654, R2 ;  /* 0x00000654ff029816 */ /* 0x000fe20000000002 */
[----:B------:R-:W0:Y:S03]  /*9130*/  MUFU.EX2 R193, R193 ;  /* 0x000000c100c17308 */ /* 0x000e260000000800 */
[----:B------:R1:W-:Y:S05]  /*9140*/  @!P1 SYNCS.ARRIVE.TRANS64.RED.A1T0 RZ, [R2+URZ], RZ ;  /* 0x000000ff02ff99a7 */ /* 0x0003ea000810043f */
[----:B------:R-:W2:Y:S01]  /*9150*/  MUFU.EX2 R184, R184 ;  /* 0x000000b800b87308 */ /* 0x000ea20000000800 */
[----:B---3--:R-:W-:-:S07]  /*9160*/  FADD.FTZ R3, R167, R194 ;  /* 0x000000c2a7037221 */ /* 0x008fce0000010000 */
[----:B------:R-:W3:Y:S01]  /*9170*/  MUFU.EX2 R129, R129 ;  /* 0x0000008100817308 */ /* 0x000ee20000000800 */
[----:B0-----:R-:W-:-:S01]  /*9180*/  FADD.FTZ R194, R193, R130 ;  /* 0x00000082c1c27221 */ /* 0x001fc20000010000 */
[----:B------:R-:W-:-:S06]  /*9190*/  FFMA.FTZ R130, R131, UR10, -R148 ;  /* 0x0000000a83827c23 */ /* 0x000fcc0008010894 */
        /* <DEDUP_REMOVED lines=9> */
[----:B---3--:R-:W-:-:S01]  /*9230*/  FADD.FTZ R159, R188, R131 ;  /* 0x00000083bc9f7221 */ /* 0x008fc20000010000 */
[--C-:B------:R-:W-:Y:S01]  /*9240*/  FFMA.FTZ R131, R134, UR10, -R148.reuse ;  /* 0x0000000a86837c23 */ /* 0x100fe20008010894 */
[----:B------:R-:W-:-:S05]  /*9250*/  FFMA.FTZ R148, R190, UR10, -R148 ;  /* 0x0000000abe947c23 */ /* 0x000fca0008010894 */
        /* <DEDUP_REMOVED lines=32> */
.L_x_2020:
[----:B------:R-:W-:Y:S01]  /*9460*/  UISETP.GT.AND UP1, UPT, UR52, UR49, UPT ;  /* 0x000000313400728c */ /* 0x000fe2000bf24270 */
[----:B------:R-:W-:Y:S01]  /*9470*/  F2FP.SATFINITE.E4M3.F32.PACK_AB_MERGE_C R4, R187, R4, RZ ;  /* 0x00000004bb04723e */ /* 0x000fe200048070ff */
[----:B------:R-:W-:Y:S01]  /*9480*/  ULEA UR6, UR55, UR41, 0x3 ;  /* 0x0000002937067291 */ /* 0x000fe2000f8e183f */
[----:B------:R-:W-:Y:S01]  /*9490*/  F2FP.SATFINITE.E4M3.F32.PACK_AB_MERGE_C R10, R11, R10, RZ ;  /* 0x0000000a0b0a723e */ /* 0x000fe200048070ff */
[----:B------:R-:W-:Y:S01]  /*94a0*/  UIADD3 UR52, UR52, -0x1, URZ ;  /* 0xffffffff34347890 */ /* 0x000fe2000fffe03f */
[----:B------:R-:W-:Y:S01]  /*94b0*/  F2FP.SATFINITE.E4M3.F32.PACK_AB_MERGE_C R9, R162, R9, RZ ;  /* 0x00000009a209723e */ /* 0x000fe200048070ff */
[----:B------:R-:W-:Y:S01]  /*94c0*/  UIADD3 UR6, UR6, 0x33460, URZ ;  /* 0x0003346006067890 */ /* 0x000fe2000fffe03f */
[----:B------:R-:W-:Y:S01]  /*94d0*/  PLOP3.LUT P3, PT, PT, PT, UP1, 0x80, 0x0 ;  /* 0x000000000000781c */ /* 0x000fe20003f6f018 */
[----:B------:R-:W-:Y:S01]  /*94e0*/  UMOV UR56, UR43 ;  /* 0x0000002b00387c82 */ /* 0x000fe20008000000 */
[----:B------:R-:W-:Y:S01]  /*94f0*/  F2FP.SATFINITE.E4M3.F32.PACK_AB_MERGE_C R12, R185, R12, RZ ;  /* 0x0000000cb90c723e */ /* 0x000fe200048070ff */
[----:B------:R-:W-:Y:S01]  /*9500*/  UPRMT UR6, UR39, 0x654, UR6 ;  /* 0x0000065427067896 */ /* 0x000fe20008000006 */
[----:B------:R-:W-:Y:S01]  /*9510*/  F2FP.SATFINITE.E4M3.F32.PACK_AB_MERGE_C R21, R166, R21, RZ ;  /* 0x00000015a615723e */ /* 0x000fe200048070ff */
[----:B------:R-:W-:Y:S01]  /*9520*/  UMOV UR55, UR54 ;  /* 0x0000003600377c82 */ /* 0x000fe20008000000 */
[----:B------:R-:W-:Y:S01]  /*9530*/  F2FP.SATFINITE.E4M3.F32.PACK_AB_MERGE_C R172, R173, R172, RZ ;  /* 0x000000acadac723e */ /* 0x000fe200048070ff */
[-C--:B------:R-:W-:Y:S01]  /*9540*/  FMUL.FTZ R24, R24, R5.reuse ;  /* 0x0000000518187220 */ /* 0x080fe20000410000 */
        /* <DEDUP_REMOVED lines=130> */
[----:B------:R-:W-:-:S02]  /*9d70*/  IMAD.MOV.U32 R5, RZ, RZ, R120 ;  /* 0x000000ffff057224 */ /* 0x000fc400078e0078 */
[----:B------:R-:W-:Y:S01]  /*9d80*/  IMAD.MOV.U32 R4, RZ, RZ, R121 ;  /* 0x000000ffff047224 */ /* 0x000fe200078e0079 */
[----:B------:R-:W-:Y:S06]  /*9d90*/  @P3 BRA `(.L_x_2021) ;  /* 0xffffffb800fc3947 */ /* 0x000fec000383ffff */
[----:B------:R-:W-:-:S05]  /*9da0*/  UMOV UR48, UR54 ;  /* 0x0000003600307c82 */ /* 0x000fca0008000000 */
.L_x_2011:
[----:B------:R-:W-:-:S13]  /*9db0*/  ISETP.LE.AND P2, PT, RZ, UR52, PT ;  /* 0x00000034ff007c0c */ /* 0x000fda000bf43270 */
[----:B------:R-:W-:Y:S05]  /*9dc0*/  @!P2 BRA `(.L_x_2022) ;  /* 0x000000380030a947 */ /* 0x000fea0003800000 */
[----:B------:R-:W-:Y:S01]  /*9dd0*/  IMAD.MOV.U32 R5, RZ, RZ, R120 ;  /* 0x000000ffff057224 */ /* 0x000fe200078e0078 */
[----:B------:R-:W-:Y:S01]  /*9de0*/  UMOV UR53, UR43 ;  /* 0x0000002b00357c82 */ /* 0x000fe20008000000 */
[----:B------:R-:W-:Y:S01]  /*9df0*/  IMAD.MOV.U32 R4, RZ, RZ, R121 ;  /* 0x000000ffff047224 */ /* 0x000fe200078e0079 */
[----:B------:R-:W-:Y:S01]  /*9e00*/  UMOV UR49, UR48 ;  /* 0x0000003000317c82 */ /* 0x000fe20008000000 */
[----:B------:R-:W-:-:S05]  /*9e10*/  ULDC UR47, c[0x0][0x988] ;  /* 0x00026200002f7ab9 */ /* 0x000fca0000000800 */
.L_x_2032:
        /* <DEDUP_REMOVED lines=9> */
.L_x_2024:
[----:B------:R-:W-:Y:S01]  /*9eb0*/  ULEA UR6, UR48, UR41, 0x3 ;  /* 0x0000002930067291 */ /* 0x000fe2000f8e183f */
[----:B------:R-:W-:-:S05]  /*9ec0*/  IMAD.U32 R6, RZ, RZ, UR43 ;  /* 0x0000002bff067e24 */ /* 0x000fca000f8e00ff */
[----:B------:R-:W-:-:S04]  /*9ed0*/  SHF.L.U32 R6, R6, 0x1f, RZ ;  /* 0x0000001f06067819 */ /* 0x000fc800000006ff */
[----:B------:R0:W1:Y:S01]  /*9ee0*/  SYNCS.PHASECHK.TRANS64.TRYWAIT P2, [UR6+0x33430], R6 ;  /* 0x03343006ff0075a7 */ /* 0x0000620008040146 */
[----:B------:R-:W-:Y:S05]  /*9ef0*/  @!P0 BRA `(.L_x_2025) ;  /* 0x0000000000048947 */ /* 0x000fea0003800000 */
[----:B------:R-:W-:Y:S01]  /*9f00*/  BPT.TRAP 0x1 ;  /* 0x000000040000795c */ /* 0x000fe20000300000 */
.L_x_2025:
[----:B-1----:R-:W-:Y:S05]  /*9f10*/  @P2 BRA `(.L_x_2023) ;  /* 0x0000000000082947 */ /* 0x002fea0003800000 */
[----:B------:R-:W1:Y:S02]  /*9f20*/  SYNCS.PHASECHK.TRANS64.TRYWAIT P2, [UR6+0x33430], R6 ;  /* 0x03343006ff0075a7 */ /* 0x000e640008040146 */
[----:B-1----:R-:W-:Y:S05]  /*9f30*/  @!P2 BRA `(.L_x_2026) ;  /* 0x000000b400f0a947 */ /* 0x002fea0003800000 */
.L_x_2023:
[----:B-1----:R-:W1:Y:S01]  /*9f40*/  S2R R7, SR_TID.X ;  /* 0x0000000000077919 */ /* 0x002e620000002100 */
[----:B------:R-:W-:Y:S01]  /*9f50*/  UIMAD UR54, UR48, 0x780, UR46 ;  /* 0x00000780303678a4 */ /* 0x000fe2000f8e022e */
[----:B------:R-:W-:Y:S01]  /*9f60*/  UMOV UR27, 0x80000020 ;  /* 0x80000020001b7882 */ /* 0x000fe20000000000 */
[----:B------:R-:W-:Y:S02]  /*9f70*/  UMOV UR28, UR24 ;  /* 0x00000018001c7c82 */ /* 0x000fe40008000000 */
[----:B------:R-:W-:Y:S01]  /*9f80*/  UIADD3 UR30, UR54, 0x80, URZ ;  /* 0x00000080361e7890 */ /* 0x000fe2000fffe03f */
[----:B------:R-:W-:Y:S02]  /*9f90*/  UMOV UR29, UR25 ;  /* 0x00000019001d7c82 */ /* 0x000fe40008000000 */
[----:B------:R-:W-:Y:S01]  /*9fa0*/  UMOV UR26, UR54 ;  /* 0x00000036001a7c82 */ /* 0x000fe20008000000 */
[----:B------:R-:W-:Y:S01]  /*9fb0*/  UMOV UR31, 0x80000020 ;  /* 0x80000020001f7882 */ /* 0x000fe20000000000 */
[----:B------:R-:W-:Y:S01]  /*9fc0*/  UIADD3 UR34, UR54, 0x100, URZ ;  /* 0x0000010036227890 */ /* 0x000fe2000fffe03f */
[----:B------:R-:W-:Y:S01]  /*9fd0*/  UMOV UR32, UR24 ;  /* 0x0000001800207c82 */ /* 0x000fe20008000000 */
[----:B------:R-:W-:Y:S01]  /*9fe0*/  UMOV UR33, UR25 ;  /* 0x0000001900217c82 */ /* 0x000fe20008000000 */
[----:B------:R-:W-:Y:S01]  /*9ff0*/  UMOV UR35, 0x80000020 ;  /* 0x8000002000237882 */ /* 0x000fe20000000000 */
        /* <DEDUP_REMOVED lines=176> */
.L_x_2028:
[----:B------:R-:W-:Y:S01]  /*ab00*/  ULEA UR6, UR49, UR41, 0x3 ;  /* 0x0000002931067291 */ /* 0x000fe2000f8e183f */
[----:B------:R-:W-:-:S05]  /*ab10*/  IMAD.U32 R6, RZ, RZ, UR53 ;  /* 0x00000035ff067e24 */ /* 0x000fca000f8e00ff */
[----:B------:R-:W-:-:S04]  /*ab20*/  SHF.L.U32 R6, R6, 0x1f, RZ ;  /* 0x0000001f06067819 */ /* 0x000fc800000006ff */
[----:B------:R0:W1:Y:S01]  /*ab30*/  SYNCS.PHASECHK.TRANS64.TRYWAIT P2, [UR6+0x33450], R6 ;  /* 0x03345006ff0075a7 */ /* 0x0000620008040146 */
[----:B------:R-:W-:Y:S05]  /*ab40*/  @!P0 BRA `(.L_x_2029) ;  /* 0x0000000000048947 */ /* 0x000fea0003800000 */
[----:B------:R-:W-:Y:S01]  /*ab50*/  BPT.TRAP 0x1 ;  /* 0x000000040000795c */ /* 0x000fe20000300000 */
.L_x_2029:
[----:B-1----:R-:W-:Y:S05]  /*ab60*/  @P2 BRA `(.L_x_2027) ;  /* 0x0000000000082947 */ /* 0x002fea0003800000 */
[----:B------:R-:W1:Y:S02]  /*ab70*/  SYNCS.PHASECHK.TRANS64.TRYWAIT P2, [UR6+0x33450], R6 ;  /* 0x03345006ff0075a7 */ /* 0x000e640008040146 */
[----:B-1----:R-:W-:Y:S05]  /*ab80*/  @!P2 BRA `(.L_x_2030) ;  /* 0x000000a800f4a947 */ /* 0x002fea0003800000 */
.L_x_2027:
        /* <DEDUP_REMOVED lines=113> */
[----:B------:R-:W-:Y:S01]  /*b2a0*/  FMUL.FTZ R135, R0, R135 ;  /* 0x0000008700877220 */ /* 0x000fe20000410000 */
[----:B------:R-:W-:Y:S01]  /*b2b0*/  UMOV UR10, UR47 ;  /* 0x0000002f000a7c82 */ /* 0x000fe20008000000 */
[----:B------:R-:W1:Y:S01]  /*b2c0*/  MUFU.TANH R186, R186 ;  /* 0x000000ba00ba7308 */ /* 0x000e620000002400 */
[----:B--2---:R-:W-:Y:S01]  /*b2d0*/  FMNMX.FTZ R191, R21, R120, !PT ;  /* 0x0000007815bf7209 */ /* 0x004fe20007810000 */
[----:B------:R-:W2:Y:S01]  /*b2e0*/  S2R R229, SR_TID.X ;  /* 0x0000000000e57919 */ /* 0x000ea20000002100 */
[----:B------:R-:W-:-:S05]  /*b2f0*/  IMAD.U32 R194, RZ, RZ, UR48 ;  /* 0x00000030ffc27e24 */ /* 0x000fca000f8e00ff */
[----:B------:R-:W3:Y:S01]  /*b300*/  MUFU.TANH R185, R185 ;  /* 0x000000b900b97308 */ /* 0x000ee20000002400 */
[----:B0-----:R-:W-:Y:S01]  /*b310*/  FMNMX.FTZ R120, R184, R189, !PT ;  /* 0x000000bdb8787209 */ /* 0x001fe20007810000 */
[----:B------:R-:W-:-:S06]  /*b320*/  FMUL.FTZ R189, R0, R121 ;  /* 0x0000007900bd7220 */ /* 0x000fcc0000410000 */
[----:B------:R-:W0:Y:S01]  /*b330*/  MUFU.TANH R187, R187 ;  /* 0x000000bb00bb7308 */ /* 0x000e220000002400 */
[----:B-1----:R-:W-:-:S07]  /*b340*/  FMNMX.FTZ R190, R186, R191, !PT ;  /* 0x000000bfbabe7209 */ /* 0x002fce0007810000 */
[----:B------:R-:W1:Y:S01]  /*b350*/  MUFU.TANH R168, R168 ;  /* 0x000000a800a87308 */ /* 0x000e620000002400 */
[----:B---3--:R-:W-:-:S07]  /*b360*/  FMNMX.FTZ R121, R185, R120, !PT ;  /* 0x00000078b9797209 */ /* 0x008fce0007810000 */
[----:B------:R-:W3:Y:S01]  /*b370*/  MUFU.TANH R170, R170 ;  /* 0x000000aa00aa7308 */ /* 0x000ee20000002400 */
[----:B0-----:R-:W-:Y:S02]  /*b380*/  FMNMX.FTZ R191, R187, R190, !PT ;  /* 0x000000bebbbf7209 */ /* 0x001fe40007810000 */
[----:B--2---:R-:W-:-:S05]  /*b390*/  SHF.R.U32.HI R229, RZ, 0x7, R229 ;  /* 0x00000007ffe57819 */ /* 0x004fca00000116e5 */
[----:B------:R-:W0:Y:S01]  /*b3a0*/  MUFU.TANH R169, R169 ;  /* 0x000000a900a97308 */ /* 0x000e220000002400 */
[----:B-1----:R-:W-:-:S07]  /*b3b0*/  FMNMX.FTZ R120, R168, R121, !PT ;  /* 0x00000079a8787209 */ /* 0x002fce0007810000 */
        /* <DEDUP_REMOVED lines=24> */
[----:B------:R-:W-:-:S04]  /*b540*/  UMOV UR7, 0xc0000010 ;  /* 0xc000001000077882 */ /* 0x000fc80000000000 */
        /* <DEDUP_REMOVED lines=109> */
[----:B------:R-:W-:Y:S02]  /*bc20*/  WARPGROUP.DEPBAR.LE gsb0, 0x0 ;  /* 0x00008000000079c5 */ /* 0x000fe40000010000 */
[----:B------:R-:W-:Y:S01]  /*bc30*/  WARPGROUP.ARRIVE ;  /* 0x00000000000079c5 */ /* 0x000fe20000000000 */
[----:B-1----:R-:W-:-:S05]  /*bc40*/  FMNMX.FTZ R190, R135, R190, !PT ;  /* 0x000000be87be7209 */ /* 0x002fca0007810000 */
[----:B------:R-:W-:Y:S01]  /*bc50*/  QGMMA.64x192x32.F32.E4M3.E4M3 R24, R204, gdesc[UR4], R24, gsb0 ;  /* 0x02e00004cc187df3 */ /* 0x000fe20008000818 */
[----:B------:R-:W1:Y:S01]  /*bc60*/  SHFL.BFLY PT, R121, R190, 0x2, 0x1f ;  /* 0x0c401f00be797f89 */ /* 0x000e6200000e0000 */
[----:B------:R-:W-:Y:S01]  /*bc70*/  UIADD3 UR6, UR11, 0x600, URZ ;  /* 0x000006000b067890 */ /* 0x000fe2000fffe03f */
[----:B------:R-:W-:Y:S01]  /*bc80*/  UMOV UR7, 0xc0000010 ;  /* 0xc000001000077882 */ /* 0x000fe20000000000 */
[----:B0-----:R-:W-:Y:S01]  /*bc90*/  FMNMX.FTZ R192, R191, R120, !PT ;  /* 0x00000078bfc07209 */ /* 0x001fe20007810000 */
[----:B------:R-:W-:Y:S01]  /*bca0*/  IMAD.U32 R191, RZ, RZ, UR10 ;  /* 0x0000000affbf7e24 */ /* 0x000fe2000f8e00ff */
[----:B-1----:R-:W-:Y:S01]  /*bcb0*/  FMNMX.FTZ R193, R190, R121, !PT ;  /* 0x00000079bec17209 */ /* 0x002fe20007810000 */
[----:B------:R-:W-:Y:S02]  /*bcc0*/  IMAD.U32 R190, RZ, RZ, UR10 ;  /* 0x0000000affbe7e24 */ /* 0x000fe4000f8e00ff */
[----:B------:R-:W0:Y:S04]  /*bcd0*/  SHFL.BFLY PT, R121, R192, 0x1, 0x1f ;  /* 0x0c201f00c0797f89 */ /* 0x000e2800000e0000 */
[----:B------:R-:W1:Y:S01]  /*bce0*/  SHFL.BFLY PT, R120, R193, 0x1, 0x1f ;  /* 0x0c201f00c1787f89 */ /* 0x000e6200000e0000 */
[----:B0-----:R-:W-:-:S02]  /*bcf0*/  FMNMX.FTZ R121, R192, R121, !PT ;  /* 0x00000079c0797209 */ /* 0x001fc40007810000 */
[----:B-1----:R-:W-:-:S03]  /*bd00*/  FMNMX.FTZ R120, R193, R120, !PT ;  /* 0x00000078c1787209 */ /* 0x002fc60007810000 */
[C---:B------:R-:W-:Y:S01]  /*bd10*/  FFMA.FTZ R190, R121.reuse, R190, -8 ;  /* 0xc100000079be7423 */ /* 0x040fe200000100be */
[----:B------:R-:W-:-:S01]  /*bd20*/  FADD.FTZ R4, -R121, R4 ;  /* 0x0000000479047221 */ /* 0x000fc20000010100 */
[----:B------:R-:W-:Y:S02]  /*bd30*/  IADD3 R193, -R229, 0xb, RZ ;  /* 0x0000000be5c17810 */ /* 0x000fe40007ffe1ff */
        /* <DEDUP_REMOVED lines=93> */
[----:B------:R-:W-:-:S06]  /*c310*/  FFMA.FTZ R135, R135, UR10, -R190 ;  /* 0x0000000a87877c23 */ /* 0x000fcc00080108be */
        /* <DEDUP_REMOVED lines=12> */
[----:B------:R-:W-:-:S06]  /*c3e0*/  WARPGROUP.DEPBAR.LE gsb0, 0x0 ;  /* 0x00008000000079c5 */ /* 0x000fcc0000010000 */
[----:B------:R-:W0:Y:S01]  /*c3f0*/  MUFU.EX2 R21, R21 ;  /* 0x0000001500157308 */ /* 0x000e220000000800 */
[----:B------:R-:W-:Y:S01]  /*c400*/  WARPGROUP.ARRIVE ;  /* 0x00000000000079c5 */ /* 0x000fe20000000000 */
[----:B--2---:R-:W-:-:S05]  /*c410*/  FADD.FTZ R192, R20, R191 ;  /* 0x000000bf14c07221 */ /* 0x004fca0000010000 */
[----:B------:R-:W-:Y:S01]  /*c420*/  QGMMA.64x192x32.F32.E4M3.E4M3 R24, R200, gdesc[UR4], R24, gsb0 ;  /* 0x02e00004c8187df3 */ /* 0x000fe20008000818 */
        /* <DEDUP_REMOVED lines=120> */
[----:B------:R-:W3:Y:S01]  /*cbb0*/  MUFU.EX2 R126, R126 ;  /* 0x0000007e007e7308 */ /* 0x000ee20000000800 */
[----:B0-----:R-:W-:-:S07]  /*cbc0*/  FADD.FTZ R191, R123, R194 ;  /* 0x000000c27bbf7221 */ /* 0x001fce0000010000 */
[----:B------:R-:W0:Y:S01]  /*cbd0*/  MUFU.EX2 R125, R125 ;  /* 0x0000007d007d7308 */ /* 0x000e220000000800 */
[----:B----4-:R-:W-:-:S07]  /*cbe0*/  FADD.FTZ R190, R124, R3 ;  /* 0x000000037cbe7221 */ /* 0x010fce0000010000 */
        /* <DEDUP_REMOVED lines=17> */
[----:B---3--:R-:W-:-:S01]  /*cd00*/  FADD.FTZ R191, R134, R191 ;  /* 0x000000bf86bf7221 */ /* 0x008fc20000010000 */
[----:B-1----:R-:W-:-:S03]  /*cd10*/  FADD.FTZ R3, R133, R2 ;  /* 0x0000000285037221 */ /* 0x002fc60000010000 */
[----:B0-----:R-:W-:Y:S01]  /*cd20*/  FADD.FTZ R2, R135, R191 ;  /* 0x000000bf87027221 */ /* 0x001fe20000010000 */
[----:B--2---:R-:W-:Y:S06]  /*cd30*/  @!P0 BRA `(.L_x_2031) ;  /* 0x0000000000048947 */ /* 0x004fec0003800000 */
[----:B------:R-:W-:Y:S01]  /*cd40*/  BPT.TRAP 0x1 ;  /* 0x000000040000795c */ /* 0x000fe20000300000 */
.L_x_2031:
        /* <DEDUP_REMOVED lines=148> */
.L_x_2022:
[----:B------:R-:W-:Y:S06]  /*d690*/  BAR.ARV 0x8, 0x180 ;  /* 0x0206000000007b1d */ /* 0x000fec0000002000 */
[----:B------:R-:W-:Y:S05]  /*d6a0*/  @!P0 BRA `(.L_x_2033) ;  /* 0x0000000000048947 */ /* 0x000fea0003800000 */
[----:B------:R-:W-:Y:S01]  /*d6b0*/  BPT.TRAP 0x1 ;  /* 0x000000040000795c */ /* 0x000fe20000300000 */
.L_x_2033:
[----:B------:R-:W-:Y:S01]  /*d6c0*/  ULEA UR9, UR48, UR41, 0x3 ;  /* 0x0000002930097291 */ /* 0x000fe2000f8e183f */
[----:B------:R-:W-:-:S05]  /*d6d0*/  IMAD.U32 R0, RZ, RZ, UR43 ;  /* 0x0000002bff007e24 */ /* 0x000fca000f8e00ff */
[----:B------:R-:W-:-:S04]  /*d6e0*/  SHF.L.U32 R0, R0, 0x1f, RZ ;  /* 0x0000001f00007819 */ /* 0x000fc800000006ff */
[----:B------:R0:W1:Y:S01]  /*d6f0*/  SYNCS.PHASECHK.TRANS64.TRYWAIT P1, [UR9+0x33450], R0 ;  /* 0x03345000ff0075a7 */ /* 0x0000620008020149 */
[----:B------:R-:W-:Y:S05]  /*d700*/  @!P0 BRA `(.L_x_2034) ;  /* 0x0000000000048947 */ /* 0x000fea0003800000 */
[----:B------:R-:W-:Y:S01]  /*d710*/  BPT.TRAP 0x1 ;  /* 0x000000040000795c */ /* 0x000fe20000300000 */
.L_x_2034:
[----:B-1----:R-:W-:Y:S05]  /*d720*/  @P1 BRA `(.L_x_2035) ;  /* 0x0000000000081947 */ /* 0x002fea0003800000 */
[----:B------:R-:W1:Y:S02]  /*d730*/  SYNCS.PHASECHK.TRANS64.TRYWAIT P1, [UR9+0x33450], R0 ;  /* 0x03345000ff0075a7 */ /* 0x000e640008020149 */
[----:B-1----:R-:W-:Y:S05]  /*d740*/  @!P1 BRA `(.L_x_2036) ;  /* 0x00000080001c9947 */ /* 0x002fea0003800000 */
.L_x_2035:
        /* <DEDUP_REMOVED lines=18> */
[----:B------:R-:W-:Y:S01]  /*d870*/  UIADD3 UR4, UR8, 0x300, URZ ;  /* 0x0000030008047890 */ /* 0x000fe2000fffe03f */
[----:B------:R-:W-:Y:S02]  /*d880*/  WARPGROUP.DEPBAR.LE gsb0, 0x0 ;  /* 0x00008000000079c5 */ /* 0x000fe40000010000 */
[----:B------:R-:W-:-:S14]  /*d890*/  WARPGROUP.ARRIVE ;  /* 0x00000000000079c5 */ /* 0x000fdc0000000000 */
[----:B------:R-:W-:Y:S01]  /*d8a0*/  QGMMA.64x192x32.F32.E4M3.E4M3 R24, R212, gdesc[UR4], R24, gsb0 ;  /* 0x02e00004d4187df3 */ /* 0x000fe20008000818 */
[----:B------:R-:W-:Y:S01]  /*d8b0*/  UMOV UR6, UR4 ;  /* 0x0000000400067c82 */ /* 0x000fe20008000000 */
[----:B------:R-:W-:Y:S01]  /*d8c0*/  UMOV UR7, 0xc0000010 ;  /* 0xc000001000077882 */ /* 0x000fe20000000000 */
        /* <DEDUP_REMOVED lines=17> */
[----:B-1----:R-:W-:-:S05]  /*d9e0*/  IMAD.U32 R5, RZ, RZ, UR7 ;  /* 0x00000007ff057e24 */ /* 0x002fca000f8e00ff */
        /* <DEDUP_REMOVED lines=10> */
[----:B0-----:R-:W0:Y:S04]  /*da90*/  SHFL.BFLY PT, R0, R3, 0x2, 0x1f ;  /* 0x0c401f0003007f89 */ /* 0x001e2800000e0000 */
[----:B------:R-:W3:Y:S01]  /*daa0*/  SHFL.BFLY PT, R9, R2, 0x2, 0x1f ;  /* 0x0c401f0002097f89 */ /* 0x000ee200000e0000 */
[----:B0-----:R-:W-:-:S01]  /*dab0*/  FADD.FTZ R0, R0, R3 ;  /* 0x0000000300007221 */ /* 0x001fc20000010000 */
[----:B---3--:R-:W-:-:S04]  /*dac0*/  FADD.FTZ R9, R9, R2 ;  /* 0x0000000209097221 */ /* 0x008fc80000010000 */
[----:B------:R-:W0:Y:S04]  /*dad0*/  SHFL.BFLY PT, R7, R0, 0x1, 0x1f ;  /* 0x0c201f0000077f89 */ /* 0x000e2800000e0000 */
        /* <DEDUP_REMOVED lines=33> */
.L_x_2037:
        /* <DEDUP_REMOVED lines=106> */
.L_x_2004:
        /* <DEDUP_REMOVED lines=487> */
.L_x_2041:
[----:B------:R-:W-:Y:S05]  /*10200*/  BSYNC B1 ;  /* 0x0000000000017941 */ /* 0x000fea0003800000 */
.L_x_2040:
        /* <DEDUP_REMOVED lines=17> */
.L_x_2043:
[----:B------:R-:W-:Y:S05]  /*10320*/  BSYNC B1 ;  /* 0x0000000000017941 */ /* 0x000fea0003800000 */
.L_x_2042:
        /* <DEDUP_REMOVED lines=17> */
.L_x_2045:
[----:B------:R-:W-:Y:S05]  /*10440*/  BSYNC B1 ;  /* 0x0000000000017941 */ /* 0x000fea0003800000 */
.L_x_2044:
        /* <DEDUP_REMOVED lines=16> */
[----:B-1----:R-:W-:-:S04]  /*10550*/  LEA R2, P0, R22, R7, 0x1 ;  /* 0x0000000716027211 */ /* 0x002fc800078008ff */
[----:B------:R-:W-:-:S05]  /*10560*/  LEA.HI.X R3, R22, R9, R225, 0x1, P0 ;  /* 0x0000000916037211 */ /* 0x000fca00000f0ce1 */
[----:B------:R3:W-:Y:S01]  /*10570*/  ST.E.128 desc[UR50][R2.64], R60 ;  /* 0x0000003c02007985 */ /* 0x0007e2000c101d32 */
[----:B------:R-:W-:Y:S05]  /*10580*/  BRA `(.L_x_2046) ;  /* 0x0000000800947947 */ /* 0x000fea0003800000 */
.L_x_2039:
        /* <DEDUP_REMOVED lines=50> */
.L_x_2048:
[----:B------:R-:W-:Y:S05]  /*108b0*/  BSYNC B1 ;  /* 0x0000000000017941 */ /* 0x000fea0003800000 */
.L_x_2047:
        /* <DEDUP_REMOVED lines=59> */
.L_x_2050:
[----:B------:R-:W-:Y:S05]  /*10c70*/  BSYNC B1 ;  /* 0x0000000000017941 */ /* 0x000fea0003800000 */
.L_x_2049:
        /* <DEDUP_REMOVED lines=17> */
.L_x_2052:
[----:B------:R-:W-:Y:S05]  /*10d90*/  BSYNC B1 ;  /* 0x0000000000017941 */ /* 0x000fea0003800000 */
.L_x_2051:
        /* <DEDUP_REMOVED lines=17> */
.L_x_2054:
[----:B------:R-:W-:Y:S05]  /*10eb0*/  BSYNC B1 ;  /* 0x0000000000017941 */ /* 0x000fea0003800000 */
.L_x_2053:
        /* <DEDUP_REMOVED lines=18> */
.L_x_2046:
[----:B------:R-:W-:Y:S05]  /*10fe0*/  BSYNC B0 ;  /* 0x0000000000007941 */ /* 0x000fea0003800000 */
.L_x_2038:
[----:B------:R-:W-:Y:S02]  /*10ff0*/  ULDC UR5, c[0x0][0xc38] ;  /* 0x00030e0000057ab9 */ /* 0x000fe40000000800 */
[----:B------:R-:W-:-:S06]  /*11000*/  UISETP.GE.AND UP0, UPT, UR4, UR5, UPT ;  /* 0x000000050400728c */ /* 0x000fcc000bf06270 */
[----:B------:R-:W-:-:S13]  /*11010*/  PLOP3.LUT P0, PT, PT, PT, UP0, 0x80, 0x0 ;  /* 0x000000000000781c */ /* 0x000fda0003f0f008 */
[----:B------:R-:W-:Y:S05]  /*11020*/  @!P0 BRA `(.L_x_2055) ;  /* 0xfffffefc00648947 */ /* 0x000fea000383ffff */
[----:B------:R-:W-:Y:S05]  /*11030*/  EXIT ;  /* 0x000000000000794d */ /* 0x000fea0003800000 */
.L_x_2000:
[----:B------:R-:W-:-:S08]  /*11040*/  NOP ;  /* 0x0000000000007918 */ /* 0x000fd00000000000 */
[----:B------:R-:W0:-:S00]  /*11050*/  USETMAXREG.DEALLOC.CTAPOOL 0x18 ;  /* 0x00000018000079c8 */ /* 0x000e0000080e0500 */
[----:B0-----:R-:W2:Y:S01]  /*11060*/  LDL.LU R2, [R1] ;  /* 0x0000000001027983 */ /* 0x001ea20000300800 */
[----:B------:R-:W-:-:S05]  /*11070*/  LOP3.LUT R0, R0, 0x3, RZ, 0xc0, !PT ;  /* 0x0000000300007812 */ /* 0x000fca00078ec0ff */
[----:B------:R-:W0:Y:S01]  /*11080*/  S2UR UR6, SR_CTAID.X ;  /* 0x00000000000679c3 */ /* 0x000e220000002500 */
[----:B------:R-:W-:Y:S02]  /*11090*/  IMAD.MOV.U32 R19, RZ, RZ, 0x1 ;  /* 0x00000001ff137424 */ /* 0x000fe400078e00ff */
[----:B------:R-:W-:Y:S01]  /*110a0*/  IMAD.MOV.U32 R18, RZ, RZ, RZ ;  /* 0x000000ffff127224 */ /* 0x000fe200078e00ff */
        /* <DEDUP_REMOVED lines=22> */
[C---:B------:R-:W-:Y:S01]  /*11210*/  IMAD.SHL.U32 R0, R10.reuse, 0x10, RZ ;  /* 0x000000100a007824 */ /* 0x040fe200078e00ff */
[C---:B------:R-:W-:Y:S01]  /*11220*/  LOP3.LUT R9, R10.reuse, 0x7f, RZ, 0xc0, !PT ;  /* 0x0000007f0a097812 */ /* 0x040fe200078ec0ff */
[C---:B------:R-:W-:Y:S02]  /*11230*/  IMAD.SHL.U32 R3, R10.reuse, 0x2, RZ ;  /* 0x000000020a037824 */ /* 0x040fe400078e00ff */
[----:B------:R-:W-:Y:S01]  /*11240*/  IMAD.SHL.U32 R7, R10, 0x4, RZ ;  /* 0x000000040a077824 */ /* 0x000fe200078e00ff */
[----:B------:R-:W-:-:S04]  /*11250*/  LOP3.LUT R4, R0, 0x1b0, RZ, 0xc0, !PT ;  /* 0x000001b000047812 */ /* 0x000fc800078ec0ff */
[----:B------:R-:W-:Y:S01]  /*11260*/  LOP3.LUT R4, R4, 0x30, R3, 0x78, !PT ;  /* 0x0000003004047812 */ /* 0x000fe200078e7803 */
[----:B------:R-:W-:-:S05]  /*11270*/  IMAD.SHL.U32 R3, R10, 0x40, RZ ;  /* 0x000000400a037824 */ /* 0x000fca00078e00ff */
[----:B0-----:R-:W-:-:S04]  /*11280*/  LOP3.LUT R2, R3, 0x180, RZ, 0xc0, !PT ;  /* 0x0000018003027812 */ /* 0x001fc800078ec0ff */
        /* <DEDUP_REMOVED lines=9> */
[--C-:B------:R-:W-:Y:S02]  /*11320*/  LOP3.LUT R5, R7, 0x60, R2.reuse, 0xf8, !PT ;  /* 0x0000006007057812 */ /* 0x100fe400078ef802 */
[----:B------:R-:W-:Y:S02]  /*11330*/  LOP3.LUT R3, R6, 0x640, R3, 0xf8, !PT ;  /* 0x0000064006037812 */ /* 0x000fe400078ef803 */
[----:B------:R-:W-:Y:S02]  /*11340*/  LOP3.LUT R5, R5, 0x100, R2, 0xf8, !PT ;  /* 0x0000010005057812 */ /* 0x000fe400078ef802 */
[----:B------:R-:W-:Y:S02]  /*11350*/  LOP3.LUT R7, R7, 0x40, R0, 0xf8, !PT ;  /* 0x0000004007077812 */ /* 0x000fe400078ef800 */
[----:B------:R-:W-:-:S02]  /*11360*/  LOP3.LUT R5, R5, R8, RZ, 0xfc, !PT ;  /* 0x0000000805057212 */ /* 0x000fc400078efcff */
[----:B------:R-:W-:Y:S02]  /*11370*/  LOP3.LUT R4, R7, R4, RZ, 0xfc, !PT ;  /* 0x0000000407047212 */ /* 0x000fe400078efcff */
[----:B------:R-:W-:Y:S01]  /*11380*/  LOP3.LUT R0, R0, 0x30, RZ, 0xc0, !PT ;  /* 0x0000003000007812 */ /* 0x000fe200078ec0ff */
[----:B------:R-:W-:Y:S04]  /*11390*/  STL [R1+0xc], R5 ;  /* 0x00000c0501007387 */ /* 0x000fe80000100800 */
[----:B------:R0:W-:Y:S02]  /*113a0*/  STL [R1+0x10], R3 ;  /* 0x0000100301007387 */ /* 0x0001e40000100800 */
[----:B0-----:R-:W-:-:S04]  /*113b0*/  SHF.R.U32.HI R3, RZ, 0x2, R9 ;  /* 0x00000002ff037819 */ /* 0x001fc80000011609 */
[----:B------:R-:W-:Y:S01]  /*113c0*/  LOP3.LUT R5, R3, 0x60, R2, 0xf8, !PT ;  /* 0x0000006003057812 */ /* 0x000fe200078ef802 */
[----:B------:R-:W-:Y:S02]  /*113d0*/  IMAD.IADD R3, R17, 0x1, R4 ;  /* 0x0000000111037824 */ /* 0x000fe400078e0204 */
[----:B------:R-:W-:-:S03]  /*113e0*/  IMAD.U32 R2, RZ, RZ, UR6 ;  /* 0x00000006ff027e24 */ /* 0x000fc6000f8e00ff */
[----:B------:R-:W-:Y:S04]  /*113f0*/  STL [R1+0x14], R3 ;  /* 0x0000140301007387 */ /* 0x000fe80000100800 */
[----:B------:R0:W-:Y:S04]  /*11400*/  STL [R1+0x18], R2 ;  /* 0x0000180201007387 */ /* 0x0001e80000100800 */
[----:B------:R1:W-:Y:S01]  /*11410*/  STL [R1+0x1c], RZ ;  /* 0x00001cff01007387 */ /* 0x0003e20000100800 */
[C---:B0-----:R-:W-:Y:S02]  /*11420*/  LOP3.LUT R2, R0.reuse, 0x40, RZ, 0xfc, !PT ;  /* 0x0000004000027812 */ /* 0x041fe400078efcff */
[----:B-1----:R-:W-:-:S07]  /*11430*/  LOP3.LUT R0, R0, 0x80, RZ, 0xfc, !PT ;  /* 0x0000008000007812 */ /* 0x002fce00078efcff */
.L_x_2121:
[----:B------:R-:W2:Y:S01]  /*11440*/  LDL R0, [R1+0x18] ;  /* 0x0000180001007983 */ /* 0x000ea20000100800 */
        /* <DEDUP_REMOVED lines=22> */
.L_x_2057:
[----:B------:R-:W-:Y:S01]  /*115b0*/  ULDC UR9, c[0x0][0xc54] ;  /* 0x0003150000097ab9 */ /* 0x000fe20000000800 */
[----:B------:R-:W-:Y:S01]  /*115c0*/  UMOV UR5, UR8 ;  /* 0x0000000800057c82 */ /* 0x000fe20008000000 */
[----:B------:R-:W-:-:S11]  /*115d0*/  UISETP.NE.AND UP0, UPT, UR9, 0x1, UPT ;  /* 0x000000010900788c */ /* 0x000fd6000bf05270 */
[----:B------:R-:W-:Y:S02]  /*115e0*/  @UP0 ULDC.64 UR10, c[0x0][0xc58] ;  /* 0x00031600000a0ab9 */ /* 0x000fe40000000a00 */
[----:B------:R-:W-:-:S04]  /*115f0*/  UIMAD.WIDE.U32 UR6, UR8, UR10, URZ ;  /* 0x0000000a080672a5 */ /* 0x000fc8000f8e003f */
[----:B------:R-:W-:-:S04]  /*11600*/  @UP0 USHF.R.U32.HI UR5, URZ, UR11, UR7 ;  /* 0x0000000b3f050299 */ /* 0x000fc80008011607 */
[----:B------:R-:W-:-:S12]  /*11610*/  UIMAD UR6, UR5, UR9, URZ ;  /* 0x00000009050672a4 */ /* 0x000fd8000f8e023f */
.L_x_2058:
[----:B------:R-:W-:Y:S01]  /*11620*/  ULOP3.LUT UR41, URZ, UR5, URZ, 0x33, !UPT ;  /* 0x000000053f297292 */ /* 0x000fe2000f8e333f */
[----:B------:R-:W-:Y:S01]  /*11630*/  BSSY B7, `(.L_x_2059) ;  /* 0x000039b000077945 */ /* 0x000fe20003800000 */
[----:B------:R-:W-:Y:S01]  /*11640*/  ULDC UR7, c[0x0][0x448] ;  /* 0x0001120000077ab9 */ /* 0x000fe20000000800 */
[----:B------:R-:W-:Y:S01]  /*11650*/  ULDC UR5, c[0x0][0xc3c] ;  /* 0x00030f0000057ab9 */ /* 0x000fe20000000800 */
[----:B------:R-:W-:Y:S02]  /*11660*/  UISETP.NE.AND UP1, UPT, UR7, 0x1, UPT ;  /* 0x000000010700788c */ /* 0x000fe4000bf25270 */
[----:B------:R-:W-:Y:S01]  /*11670*/  UIADD3 UR41, UR41, UR5, URZ ;  /* 0x0000000529297290 */ /* 0x000fe2000fffe03f */
[----:B------:R-:W-:Y:S01]  /*11680*/  ULDC.64 UR10, c[0x0][0x418] ;  /* 0x00010600000a7ab9 */ /* 0x000fe20000000a00 */
[----:B------:R-:W-:Y:S02]  /*11690*/  UIADD3 UR5, UR8, -UR6, URZ ;  /* 0x8000000608057290 */ /* 0x000fe4000fffe03f */
[----:B------:R-:W-:-:S02]  /*116a0*/  UISETP.NE.U32.AND UP0, UPT, UR10, URZ, UPT ;  /* 0x0000003f0a00728c */ /* 0x000fc4000bf05070 */
[----:B------:R-:W-:Y:S02]  /*116b0*/  USHF.L.U32 UR8, UR41, 0x7, URZ ;  /* 0x0000000729087899 */ /* 0x000fe4000800063f */
[----:B------:R-:W-:Y:S01]  /*116c0*/  UISETP.NE.AND.EX UP0, UPT, UR11, URZ, UPT, UP0 ;  /* 0x0000003f0b00728c */ /* 0x000fe2000bf05300 */
[----:B------:R-:W-:Y:S01]  /*116d0*/  ULDC UR7, c[0x0][0x288] ;  /* 0x0000a20000077ab9 */ /* 0x000fe20000000800 */
[----:B------:R-:W-:Y:S01]  /*116e0*/  UIADD3 UR8, UR8, 0x7f, URZ ;  /* 0x0000007f08087890 */ /* 0x000fe2000fffe03f */
[----:B------:R-:W-:Y:S01]  /*116f0*/  ULDC UR6, c[0x0][0x424] ;  /* 0x0001090000067ab9 */ /* 0x000fe20000000800 */
[----:B------:R-:W-:Y:S02]  /*11700*/  UIADD3 UR13, -UR7, 0xa0, URZ ;  /* 0x000000a0070d7890 */ /* 0x000fe4000fffe13f */
[----:B------:R-:W-:Y:S01]  /*11710*/  USEL UR9, UR6, 0x1, UP0 ;  /* 0x0000000106097887 */ /* 0x000fe20008000000 */
[----:B------:R-:W-:Y:S01]  /*11720*/  @UP1 ULDC UR7, c[0x0][0x44c] ;  /* 0x0001130000071ab9 */ /* 0x000fe20000000800 */
[----:B------:R-:W-:Y:S01]  /*11730*/  ULDC UR12, c[0x0][0x2f0] ;  /* 0x0000bc00000c7ab9 */ /* 0x000fe20000000800 */
[----:B------:R-:W-:Y:S01]  /*11740*/  UIMAD.WIDE.U32 UR6, UR8, UR7, URZ ;  /* 0x00000007080672a5 */ /* 0x000fe2000f8e003f */
[----:B------:R-:W-:Y:S01]  /*11750*/  @UP1 ULDC UR14, c[0x0][0x450] ;  /* 0x00011400000e1ab9 */ /* 0x000fe20000000800 */
[----:B------:R-:W-:-:S02]  /*11760*/  UIMAD UR13, UR9, UR12, UR13 ;  /* 0x0000000c090d72a4 */ /* 0x000fc4000f8e020d */
[----:B------:R-:W-:Y:S02]  /*11770*/  @UP1 USHF.R.U32.HI UR8, URZ, UR14, UR7 ;  /* 0x0000000e3f081299 */ /* 0x000fe40008011607 */
[----:B------:R-:W-:Y:S02]  /*11780*/  UIMAD UR6, UR9, UR12, 0x9f ;  /* 0x0000009f090674a4 */ /* 0x000fe4000f8e020c */
[----:B------:R-:W-:Y:S02]  /*11790*/  UIADD3 UR8, UR13, UR8, URZ ;  /* 0x000000080d087290 */ /* 0x000fe4000fffe03f */
[----:B------:R-:W-:Y:S02]  /*117a0*/  UIMAD.WIDE UR6, UR6, 0x66666667, URZ ;  /* 0x66666667060678a5 */ /* 0x000fe4000f8e023f */
[----:B------:R-:W-:Y:S02]  /*117b0*/  UIMAD.WIDE UR8, UR8, 0x66666667, URZ ;  /* 0x66666667080878a5 */ /* 0x000fe4000f8e023f */
[----:B------:R-:W-:-:S02]  /*117c0*/  USHF.R.U32.HI UR12, URZ, 0x1f, UR7 ;  /* 0x0000001f3f0c7899 */ /* 0x000fc40008011607 */
[----:B------:R-:W-:Y:S01]  /*117d0*/  USHF.R.U32.HI UR6, URZ, 0x1f, UR9 ;  /* 0x0000001f3f067899 */ /* 0x000fe20008011609 */
[----:B------:R-:W-:Y:S01]  /*117e0*/  ULDC UR11, c[0x0][0xc48] ;  /* 0x00031200000b7ab9 */ /* 0x000fe20000000800 */
[----:B------:R-:W-:Y:S02]  /*117f0*/  ULEA.HI.SX32 UR12, UR7, UR12, 0x1a ;  /* 0x0000000c070c7291 */ /* 0x000fe4000f8fd23f */
[----:B------:R-:W-:Y:S02]  /*11800*/  ULEA.HI.SX32 UR6, UR9, UR6, 0x1a ;  /* 0x0000000609067291 */ /* 0x000fe4000f8fd23f */
[----:B------:R-:W-:Y:S02]  /*11810*/  UISETP.NE.AND UP0, UPT, UR11, 0x1, UPT ;  /* 0x000000010b00788c */ /* 0x000fe4000bf05270 */
[----:B------:R-:W-:Y:S01]  /*11820*/  UISETP.LT.AND UP1, UPT, UR12, UR6, UPT ;  /* 0x000000060c00728c */ /* 0x000fe2000bf21270 */
[----:B------:R-:W-:-:S03]  /*11830*/  ULDC UR10, c[0x0][0xc54] ;  /* 0x00031500000a7ab9 */ /* 0x000fc60000000800 */
[----:B------:R-:W-:Y:S02]  /*11840*/  USEL UR40, UR12, UR6, UP1 ;  /* 0x000000060c287287 */ /* 0x000fe40008800000 */
[----:B------:R-:W-:-:S03]  /*11850*/  UIMAD UR10, UR4, UR10, UR5 ;  /* 0x0000000a040a72a4 */ /* 0x000fc6000f8e0205 */
[----:B------:R-:W-:Y:S01]  /*11860*/  @UP0 ULDC UR4, c[0x0][0xc4c] ;  /* 0x0003130000040ab9 */ /* 0x000fe20000000800 */
[----:B------:R-:W-:Y:S01]  /*11870*/  ISETP.LT.AND P0, PT, RZ, UR40, PT ;  /* 0x00000028ff007c0c */ /* 0x000fe2000bf01270 */
[----:B------:R-:W-:Y:S01]  /*11880*/  UIMAD.WIDE.U32 UR4, UR10, UR4, URZ ;  /* 0x000000040a0472a5 */ /* 0x000fe2000f8e003f */
[----:B------:R-:W-:Y:S01]  /*11890*/  @UP0 ULDC UR7, c[0x0][0xc50] ;  /* 0x0003140000070ab9 */ /* 0x000fe20000000800 */
[----:B------:R-:W-:Y:S02]  /*118a0*/  UMOV UR43, UR10 ;  /* 0x0000000a002b7c82 */ /* 0x000fe40008000000 */
[----:B------:R-:W-:-:S04]  /*118b0*/  @UP0 USHF.R.U32.HI UR43, URZ, UR7, UR5 ;  /* 0x000000073f2b0299 */ /* 0x000fc80008011605 */
[----:B------:R-:W-:-:S04]  /*118c0*/  UIADD3 UR36, -UR43, URZ, URZ ;  /* 0x0000003f2b247290 */ /* 0x000fc8000fffe13f */
[----:B------:R-:W-:Y:S01]  /*118d0*/  UIMAD UR36, UR11, UR36, UR10 ;  /* 0x000000240b2472a4 */ /* 0x000fe2000f8e020a */
[----:B------:R-:W-:Y:S11]  /*118e0*/  @P0 BRA `(.L_x_2060) ;  /* 0x0000000000480947 */ /* 0x000ff60003800000 */
        /* <DEDUP_REMOVED lines=12> */
[----:B0-----:R-:W-:-:S04]  /*119b0*/  LOP3.LUT R4, R4, UR4, RZ, 0xc0, !PT ;  /* 0x0000000404047c12 */ /* 0x001fc8000f8ec0ff */
[----:B------:R-:W0:Y:S01]  /*119c0*/  POPC R7, R4 ;  /* 0x0000000400077309 */ /* 0x000e220000000000 */
[----:B--2---:R-:W0:Y:S02]  /*119d0*/  SHFL.IDX PT, R0, R3, R0, 0x1f ;  /* 0x00001f0003007589 */ /* 0x004e2400000e0000 */
[----:B0-----:R-:W-:-:S05]  /*119e0*/  IADD3 R0, R0, UR42, R7 ;  /* 0x0000002a00007c10 */ /* 0x001fca000fffe007 */
[----:B------:R1:W-:Y:S01]  /*119f0*/  STL [R1+0x18], R0 ;  /* 0x0000180001007387 */ /* 0x0003e20000100800 */
[----:B------:R-:W-:Y:S05]  /*11a00*/  BRA `(.L_x_2061) ;  /* 0x0000003400747947 */ /* 0x000fea0003800000 */
.L_x_2060:
        /* <DEDUP_REMOVED lines=20> */
.L_x_2063:
[----:B------:R-:W-:Y:S05]  /*11b50*/  BSYNC B6 ;  /* 0x0000000000067941 */ /* 0x000fea0003800000 */
.L_x_2062:
        /* <DEDUP_REMOVED lines=24> */
.L_x_2065:
[----:B------:R-:W-:Y:S05]  /*11ce0*/  BSYNC B6 ;  /* 0x0000000000067941 */ /* 0x000fea0003800000 */
.L_x_2064:
        /* <DEDUP_REMOVED lines=20> */
.L_x_2067:
[----:B------:R-:W-:Y:S05]  /*11e30*/  BSYNC B6 ;  /* 0x0000000000067941 */ /* 0x000fea0003800000 */
.L_x_2066:
        /* <DEDUP_REMOVED lines=19> */
.L_x_2069:
[----:B------:R-:W-:Y:S05]  /*11f70*/  BSYNC B6 ;  /* 0x0000000000067941 */ /* 0x000fea0003800000 */
.L_x_2068:
        /* <DEDUP_REMOVED lines=10> */
[----:B------:R1:W2:Y:S01]  /*12020*/  @P0 LDG.E R8, desc[UR50][R2.64] ;  /* 0x0000003202080981 */ /* 0x0002a2000c1e1900 */
[----:B------:R-:W-:Y:S01]  /*12030*/  LOP3.LUT R0, R0, 0xfffffffe, RZ, 0xc0, !PT ;  /* 0xfffffffe00007812 */ /* 0x000fe200078ec0ff */
[----:B------:R-:W-:Y:S01]  /*12040*/  UMOV UR4, 0xffffffff ;  /* 0xffffffff00047882 */ /* 0x000fe20000000000 */
[----:B------:R-:W3:Y:S01]  /*12050*/  S2R R4, SR_TID.X ;  /* 0x0000000000047919 */ /* 0x000ee20000002100 */
[----:B-1----:R-:W1:Y:S02]  /*12060*/  LDC.64 R2, c[0x0][0x418] ;  /* 0x00010600ff027b82 */ /* 0x002e640000000a00 */
[----:B-1----:R-:W-:Y:S02]  /*12070*/  ISETP.NE.U32.AND P0, PT, R2, RZ, PT ;  /* 0x000000ff0200720c */ /* 0x002fe40003f05070 */
[----:B---3--:R-:W-:Y:S02]  /*12080*/  SHF.R.U32.HI R4, RZ, 0x5, R4 ;  /* 0x00000005ff047819 */ /* 0x008fe40000011604 */
[----:B------:R-:W-:-:S02]  /*12090*/  ISETP.NE.AND.EX P1, PT, R3, RZ, PT, P0 ;  /* 0x000000ff0300720c */ /* 0x000fc40003f25300 */
[----:B------:R-:W-:-:S11]  /*120a0*/  LOP3.LUT R4, R4, 0x3, RZ, 0xc0, !PT ;  /* 0x0000000304047812 */ /* 0x000fd600078ec0ff */
[----:B------:R-:W-:Y:S02]  /*120b0*/  @P1 LOP3.LUT R0, R0, 0x1, RZ, 0xfc, !PT ;  /* 0x0000000100001812 */ /* 0x000fe400078efcff */
[----:B--2---:R-:W-:Y:S01]  /*120c0*/  SHF.R.S32.HI R9, RZ, 0x1f, R8 ;  /* 0x0000001fff097819 */ /* 0x004fe20000011408 */
[----:B------:R1:W-:Y:S01]  /*120d0*/  STL [R1+0x4], R8 ;  /* 0x0000040801007387 */ /* 0x0003e20000100800 */
[----:B0-----:R-:W-:-:S03]  /*120e0*/  SEL R16, R8, RZ, !P1 ;  /* 0x000000ff08107207 */ /* 0x001fc60004800000 */
[----:B------:R1:W-:Y:S04]  /*120f0*/  STL [R1+0x8], R9 ;  /* 0x0000080901007387 */ /* 0x0003e80000100800 */
[----:B------:R1:W-:Y:S01]  /*12100*/  STL [R1], R0 ;  /* 0x0000000001007387 */ /* 0x0003e20000100800 */
[----:B------:R-:W-:Y:S05]  /*12110*/  BRA.DIV UR4, `(.L_x_2070) ;  /* 0x0000003604c07947 */ /* 0x000fea000b800000 */
[----:B------:R0:W2:Y:S02]  /*12120*/  SHFL.IDX PT, R14, R4, RZ, 0x1f ;  /* 0x00001fff040e7589 */ /* 0x0000a400000e0000 */
.L_x_2140:
[----:B------:R-:W-:Y:S02]  /*12130*/  PLOP3.LUT P2, PT, PT, PT, PT, 0x8, 0x0 ;  /* 0x000000000000781c */ /* 0x000fe40003f4e170 */
[----:B-1----:R-:W-:Y:S02]  /*12140*/  LOP3.LUT R0, R0, 0xfffffffd, RZ, 0xc0, !PT ;  /* 0xfffffffd00007812 */ /* 0x002fe400078ec0ff */
[----:B--2---:R-:W-:-:S09]  /*12150*/  ISETP.NE.AND P0, PT, R14, RZ, PT ;  /* 0x000000ff0e00720c */ /* 0x004fd20003f05270 */
[----:B------:R-:W-:-:S05]  /*12160*/  @P2 LOP3.LUT R0, R0, 0x2, RZ, 0xfc, !PT ;  /* 0x0000000200002812 */ /* 0x000fca00078efcff */
[----:B------:R1:W-:Y:S01]  /*12170*/  STL [R1], R0 ;  /* 0x0000000001007387 */ /* 0x0003e20000100800 */
[----:B------:R-:W-:Y:S05]  /*12180*/  @P0 BRA `(.L_x_2071) ;  /* 0x0000000400bc0947 */ /* 0x000fea0003800000 */
[----:B------:R-:W-:-:S06]  /*12190*/  UIADD3 UR4, UR40, -0x1, URZ ;  /* 0xffffffff28047890 */ /* 0x000fcc000fffe03f */
[----:B-1----:R-:W-:Y:S01]  /*121a0*/  IMAD.U32 R0, RZ, RZ, UR4 ;  /* 0x00000004ff007e24 */ /* 0x002fe2000f8e00ff */
[----:B------:R-:W-:-:S03]  /*121b0*/  UMOV UR4, 0xffffffff ;  /* 0xffffffff00047882 */ /* 0x000fc60000000000 */
[----:B------:R-:W-:Y:S05]  /*121c0*/  BRA.DIV UR4, `(.L_x_2072) ;  /* 0x0000003604b47947 */ /* 0x000fea000b800000 */
[----:B------:R-:W-:-:S13]  /*121d0*/  ELECT P6, URZ, PT ;  /* 0x00000000003f782f */ /* 0x000fda00038c0000 */
.L_x_2143:
[----:B------:R-:W-:Y:S05]  /*121e0*/  @!P6 BRA `(.L_x_2071) ;  /* 0x0000000400a4e947 */ /* 0x000fea0003800000 */
[----:B------:R-:W-:Y:S01]  /*121f0*/  IMAD.MOV.U32 R16, RZ, RZ, R8 ;  /* 0x000000ffff107224 */ /* 0x000fe200078e0008 */
[----:B------:R-:W-:Y:S06]  /*12200*/  @!P1 BRA `(.L_x_2073) ;  /* 0x0000000000449947 */ /* 0x000fec0003800000 */
[----:B------:R-:W1:Y:S01]  /*12210*/  LDC R7, c[0x0][0x43c] ;  /* 0x00010f00ff077b82 */ /* 0x000e620000000800 */
[----:B------:R-:W-:Y:S01]  /*12220*/  ULDC.64 UR4, c[0x0][0x428] ;  /* 0x00010a0000047ab9 */ /* 0x000fe20000000a00 */
[----:B-1----:R-:W-:-:S13]  /*12230*/  ISETP.NE.AND P0, PT, R7, 0x1, PT ;  /* 0x000000010700780c */ /* 0x002fda0003f05270 */
        /* <DEDUP_REMOVED lines=14> */
.L_x_2073:
[----:B0-----:R-:W-:Y:S01]  /*12320*/  IMAD R4, R18, 0x8, R17 ;  /* 0x0000000812047824 */ /* 0x001fe200078e0211 */
[----:B-1----:R-:W-:Y:S01]  /*12330*/  SHF.L.U32 R3, R19, 0x1f, RZ ;  /* 0x0000001f13037819 */ /* 0x002fe200000006ff */
[----:B------:R-:W0:Y:S03]  /*12340*/  S2R R8, SR_TID.X ;  /* 0x0000000000087919 */ /* 0x000e260000002100 */
[----:B------:R-:W1:Y:S01]  /*12350*/  SYNCS.PHASECHK.TRANS64.TRYWAIT P1, [R4+URZ+0x33480], R3 ;  /* 0x03348003040075a7 */ /* 0x000e62000802017f */
[----:B0-----:R-:W-:-:S04]  /*12360*/  LOP3.LUT R8, R8, 0x7f, RZ, 0xc0, !PT ;  /* 0x0000007f08087812 */ /* 0x001fc800078ec0ff */
[----:B------:R-:W-:Y:S01]  /*12370*/  ISETP.NE.AND P0, PT, R8, RZ, PT ;  /* 0x000000ff0800720c */ /* 0x000fe20003f05270 */
[----:B-1----:R-:W-:-:S12]  /*12380*/  @!P1 BRA `(.L_x_2074) ;  /* 0x0000003400649947 */ /* 0x002fd80003800000 */
.L_x_2144:
        /* <DEDUP_REMOVED lines=8> */
.L_x_2075:
[----:B------:R-:W-:Y:S01]  /*12410*/  IMAD R2, R18, 0x7800, R17 ;  /* 0x0000780012027824 */ /* 0x000fe200078e0211 */
[----:B------:R-:W-:Y:S01]  /*12420*/  R2UR UR33, R4 ;  /* 0x00000000042172ca */ /* 0x000fe200000e0000 */
[----:B------:R-:W-:Y:S01]  /*12430*/  IMAD R0, R0, 0xa0, RZ ;  /* 0x000000a000007824 */ /* 0x000fe200078e02ff */
        /* <DEDUP_REMOVED lines=25> */
[----:B------:R-:W2:Y:S02]  /*125d0*/  SYNCS.PHASECHK.TRANS64.TRYWAIT P1, [R4+URZ+0x33440], R3 ;  /* 0x03344003040075a7 */ /* 0x000ea4000802017f */
[----:B-12---:R-:W-:Y:S05]  /*125e0*/  @!P1 BRA `(.L_x_2076) ;  /* 0x0000003000e09947 */ /* 0x006fea0003800000 */
.L_x_2145:
        /* <DEDUP_REMOVED lines=8> */
.L_x_2077:
[----:B01----:R-:W2:Y:S01]  /*12670*/  LDL.LU R3, [R1] ;  /* 0x0000000001037983 */ /* 0x003ea20000300800 */
        /* <DEDUP_REMOVED lines=32> */
.L_x_2071:
[----:B-1----:R-:W-:Y:S01]  /*12880*/  VIADD R0, R17, 0x1e200 ;  /* 0x0001e20011007836 */ /* 0x002fe20000000000 */
        /* <DEDUP_REMOVED lines=21> */
.L_x_2079:
[----:B---3--:R-:W-:Y:S05]  /*129e0*/  BSYNC B6 ;  /* 0x0000000000067941 */ /* 0x008fea0003800000 */
.L_x_2078:
[----:B------:R-:W1:Y:S01]  /*129f0*/  LDC R7, c[0x0][0x448] ;  /* 0x00011200ff077b82 */ /* 0x000e620000000800 */
[----:B------:R-:W0:Y:S01]  /*12a00*/  S2R R0, SR_TID.X ;  /* 0x0000000000007919 */ /* 0x000e220000002100 */
[----:B------:R-:W-:Y:S01]  /*12a10*/  USHF.R.S32.HI UR4, URZ, 0x1f, UR36 ;  /* 0x0000001f3f047899 */ /* 0x000fe20008011424 */
[----:B------:R-:W-:Y:S01]  /*12a20*/  ULDC.64 UR8, c[0x0][0x2d8] ;  /* 0x0000b60000087ab9 */ /* 0x000fe20000000a00 */
[----:B------:R-:W2:Y:S02]  /*12a30*/  S2R R2, SR_TID.X ;  /* 0x0000000000027919 */ /* 0x000ea40000002100 */
[----:B------:R-:W-:Y:S02]  /*12a40*/  UIMAD UR6, UR4, UR8, URZ ;  /* 0x00000008040672a4 */ /* 0x000fe4000f8e023f */
[----:B------:R-:W-:Y:S01]  /*12a50*/  UIMAD.WIDE.U32 UR4, UR36, UR8, URZ ;  /* 0x00000008240472a5 */ /* 0x000fe2000f8e003f */
[----:B------:R-:W3:Y:S01]  /*12a60*/  S2R R8, SR_TID.X ;  /* 0x0000000000087919 */ /* 0x000ee20000002100 */
[----:B------:R-:W-:-:S02]  /*12a70*/  UIMAD UR6, UR36, UR9, UR6 ;  /* 0x00000009240672a4 */ /* 0x000fc4000f8e0206 */
[----:B------:R-:W-:Y:S01]  /*12a80*/  USHF.R.S32.HI UR7, URZ, 0x1f, UR43 ;  /* 0x0000001f3f077899 */ /* 0x000fe2000801142b */
[----:B------:R-:W4:Y:S01]  /*12a90*/  S2R R10, SR_TID.X ;  /* 0x00000000000a7919 */ /* 0x000f220000002100 */
[----:B------:R-:W-:Y:S01]  /*12aa0*/  UIADD3 UR5, UR5, UR6, URZ ;  /* 0x0000000605057290 */ /* 0x000fe2000fffe03f */
[----:B------:R-:W-:-:S03]  /*12ab0*/  ULDC.64 UR8, c[0x0][0x2e0] ;  /* 0x0000b80000087ab9 */ /* 0x000fc60000000a00 */
[----:B------:R-:W-:Y:S02]  /*12ac0*/  UIMAD.WIDE.U32 UR4, UR43, UR8, UR4 ;  /* 0x000000082b0472a5 */ /* 0x000fe4000f8e0004 */
[----:B------:R-:W-:Y:S01]  /*12ad0*/  UIMAD UR6, UR7, UR8, URZ ;  /* 0x00000008070672a4 */ /* 0x000fe2000f8e023f */
[----:B-1----:R-:W-:-:S03]  /*12ae0*/  ISETP.NE.AND P0, PT, R7, 0x1, PT ;  /* 0x000000010700780c */ /* 0x002fc60003f05270 */
[----:B------:R-:W-:Y:S01]  /*12af0*/  UIMAD UR6, UR43, UR9, UR6 ;  /* 0x000000092b0672a4 */ /* 0x000fe2000f8e0206 */
[----:B------:R-:W-:-:S03]  /*12b00*/  IMAD.U32 R5, RZ, RZ, UR5 ;  /* 0x00000005ff057e24 */ /* 0x000fc6000f8e00ff */
[----:B------:R-:W-:Y:S01]  /*12b10*/  UIADD3 UR6, UR5, UR6, URZ ;  /* 0x0000000605067290 */ /* 0x000fe2000fffe03f */
[----:B0-----:R-:W-:-:S05]  /*12b20*/  IMAD.SHL.U32 R4, R0, 0x20, RZ ;  /* 0x0000002000047824 */ /* 0x001fca00078e00ff */
[----:B------:R-:W0:Y:S01]  /*12b30*/  @P0 LDC R3, c[0x0][0x44c] ;  /* 0x00011300ff030b82 */ /* 0x000e220000000800 */
[----:B--2---:R-:W-:Y:S01]  /*12b40*/  LOP3.LUT R2, R2, 0x7f, RZ, 0xc0, !PT ;  /* 0x0000007f02027812 */ /* 0x004fe200078ec0ff */
[----:B---3--:R-:W-:-:S03]  /*12b50*/  IMAD.SHL.U32 R8, R8, 0x10, RZ ;  /* 0x0000001008087824 */ /* 0x008fc600078e00ff */
[----:B------:R-:W-:-:S03]  /*12b60*/  SHF.R.U32.HI R2, RZ, 0x2, R2 ;  /* 0x00000002ff027819 */ /* 0x000fc60000011602 */
[----:B------:R-:W1:Y:S01]  /*12b70*/  @P0 LDC R0, c[0x0][0x450] ;  /* 0x00011400ff000b82 */ /* 0x000e620000000800 */
[----:B------:R-:W-:Y:S01]  /*12b80*/  LOP3.LUT R4, R2, 0x60, R4, 0xf8, !PT ;  /* 0x0000006002047812 */ /* 0x000fe200078ef804 */
[----:B------:R-:W-:Y:S01]  /*12b90*/  IMAD.U32 R2, RZ, RZ, UR41 ;  /* 0x00000029ff027e24 */ /* 0x000fe2000f8e00ff */
[----:B------:R-:W-:Y:S01]  /*12ba0*/  LOP3.LUT R8, R8, 0x30, RZ, 0xc0, !PT ;  /* 0x0000003008087812 */ /* 0x000fe200078ec0ff */
[----:B----4-:R-:W-:Y:S02]  /*12bb0*/  IMAD.SHL.U32 R9, R10, 0x10, RZ ;  /* 0x000000100a097824 */ /* 0x010fe400078e00ff */
[----:B------:R-:W-:Y:S01]  /*12bc0*/  IMAD R2, R2, 0x80, R4 ;  /* 0x0000008002027824 */ /* 0x000fe200078e0204 */
[C---:B------:R-:W-:Y:S01]  /*12bd0*/  LOP3.LUT R11, R8.reuse, 0x40, RZ, 0xfc, !PT ;  /* 0x00000040080b7812 */ /* 0x040fe200078efcff */
[----:B------:R-:W-:Y:S01]  /*12be0*/  IMAD.U32 R4, RZ, RZ, UR4 ;  /* 0x00000004ff047e24 */ /* 0x000fe2000f8e00ff */
[----:B------:R-:W-:Y:S01]  /*12bf0*/  ULDC.64 UR4, c[0x0][0x2d0] ;  /* 0x0000b40000047ab9 */ /* 0x000fe20000000a00 */
[----:B------:R-:W-:Y:S01]  /*12c00*/  IMAD.MOV.U32 R6, RZ, RZ, R2 ;  /* 0x000000ffff067224 */ /* 0x000fe200078e0002 */
[----:B------:R-:W-:-:S02]  /*12c10*/  LOP3.LUT R8, R8, 0x80, RZ, 0xfc, !PT ;  /* 0x0000008008087812 */ /* 0x000fc400078efcff */
        /* <DEDUP_REMOVED lines=30> */
[----:B------:R-:W-:Y:S01]  /*12e00*/  IMAD.U32 R0, RZ, RZ, UR41 ;  /* 0x00000029ff007e24 */ /* 0x000fe2000f8e00ff */
[----:B------:R-:W-:Y:S02]  /*12e10*/  ULDC UR4, c[0x0][0x288] ;  /* 0x0000a20000047ab9 */ /* 0x000fe40000000800 */
[----:B------:R-:W1:Y:S01]  /*12e20*/  SHFL.IDX PT, R2, R5, RZ, 0x1c1f ;  /* 0x001c1fff05027589 */ /* 0x000e6200000e0000 */
[----:B------:R-:W-:Y:S02]  /*12e30*/  IMAD R4, R7, UR4, RZ ;  /* 0x0000000407047c24 */ /* 0x000fe4000f8e02ff */
[----:B------:R-:W-:-:S05]  /*12e40*/  IMAD R0, R0, 0x80, R10 ;  /* 0x0000008000007824 */ /* 0x000fca00078e020a */
        /* <DEDUP_REMOVED lines=36> */
.L_x_2154:
        /* <DEDUP_REMOVED lines=12> */
.L_x_2082:
[----:B------:R-:W-:Y:S05]  /*13150*/  BSYNC B0 ;  /* 0x0000000000007941 */ /* 0x000fea0003800000 */
.L_x_2081:
[----:B------:R-:W-:Y:S01]  /*13160*/  NOP ;  /* 0x0000000000007918 */ /* 0x000fe20000000000 */
[----:B------:R-:W-:-:S13]  /*13170*/  PLOP3.LUT P0, PT, PT, PT, PT, 0x80, 0x0 ;  /* 0x000000000000781c */ /* 0x000fda0003f0f070 */
.L_x_2083:
[----:B------:R-:W-:Y:S02]  /*13180*/  PLOP3.LUT P1, PT, P1, P0, PT, 0xa2, 0x0 ;  /* 0x000000000000781c */ /* 0x000fe40000f21472 */
[----:B------:R-:W-:-:S08]  /*13190*/  @P0 R2UR P1, UR4, R17 ;  /* 0x00000000110402ca */ /* 0x000fd00000020000 */
[----:B------:R-:W-:-:S05]  /*131a0*/  @P0 PLOP3.LUT P0, PT, P1, PT, PT, 0x80, 0x0 ;  /* 0x000000000000081c */ /* 0x000fca0000f0f070 */
[----:B------:R-:W-:Y:S01]  /*131b0*/  @!P1 SYNCS.ARRIVE.TRANS64.RED.A0T1 RZ, [UR4+0x33400], RZ ;  /* 0x033400ffffff99a7 */ /* 0x000fe20008200404 */
[----:B------:R-:W-:Y:S07]  /*131c0*/  @!P1 ARRIVES.LDGSTSBAR.64.TRANSCNT [UR4+0x33400] ;  /* 0x03340000ff0099b0 */ /* 0x000fee0008000a84 */
[----:B------:R-:W-:Y:S05]  /*131d0*/  @P0 BRA.U.ANY `(.L_x_2083) ;  /* 0xfffffffd00e80947 */ /* 0x000fea000393ffff */
[----:B-12---:R-:W2:Y:S02]  /*131e0*/  LDL.LU R2, [R1+0x1c] ;  /* 0x00001c0001027983 */ /* 0x006ea40000300800 */
        /* <DEDUP_REMOVED lines=11> */
.L_x_2155:
[----:B------:R-:W-:Y:S05]  /*132a0*/  BSYNC B0 ;  /* 0x0000000000007941 */ /* 0x000fea0003800000 */
.L_x_2084:
[----:B------:R-:W-:-:S06]  /*132b0*/  UISETP.GE.AND UP0, UPT, UR40, 0x2, UPT ;  /* 0x000000022800788c */ /* 0x000fcc000bf06270 */
[----:B------:R-:W-:-:S13]  /*132c0*/  PLOP3.LUT P0, PT, PT, PT, UP0, 0x80, 0x0 ;  /* 0x000000000000781c */ /* 0x000fda0003f0f008 */
[----:B------:R-:W-:Y:S05]  /*132d0*/  @!P0 BRA `(.L_x_2086) ;  /* 0x0000001000dc8947 */ /* 0x000fea0003800000 */
[----:B------:R-:W-:Y:S01]  /*132e0*/  UIADD3 UR4, UR40, -0x2, URZ ;  /* 0xfffffffe28047890 */ /* 0x000fe2000fffe03f */
[----:B-1----:R-:W-:Y:S02]  /*132f0*/  IMAD.MOV.U32 R0, RZ, RZ, R19 ;  /* 0x000000ffff007224 */ /* 0x002fe400078e0013 */
[----:B------:R-:W-:-:S03]  /*13300*/  IMAD.MOV.U32 R8, RZ, RZ, R18 ;  /* 0x000000ffff087224 */ /* 0x000fc600078e0012 */
[----:B------:R-:W-:-:S07]  /*13310*/  IMAD.U32 R2, RZ, RZ, UR4 ;  /* 0x00000004ff027e24 */ /* 0x000fce000f8e00ff */
.L_x_2110:
[----:B------:R-:W2:Y:S01]  /*13320*/  LDL R3, [R1] ;  /* 0x0000000001037983 */ /* 0x000ea20000100800 */
        /* <DEDUP_REMOVED lines=9> */
[----:B------:R-:W-:Y:S01]  /*133c0*/  LOP3.LUT P1, RZ, R3, 0x1, RZ, 0xc0, !PT ;  /* 0x0000000103ff7812 */ /* 0x000fe2000782c0ff */
[----:B------:R-:W-:-:S12]  /*133d0*/  IMAD.MOV.U32 R3, RZ, RZ, R2 ;  /* 0x000000ffff037224 */ /* 0x000fd800078e0002 */
[----:B------:R-:W-:Y:S05]  /*133e0*/  @!P1 BRA `(.L_x_2089) ;  /* 0x0000000000509947 */ /* 0x000fea0003800000 */
[----:B------:R-:W2:Y:S01]  /*133f0*/  LDL R9, [R1+0x8] ;  /* 0x0000080001097983 */ /* 0x000ea20000100800 */
[----:B------:R-:W1:Y:S01]  /*13400*/  LDC R3, c[0x0][0x43c] ;  /* 0x00010f00ff037b82 */ /* 0x000e620000000800 */
[----:B------:R-:W-:Y:S02]  /*13410*/  ULDC.64 UR4, c[0x0][0x428] ;  /* 0x00010a0000047ab9 */ /* 0x000fe40000000a00 */
[----:B------:R-:W3:Y:S01]  /*13420*/  LDL R7, [R1+0x4] ;  /* 0x0000040001077983 */ /* 0x000ee20000100800 */
[----:B-1----:R-:W-:-:S13]  /*13430*/  ISETP.NE.AND P0, PT, R3, 0x1, PT ;  /* 0x000000010300780c */ /* 0x002fda0003f05270 */
        /* <DEDUP_REMOVED lines=15> */
.L_x_2089:
[----:B------:R-:W2:Y:S01]  /*13530*/  S2R R4, SR_TID.X ;  /* 0x0000000000047919 */ /* 0x000ea20000002100 */
[----:B01----:R-:W-:Y:S01]  /*13540*/  IMAD R6, R18, 0x8, R17 ;  /* 0x0000000812067824 */ /* 0x003fe200078e0211 */
[----:B------:R-:W-:Y:S01]  /*13550*/  BSSY B1, `(.L_x_2090) ;  /* 0x0000006000017945 */ /* 0x000fe20003800000 */
[----:B--2---:R-:W-:Y:S02]  /*13560*/  LOP3.LUT R5, R4, 0x7f, RZ, 0xc0, !PT ;  /* 0x0000007f04057812 */ /* 0x004fe400078ec0ff */
[----:B------:R-:W-:Y:S02]  /*13570*/  SHF.L.U32 R4, R19, 0x1f, RZ ;  /* 0x0000001f13047819 */ /* 0x000fe400000006ff */
[----:B------:R-:W-:Y:S02]  /*13580*/  ISETP.NE.AND P1, PT, R5, RZ, PT ;  /* 0x000000ff0500720c */ /* 0x000fe40003f25270 */
[----:B------:R-:W0:Y:S02]  /*13590*/  SYNCS.PHASECHK.TRANS64.TRYWAIT P0, [R6+URZ+0x33480], R4 ;  /* 0x03348004060075a7 */ /* 0x000e24000800017f */
[----:B0-----:R-:W-:Y:S09]  /*135a0*/  @!P0 BRA `(.L_x_2091) ;  /* 0x00000028007c8947 */ /* 0x001ff20003800000 */
.L_x_2156:
[----:B------:R-:W-:Y:S05]  /*135b0*/  BSYNC B1 ;  /* 0x0000000000017941 */ /* 0x000fea0003800000 */
.L_x_2090:
        /* <DEDUP_REMOVED lines=9> */
.L_x_2093:
[----:B------:R-:W-:Y:S05]  /*13650*/  BSYNC B1 ;  /* 0x0000000000017941 */ /* 0x000fea0003800000 */
.L_x_2092:
[----:B------:R-:W-:Y:S01]  /*13660*/  IMAD.MOV.U32 R12, RZ, RZ, RZ ;  /* 0x000000ffff0c7224 */ /* 0x000fe200078e00ff */
[----:B------:R-:W-:Y:S01]  /*13670*/  UIADD3 UR4, UP0, UR46, 0x470, URZ ;  /* 0x000004702e047890 */ /* 0x000fe2000ff1e03f */
[----:B------:R-:W-:Y:S01]  /*13680*/  IMAD R7, R18, 0x7800, R17 ;  /* 0x0000780012077824 */ /* 0x000fe200078e0211 */
[----:B------:R-:W-:Y:S01]  /*13690*/  PLOP3.LUT P0, PT, PT, PT, PT, 0x80, 0x0 ;  /* 0x000000000000781c */ /* 0x000fe20003f0f070 */
[----:B------:R-:W-:Y:S01]  /*136a0*/  IMAD R3, R3, 0xa0, RZ ;  /* 0x000000a003037824 */ /* 0x000fe200078e02ff */
[----:B------:R-:W-:Y:S01]  /*136b0*/  R2UR UR10, R12 ;  /* 0x000000000c0a72ca */ /* 0x000fe200000e0000 */
[----:B------:R-:W-:Y:S01]  /*136c0*/  VIADD R5, R6, 0x33470 ;  /* 0x0003347006057836 */ /* 0x000fe20000000000 */
[----:B------:R-:W-:Y:S01]  /*136d0*/  UIADD3.X UR5, URZ, UR47, URZ, UP0, !UPT ;  /* 0x0000002f3f057290 */ /* 0x000fe200087fe43f */
[----:B------:R-:W-:Y:S01]  /*136e0*/  VIADD R9, R7, 0xf200 ;  /* 0x0000f20007097836 */ /* 0x000fe20000000000 */
[----:B------:R-:W-:Y:S01]  /*136f0*/  UMOV UR6, 0x0 ;  /* 0x0000000000067882 */ /* 0x000fe20000000000 */
[----:B------:R-:W-:-:S10]  /*13700*/  UMOV UR7, 0x14f00000 ;  /* 0x14f0000000077882 */ /* 0x000fd40000000000 */
.L_x_2094:
        /* <DEDUP_REMOVED lines=16> */
.L_x_2095:
        /* <DEDUP_REMOVED lines=16> */
.L_x_2096:
        /* <DEDUP_REMOVED lines=13> */
.L_x_2157:
[----:B------:R-:W-:Y:S05]  /*139e0*/  BSYNC B1 ;  /* 0x0000000000017941 */ /* 0x000fea0003800000 */
.L_x_2097:
        /* <DEDUP_REMOVED lines=11> */
.L_x_2100:
[----:B------:R-:W-:Y:S05]  /*13aa0*/  BSYNC B1 ;  /* 0x0000000000017941 */ /* 0x000fea0003800000 */
.L_x_2099:
        /* <DEDUP_REMOVED lines=8> */
.L_x_2101:
        /* <DEDUP_REMOVED lines=15> */
.L_x_2102:
        /* <DEDUP_REMOVED lines=15> */
.L_x_2103:
        /* <DEDUP_REMOVED lines=10> */
.L_x_2088:
[----:B------:R-:W-:Y:S05]  /*13db0*/  BSYNC B0 ;  /* 0x0000000000007941 */ /* 0x000fea0003800000 */
.L_x_2087:
[----:B------:R-:W-:-:S06]  /*13dc0*/  UISETP.NE.AND UP0, UPT, UR39, 0x3, UPT ;  /* 0x000000032700788c */ /* 0x000fcc000bf05270 */
[----:B------:R-:W-:-:S13]  /*13dd0*/  PLOP3.LUT P0, PT, PT, PT, UP0, 0x80, 0x0 ;  /* 0x000000000000781c */ /* 0x000fda0003f0f008 */
[----:B------:R-:W-:Y:S05]  /*13de0*/  @!P0 BRA `(.L_x_2104) ;  /* 0x0000000000048947 */ /* 0x000fea0003800000 */
[----:B------:R-:W-:Y:S01]  /*13df0*/  BPT.TRAP 0x1 ;  /* 0x000000040000795c */ /* 0x000fe20000300000 */
.L_x_2104:
[----:B------:R-:W-:Y:S01]  /*13e00*/  IMAD.U32 R3, RZ, RZ, UR44 ;  /* 0x0000002cff037e24 */ /* 0x000fe2000f8e00ff */
[----:B------:R-:W-:Y:S01]  /*13e10*/  LOP3.LUT R4, R0, 0x1, RZ, 0x3c, !PT ;  /* 0x0000000100047812 */ /* 0x000fe200078e3cff */
[----:B------:R-:W-:Y:S03]  /*13e20*/  BSSY B0, `(.L_x_2105) ;  /* 0x0000006000007945 */ /* 0x000fe60003800000 */
[----:B------:R-:W-:Y:S01]  /*13e30*/  ISETP.NE.AND P0, PT, R3, 0x3, PT ;  /* 0x000000030300780c */ /* 0x000fe20003f05270 */
[----:B------:R-:W-:Y:S01]  /*13e40*/  IMAD R3, R8, 0x8, R17 ;  /* 0x0000000808037824 */ /* 0x000fe200078e0211 */
[----:B------:R-:W-:-:S04]  /*13e50*/  SHF.L.U32 R4, R4, 0x1f, RZ ;  /* 0x0000001f04047819 */ /* 0x000fc800000006ff */
[----:B------:R-:W1:Y:S02]  /*13e60*/  SYNCS.PHASECHK.TRANS64.TRYWAIT P1, [R3+URZ+0x33470], R4 ;  /* 0x03347004030075a7 */ /* 0x000e64000802017f */
[----:B-1----:R-:W-:Y:S05]  /*13e70*/  @!P1 BRA `(.L_x_2106) ;  /* 0x0000002000709947 */ /* 0x002fea0003800000 */
.L_x_2158:
[----:B------:R-:W-:Y:S05]  /*13e80*/  BSYNC B0 ;  /* 0x0000000000007941 */ /* 0x000fea0003800000 */
.L_x_2105:
[----:B------:R-:W-:Y:S05]  /*13e90*/  @!P0 BRA `(.L_x_2107) ;  /* 0x0000000000048947 */ /* 0x000fea0003800000 */
[----:B------:R-:W-:Y:S01]  /*13ea0*/  BPT.TRAP 0x1 ;  /* 0x000000040000795c */ /* 0x000fe20000300000 */
.L_x_2107:
[----:B------:R-:W-:Y:S01]  /*13eb0*/  SHF.L.U32 R0, R0, 0x1f, RZ ;  /* 0x0000001f00007819 */ /* 0x000fe200000006ff */
[----:B------:R-:W-:-:S03]  /*13ec0*/  IMAD R10, R8, 0x7800, RZ ;  /* 0x00007800080a7824 */ /* 0x000fc600078e02ff */
[----:B------:R-:W2:Y:S02]  /*13ed0*/  SYNCS.PHASECHK.TRANS64.TRYWAIT P1, [R3+URZ+0x33460], R0 ;  /* 0x03346000030075a7 */ /* 0x000ea4000802017f */
[----:B--2---:R-:W-:Y:S05]  /*13ee0*/  @!P1 BRA `(.L_x_2108) ;  /* 0x0000002000689947 */ /* 0x004fea0003800000 */
.L_x_2159:
[----:B-1----:R-:W2:Y:S04]  /*13ef0*/  LDL R4, [R1+0x10] ;  /* 0x0000100001047983 */ /* 0x002ea80000100800 */
[----:B------:R-:W3:Y:S01]  /*13f00*/  LDL R11, [R1+0xc] ;  /* 0x00000c00010b7983 */ /* 0x000ee20000100800 */
[----:B------:R-:W-:Y:S05]  /*13f10*/  WARPSYNC.ALL ;  /* 0x0000000000007948 */ /* 0x000fea0003800000 */
[----:B--2---:R-:W-:-:S02]  /*13f20*/  LOP3.LUT R0, R10, R4, RZ, 0xfc, !PT ;  /* 0x000000040a007212 */ /* 0x004fc400078efcff */
[----:B---3--:R-:W-:-:S03]  /*13f30*/  LOP3.LUT R12, R10, R11, RZ, 0xfc, !PT ;  /* 0x0000000b0a0c7212 */ /* 0x008fc600078efcff */
[C---:B------:R-:W-:Y:S02]  /*13f40*/  IMAD.IADD R0, R17.reuse, 0x1, R0 ;  /* 0x0000000111007824 */ /* 0x040fe400078e0200 */
[----:B------:R-:W-:-:S03]  /*13f50*/  IMAD.IADD R12, R17, 0x1, R12 ;  /* 0x00000001110c7824 */ /* 0x000fc600078e020c */
[----:B0-----:R-:W0:Y:S02]  /*13f60*/  LDSM.16.MT88.4 R4, [R0+0xf200] ;  /* 0x00f200000004783b */ /* 0x001e240000004200 */
        /* <DEDUP_REMOVED lines=97> */
.L_x_2109:
        /* <DEDUP_REMOVED lines=12> */
[----:B--2---:R-:W-:Y:S05]  /*14640*/  @P0 BRA `(.L_x_2110) ;  /* 0xffffffec00340947 */ /* 0x004fea000383ffff */
.L_x_2086:
        /* <DEDUP_REMOVED lines=13> */
[----:B-1----:R-:W-:-:S04]  /*14720*/  LOP3.LUT R4, R4, UR4, RZ, 0xc0, !PT ;  /* 0x0000000404047c12 */ /* 0x002fc8000f8ec0ff */
[----:B------:R-:W1:Y:S01]  /*14730*/  POPC R7, R4 ;  /* 0x0000000400077309 */ /* 0x000e620000000000 */
[----:B--2---:R-:W1:Y:S02]  /*14740*/  SHFL.IDX PT, R0, R3, R0, 0x1f ;  /* 0x00001f0003007589 */ /* 0x004e6400000e0000 */
[----:B-1----:R-:W-:-:S05]  /*14750*/  IADD3 R0, R0, UR42, R7 ;  /* 0x0000002a00007c10 */ /* 0x002fca000fffe007 */
[----:B------:R2:W-:Y:S02]  /*14760*/  STL [R1+0x18], R0 ;  /* 0x0000180001007387 */ /* 0x0005e40000100800 */
.L_x_2112:
[----:B------:R-:W-:Y:S05]  /*14770*/  BSYNC B0 ;  /* 0x0000000000007941 */ /* 0x000fea0003800000 */
.L_x_2111:
[----:B------:R-:W-:-:S06]  /*14780*/  UISETP.NE.AND UP0, UPT, UR39, 0x3, UPT ;  /* 0x000000032700788c */ /* 0x000fcc000bf05270 */
[----:B------:R-:W-:-:S13]  /*14790*/  PLOP3.LUT P1, PT, PT, PT, UP0, 0x80, 0x0 ;  /* 0x000000000000781c */ /* 0x000fda0003f2f008 */
[----:B------:R-:W-:Y:S05]  /*147a0*/  @!P1 BRA `(.L_x_2113) ;  /* 0x0000000000049947 */ /* 0x000fea0003800000 */
[----:B------:R-:W-:Y:S01]  /*147b0*/  BPT.TRAP 0x1 ;  /* 0x000000040000795c */ /* 0x000fe20000300000 */
.L_x_2113:
[----:B-12---:R-:W-:Y:S01]  /*147c0*/  IMAD.U32 R0, RZ, RZ, UR44 ;  /* 0x0000002cff007e24 */ /* 0x006fe2000f8e00ff */
[----:B------:R-:W-:Y:S01]  /*147d0*/  BSSY B0, `(.L_x_2114) ;  /* 0x0000007000007945 */ /* 0x000fe20003800000 */
[----:B------:R-:W-:-:S03]  /*147e0*/  IMAD R3, R18, 0x8, R17 ;  /* 0x0000000812037824 */ /* 0x000fc600078e0211 */
[----:B------:R-:W-:Y:S02]  /*147f0*/  ISETP.NE.AND P2, PT, R0, 0x3, PT ;  /* 0x000000030000780c */ /* 0x000fe40003f45270 */
[----:B------:R-:W-:-:S04]  /*14800*/  LOP3.LUT R0, R19, 0x1, RZ, 0x3c, !PT ;  /* 0x0000000113007812 */ /* 0x000fc800078e3cff */
[----:B------:R-:W-:-:S04]  /*14810*/  SHF.L.U32 R0, R0, 0x1f, RZ ;  /* 0x0000001f00007819 */ /* 0x000fc800000006ff */
[----:B------:R-:W1:Y:S02]  /*14820*/  SYNCS.PHASECHK.TRANS64.TRYWAIT P1, [R3+URZ+0x33470], R0 ;  /* 0x03347000030075a7 */ /* 0x000e64000802017f */
[----:B-1----:R-:W-:Y:S05]  /*14830*/  @!P1 BRA `(.L_x_2115) ;  /* 0x0000001800289947 */ /* 0x002fea0003800000 */
.L_x_2160:
[----:B------:R-:W-:Y:S05]  /*14840*/  BSYNC B0 ;  /* 0x0000000000007941 */ /* 0x000fea0003800000 */
.L_x_2114:
[----:B------:R-:W-:Y:S05]  /*14850*/  @!P2 BRA `(.L_x_2116) ;  /* 0x000000000004a947 */ /* 0x000fea0003800000 */
[----:B------:R-:W-:Y:S01]  /*14860*/  BPT.TRAP 0x1 ;  /* 0x000000040000795c */ /* 0x000fe20000300000 */
.L_x_2116:
[----:B-1----:R-:W-:-:S04]  /*14870*/  SHF.L.U32 R0, R19, 0x1f, RZ ;  /* 0x0000001f13007819 */ /* 0x002fc800000006ff */
[----:B------:R-:W1:Y:S02]  /*14880*/  SYNCS.PHASECHK.TRANS64.TRYWAIT P1, [R3+URZ+0x33460], R0 ;  /* 0x03346000030075a7 */ /* 0x000e64000802017f */
[----:B-1----:R-:W-:Y:S05]  /*14890*/  @!P1 BRA `(.L_x_2117) ;  /* 0x0000001800249947 */ /* 0x002fea0003800000 */
.L_x_2161:
[----:B------:R-:W1:Y:S04]  /*148a0*/  LDL R4, [R1+0x10] ;  /* 0x0000100001047983 */ /* 0x000e680000100800 */
[----:B------:R-:W2:Y:S01]  /*148b0*/  LDL R10, [R1+0xc] ;  /* 0x00000c00010a7983 */ /* 0x000ea20000100800 */
[----:B------:R-:W-:Y:S01]  /*148c0*/  IMAD R2, R18, 0x7800, RZ ;  /* 0x0000780012027824 */ /* 0x000fe200078e02ff */
[----:B------:R-:W-:Y:S05]  /*148d0*/  WARPSYNC.ALL ;  /* 0x0000000000007948 */ /* 0x000fea0003800000 */
[----:B-1----:R-:W-:-:S02]  /*148e0*/  LOP3.LUT R0, R2, R4, RZ, 0xfc, !PT ;  /* 0x0000000402007212 */ /* 0x002fc400078efcff */
[----:B--2---:R-:W-:-:S03]  /*148f0*/  LOP3.LUT R2, R2, R10, RZ, 0xfc, !PT ;  /* 0x0000000a02027212 */ /* 0x004fc600078efcff */
        /* <DEDUP_REMOVED lines=100> */
.L_x_2118:
[----:B-1----:R-:W-:Y:S01]  /*14f40*/  SYNCS.ARRIVE.TRANS64.A1T0 RZ, [R3+URZ+0x33450], RZ ;  /* 0x033450ff03ff79a7 */ /* 0x002fe2000810003f */
[----:B------:R-:W-:Y:S02]  /*14f50*/  @!P0 VIADD R0, R3, 0x33480 ;  /* 0x0003348003008836 */ /* 0x000fe40000000000 */
[----:B------:R-:W-:-:S03]  /*14f60*/  VIADD R18, R18, 0x1 ;  /* 0x0000000112127836 */ /* 0x000fc60000000000 */
[----:B------:R-:W-:Y:S01]  /*14f70*/  @!P0 PRMT R0, RZ, 0x654, R0 ;  /* 0x00000654ff008816 */ /* 0x000fe20000000000 */
[----:B------:R-:W-:Y:S01]  /*14f80*/  BAR.SYNC.DEFER_BLOCKING 0x2, 0x80 ;  /* 0x0082000000007b1d */ /* 0x000fe20000010000 */
[----:B------:R-:W-:-:S04]  /*14f90*/  ISETP.NE.AND P1, PT, R18, 0x2, PT ;  /* 0x000000021200780c */ /* 0x000fc80003f25270 */
[----:B------:R-:W-:Y:S01]  /*14fa0*/  SEL R18, R18, RZ, P1 ;  /* 0x000000ff12127207 */ /* 0x000fe20000800000 */
[----:B------:R1:W-:Y:S02]  /*14fb0*/  @!P0 SYNCS.ARRIVE.TRANS64.RED.A1T0 RZ, [R0+URZ], RZ ;  /* 0x000000ff00ff89a7 */ /* 0x0003e4000810043f */
[----:B-1----:R-:W-:-:S04]  /*14fc0*/  SEL R0, RZ, 0x1, P1 ;  /* 0x00000001ff007807 */ /* 0x002fc80000800000 */
[----:B------:R-:W-:-:S07]  /*14fd0*/  LOP3.LUT R19, R19, R0, RZ, 0x3c, !PT ;  /* 0x0000000013137212 */ /* 0x000fce00078e3cff */
.L_x_2061:
[----:B------:R-:W-:Y:S05]  /*14fe0*/  BSYNC B7 ;  /* 0x0000000000077941 */ /* 0x000fea0003800000 */
.L_x_2059:
[----:B-1----:R-:W2:Y:S04]  /*14ff0*/  LDL R0, [R1] ;  /* 0x0000000001007983 */ /* 0x002ea80000100800 */
[----:B0-----:R0:W5:Y:S01]  /*15000*/  LDL R2, [R1+0x18] ;  /* 0x0000180001027983 */ /* 0x0011620000100800 */
[----:B--2---:R-:W-:-:S13]  /*15010*/  LOP3.LUT P1, RZ, R0, 0x4, RZ, 0xc0, !PT ;  /* 0x0000000400ff7812 */ /* 0x004fda000782c0ff */
        /* <DEDUP_REMOVED lines=10> */
.L_x_2119:
        /* <DEDUP_REMOVED lines=8> */
.L_x_2120:
[----:B-1----:R-:W2:Y:S01]  /*15140*/  LDL R0, [R1+0x18] ;  /* 0x0000180001007983 */ /* 0x002ea20000100800 */
[----:B------:R-:W-:Y:S02]  /*15150*/  ULDC UR4, c[0x0][0xc38] ;  /* 0x00030e0000047ab9 */ /* 0x000fe40000000800 */
[----:B--2---:R-:W-:-:S13]  /*15160*/  ISETP.GE.AND P0, PT, R0, UR4, PT ;  /* 0x0000000400007c0c */ /* 0x004fda000bf06270 */
[----:B------:R-:W-:Y:S05]  /*15170*/  @!P0 BRA `(.L_x_2121) ;  /* 0xffffffc000b08947 */ /* 0x000fea000383ffff */
.L_x_2056:
[----:B------:R-:W2:Y:S01]  /*15180*/  LDL.LU R0, [R1+0x1c] ;  /* 0x00001c0001007983 */ /* 0x000ea20000300800 */
[----:B------:R-:W-:Y:S01]  /*15190*/  BSSY B0, `(.L_x_2122) ;  /* 0x000000b000007945 */ /* 0x000fe20003800000 */
[----:B------:R-:W1:Y:S01]  /*151a0*/  S2R R4, SR_CgaCtaId ;  /* 0x0000000000047919 */ /* 0x000e620000008800 */
[----:B--2---:R-:W-:-:S05]  /*151b0*/  VIADD R0, R0, 0x1 ;  /* 0x0000000100007836 */ /* 0x004fca0000000000 */
[----:B0-----:R-:W-:-:S04]  /*151c0*/  LEA.HI R2, R0, R0, RZ, 0x1 ;  /* 0x0000000000027211 */ /* 0x001fc800078f08ff */
[----:B------:R-:W-:-:S05]  /*151d0*/  LOP3.LUT R3, R2, 0xfffffffe, RZ, 0xc0, !PT ;  /* 0xfffffffe02037812 */ /* 0x000fca00078ec0ff */
[----:B------:R-:W-:Y:S01]  /*151e0*/  IMAD.IADD R0, R0, 0x1, -R3 ;  /* 0x0000000100007824 */ /* 0x000fe200078e0a03 */
[----:B------:R-:W-:-:S04]  /*151f0*/  MOV R3, 0x400 ;  /* 0x0000040000037802 */ /* 0x000fc80000000f00 */
[----:B-1----:R-:W-:Y:S02]  /*15200*/  LEA R3, R4, R3, 0x18 ;  /* 0x0000000304037211 */ /* 0x002fe400078ec0ff */
[----:B------:R-:W-:-:S04]  /*15210*/  SHF.L.U32 R0, R0, 0x1f, RZ ;  /* 0x0000001f00007819 */ /* 0x000fc800000006ff */
[----:B------:R-:W0:Y:S02]  /*15220*/  SYNCS.PHASECHK.TRANS64.TRYWAIT P0, [R3+URZ+0x33420], R0 ;  /* 0x03342000030075a7 */ /* 0x000e24000800017f */
[----:B0-----:R-:W-:Y:S05]  /*15230*/  @!P0 BRA `(.L_x_2123) ;  /* 0x0000000c00d08947 */ /* 0x001fea0003800000 */
.L_x_2162:
[----:B------:R-:W-:Y:S05]  /*15240*/  BSYNC B0 ;  /* 0x0000000000007941 */ /* 0x000fea0003800000 */
.L_x_2122:
[----:B------:R-:W-:-:S03]  /*15250*/  UMOV UR4, 0xffffffff ;  /* 0xffffffff00047882 */ /* 0x000fc60000000000 */
[----:B------:R-:W-:Y:S05]  /*15260*/  BRA.DIV UR4, `(.L_x_2124) ;  /* 0x0000000e04d87947 */ /* 0x000fea000b800000 */
[----:B0-----:R-:W0:Y:S02]  /*15270*/  S2R R0, SR_TID.X ;  /* 0x0000000000007919 */ /* 0x001e240000002100 */
[----:B0-----:R-:W-:-:S04]  /*15280*/  SHF.R.U32.HI R0, RZ, 0x5, R0 ;  /* 0x00000005ff007819 */ /* 0x001fc80000011600 */
[----:B------:R-:W-:-:S05]  /*15290*/  LOP3.LUT R0, R0, 0x3, RZ, 0xc0, !PT ;  /* 0x0000000300007812 */ /* 0x000fca00078ec0ff */
[----:B------:R0:W1:Y:S02]  /*152a0*/  SHFL.IDX PT, R14, R0, RZ, 0x1f ;  /* 0x00001fff000e7589 */ /* 0x00006400000e0000 */
.L_x_2165:
[----:B-1----:R-:W-:Y:S01]  /*152b0*/  ISETP.NE.AND P0, PT, R14, RZ, PT ;  /* 0x000000ff0e00720c */ /* 0x002fe20003f05270 */
[----:B------:R-:W-:-:S12]  /*152c0*/  BSSY B0, `(.L_x_2125) ;  /* 0x000002b000007945 */ /* 0x000fd80003800000 */
[----:B------:R-:W-:Y:S05]  /*152d0*/  @P0 BRA `(.L_x_2126) ;  /* 0x0000000000a40947 */ /* 0x000fea0003800000 */
[----:B------:R-:W-:-:S03]  /*152e0*/  UMOV UR4, 0xffffffff ;  /* 0xffffffff00047882 */ /* 0x000fc60000000000 */
[----:B------:R-:W-:Y:S05]  /*152f0*/  BRA.DIV UR4, `(.L_x_2127) ;  /* 0x0000000e04e87947 */ /* 0x000fea000b800000 */
[----:B------:R-:W-:-:S13]  /*15300*/  ELECT P6, URZ, PT ;  /* 0x00000000003f782f */ /* 0x000fda00038c0000 */
.L_x_2168:
[----:B------:R-:W-:Y:S05]  /*15310*/  @!P6 BRA `(.L_x_2126) ;  /* 0x000000000094e947 */ /* 0x000fea0003800000 */
[----:B------:R-:W-:-:S06]  /*15320*/  ULOP3.LUT UR4, UR38, 0x2, URZ, 0xfc, !UPT ;  /* 0x0000000226047892 */ /* 0x000fcc000f8efc3f */
[----:B0-----:R-:W-:-:S05]  /*15330*/  IMAD.U32 R0, RZ, RZ, UR4 ;  /* 0x00000004ff007e24 */ /* 0x001fca000f8e00ff */
[----:B------:R-:W-:-:S13]  /*15340*/  ISETP.NE.AND P0, PT, R0, 0x3, PT ;  /* 0x000000030000780c */ /* 0x000fda0003f05270 */
[----:B------:R-:W-:Y:S05]  /*15350*/  @!P0 BRA `(.L_x_2128) ;  /* 0x0000000000048947 */ /* 0x000fea0003800000 */
[----:B------:R-:W-:Y:S01]  /*15360*/  BPT.TRAP 0x1 ;  /* 0x000000040000795c */ /* 0x000fe20000300000 */
.L_x_2128:
        /* <DEDUP_REMOVED lines=12> */
.L_x_2169:
[----:B------:R-:W1:Y:S02]  /*15430*/  SYNCS.PHASECHK.TRANS64.TRYWAIT P1, [R5+URZ], R0 ;  /* 0x00000000050075a7 */ /* 0x000e64000802017f */
[----:B-1----:R-:W-:Y:S05]  /*15440*/  @!P1 BRA `(.L_x_2130) ;  /* 0x0000000c00c89947 */ /* 0x002fea0003800000 */
.L_x_2170:
[----:B------:R-:W-:Y:S05]  /*15450*/  @!P0 BRA `(.L_x_2131) ;  /* 0x0000000000048947 */ /* 0x000fea0003800000 */
[----:B------:R-:W-:Y:S01]  /*15460*/  BPT.TRAP 0x1 ;  /* 0x000000040000795c */ /* 0x000fe20000300000 */
.L_x_2131:
[----:B-1----:R-:W-:-:S04]  /*15470*/  IMAD R5, R18, 0x8, R3 ;  /* 0x0000000812057824 */ /* 0x002fc800078e0203 */
[----:B------:R-:W1:Y:S02]  /*15480*/  SYNCS.PHASECHK.TRANS64.TRYWAIT P1, [R5+URZ+0x33460], R4 ;  /* 0x03346004050075a7 */ /* 0x000e64000802017f */
[----:B-1----:R-:W-:Y:S05]  /*15490*/  @!P1 BRA `(.L_x_2132) ;  /* 0x0000000c00c89947 */ /* 0x002fea0003800000 */
.L_x_2171:
[----:B------:R-:W-:Y:S05]  /*154a0*/  @!P0 BRA `(.L_x_2133) ;  /* 0x0000000000048947 */ /* 0x000fea0003800000 */
[----:B------:R-:W-:Y:S01]  /*154b0*/  BPT.TRAP 0x1 ;  /* 0x000000040000795c */ /* 0x000fe20000300000 */
.L_x_2133:
[----:B------:R-:W-:-:S04]  /*154c0*/  IMAD R3, R2, 0x8, R3 ;  /* 0x0000000802037824 */ /* 0x000fc800078e0203 */
[----:B------:R-:W2:Y:S02]  /*154d0*/  SYNCS.PHASECHK.TRANS64.TRYWAIT P1, [R3+URZ+0x33460], R0 ;  /* 0x03346000030075a7 */ /* 0x000ea4000802017f */
[----:B--2---:R-:W-:Y:S05]  /*154e0*/  @!P1 BRA `(.L_x_2134) ;  /* 0x0000000c00c89947 */ /* 0x004fea0003800000 */
.L_x_2172:
[----:B------:R-:W-:Y:S05]  /*154f0*/  @!P0 BRA `(.L_x_2135) ;  /* 0x0000000000048947 */ /* 0x000fea0003800000 */
[----:B------:R-:W-:Y:S01]  /*15500*/  BPT.TRAP 0x1 ;  /* 0x000000040000795c */ /* 0x000fe20000300000 */
.L_x_2135:
[----:B------:R-:W3:Y:S02]  /*15510*/  SYNCS.PHASECHK.TRANS64.TRYWAIT P0, [R5+URZ+0x33480], R4 ;  /* 0x03348004050075a7 */ /* 0x000ee4000800017f */
[----:B---3--:R-:W-:Y:S05]  /*15520*/  @!P0 BRA `(.L_x_2136) ;  /* 0x0000000c00cc8947 */ /* 0x008fea0003800000 */
.L_x_2137:
[----:B----4-:R4:W0:Y:S02]  /*15530*/  SYNCS.PHASECHK.TRANS64.TRYWAIT P0, [R3+URZ+0x33480], R0 ;  /* 0x03348000030075a7 */ /* 0x010824000800017f */
[----:B0-----:R-:W-:Y:S05]  /*15540*/  @!P0 NANOSLEEP.SYNCS 0x989680 ;  /* 0x009896800000895d */ /* 0x001fea0003900000 */
[----:B------:R-:W0:Y:S02]  /*15550*/  @!P0 SYNCS.PHASECHK.TRANS64 P0, [R3+URZ+0x33480], R0 ;  /* 0x03348000030085a7 */ /* 0x000e24000800007f */
[----:B0-----:R-:W-:Y:S05]  /*15560*/  @!P0 BRA `(.L_x_2137) ;  /* 0xfffffffc00f08947 */ /* 0x001fea000383ffff */
.L_x_2126:
[----:B------:R-:W-:Y:S05]  /*15570*/  BSYNC B0 ;  /* 0x0000000000007941 */ /* 0x000fea0003800000 */
.L_x_2125:
[----:B------:R-:W-:Y:S05]  /*15580*/  EXIT ;  /* 0x000000000000794d */ /* 0x000fea0003800000 */
.L_x_2006:
[----:B0-----:R-:W-:-:S04]  /*15590*/  IMAD.U32 R3, RZ, RZ, UR41 ;  /* 0x00000029ff037e24 */ /* 0x001fc8000f8e00ff */
[----:B------:R0:W1:Y:S03]  /*155a0*/  SYNCS.PHASECHK.TRANS64.TRYWAIT P1, [R3+URZ+0x33400], R6 ;  /* 0x03340006030075a7 */ /* 0x000066000802017f */
[----:B-1----:R-:W-:Y:S05]  /*155b0*/  @!P1 NANOSLEEP.SYNCS 0x989680 ;  /* 0x009896800000995d */ /* 0x002fea0003900000 */
[----:B------:R-:W1:Y:S02]  /*155c0*/  @!P1 SYNCS.PHASECHK.TRANS64 P1, [R3+URZ+0x33400], R6 ;  /* 0x03340006030095a7 */ /* 0x000e64000802007f */
[----:B-1----:R-:W-:Y:S05]  /*155d0*/  @!P1 BRA `(.L_x_2006) ;  /* 0xfffffffc00ec9947 */ /* 0x002fea000383ffff */
[----:B------:R-:W-:Y:S05]  /*155e0*/  BRA `(.L_x_2138) ;  /* 0xfffffec400447947 */ /* 0x000fea000383ffff */
.L_x_2010:
[----:B-1----:R1:W2:Y:S02]  /*155f0*/  SYNCS.PHASECHK.TRANS64.TRYWAIT P2, [R2+URZ+0x33430], R3 ;  /* 0x03343003020075a7 */ /* 0x0022a4000804017f */
[----:B--2---:R-:W-:Y:S05]  /*15600*/  @!P2 NANOSLEEP.SYNCS 0x989680 ;  /* 0x009896800000a95d */ /* 0x004fea0003900000 */
[----:B------:R-:W2:Y:S02]  /*15610*/  @!P2 SYNCS.PHASECHK.TRANS64 P2, [R2+URZ+0x33430], R3 ;  /* 0x033430030200a5a7 */ /* 0x000ea4000804007f */
[----:B--2---:R-:W-:Y:S05]  /*15620*/  @!P2 BRA `(.L_x_2010) ;  /* 0xfffffffc00f0a947 */ /* 0x004fea000383ffff */
[----:B------:R-:W-:Y:S05]  /*15630*/  BRA `(.L_x_2009) ;  /* 0xfffffec400687947 */ /* 0x000fea000383ffff */
.L_x_2015:
[----:B-1----:R-:W-:-:S04]  /*15640*/  IMAD.U32 R7, RZ, RZ, UR6 ;  /* 0x00000006ff077e24 */ /* 0x002fc8000f8e00ff */
[----:B------:R1:W2:Y:S03]  /*15650*/  SYNCS.PHASECHK.TRANS64.TRYWAIT P3, [R7+URZ+0x33430], R6 ;  /* 0x03343006070075a7 */ /* 0x0002a6000806017f */
[----:B--2---:R-:W-:Y:S05]  /*15660*/  @!P3 NANOSLEEP.SYNCS 0x989680 ;  /* 0x009896800000b95d */ /* 0x004fea0003900000 */
[----:B------:R-:W2:Y:S02]  /*15670*/  @!P3 SYNCS.PHASECHK.TRANS64 P3, [R7+URZ+0x33430], R6 ;  /* 0x033430060700b5a7 */ /* 0x000ea4000806007f */
[----:B--2---:R-:W-:Y:S05]  /*15680*/  @!P3 BRA `(.L_x_2015) ;  /* 0xfffffffc00ecb947 */ /* 0x004fea000383ffff */
[----:B------:R-:W-:Y:S05]  /*15690*/  BRA `(.L_x_2012) ;  /* 0xffffff0400087947 */ /* 0x000fea000383ffff */
.L_x_2019:
[----:B-1----:R-:W-:-:S04]  /*156a0*/  IMAD.U32 R7, RZ, RZ, UR6 ;  /* 0x00000006ff077e24 */ /* 0x002fc8000f8e00ff */
[----:B------:R1:W2:Y:S03]  /*156b0*/  SYNCS.PHASECHK.TRANS64.TRYWAIT P3, [R7+URZ+0x33450], R6 ;  /* 0x03345006070075a7 */ /* 0x0002a6000806017f */
[----:B--2---:R-:W-:Y:S05]  /*156c0*/  @!P3 NANOSLEEP.SYNCS 0x989680 ;  /* 0x009896800000b95d */ /* 0x004fea0003900000 */
[----:B------:R-:W2:Y:S02]  /*156d0*/  @!P3 SYNCS.PHASECHK.TRANS64 P3, [R7+URZ+0x33450], R6 ;  /* 0x033450060700b5a7 */ /* 0x000ea4000806007f */
[----:B--2---:R-:W-:Y:S05]  /*156e0*/  @!P3 BRA `(.L_x_2019) ;  /* 0xfffffffc00ecb947 */ /* 0x004fea000383ffff */
[----:B------:R-:W-:Y:S05]  /*156f0*/  BRA `(.L_x_2016) ;  /* 0xffffff1000107947 */ /* 0x000fea000383ffff */
.L_x_2026:
[----:B-1----:R-:W-:-:S04]  /*15700*/  IMAD.U32 R7, RZ, RZ, UR6 ;  /* 0x00000006ff077e24 */ /* 0x002fc8000f8e00ff */
[----:B------:R1:W2:Y:S03]  /*15710*/  SYNCS.PHASECHK.TRANS64.TRYWAIT P2, [R7+URZ+0x33430], R6 ;  /* 0x03343006070075a7 */ /* 0x0002a6000804017f */
[----:B--2---:R-:W-:Y:S05]  /*15720*/  @!P2 NANOSLEEP.SYNCS 0x989680 ;  /* 0x009896800000a95d */ /* 0x004fea0003900000 */
[----:B------:R-:W2:Y:S02]  /*15730*/  @!P2 SYNCS.PHASECHK.TRANS64 P2, [R7+URZ+0x33430], R6 ;  /* 0x033430060700a5a7 */ /* 0x000ea4000804007f */
[----:B--2---:R-:W-:Y:S05]  /*15740*/  @!P2 BRA `(.L_x_2026) ;  /* 0xfffffffc00eca947 */ /* 0x004fea000383ffff */
[----:B------:R-:W-:Y:S05]  /*15750*/  BRA `(.L_x_2023) ;  /* 0xffffff4400f87947 */ /* 0x000fea000383ffff */
.L_x_2030:
[----:B-1----:R-:W-:-:S04]  /*15760*/  IMAD.U32 R7, RZ, RZ, UR6 ;  /* 0x00000006ff077e24 */ /* 0x002fc8000f8e00ff */
[----:B------:R1:W2:Y:S03]  /*15770*/  SYNCS.PHASECHK.TRANS64.TRYWAIT P2, [R7+URZ+0x33450], R6 ;  /* 0x03345006070075a7 */ /* 0x0002a6000804017f */
[----:B--2---:R-:W-:Y:S05]  /*15780*/  @!P2 NANOSLEEP.SYNCS 0x989680 ;  /* 0x009896800000a95d */ /* 0x004fea0003900000 */
[----:B------:R-:W2:Y:S02]  /*15790*/  @!P2 SYNCS.PHASECHK.TRANS64 P2, [R7+URZ+0x33450], R6 ;  /* 0x033450060700a5a7 */ /* 0x000ea4000804007f */
[----:B--2---:R-:W-:Y:S05]  /*157a0*/  @!P2 BRA `(.L_x_2030) ;  /* 0xfffffffc00eca947 */ /* 0x004fea000383ffff */
[----:B------:R-:W-:Y:S05]  /*157b0*/  BRA `(.L_x_2027) ;  /* 0xffffff5000f47947 */ /* 0x000fea000383ffff */
.L_x_2036:
[----:B-1----:R-:W-:-:S04]  /*157c0*/  IMAD.U32 R5, RZ, RZ, UR9 ;  /* 0x00000009ff057e24 */ /* 0x002fc8000f8e00ff */
[----:B------:R1:W2:Y:S03]  /*157d0*/  SYNCS.PHASECHK.TRANS64.TRYWAIT P1, [R5+URZ+0x33450], R0 ;  /* 0x03345000050075a7 */ /* 0x0002a6000802017f */
[----:B--2---:R-:W-:Y:S05]  /*157e0*/  @!P1 NANOSLEEP.SYNCS 0x989680 ;  /* 0x009896800000995d */ /* 0x004fea0003900000 */
[----:B------:R-:W2:Y:S02]  /*157f0*/  @!P1 SYNCS.PHASECHK.TRANS64 P1, [R5+URZ+0x33450], R0 ;  /* 0x03345000050095a7 */ /* 0x000ea4000802007f */
[----:B--2---:R-:W-:Y:S05]  /*15800*/  @!P1 BRA `(.L_x_2036) ;  /* 0xfffffffc00ec9947 */ /* 0x004fea000383ffff */
[----:B------:R-:W-:Y:S05]  /*15810*/  BRA `(.L_x_2035) ;  /* 0xffffff7c00cc7947 */ /* 0x000fea000383ffff */
.L_x_2070:
[----:B------:R-:W-:Y:S02]  /*15820*/  IMAD.MOV.U32 R13, RZ, RZ, R4 ;  /* 0x000000ffff0d7224 */ /* 0x000fe400078e0004 */
[----:B------:R-:W-:Y:S02]  /*15830*/  IMAD.MOV.U32 R12, RZ, RZ, RZ ;  /* 0x000000ffff0c7224 */ /* 0x000fe400078e00ff */
[----:B------:R-:W-:Y:S02]  /*15840*/  IMAD.MOV.U32 R11, RZ, RZ, 0x1f ;  /* 0x0000001fff0b7424 */ /* 0x000fe400078e00ff */
[----:B------:R-:W-:-:S07]  /*15850*/  IMAD.MOV.U32 R15, RZ, RZ, -0x1 ;  /* 0xffffffffff0f7424 */ /* 0x000fce00078e00ff */
[----:B-1----:R-:W-:Y:S05]  /*15860*/  WARPSYNC.COLLECTIVE R15, `(.L_x_2139) ;  /* 0x000000000f087348 */ /* 0x002fea0003c00000 */
[----:B------:R0:W2:Y:S02]  /*15870*/  SHFL.IDX P6, R14, R13, R12, R11 ;  /* 0x0000000c0d0e7389 */ /* 0x0000a400000c000b */
[----:B012---:R-:W-:Y:S01]  /*15880*/  ENDCOLLECTIVE ;  /* 0x000000000000791b */ /* 0x007fe20003800000 */
.L_x_2139:
[----:B------:R-:W-:Y:S05]  /*15890*/  BRA `(.L_x_2140) ;  /* 0xffffffc800247947 */ /* 0x000fea000383ffff */
.L_x_2072:
[----:B------:R-:W-:Y:S01]  /*158a0*/  BSSY B0, `(.L_x_2141) ;  /* 0x0000006000007945 */ /* 0x000fe20003800000 */
[----:B------:R-:W-:-:S07]  /*158b0*/  IMAD.MOV.U32 R15, RZ, RZ, -0x1 ;  /* 0xffffffffff0f7424 */ /* 0x000fce00078e00ff */
[----:B0-----:R-:W-:Y:S05]  /*158c0*/  WARPSYNC.COLLECTIVE R15, `(.L_x_2142) ;  /* 0x000000000f0c7348 */ /* 0x001fea0003c00000 */
[----:B------:R-:W-:Y:S02]  /*158d0*/  ELECT P6, UR62, PT ;  /* 0x00000000003e782f */ /* 0x000fe400038c0000 */
[----:B------:R-:W-:Y:S01]  /*158e0*/  MOV R14, UR62 ;  /* 0x0000003e000e7c02 */ /* 0x000fe20008000f00 */
[----:B0-----:R-:W-:Y:S10]  /*158f0*/  ENDCOLLECTIVE ;  /* 0x000000000000791b */ /* 0x001ff40003800000 */
.L_x_2142:
[----:B------:R-:W-:Y:S05]  /*15900*/  BSYNC B0 ;  /* 0x0000000000007941 */ /* 0x000fea0003800000 */
.L_x_2141:
[----:B------:R-:W-:Y:S05]  /*15910*/  BRA `(.L_x_2143) ;  /* 0xffffffc800307947 */ /* 0x000fea000383ffff */
.L_x_2074:
[----:B0-----:R0:W1:Y:S02]  /*15920*/  SYNCS.PHASECHK.TRANS64.TRYWAIT P1, [R4+URZ+0x33480], R3 ;  /* 0x03348003040075a7 */ /* 0x001064000802017f */
[----:B-1----:R-:W-:Y:S05]  /*15930*/  @!P1 NANOSLEEP.SYNCS 0x989680 ;  /* 0x009896800000995d */ /* 0x002fea0003900000 */
[----:B------:R-:W1:Y:S02]  /*15940*/  @!P1 SYNCS.PHASECHK.TRANS64 P1, [R4+URZ+0x33480], R3 ;  /* 0x03348003040095a7 */ /* 0x000e64000802007f */
[----:B-1----:R-:W-:Y:S05]  /*15950*/  @!P1 BRA `(.L_x_2074) ;  /* 0xfffffffc00f09947 */ /* 0x002fea000383ffff */
[----:B------:R-:W-:Y:S05]  /*15960*/  BRA `(.L_x_2144) ;  /* 0xffffffc800887947 */ /* 0x000fea000383ffff */
.L_x_2076:
[----:B-1----:R1:W2:Y:S02]  /*15970*/  SYNCS.PHASECHK.TRANS64.TRYWAIT P1, [R4+URZ+0x33440], R3 ;  /* 0x03344003040075a7 */ /* 0x0022a4000802017f */
[----:B--2---:R-:W-:Y:S05]  /*15980*/  @!P1 NANOSLEEP.SYNCS 0x989680 ;  /* 0x009896800000995d */ /* 0x004fea0003900000 */
[----:B------:R-:W2:Y:S02]  /*15990*/  @!P1 SYNCS.PHASECHK.TRANS64 P1, [R4+URZ+0x33440], R3 ;  /* 0x03344003040095a7 */ /* 0x000ea4000802007f */
[----:B--2---:R-:W-:Y:S05]  /*159a0*/  @!P1 BRA `(.L_x_2076) ;  /* 0xfffffffc00f09947 */ /* 0x004fea000383ffff */
[----:B------:R-:W-:Y:S05]  /*159b0*/  BRA `(.L_x_2145) ;  /* 0xffffffcc000c7947 */ /* 0x000fea000383ffff */
.L_x_2080:
[----:B------:R-:W-:Y:S02]  /*159c0*/  IMAD.MOV.U32 R13, RZ, RZ, R5 ;  /* 0x000000ffff0d7224 */ /* 0x000fe400078e0005 */
[----:B------:R-:W-:Y:S02]  /*159d0*/  IMAD.MOV.U32 R12, RZ, RZ, RZ ;  /* 0x000000ffff0c7224 */ /* 0x000fe400078e00ff */
[----:B------:R-:W-:Y:S02]  /*159e0*/  IMAD.MOV.U32 R11, RZ, RZ, 0x1c1f ;  /* 0x00001c1fff0b7424 */ /* 0x000fe400078e00ff */
[----:B------:R-:W-:Y:S02]  /*159f0*/  IMAD.MOV.U32 R15, RZ, RZ, -0x1 ;  /* 0xffffffffff0f7424 */ /* 0x000fe400078e00ff */
[----:B------:R-:W-:-:S07]  /*15a00*/  IMAD.U32 R0, RZ, RZ, UR41 ;  /* 0x00000029ff007e24 */ /* 0x000fce000f8e00ff */
[----:B-----5:R-:W-:Y:S05]  /*15a10*/  WARPSYNC.COLLECTIVE R15, `(.L_x_2146) ;  /* 0x000000000f087348 */ /* 0x020fea0003c00000 */
[----:B------:R0:W1:Y:S02]  /*15a20*/  SHFL.IDX P6, R14, R13, R12, R11 ;  /* 0x0000000c0d0e7389 */ /* 0x00006400000c000b */
[----:B01---5:R-:W-:Y:S01]  /*15a30*/  ENDCOLLECTIVE ;  /* 0x000000000000791b */ /* 0x023fe20003800000 */
.L_x_2146:
[----:B------:R-:W-:Y:S02]  /*15a40*/  IMAD R0, R0, 0x80, R10 ;  /* 0x0000008000007824 */ /* 0x000fe400078e020a */
[----:B------:R-:W-:Y:S02]  /*15a50*/  IMAD.MOV.U32 R13, RZ, RZ, R6 ;  /* 0x000000ffff0d7224 */ /* 0x000fe400078e0006 */
[----:B------:R-:W-:-:S07]  /*15a60*/  IMAD.MOV.U32 R2, RZ, RZ, R14 ;  /* 0x000000ffff027224 */ /* 0x000fce00078e000e */
[----:B------:R-:W-:Y:S05]  /*15a70*/  WARPSYNC.COLLECTIVE R15, `(.L_x_2147) ;  /* 0x000000000f087348 */ /* 0x000fea0003c00000 */
[----:B------:R0:W1:Y:S02]  /*15a80*/  SHFL.IDX P6, R14, R13, R12, R11 ;  /* 0x0000000c0d0e7389 */ /* 0x00006400000c000b */
[----:B01----:R-:W-:Y:S01]  /*15a90*/  ENDCOLLECTIVE ;  /* 0x000000000000791b */ /* 0x003fe20003800000 */
.L_x_2147:
        /* <DEDUP_REMOVED lines=9> */
.L_x_2148:
        /* <DEDUP_REMOVED lines=18> */
.L_x_2149:
[----:B------:R-:W-:Y:S02]  /*15c50*/  IMAD.MOV.U32 R13, RZ, RZ, R5 ;  /* 0x000000ffff0d7224 */ /* 0x000fe400078e0005 */
[----:B------:R-:W-:Y:S02]  /*15c60*/  IMAD.MOV.U32 R12, RZ, RZ, 0x2 ;  /* 0x00000002ff0c7424 */ /* 0x000fe400078e00ff */
[----:B------:R-:W-:-:S07]  /*15c70*/  IMAD.MOV.U32 R3, RZ, RZ, R14 ;  /* 0x000000ffff037224 */ /* 0x000fce00078e000e */
[----:B------:R-:W-:Y:S05]  /*15c80*/  WARPSYNC.COLLECTIVE R15, `(.L_x_2150) ;  /* 0x000000000f087348 */ /* 0x000fea0003c00000 */
[----:B------:R0:W1:Y:S02]  /*15c90*/  SHFL.IDX P6, R14, R13, R12, R11 ;  /* 0x0000000c0d0e7389 */ /* 0x00006400000c000b */
[----:B01----:R-:W-:Y:S01]  /*15ca0*/  ENDCOLLECTIVE ;  /* 0x000000000000791b */ /* 0x003fe20003800000 */
.L_x_2150:
        /* <DEDUP_REMOVED lines=18> */
.L_x_2151:
[----:B------:R-:W-:Y:S02]  /*15dd0*/  IMAD.MOV.U32 R13, RZ, RZ, R5 ;  /* 0x000000ffff0d7224 */ /* 0x000fe400078e0005 */
[----:B------:R-:W-:Y:S02]  /*15de0*/  IMAD.MOV.U32 R12, RZ, RZ, 0x3 ;  /* 0x00000003ff0c7424 */ /* 0x000fe400078e00ff */
[----:B------:R-:W-:-:S07]  /*15df0*/  IMAD.MOV.U32 R3, RZ, RZ, R14 ;  /* 0x000000ffff037224 */ /* 0x000fce00078e000e */
[----:B------:R-:W-:Y:S05]  /*15e00*/  WARPSYNC.COLLECTIVE R15, `(.L_x_2152) ;  /* 0x000000000f087348 */ /* 0x000fea0003c00000 */
[----:B------:R0:W1:Y:S02]  /*15e10*/  SHFL.IDX P6, R14, R13, R12, R11 ;  /* 0x0000000c0d0e7389 */ /* 0x00006400000c000b */
[----:B01----:R-:W-:Y:S01]  /*15e20*/  ENDCOLLECTIVE ;  /* 0x000000000000791b */ /* 0x003fe20003800000 */
.L_x_2152:
        /* <DEDUP_REMOVED lines=10> */
.L_x_2153:
        /* <DEDUP_REMOVED lines=8> */
.L_x_2085:
[----:B-1----:R1:W2:Y:S02]  /*15f50*/  SYNCS.PHASECHK.TRANS64.TRYWAIT P0, [R17+URZ+0x33420], R0 ;  /* 0x03342000110075a7 */ /* 0x0022a4000800017f */
[----:B--2---:R-:W-:Y:S05]  /*15f60*/  @!P0 NANOSLEEP.SYNCS 0x989680 ;  /* 0x009896800000895d */ /* 0x004fea0003900000 */
[----:B------:R-:W2:Y:S02]  /*15f70*/  @!P0 SYNCS.PHASECHK.TRANS64 P0, [R17+URZ+0x33420], R0 ;  /* 0x03342000110085a7 */ /* 0x000ea4000800007f */
[----:B--2---:R-:W-:Y:S05]  /*15f80*/  @!P0 BRA `(.L_x_2085) ;  /* 0xfffffffc00f08947 */ /* 0x004fea000383ffff */
[----:B------:R-:W-:Y:S05]  /*15f90*/  BRA `(.L_x_2155) ;  /* 0xffffffd000c07947 */ /* 0x000fea000383ffff */
.L_x_2091:
[----:B0-----:R0:W1:Y:S02]  /*15fa0*/  SYNCS.PHASECHK.TRANS64.TRYWAIT P0, [R6+URZ+0x33480], R4 ;  /* 0x03348004060075a7 */ /* 0x001064000800017f */
[----:B-1----:R-:W-:Y:S05]  /*15fb0*/  @!P0 NANOSLEEP.SYNCS 0x989680 ;  /* 0x009896800000895d */ /* 0x002fea0003900000 */
[----:B------:R-:W1:Y:S02]  /*15fc0*/  @!P0 SYNCS.PHASECHK.TRANS64 P0, [R6+URZ+0x33480], R4 ;  /* 0x03348004060085a7 */ /* 0x000e64000800007f */
[----:B-1----:R-:W-:Y:S05]  /*15fd0*/  @!P0 BRA `(.L_x_2091) ;  /* 0xfffffffc00f08947 */ /* 0x002fea000383ffff */
[----:B------:R-:W-:Y:S05]  /*15fe0*/  BRA `(.L_x_2156) ;  /* 0xffffffd400707947 */ /* 0x000fea000383ffff */
.L_x_2098:
[----:B-1----:R1:W2:Y:S02]  /*15ff0*/  SYNCS.PHASECHK.TRANS64.TRYWAIT P0, [R6+URZ+0x33440], R4 ;  /* 0x03344004060075a7 */ /* 0x0022a4000800017f */
[----:B--2---:R-:W-:Y:S05]  /*16000*/  @!P0 NANOSLEEP.SYNCS 0x989680 ;  /* 0x009896800000895d */ /* 0x004fea0003900000 */
[----:B------:R-:W2:Y:S02]  /*16010*/  @!P0 SYNCS.PHASECHK.TRANS64 P0, [R6+URZ+0x33440], R4 ;  /* 0x03344004060085a7 */ /* 0x000ea4000800007f */
[----:B--2---:R-:W-:Y:S05]  /*16020*/  @!P0 BRA `(.L_x_2098) ;  /* 0xfffffffc00f08947 */ /* 0x004fea000383ffff */
[----:B------:R-:W-:Y:S05]  /*16030*/  BRA `(.L_x_2157) ;  /* 0xffffffd800687947 */ /* 0x000fea000383ffff */
.L_x_2106:
[----:B-1----:R1:W2:Y:S02]  /*16040*/  SYNCS.PHASECHK.TRANS64.TRYWAIT P1, [R3+URZ+0x33470], R4 ;  /* 0x03347004030075a7 */ /* 0x0022a4000802017f */
[----:B--2---:R-:W-:Y:S05]  /*16050*/  @!P1 NANOSLEEP.SYNCS 0x989680 ;  /* 0x009896800000995d */ /* 0x004fea0003900000 */
[----:B------:R-:W2:Y:S02]  /*16060*/  @!P1 SYNCS.PHASECHK.TRANS64 P1, [R3+URZ+0x33470], R4 ;  /* 0x03347004030095a7 */ /* 0x000ea4000802007f */
[----:B--2---:R-:W-:Y:S05]  /*16070*/  @!P1 BRA `(.L_x_2106) ;  /* 0xfffffffc00f09947 */ /* 0x004fea000383ffff */
[----:B------:R-:W-:Y:S05]  /*16080*/  BRA `(.L_x_2158) ;  /* 0xffffffdc007c7947 */ /* 0x000fea000383ffff */
.L_x_2108:
[----:B--2---:R2:W3:Y:S02]  /*16090*/  SYNCS.PHASECHK.TRANS64.TRYWAIT P1, [R3+URZ+0x33460], R0 ;  /* 0x03346000030075a7 */ /* 0x0044e4000802017f */
[----:B---3--:R-:W-:Y:S05]  /*160a0*/  @!P1 NANOSLEEP.SYNCS 0x989680 ;  /* 0x009896800000995d */ /* 0x008fea0003900000 */
[----:B------:R-:W3:Y:S02]  /*160b0*/  @!P1 SYNCS.PHASECHK.TRANS64 P1, [R3+URZ+0x33460], R0 ;  /* 0x03346000030095a7 */ /* 0x000ee4000802007f */
[----:B---3--:R-:W-:Y:S05]  /*160c0*/  @!P1 BRA `(.L_x_2108) ;  /* 0xfffffffc00f09947 */ /* 0x008fea000383ffff */
[----:B------:R-:W-:Y:S05]  /*160d0*/  BRA `(.L_x_2159) ;  /* 0xffffffdc00847947 */ /* 0x000fea000383ffff */
.L_x_2115:
[----:B-1----:R1:W2:Y:S02]  /*160e0*/  SYNCS.PHASECHK.TRANS64.TRYWAIT P1, [R3+URZ+0x33470], R0 ;  /* 0x03347000030075a7 */ /* 0x0022a4000802017f */
[----:B--2---:R-:W-:Y:S05]  /*160f0*/  @!P1 NANOSLEEP.SYNCS 0x989680 ;  /* 0x009896800000995d */ /* 0x004fea0003900000 */
[----:B------:R-:W2:Y:S02]  /*16100*/  @!P1 SYNCS.PHASECHK.TRANS64 P1, [R3+URZ+0x33470], R0 ;  /* 0x03347000030095a7 */ /* 0x000ea4000802007f */
[----:B--2---:R-:W-:Y:S05]  /*16110*/  @!P1 BRA `(.L_x_2115) ;  /* 0xfffffffc00f09947 */ /* 0x004fea000383ffff */
[----:B------:R-:W-:Y:S05]  /*16120*/  BRA `(.L_x_2160) ;  /* 0xffffffe400c47947 */ /* 0x000fea000383ffff */
.L_x_2117:
[----:B-1----:R1:W2:Y:S02]  /*16130*/  SYNCS.PHASECHK.TRANS64.TRYWAIT P1, [R3+URZ+0x33460], R0 ;  /* 0x03346000030075a7 */ /* 0x0022a4000802017f */
[----:B--2---:R-:W-:Y:S05]  /*16140*/  @!P1 NANOSLEEP.SYNCS 0x989680 ;  /* 0x009896800000995d */ /* 0x004fea0003900000 */
[----:B------:R-:W2:Y:S02]  /*16150*/  @!P1 SYNCS.PHASECHK.TRANS64 P1, [R3+URZ+0x33460], R0 ;  /* 0x03346000030095a7 */ /* 0x000ea4000802007f */
[----:B--2---:R-:W-:Y:S05]  /*16160*/  @!P1 BRA `(.L_x_2117) ;  /* 0xfffffffc00f09947 */ /* 0x004fea000383ffff */
[----:B------:R-:W-:Y:S05]  /*16170*/  BRA `(.L_x_2161) ;  /* 0xffffffe400c87947 */ /* 0x000fea000383ffff */
.L_x_2123:
[----:B0-----:R0:W1:Y:S02]  /*16180*/  SYNCS.PHASECHK.TRANS64.TRYWAIT P0, [R3+URZ+0x33420], R0 ;  /* 0x03342000030075a7 */ /* 0x001064000800017f */
[----:B-1----:R-:W-:Y:S05]  /*16190*/  @!P0 NANOSLEEP.SYNCS 0x989680 ;  /* 0x009896800000895d */ /* 0x002fea0003900000 */
[----:B------:R-:W1:Y:S02]  /*161a0*/  @!P0 SYNCS.PHASECHK.TRANS64 P0, [R3+URZ+0x33420], R0 ;  /* 0x03342000030085a7 */ /* 0x000e64000800007f */
[----:B-1----:R-:W-:Y:S05]  /*161b0*/  @!P0 BRA `(.L_x_2123) ;  /* 0xfffffffc00f08947 */ /* 0x002fea000383ffff */
[----:B------:R-:W-:Y:S05]  /*161c0*/  BRA `(.L_x_2162) ;  /* 0xfffffff0001c7947 */ /* 0x000fea000383ffff */
.L_x_2124:
        /* <DEDUP_REMOVED lines=11> */
.L_x_2164:
[----:B------:R-:W-:Y:S05]  /*16280*/  BSYNC B0 ;  /* 0x0000000000007941 */ /* 0x000fea0003800000 */
.L_x_2163:
[----:B------:R-:W-:Y:S05]  /*16290*/  BRA `(.L_x_2165) ;  /* 0xfffffff000047947 */ /* 0x000fea000383ffff */
.L_x_2127:
[----:B------:R-:W-:Y:S01]  /*162a0*/  BSSY B1, `(.L_x_2166) ;  /* 0x0000006000017945 */ /* 0x000fe20003800000 */
[----:B------:R-:W-:-:S07]  /*162b0*/  IMAD.MOV.U32 R15, RZ, RZ, -0x1 ;  /* 0xffffffffff0f7424 */ /* 0x000fce00078e00ff */
[----:B0-----:R-:W-:Y:S05]  /*162c0*/  WARPSYNC.COLLECTIVE R15, `(.L_x_2167) ;  /* 0x000000000f0c7348 */ /* 0x001fea0003c00000 */
[----:B------:R-:W-:Y:S02]  /*162d0*/  ELECT P6, UR62, PT ;  /* 0x00000000003e782f */ /* 0x000fe400038c0000 */
[----:B------:R-:W-:Y:S01]  /*162e0*/  MOV R14, UR62 ;  /* 0x0000003e000e7c02 */ /* 0x000fe20008000f00 */
[----:B0-----:R-:W-:Y:S10]  /*162f0*/  ENDCOLLECTIVE ;  /* 0x000000000000791b */ /* 0x001ff40003800000 */
.L_x_2167:
[----:B------:R-:W-:Y:S05]  /*16300*/  BSYNC B1 ;  /* 0x0000000000017941 */ /* 0x000fea0003800000 */
.L_x_2166:
[----:B------:R-:W-:Y:S05]  /*16310*/  BRA `(.L_x_2168) ;  /* 0xffffffec00fc7947 */ /* 0x000fea000383ffff */
.L_x_2129:
[----:B0-----:R0:W1:Y:S02]  /*16320*/  SYNCS.PHASECHK.TRANS64.TRYWAIT P1, [R7+URZ], R4 ;  /* 0x00000004070075a7 */ /* 0x001064000802017f */
[----:B-1----:R-:W-:Y:S05]  /*16330*/  @!P1 NANOSLEEP.SYNCS 0x989680 ;  /* 0x009896800000995d */ /* 0x002fea0003900000 */
[----:B------:R-:W1:Y:S02]  /*16340*/  @!P1 SYNCS.PHASECHK.TRANS64 P1, [R7+URZ], R4 ;  /* 0x00000004070095a7 */ /* 0x000e64000802007f */
[----:B-1----:R-:W-:Y:S05]  /*16350*/  @!P1 BRA `(.L_x_2129) ;  /* 0xfffffffc00f09947 */ /* 0x002fea000383ffff */
[----:B------:R-:W-:Y:S05]  /*16360*/  BRA `(.L_x_2169) ;  /* 0xfffffff000307947 */ /* 0x000fea000383ffff */
.L_x_2130:
[----:B-1----:R1:W2:Y:S02]  /*16370*/  SYNCS.PHASECHK.TRANS64.TRYWAIT P1, [R5+URZ], R0 ;  /* 0x00000000050075a7 */ /* 0x0022a4000802017f */
[----:B--2---:R-:W-:Y:S05]  /*16380*/  @!P1 NANOSLEEP.SYNCS 0x989680 ;  /* 0x009896800000995d */ /* 0x004fea0003900000 */
[----:B------:R-:W2:Y:S02]  /*16390*/  @!P1 SYNCS.PHASECHK.TRANS64 P1, [R5+URZ], R0 ;  /* 0x00000000050095a7 */ /* 0x000ea4000802007f */
[----:B--2---:R-:W-:Y:S05]  /*163a0*/  @!P1 BRA `(.L_x_2130) ;  /* 0xfffffffc00f09947 */ /* 0x004fea000383ffff */
[----:B------:R-:W-:Y:S05]  /*163b0*/  BRA `(.L_x_2170) ;  /* 0xfffffff000247947 */ /* 0x000fea000383ffff */
.L_x_2132:
[----:B-1----:R1:W2:Y:S02]  /*163c0*/  SYNCS.PHASECHK.TRANS64.TRYWAIT P1, [R5+URZ+0x33460], R4 ;  /* 0x03346004050075a7 */ /* 0x0022a4000802017f */
[----:B--2---:R-:W-:Y:S05]  /*163d0*/  @!P1 NANOSLEEP.SYNCS 0x989680 ;  /* 0x009896800000995d */ /* 0x004fea0003900000 */
[----:B------:R-:W2:Y:S02]  /*163e0*/  @!P1 SYNCS.PHASECHK.TRANS64 P1, [R5+URZ+0x33460], R4 ;  /* 0x03346004050095a7 */ /* 0x000ea4000802007f */
[----:B--2---:R-:W-:Y:S05]  /*163f0*/  @!P1 BRA `(.L_x_2132) ;  /* 0xfffffffc00f09947 */ /* 0x004fea000383ffff */
[----:B------:R-:W-:Y:S05]  /*16400*/  BRA `(.L_x_2171) ;  /* 0xfffffff000247947 */ /* 0x000fea000383ffff */
.L_x_2134:
[----:B--2---:R2:W3:Y:S02]  /*16410*/  SYNCS.PHASECHK.TRANS64.TRYWAIT P1, [R3+URZ+0x33460], R0 ;  /* 0x03346000030075a7 */ /* 0x0044e4000802017f */
[----:B---3--:R-:W-:Y:S05]  /*16420*/  @!P1 NANOSLEEP.SYNCS 0x989680 ;  /* 0x009896800000995d */ /* 0x008fea0003900000 */
[----:B------:R-:W3:Y:S02]  /*16430*/  @!P1 SYNCS.PHASECHK.TRANS64 P1, [R3+URZ+0x33460], R0 ;  /* 0x03346000030095a7 */ /* 0x000ee4000802007f */
[----:B---3--:R-:W-:Y:S05]  /*16440*/  @!P1 BRA `(.L_x_2134) ;  /* 0xfffffffc00f09947 */ /* 0x008fea000383ffff */
[----:B------:R-:W-:Y:S05]  /*16450*/  BRA `(.L_x_2172) ;  /* 0xfffffff000247947 */ /* 0x000fea000383ffff */
.L_x_2136:
[----:B---3--:R3:W4:Y:S02]  /*16460*/  SYNCS.PHASECHK.TRANS64.TRYWAIT P0, [R5+URZ+0x33480], R4 ;  /* 0x03348004050075a7 */ /* 0x008724000800017f */
[----:B----4-:R-:W-:Y:S05]  /*16470*/  @!P0 NANOSLEEP.SYNCS 0x989680 ;  /* 0x009896800000895d */ /* 0x010fea0003900000 */
[----:B------:R-:W4:Y:S02]  /*16480*/  @!P0 SYNCS.PHASECHK.TRANS64 P0, [R5+URZ+0x33480], R4 ;  /* 0x03348004050085a7 */ /* 0x000f24000800007f */
[----:B----4-:R-:W-:Y:S05]  /*16490*/  @!P0 BRA `(.L_x_2136) ;  /* 0xfffffffc00f08947 */ /* 0x010fea000383ffff */
[----:B------:R-:W-:Y:S05]  /*164a0*/  BRA `(.L_x_2137) ;  /* 0xfffffff000207947 */ /* 0x000fea000383ffff */
.L_x_2173:
        /* <DEDUP_REMOVED lines=13> */
.L_x_2891:


//--------------------- .text._ZN7cutlass13device_kernelIN5flash11enable_sm90INS1_16FlashAttnFwdSm90INS1_25CollectiveMainloopFwdSm90ILi2EN4cute5tupleIJNS5_1CILi1EEES8_S8_EEENS6_IJNS7_ILi128EEENS7_ILi160EEENS7_ILi192EEEEEELi192ENS_12float_e4m3_tEfNS_4arch4Sm90ELb1ELb0ELb1ELb1ELb0ELb0ELb0ELb1ELb1ELb1ELb0ELb0EEENS1_21CollectiveEpilogueFwdINS6_IJSA_SC_SB_EEES9_NS_10bfloat16_tESG_Li256ELb1ELb1ELb0ELb1EEENS1_36VarlenDynamicPersistentTileSchedulerILi128ELi160ELi256ELi128ELb0ELb1ELb1ELb1ELb1ELb1EEEEEEEEEvNT_6ParamsE --------------------------
	.section	.text._ZN7cutlass13device_kernelIN5flash11enable_sm90INS1_16FlashAttnFwdSm90INS1_25CollectiveMainloopFwdSm90ILi2EN4cute5tupleIJNS5_1CILi1EEES8_S8_EEENS6_IJNS7_ILi128EEENS7_ILi160EEENS7_ILi192EEEEEELi192ENS_12float_e4m3_tEfNS_4arch4Sm90ELb1ELb0ELb1ELb1ELb0ELb0ELb0ELb1ELb1ELb1ELb0ELb0EEENS1_21CollectiveEpilogueFwdINS6_IJSA_SC_SB_EEES9_NS_10bfloat16_tESG_Li256ELb1ELb1ELb0ELb1EEENS1_36VarlenDynamicPersistentTileSchedulerILi128ELi160ELi256ELi128ELb0ELb1ELb1ELb1ELb1ELb1EEEEEEEEEvNT_6ParamsE,"ax",@progbits
	.align	128
.text._ZN7cutlass13device_kernelIN5flash11enable_sm90INS1_16FlashAttnFwdSm90INS1_25CollectiveMainloopFwdSm90ILi2EN4cute5tupleIJNS5_1CILi1EEES8_S8_EEENS6_IJNS7_ILi128EEENS7_ILi160EEENS7_ILi192EEEEEELi192ENS_12float_e4m3_tEfNS_4arch4Sm90ELb1ELb0ELb1ELb1ELb0ELb0ELb0ELb1ELb1ELb1ELb0ELb0EEENS1_21CollectiveEpilogueFwdINS6_IJSA_SC_SB_EEES9_NS_10bfloat16_tESG_Li256ELb1ELb1ELb0ELb1EEENS1_36VarlenDynamicPersistentTileSchedulerILi128ELi160ELi256ELi128ELb0ELb1ELb1ELb1ELb1ELb1EEEEEEEEEvNT_6ParamsE:
        .type           _ZN7cutlass13device_kernelIN5flash11enable_sm90INS1_16FlashAttnFwdSm90INS1_25CollectiveMainloopFwdSm90ILi2EN4cute5tupleIJNS5_1CILi1EEES8_S8_EEENS6_IJNS7_ILi128EEENS7_ILi160EEENS7_ILi192EEEEEELi192ENS_12float_e4m3_tEfNS_4arch4Sm90ELb1ELb0ELb1ELb1ELb0ELb0ELb0ELb1ELb1ELb1ELb0ELb0EEENS1_21CollectiveEpilogueFwdINS6_IJSA_SC_SB_EEES9_NS_10bfloat16_tESG_Li256ELb1ELb1ELb0ELb1EEENS1_36VarlenDynamicPersistentTileSchedulerILi128ELi160ELi256ELi128ELb0ELb1ELb1ELb1ELb1ELb1EEEEEEEEEvNT_6ParamsE,@function
        .size           _ZN7cutlass13device_kernelIN5flash11enable_sm90INS1_16FlashAttnFwdSm90INS1_25CollectiveMainloopFwdSm90ILi2EN4cute5tupleIJNS5_1CILi1EEES8_S8_EEENS6_IJNS7_ILi128EEENS7_ILi160EEENS7_ILi192EEEEEELi192ENS_12float_e4m3_tEfNS_4arch4Sm90ELb1ELb0ELb1ELb1ELb0ELb0ELb0ELb1ELb1ELb1ELb0ELb0EEENS1_21CollectiveEpilogueFwdINS6_IJSA_SC_SB_EEES9_NS_10bfloat16_tESG_Li256ELb1ELb1ELb0ELb1EEENS1_36VarlenDynamicPersistentTileSchedulerILi128ELi160ELi256ELi128ELb0ELb1ELb1ELb1ELb1ELb1EEEEEEEEEvNT_6ParamsE,(.L_x_2892 - _ZN7cutlass13device_kernelIN5flash11enable_sm90INS1_16FlashAttnFwdSm90INS1_25CollectiveMainloopFwdSm90ILi2EN4cute5tupleIJNS5_1CILi1EEES8_S8_EEENS6_IJNS7_ILi128EEENS7_ILi160EEENS7_ILi192EEEEEELi192ENS_12float_e4m3_tEfNS_4arch4Sm90ELb1ELb0ELb1ELb1ELb0ELb0ELb0ELb1ELb1ELb1ELb0ELb0EEENS1_21CollectiveEpilogueFwdINS6_IJSA_SC_SB_EEES9_NS_10bfloat16_tESG_Li256ELb1ELb1ELb0ELb1EEENS1_36VarlenDynamicPersistentTileSchedulerILi128ELi160ELi256ELi128ELb0ELb1ELb1ELb1ELb1ELb1EEEEEEEEEvNT_6ParamsE)
        .other          _ZN7cutlass13device_kernelIN5flash11enable_sm90INS1_16FlashAttnFwdSm90INS1_25CollectiveMainloopFwdSm90ILi2EN4cute5tupleIJNS5_1CILi1EEES8_S8_EEENS6_IJNS7_ILi128EEENS7_ILi160EEENS7_ILi192EEEEEELi192ENS_12float_e4m3_tEfNS_4arch4Sm90ELb1ELb0ELb1ELb1ELb0ELb0ELb0ELb1ELb1ELb1ELb0ELb0EEENS1_21CollectiveEpilogueFwdINS6_IJSA_SC_SB_EEES9_NS_10bfloat16_tESG_Li256ELb1ELb1ELb0ELb1EEENS1_36VarlenDynamicPersistentTileSchedulerILi128ELi160ELi256ELi128ELb0ELb1ELb1ELb1ELb1ELb1EEEEEEEEEvNT_6ParamsE,@"STO_CUDA_ENTRY STV_DEFAULT"
_ZN7cutlass13device_kernelIN5flash11enable_sm90INS1_16FlashAttnFwdSm90INS1_25CollectiveMainloopFwdSm90ILi2EN4cute5tupleIJNS5_1CILi1EEES8_S8_EEENS6_IJNS7_ILi128EEENS7_ILi160EEENS7_ILi192EEEEEELi192ENS_12float_e4m3_tEfNS_4arch4Sm90ELb1ELb0ELb1ELb1ELb0ELb0ELb0ELb1ELb1ELb1ELb0ELb0EEENS1_21CollectiveEpilogueFwdINS6_IJSA_SC_SB_EEES9_NS_10bfloat16_tESG_Li256ELb1ELb1ELb0ELb1EEENS1_36VarlenDynamicPersistentTileSchedulerILi128ELi160ELi256ELi128ELb0ELb1ELb1ELb1ELb1ELb1EEEEEEEEEvNT_6ParamsE:
        /* <DEDUP_REMOVED lines=18> */
.L_x_2175:
[----:B------:R-:W-:Y:S05]  /*0120*/  BSYNC B0 ;  /* 0x0000000000007941 */ /* 0x000fea0003800000 */
.L_x_2174:
        /* <DEDUP_REMOVED lines=41> */
.L_x_2176:
        /* <DEDUP_REMOVED lines=22> */
.L_x_2177:
        /* <DEDUP_REMOVED lines=18> */
.L_x_2178:
        /* <DEDUP_REMOVED lines=22> */
.L_x_2179:
        /* <DEDUP_REMOVED lines=22> */
.L_x_2180:
[----:B------:R-:W-:Y:S01]  /*0900*/  PLOP3.LUT P0, PT, PT, PT, UP0, 0x80, 0x0 ;  /* 0x000000000000781c */ /* 0x000fe20003f0f008 */
[----:B------:R-:W-:Y:S01]  /*0910*/  UMOV UR38, 0x1 ;  /* 0x0000000100267882 */ /* 0x000fe20000000000 */
[----:B------:R-:W-:Y:S01]  /*0920*/  NOP ;  /* 0x0000000000007918 */ /* 0x000fe20000000000 */
[----:B------:R-:W-:Y:S01]  /*0930*/  USEL UR38, UR38, 0x2, !UP0 ;  /* 0x0000000226267887 */ /* 0x000fe2000c000000 */
[----:B------:R-:W-:Y:S01]  /*0940*/  ULDC.64 UR52, c[0x0][0x208] ;  /* 0x0000820000347ab9 */ /* 0x000fe20000000a00 */
[----:B012-4-:R-:W-:Y:S08]  /*0950*/  BAR.SYNC.DEFER_BLOCKING 0x0 ;  /* 0x0000000000007b1d */ /* 0x017ff00000010000 */
[----:B------:R-:W-:Y:S05]  /*0960*/  @!P0 BRA `(.L_x_2181) ;  /* 0x0000010c00108947 */ /* 0x000fea0003800000 */
.L_x_2182:
        /* <DEDUP_REMOVED lines=25> */
[----:B------:R-:W-:Y:S02]  /*0b00*/  UMOV UR51, URZ ;  /* 0x0000003f00337c82 */ /* 0x000fe40008000000 */
        /* <DEDUP_REMOVED lines=49> */
.L_x_2239:
        /* <DEDUP_REMOVED lines=14> */
[----:B------:R-:W-:-:S04]  /*0f00*/  @UP0 ULEA UR6, UP2, UR36, UR6, 0x2 ;  /* 0x0000000624060291 */ /* 0x000fc8000f84103f */
[----:B------:R-:W-:Y:S02]  /*0f10*/  @UP0 ULEA.HI.X UR7, UR36, UR7, UR37, 0x2, UP2 ;  /* 0x0000000724070291 */ /* 0x000fe400090f1425 */
[----:B------:R-:W-:Y:S01]  /*0f20*/  @UP1 ULEA UR8, UP0, UR36, UR8, 0x2 ;  /* 0x0000000824081291 */ /* 0x000fe2000f80103f */
[----:B------:R-:W-:-:S03]  /*0f30*/  IMAD.U32 R2, RZ, RZ, UR6 ;  /* 0x00000006ff027e24 */ /* 0x000fc6000f8e00ff */
[----:B------:R-:W-:Y:S01]  /*0f40*/  @UP1 ULEA.HI.X UR9, UR36, UR9, UR37, 0x2, UP0 ;  /* 0x0000000924091291 */ /* 0x000fe200080f1425 */
[----:B------:R-:W-:Y:S01]  /*0f50*/  IMAD.U32 R3, RZ, RZ, UR7 ;  /* 0x00000007ff037e24 */ /* 0x000fe2000f8e00ff */
[----:B------:R-:W-:Y:S01]  /*0f60*/  ULDC.64 UR6, c[0x0][0x418] ;  /* 0x0001060000067ab9 */ /* 0x000fe20000000a00 */
[----:B------:R-:W-:-:S03]  /*0f70*/  IMAD.U32 R4, RZ, RZ, UR8 ;  /* 0x00000008ff047e24 */ /* 0x000fc6000f8e00ff */
[----:B------:R-:W-:Y:S01]  /*0f80*/  IMAD.U32 R5, RZ, RZ, UR9 ;  /* 0x00000009ff057e24 */ /* 0x000fe2000f8e00ff */
[----:B------:R-:W2:Y:S01]  /*0f90*/  @P0 LDG.E R2, desc[UR52][R2.64] ;  /* 0x0000003402020981 */ /* 0x000ea2000c1e1900 */
[----:B------:R-:W-:Y:S01]  /*0fa0*/  UISETP.NE.U32.AND UP0, UPT, UR6, URZ, UPT ;  /* 0x0000003f0600728c */ /* 0x000fe2000bf05070 */
[----:B------:R-:W-:Y:S02]  /*0fb0*/  ULDC.64 UR8, c[0x0][0xa20] ;  /* 0x0002880000087ab9 */ /* 0x000fe40000000a00 */
[----:B---3--:R-:W3:Y:S01]  /*0fc0*/  @P2 LDG.E R4, desc[UR52][R4.64] ;  /* 0x0000003404042981 */ /* 0x008ee2000c1e1900 */
[----:B------:R-:W-:Y:S01]  /*0fd0*/  UISETP.NE.AND.EX UP0, UPT, UR7, URZ, UPT, UP0 ;  /* 0x0000003f0700728c */ /* 0x000fe2000bf05300 */
[----:B------:R-:W-:Y:S01]  /*0fe0*/  ISETP.NE.U32.AND P1, PT, RZ, UR8, PT ;  /* 0x00000008ff007c0c */ /* 0x000fe2000bf25070 */
[----:B------:R-:W-:Y:S01]  /*0ff0*/  ULDC UR6, c[0x0][0x2f0] ;  /* 0x0000bc0000067ab9 */ /* 0x000fe20000000800 */
[----:B------:R-:W-:Y:S01]  /*1000*/  UMOV UR49, URZ ;  /* 0x0000003f00317c82 */ /* 0x000fe20008000000 */
[----:B------:R-:W-:Y:S01]  /*1010*/  USEL UR4, UR4, 0x1, UP0 ;  /* 0x0000000104047887 */ /* 0x000fe20008000000 */
[----:B------:R-:W-:Y:S01]  /*1020*/  ISETP.NE.AND.EX P1, PT, RZ, UR9, PT, P1 ;  /* 0x00000009ff007c0c */ /* 0x000fe2000bf25310 */
[----:B------:R-:W-:-:S02]  /*1030*/  ULDC UR50, c[0x0][0x288] ;  /* 0x0000a20000327ab9 */ /* 0x000fc40000000800 */
[----:B------:R-:W-:Y:S01]  /*1040*/  UIMAD UR4, UR4, UR6, URZ ;  /* 0x00000006040472a4 */ /* 0x000fe2000f8e023f */
[----:B--2---:R-:W-:Y:S02]  /*1050*/  @P0 R2UR UR49, R2 ;  /* 0x00000000023102ca */ /* 0x004fe400000e0000 */
[----:B---3--:R-:W-:Y:S01]  /*1060*/  @P2 R2UR UR50, R4 ;  /* 0x00000000043222ca */ /* 0x008fe200000e0000 */
[----:B----4-:R-:W-:-:S14]  /*1070*/  @P2 BRA `(.L_x_2183) ;  /* 0x0000000000342947 */ /* 0x010fdc0003800000 */
        /* <DEDUP_REMOVED lines=13> */
.L_x_2183:
[----:B------:R-:W-:Y:S01]  /*1150*/  UMOV UR42, UR47 ;  /* 0x0000002f002a7c82 */ /* 0x000fe20008000000 */
[----:B------:R-:W-:Y:S05]  /*1160*/  @!P1 BRA `(.L_x_2184) ;  /* 0x00000000001c9947 */ /* 0x000fea0003800000 */
[----:B------:R-:W-:-:S04]  /*1170*/  ULEA UR4, UP0, UR36, UR8, 0x2 ;  /* 0x0000000824047291 */ /* 0x000fc8000f80103f */
[----:B------:R-:W-:Y:S02]  /*1180*/  ULEA.HI.X UR6, UR36, UR9, UR37, 0x2, UP0 ;  /* 0x0000000924067291 */ /* 0x000fe400080f1425 */
[----:B------:R-:W-:-:S04]  /*1190*/  IMAD.U32 R2, RZ, RZ, UR4 ;  /* 0x00000004ff027e24 */ /* 0x000fc8000f8e00ff */
[----:B------:R-:W-:-:S05]  /*11a0*/  IMAD.U32 R3, RZ, RZ, UR6 ;  /* 0x00000006ff037e24 */ /* 0x000fca000f8e00ff */
[----:B------:R-:W2:Y:S02]  /*11b0*/  LDG.E R2, desc[UR52][R2.64] ;  /* 0x0000003402027981 */ /* 0x000ea4000c1e1900 */
[----:B--2---:R-:W-:Y:S01]  /*11c0*/  R2UR UR4, R2 ;  /* 0x00000000020472ca */ /* 0x004fe200000e0000 */
[----:B------:R-:W-:-:S14]  /*11d0*/  BRA `(.L_x_2185) ;  /* 0x0000000000347947 */ /* 0x000fdc0003800000 */
.L_x_2184:
        /* <DEDUP_REMOVED lines=13> */
.L_x_2185:
[----:B------:R-:W-:Y:S01]  /*12b0*/  UIADD3 UR49, -UR49, UR4, URZ ;  /* 0x0000000431317290 */ /* 0x000fe2000fffe13f */
[----:B------:R-:W-:Y:S01]  /*12c0*/  PLOP3.LUT P0, PT, PT, PT, PT, 0x80, 0x0 ;  /* 0x000000000000781c */ /* 0x000fe20003f0f070 */
[----:B------:R-:W-:Y:S01]  /*12d0*/  USHF.L.U32 UR39, UR5, 0x7, URZ ;  /* 0x0000000705277899 */ /* 0x000fe2000800063f */
[----:B------:R-:W-:Y:S01]  /*12e0*/  IMAD.MOV.U32 R2, RZ, RZ, RZ ;  /* 0x000000ffff027224 */ /* 0x000fe200078e00ff */
[----:B------:R-:W-:Y:S01]  /*12f0*/  ULDC UR4, c[0x0][0x448] ;  /* 0x0001120000047ab9 */ /* 0x000fe20000000800 */
[----:B------:R-:W-:Y:S01]  /*1300*/  UIADD3 UR7, UR49, 0xa0, -UR50 ;  /* 0x000000a031077890 */ /* 0x000fe2000fffe832 */
[----:B------:R-:W-:Y:S01]  /*1310*/  IMAD.MOV.U32 R0, RZ, RZ, RZ ;  /* 0x000000ffff007224 */ /* 0x000fe200078e00ff */
[----:B------:R-:W-:Y:S01]  /*1320*/  UISETP.NE.AND UP0, UPT, UR4, 0x1, UPT ;  /* 0x000000010400788c */ /* 0x000fe2000bf05270 */
[----:B------:R-:W-:Y:S01]  /*1330*/  CS2R R118, SRZ ;  /* 0x0000000000767805 */ /* 0x000fe2000001ff00 */
[----:B------:R-:W-:Y:S01]  /*1340*/  UIADD3 UR6, UR39, 0x7f, URZ ;  /* 0x0000007f27067890 */ /* 0x000fe2000fffe03f */
        /* <DEDUP_REMOVED lines=8> */
[----:B------:R-:W-:Y:S01]  /*13d0*/  @UP0 ULDC UR4, c[0x0][0x44c] ;  /* 0x0001130000040ab9 */ /* 0x000fe20000000800 */
[----:B------:R-:W-:Y:S01]  /*13e0*/  @UP0 ULDC UR8, c[0x0][0x450] ;  /* 0x0001140000080ab9 */ /* 0x000fe20000000800 */
[----:B------:R-:W-:Y:S01]  /*13f0*/  UIMAD.WIDE.U32 UR4, UR6, UR4, URZ ;  /* 0x00000004060472a5 */ /* 0x000fe2000f8e003f */
[----:B------:R-:W-:Y:S01]  /*1400*/  CS2R R14, SRZ ;  /* 0x00000000000e7805 */ /* 0x000fe2000001ff00 */
[----:B------:R-:W-:Y:S01]  /*1410*/  UIADD3 UR4, UR49, 0x9f, URZ ;  /* 0x0000009f31047890 */ /* 0x000fe2000fffe03f */
[----:B------:R-:W-:Y:S01]  /*1420*/  CS2R R100, SRZ ;  /* 0x0000000000647805 */ /* 0x000fe2000001ff00 */
[----:B------:R-:W-:Y:S01]  /*1430*/  @UP0 USHF.R.U32.HI UR6, URZ, UR8, UR5 ;  /* 0x000000083f060299 */ /* 0x000fe20008011605 */
[----:B------:R-:W-:Y:S01]  /*1440*/  CS2R R20, SRZ ;  /* 0x0000000000147805 */ /* 0x000fe2000001ff00 */
[----:B------:R-:W-:Y:S01]  /*1450*/  UIMAD.WIDE UR4, UR4, 0x66666667, URZ ;  /* 0x66666667040478a5 */ /* 0x000fe2000f8e023f */
[----:B------:R-:W-:Y:S01]  /*1460*/  CS2R R94, SRZ ;  /* 0x00000000005e7805 */ /* 0x000fe2000001ff00 */
[----:B------:R-:W-:Y:S01]  /*1470*/  UIADD3 UR6, UR7, UR6, URZ ;  /* 0x0000000607067290 */ /* 0x000fe2000fffe03f */
[----:B------:R-:W-:Y:S01]  /*1480*/  CS2R R24, SRZ ;  /* 0x0000000000187805 */ /* 0x000fe2000001ff00 */
[----:B------:R-:W-:Y:S01]  /*1490*/  USHF.R.U32.HI UR4, URZ, 0x1f, UR5 ;  /* 0x0000001f3f047899 */ /* 0x000fe20008011605 */
[----:B------:R-:W-:Y:S01]  /*14a0*/  CS2R R92, SRZ ;  /* 0x00000000005c7805 */ /* 0x000fe2000001ff00 */
[----:B------:R-:W-:Y:S01]  /*14b0*/  UIMAD.WIDE UR6, UR6, 0x66666667, URZ ;  /* 0x66666667060678a5 */ /* 0x000fe2000f8e023f */
[----:B------:R-:W-:Y:S01]  /*14c0*/  CS2R R28, SRZ ;  /* 0x00000000001c7805 */ /* 0x000fe2000001ff00 */
[----:B------:R-:W-:Y:S01]  /*14d0*/  ULEA.HI.SX32 UR4, UR5, UR4, 0x1a ;  /* 0x0000000405047291 */ /* 0x000fe2000f8fd23f */
[----:B------:R-:W-:Y:S01]  /*14e0*/  CS2R R86, SRZ ;  /* 0x0000000000567805 */ /* 0x000fe2000001ff00 */
[----:B------:R-:W-:Y:S01]  /*14f0*/  USHF.R.U32.HI UR6, URZ, 0x1f, UR7 ;  /* 0x0000001f3f067899 */ /* 0x000fe20008011607 */
[----:B------:R-:W-:-:S02]  /*1500*/  CS2R R26, SRZ ;  /* 0x00000000001a7805 */ /* 0x000fc4000001ff00 */
[----:B------:R-:W-:Y:S02]  /*1510*/  CS2R R84, SRZ ;  /* 0x0000000000547805 */ /* 0x000fe4000001ff00 */
[----:B------:R-:W-:Y:S01]  /*1520*/  CS2R R32, SRZ ;  /* 0x0000000000207805 */ /* 0x000fe2000001ff00 */
[----:B------:R-:W-:Y:S01]  /*1530*/  ULEA.HI.SX32 UR6, UR7, UR6, 0x1a ;  /* 0x0000000607067291 */ /* 0x000fe2000f8fd23f */
[----:B------:R-:W-:Y:S02]  /*1540*/  CS2R R78, SRZ ;  /* 0x00000000004e7805 */ /* 0x000fe4000001ff00 */
[----:B------:R-:W-:Y:S02]  /*1550*/  CS2R R30, SRZ ;  /* 0x00000000001e7805 */ /* 0x000fe4000001ff00 */
[----:B------:R-:W-:Y:S01]  /*1560*/  CS2R R76, SRZ ;  /* 0x00000000004c7805 */ /* 0x000fe2000001ff00 */
[----:B------:R-:W-:Y:S01]  /*1570*/  UISETP.LT.AND UP0, UPT, UR4, UR6, UPT ;  /* 0x000000060400728c */ /* 0x000fe2000bf01270 */
[----:B------:R-:W-:-:S02]  /*1580*/  CS2R R36, SRZ ;  /* 0x0000000000247805 */ /* 0x000fc4000001ff00 */
[----:B------:R-:W-:Y:S02]  /*1590*/  CS2R R70, SRZ ;  /* 0x0000000000467805 */ /* 0x000fe4000001ff00 */
[----:B------:R-:W-:Y:S01]  /*15a0*/  CS2R R34, SRZ ;  /* 0x0000000000227805 */ /* 0x000fe2000001ff00 */
[----:B------:R-:W-:Y:S01]  /*15b0*/  USEL UR54, UR4, UR6, UP0 ;  /* 0x0000000604367287 */ /* 0x000fe20008000000 */
[----:B------:R-:W-:Y:S02]  /*15c0*/  CS2R R68, SRZ ;  /* 0x0000000000447805 */ /* 0x000fe4000001ff00 */
[----:B------:R-:W-:Y:S02]  /*15d0*/  CS2R R40, SRZ ;  /* 0x0000000000287805 */ /* 0x000fe4000001ff00 */
[----:B------:R-:W-:Y:S01]  /*15e0*/  CS2R R38, SRZ ;  /* 0x0000000000267805 */ /* 0x000fe2000001ff00 */
[----:B------:R-:W-:Y:S01]  /*15f0*/  UISETP.GE.AND UP0, UPT, UR54, 0x1, UPT ;  /* 0x000000013600788c */ /* 0x000fe2000bf06270 */
[----:B------:R-:W-:-:S02]  /*1600*/  CS2R R58, SRZ ;  /* 0x00000000003a7805 */ /* 0x000fc4000001ff00 */
[----:B------:R-:W-:Y:S02]  /*1610*/  CS2R R44, SRZ ;  /* 0x00000000002c7805 */ /* 0x000fe4000001ff00 */
[----:B------:R-:W-:Y:S02]  /*1620*/  CS2R R56, SRZ ;  /* 0x0000000000387805 */ /* 0x000fe4000001ff00 */
[----:B------:R-:W-:Y:S02]  /*1630*/  CS2R R54, SRZ ;  /* 0x0000000000367805 */ /* 0x000fe4000001ff00 */
[----:B------:R-:W-:Y:S02]  /*1640*/  CS2R R42, SRZ ;  /* 0x00000000002a7805 */ /* 0x000fe4000001ff00 */
[----:B------:R-:W-:Y:S02]  /*1650*/  PLOP3.LUT P1, PT, PT, PT, UP0, 0x80, 0x0 ;  /* 0x000000000000781c */ /* 0x000fe40003f2f008 */
        /* <DEDUP_REMOVED lines=13> */
[----:B------:R-:W-:-:S02]  /*1730*/  IMAD.MOV.U32 R96, RZ, RZ, RZ ;  /* 0x000000ffff607224 */ /* 0x000fc400078e00ff */
        /* <DEDUP_REMOVED lines=33> */
.L_x_2187:
        /* <DEDUP_REMOVED lines=54> */
.L_x_2339:
[----:B------:R-:W-:Y:S05]  /*1cb0*/  @!P0 BRA `(.L_x_2189) ;  /* 0x0000000000048947 */ /* 0x000fea0003800000 */
[----:B------:R-:W-:Y:S01]  /*1cc0*/  BPT.TRAP 0x1 ;  /* 0x000000040000795c */ /* 0x000fe20000300000 */
.L_x_2189:
[----:B------:R-:W-:Y:S02]  /*1cd0*/  IMAD.U32 R2, RZ, RZ, UR51 ;  /* 0x00000033ff027e24 */ /* 0x000fe4000f8e00ff */
[----:B0-----:R-:W-:-:S03]  /*1ce0*/  IMAD.U32 R3, RZ, RZ, UR44 ;  /* 0x0000002cff037e24 */ /* 0x001fc6000f8e00ff */
[----:B------:R-:W-:Y:S02]  /*1cf0*/  LEA R2, R2, UR41, 0x3 ;  /* 0x0000002902027c11 */ /* 0x000fe4000f8e18ff */
[----:B------:R-:W-:-:S04]  /*1d00*/  SHF.L.U32 R3, R3, 0x1f, RZ ;  /* 0x0000001f03037819 */ /* 0x000fc800000006ff */
[----:B------:R0:W1:Y:S01]  /*1d10*/  SYNCS.PHASECHK.TRANS64.TRYWAIT P2, [R2+URZ+0x33430], R3 ;  /* 0x03343003020075a7 */ /* 0x000062000804017f */
[----:B------:R-:W-:Y:S05]  /*1d20*/  @!P0 BRA `(.L_x_2190) ;  /* 0x0000000000048947 */ /* 0x000fea0003800000 */
[----:B------:R-:W-:Y:S01]  /*1d30*/  BPT.TRAP 0x1 ;  /* 0x000000040000795c */ /* 0x000fe20000300000 */
.L_x_2190:
[----:B------:R-:W2:Y:S02]  /*1d40*/  S2R R4, SR_TID.X ;  /* 0x0000000000047919 */ /* 0x000ea40000002100 */
[----:B--2---:R-:W-:Y:S01]  /*1d50*/  LOP3.LUT P1, RZ, R4, 0x7f, RZ, 0xc0, !PT ;  /* 0x0000007f04ff7812 */ /* 0x004fe2000782c0ff */
[----:B-1----:R-:W-:-:S12]  /*1d60*/  @P2 BRA `(.L_x_2191) ;  /* 0x0000000000082947 */ /* 0x002fd80003800000 */
[----:B------:R-:W1:Y:S02]  /*1d70*/  SYNCS.PHASECHK.TRANS64.TRYWAIT P2, [R2+URZ+0x33430], R3 ;  /* 0x03343003020075a7 */ /* 0x000e64000804017f */
[----:B-1----:R-:W-:Y:S05]  /*1d80*/  @!P2 BRA `(.L_x_2192) ;  /* 0x000001540084a947 */ /* 0x002fea0003800000 */
.L_x_2191:
        /* <DEDUP_REMOVED lines=93> */
[----:B------:R-:W-:Y:S02]  /*2360*/  UMOV UR7, 0xffffff60 ;  /* 0xffffff6000077882 */ /* 0x000fe40000000000 */
[----:B------:R-:W-:Y:S01]  /*2370*/  UIMAD UR7, UR54, UR7, 0xa1 ;  /* 0x000000a1360774a4 */ /* 0x000fe2000f8e0207 */
        /* <DEDUP_REMOVED lines=122> */
[----:B------:R-:W-:Y:S08]  /*2b20*/  MUFU.TANH R105, R101 ;  /* 0x0000006500697308 */ /* 0x000ff00000002400 */
[----:B------:R-:W5:Y:S01]  /*2b30*/  MUFU.TANH R100, R100 ;  /* 0x0000006400647308 */ /* 0x000f620000002400 */
[----:B------:R-:W-:-:S02]  /*2b40*/  WARPGROUP.DEPBAR.LE gsb0, 0x0 ;  /* 0x00008000000079c5 */ /* 0x000fc40000010000 */
[----:B------:R-:W-:Y:S01]  /*2b50*/  WARPGROUP.ARRIVE ;  /* 0x00000000000079c5 */ /* 0x000fe20000000000 */
[C---:B------:R-:W-:Y:S01]  /*2b60*/  FMUL.FTZ R76, R0.reuse, R76 ;  /* 0x0000004c004c7220 */ /* 0x040fe20000410000 */
[C---:B------:R-:W-:Y:S01]  /*2b70*/  FMUL.FTZ R13, R0.reuse, R74 ;  /* 0x0000004a000d7220 */ /* 0x040fe20000410000 */
[C---:B------:R-:W-:Y:S01]  /*2b80*/  FMUL.FTZ R12, R0.reuse, R78 ;  /* 0x0000004e000c7220 */ /* 0x040fe20000410000 */
[----:B------:R-:W-:Y:S01]  /*2b90*/  IMAD.U32 R74, RZ, RZ, UR7 ;  /* 0x00000007ff4a7e24 */ /* 0x000fe2000f8e00ff */
[----:B------:R0:W-:Y:S01]  /*2ba0*/  MUFU.TANH R94, R76 ;  /* 0x0000004c005e7308 */ /* 0x0001e20000002400 */
[----:B------:R-:W-:Y:S01]  /*2bb0*/  QGMMA.64x32x32.F32.E4M3.E4M3 R56, gdesc[UR20], R56, gsb0 ;  /* 0x00600000143879f3 */ /* 0x000fe20008000838 */
[----:B------:R-:W-:Y:S01]  /*2bc0*/  UIADD3 UR22, UR32, 0x682, URZ ;  /* 0x0000068220167890 */ /* 0x000fe2000fffe03f */
[----:B------:R-:W-:Y:S01]  /*2bd0*/  FMUL.FTZ R77, R0, R77 ;  /* 0x0000004d004d7220 */ /* 0x000fe20000410000 */
[----:B------:R-:W-:Y:S01]  /*2be0*/  UMOV UR23, 0x80000020 ;  /* 0x8000002000177882 */ /* 0x000fe20000000000 */
[----:B------:R-:W-:-:S02]  /*2bf0*/  IMAD R74, R17, -0x2, R74 ;  /* 0xfffffffe114a7824 */ /* 0x000fc400078e024a */
[C---:B------:R-:W-:Y:S01]  /*2c00*/  FMUL.FTZ R20, R0.reuse, R82 ;  /* 0x0000005200147220 */ /* 0x040fe20000410000 */
[----:B------:R-:W-:Y:S01]  /*2c10*/  FMUL.FTZ R72, R0, R72 ;  /* 0x0000004800487220 */ /* 0x000fe20000410000 */
[----:B------:R-:W-:Y:S01]  /*2c20*/  MUFU.TANH R98, R77 ;  /* 0x0000004d00627308 */ /* 0x000fe20000002400 */
[----:B0-----:R-:W-:Y:S02]  /*2c30*/  VIADD R76, R18, UR39 ;  /* 0x00000027124c7c36 */ /* 0x001fe40008000000 */
[C---:B------:R-:W-:Y:S01]  /*2c40*/  FMUL.FTZ R73, R0.reuse, R73 ;  /* 0x0000004900497220 */ /* 0x040fe20000410000 */
[C---:B------:R-:W-:Y:S01]  /*2c50*/  FMUL.FTZ R80, R0.reuse, R80 ;  /* 0x0000005000507220 */ /* 0x040fe20000410000 */
[C---:B------:R-:W-:Y:S01]  /*2c60*/  FMUL.FTZ R85, R0.reuse, R85 ;  /* 0x0000005500557220 */ /* 0x040fe20000410000 */
[C---:B------:R-:W-:Y:S01]  /*2c70*/  FMUL.FTZ R81, R0.reuse, R81 ;  /* 0x0000005100517220 */ /* 0x040fe20000410000 */
[C---:B------:R-:W-:Y:S01]  /*2c80*/  FMUL.FTZ R84, R0.reuse, R84 ;  /* 0x0000005400547220 */ /* 0x040fe20000410000 */
[C---:B------:R-:W-:Y:S01]  /*2c90*/  FMUL.FTZ R15, R0.reuse, R83 ;  /* 0x00000053000f7220 */ /* 0x040fe20000410000 */
[----:B------:R0:W5:Y:S01]  /*2ca0*/  MUFU.TANH R90, R72 ;  /* 0x00000048005a7308 */ /* 0x0001620000002400 */
[C---:B------:R-:W-:Y:S01]  /*2cb0*/  FMUL.FTZ R14, R0.reuse, R79 ;  /* 0x0000004f000e7220 */ /* 0x040fe20000410000 */
[C---:B------:R-:W-:Y:S01]  /*2cc0*/  FMUL.FTZ R11, R0.reuse, R75 ;  /* 0x0000004b000b7220 */ /* 0x040fe20000410000 */
[----:B------:R-:W-:-:S05]  /*2cd0*/  FMUL.FTZ R21, R0, R86 ;  /* 0x0000005600157220 */ /* 0x000fca0000410000 */
        /* <DEDUP_REMOVED lines=25> */
[----:B------:R-:W-:Y:S01]  /*2e70*/  UIMAD UR6, UR54, -0xa0, UR49 ;  /* 0xffffff60360678a4 */ /* 0x000fe2000f8e0231 */
[----:B------:R1:W0:Y:S01]  /*2e80*/  MUFU.TANH R78, R56 ;  /* 0x00000038004e7308 */ /* 0x0002220000002400 */
[----:B------:R-:W-:Y:S02]  /*2e90*/  FMUL.FTZ R58, R0, R67 ;  /* 0x00000043003a7220 */ /* 0x000fe40000410000 */
[----:B--2---:R-:W2:Y:S01]  /*2ea0*/  SHFL.IDX PT, R64, R76, RZ, 0x1c1f ;  /* 0x001c1fff4c407589 */ /* 0x004ea200000e0000 */
[----:B------:R-:W-:-:S03]  /*2eb0*/  UIADD3 UR6, UR6, 0xa0, URZ ;  /* 0x000000a006067890 */ /* 0x000fc6000fffe03f */
[----:B------:R-:W-:Y:S01]  /*2ec0*/  SHFL.IDX PT, R76, R76, 0x1, 0x1c1f ;  /* 0x003c1f004c4c7f89 */ /* 0x000fe200000e0000 */
[----:B------:R3:W-:Y:S01]  /*2ed0*/  MUFU.TANH R107, R61 ;  /* 0x0000003d006b7308 */ /* 0x0007e20000002400 */
[C---:B-1----:R-:W-:Y:S01]  /*2ee0*/  FMUL.FTZ R56, R0.reuse, R62 ;  /* 0x0000003e00387220 */ /* 0x042fe20000410000 */
[C---:B------:R-:W-:Y:S01]  /*2ef0*/  FMUL.FTZ R62, R0.reuse, R66 ;  /* 0x00000042003e7220 */ /* 0x040fe20000410000 */
[----:B------:R-:W-:Y:S01]  /*2f00*/  IMAD.U32 R66, RZ, RZ, UR6 ;  /* 0x00000006ff427e24 */ /* 0x000fe2000f8e00ff */
[----:B------:R-:W-:Y:S02]  /*2f10*/  @UP0 ULDC UR6, c[0x0][0x44c] ;  /* 0x0001130000060ab9 */ /* 0x000fe40000000800 */
[----:B------:R-:W-:Y:S01]  /*2f20*/  UIMAD.WIDE.U32 UR6, UR39, UR6, URZ ;  /* 0x00000006270672a5 */ /* 0x000fe2000f8e003f */
[----:B------:R-:W-:Y:S01]  /*2f30*/  IMAD R77, R17, -0x2, R66 ;  /* 0xfffffffe114d7824 */ /* 0x000fe200078e0242 */
[----:B------:R1:W0:Y:S01]  /*2f40*/  MUFU.TANH R86, R57 ;  /* 0x0000003900567308 */ /* 0x0002220000002400 */
[----:B---3--:R-:W-:Y:S01]  /*2f50*/  FMUL.FTZ R61, R0, R63 ;  /* 0x0000003f003d7220 */ /* 0x008fe20000410000 */
[----:B------:R-:W-:Y:S01]  /*2f60*/  IMAD.U32 R63, RZ, RZ, UR50 ;  /* 0x00000032ff3f7e24 */ /* 0x000fe2000f8e00ff */
[----:B------:R-:W-:-:S04]  /*2f70*/  @UP0 USHF.R.U32.HI UR11, URZ, UR14, UR7 ;  /* 0x0000000e3f0b0299 */ /* 0x000fc80008011607 */
[----:B------:R-:W-:Y:S01]  /*2f80*/  IADD3 R74, -R63, UR49, R74 ;  /* 0x000000313f4a7c10 */ /* 0x000fe2000fffe14a */
[C---:B------:R-:W-:Y:S01]  /*2f90*/  FMUL.FTZ R63, R0.reuse, R71 ;  /* 0x00000047003f7220 */ /* 0x040fe20000410000 */
[C---:B-1----:R-:W-:Y:S01]  /*2fa0*/  FMUL.FTZ R57, R0.reuse, R59 ;  /* 0x0000003b00397220 */ /* 0x042fe20000410000 */
[----:B------:R-:W-:Y:S01]  /*2fb0*/  FMUL.FTZ R59, R0, R70 ;  /* 0x00000046003b7220 */ /* 0x000fe20000410000 */
[----:B--2---:R-:W-:Y:S01]  /*2fc0*/  VIADDMNMX R82, R64, R74, R77, PT ;  /* 0x0000004a40527246 */ /* 0x004fe2000380014d */
[----:B------:R-:W-:Y:S01]  /*2fd0*/  MUFU.TANH R111, R69 ;  /* 0x00000045006f7308 */ /* 0x000fe20000002400 */
[----:B------:R-:W-:Y:S02]  /*2fe0*/  UIADD3 UR6, UR11, UR49, -UR50 ;  /* 0x000000310b067290 */ /* 0x000fe4000fffe832 */
[C---:B------:R-:W-:Y:S02]  /*2ff0*/  ISETP.GT.AND P5, PT, R82.reuse, RZ, PT ;  /* 0x000000ff5200720c */ /* 0x040fe40003fa4270 */
[C---:B------:R-:W-:Y:S01]  /*3000*/  ISETP.GT.AND P6, PT, R82.reuse, 0x1, PT ;  /* 0x000000015200780c */ /* 0x040fe20003fc4270 */
[----:B------:R-:W-:Y:S01]  /*3010*/  UIMAD.WIDE UR6, UR6, 0x66666667, URZ ;  /* 0x66666667060678a5 */ /* 0x000fe2000f8e023f */
[----:B------:R-:W-:Y:S01]  /*3020*/  ISETP.GT.AND P3, PT, R82, 0x8, PT ;  /* 0x000000085200780c */ /* 0x000fe20003f64270 */
[----:B------:R-:W1:Y:S01]  /*3030*/  MUFU.TANH R109, R65 ;  /* 0x00000041006d7308 */ /* 0x000e620000002400 */
[----:B------:R-:W-:Y:S01]  /*3040*/  FSEL R101, R88, -INF , P5 ;  /* 0xff80000058657808 */ /* 0x000fe20002800000 */
[----:B------:R-:W-:Y:S01]  /*3050*/  USHF.R.U32.HI UR6, URZ, 0x1f, UR7 ;  /* 0x0000001f3f067899 */ /* 0x000fe20008011607 */
[----:B------:R-:W-:-:S02]  /*3060*/  FSEL R93, R89, -INF , P6 ;  /* 0xff800000595d7808 */ /* 0x000fc40003000000 */
[----:B------:R-:W-:Y:S01]  /*3070*/  ISETP.GT.AND P4, PT, R82, 0x9, PT ;  /* 0x000000095200780c */ /* 0x000fe20003f84270 */
[----:B------:R-:W-:Y:S01]  /*3080*/  ULEA.HI.SX32 UR6, UR7, UR6, 0x1a ;  /* 0x0000000607067291 */ /* 0x000fe2000f8fd23f */
[----:B------:R-:W-:Y:S01]  /*3090*/  FSEL R91, R92, -INF , P3 ;  /* 0xff8000005c5b7808 */ /* 0x000fe20001800000 */
[----:B------:R2:W3:Y:S01]  /*30a0*/  MUFU.TANH R110, R68 ;  /* 0x00000044006e7308 */ /* 0x0004e20000002400 */
        /* <DEDUP_REMOVED lines=19> */
[----:B------:R-:W4:Y:S01]  /*31e0*/  MUFU.TANH R112, R40 ;  /* 0x0000002800707308 */ /* 0x000f220000002400 */
[----:B------:R-:W-:Y:S01]  /*31f0*/  ISETP.GT.AND P3, PT, R82, 0x19, PT ;  /* 0x000000195200780c */ /* 0x000fe20003f64270 */
[----:B------:R-:W-:Y:S01]  /*3200*/  FMUL.FTZ R45, R0, R45 ;  /* 0x0000002d002d7220 */ /* 0x000fe20000410000 */
[----:B------:R-:W-:Y:S01]  /*3210*/  FSEL R95, R100, -INF , P4 ;  /* 0xff800000645f7808 */ /* 0x000fe20002000000 */
[C---:B------:R-:W-:Y:S01]  /*3220*/  FMUL.FTZ R66, R0.reuse, R42 ;  /* 0x0000002a00427220 */ /* 0x040fe20000410000 */
[----:B------:R-:W-:Y:S01]  /*3230*/  FMNMX.FTZ R64, R97, R64, !PT ;  /* 0x0000004061407209 */ /* 0x000fe20007810000 */
[----:B--2---:R-:W-:Y:S01]  /*3240*/  FMUL.FTZ R68, R0, R43 ;  /* 0x0000002b00447220 */ /* 0x004fe20000410000 */
[----:B------:R-:W-:Y:S01]  /*3250*/  ISETP.GT.AND P4, PT, R82, 0x20, PT ;  /* 0x000000205200780c */ /* 0x000fe20003f84270 */
[----:B------:R2:W5:Y:S01]  /*3260*/  MUFU.TANH R92, R44 ;  /* 0x0000002c005c7308 */ /* 0x0005620000002400 */
        /* <DEDUP_REMOVED lines=16> */
[----:B------:R-:W-:Y:S01]  /*3370*/  ISETP.GT.AND P3, PT, R82, 0x29, PT ;  /* 0x000000295200780c */ /* 0x000fe20003f64270 */
[----:B------:R-:W-:Y:S01]  /*3380*/  UISETP.LT.AND UP1, UPT, URZ, UR6, UPT ;  /* 0x000000063f00728c */ /* 0x000fe2000bf21270 */
[----:B------:R-:W-:-:S02]  /*3390*/  FSEL R81, R94, -INF , P4 ;  /* 0xff8000005e517808 */ /* 0x000fc40002000000 */
[----:B------:R-:W-:Y:S01]  /*33a0*/  FMNMX.FTZ R64, R83, R64, !PT ;  /* 0x0000004053407209 */ /* 0x000fe20007810000 */
[----:B------:R-:W-:Y:S01]  /*33b0*/  USEL UR54, URZ, UR6, !UP1 ;  /* 0x000000063f367287 */ /* 0x000fe2000c800000 */
[----:B------:R-:W-:Y:S01]  /*33c0*/  ISETP.GT.AND P4, PT, R82, 0x30, PT ;  /* 0x000000305200780c */ /* 0x000fe20003f84270 */
[----:B------:R-:W5:Y:S01]  /*33d0*/  MUFU.TANH R94, R49 ;  /* 0x00000031005e7308 */ /* 0x000f620000002400 */
[----:B------:R-:W-:Y:S01]  /*33e0*/  FSEL R79, R98, -INF , P3 ;  /* 0xff800000624f7808 */ /* 0x000fe20001800000 */
[----:B------:R-:W-:Y:S01]  /*33f0*/  UISETP.GE.AND UP1, UPT, UR55, UR54, UPT ;  /* 0x000000363700728c */ /* 0x000fe2000bf26270 */
[----:B------:R-:W-:Y:S02]  /*3400*/  FMNMX.FTZ R64, R81, R64, !PT ;  /* 0x0000004051407209 */ /* 0x000fe40007810000 */
[----:B------:R-:W-:Y:S02]  /*3410*/  ISETP.GT.AND P3, PT, R82, 0x31, PT ;  /* 0x000000315200780c */ /* 0x000fe40003f64270 */
[----:B0-----:R-:W-:Y:S01]  /*3420*/  FSEL R75, R80, -INF , P4 ;  /* 0xff800000504b7808 */ /* 0x001fe20002000000 */
[----:B------:R-:W0:Y:S01]  /*3430*/  MUFU.TANH R52, R52 ;  /* 0x0000003400347308 */ /* 0x000e220000002400 */
[----:B------:R-:W-:-:S02]  /*3440*/  FMNMX.FTZ R64, R79, R64, !PT ;  /* 0x000000404f407209 */ /* 0x000fc40007810000 */
[----:B------:R-:W-:Y:S02]  /*3450*/  ISETP.GT.AND P4, PT, R82, 0x38, PT ;  /* 0x000000385200780c */ /* 0x000fe40003f84270 */
[----:B------:R-:W-:Y:S02]  /*3460*/  FSEL R73, R102, -INF , P3 ;  /* 0xff80000066497808 */ /* 0x000fe40001800000 */
[----:B------:R-:W-:Y:S01]  /*3470*/  FMNMX.FTZ R64, R75, R64, !PT ;  /* 0x000000404b407209 */ /* 0x000fe20007810000 */
[----:B------:R-:W0:Y:S01]  /*3480*/  MUFU.TANH R80, R53 ;  /* 0x0000003500507308 */ /* 0x000e220000002400 */
[----:B------:R-:W-:Y:S01]  /*3490*/  ISETP.GT.AND P3, PT, R82, 0x39, PT ;  /* 0x000000395200780c */ /* 0x000fe20003f64270 */
[----:B------:R-:W-:Y:S02]  /*34a0*/  WARPGROUP.DEPBAR.LE gsb0, 0x0 ;  /* 0x00008000000079c5 */ /* 0x000fe40000010000 */
[----:B------:R-:W-:Y:S01]  /*34b0*/  FSEL R71, R84, -INF , P4 ;  /* 0xff80000054477808 */ /* 0x000fe20002000000 */
[C---:B------:R-:W-:Y:S01]  /*34c0*/  FMUL.FTZ R24, R0.reuse, R24 ;  /* 0x0000001800187220 */ /* 0x040fe20000410000 */
[----:B------:R-:W-:Y:S01]  /*34d0*/  FMNMX.FTZ R64, R73, R64, !PT ;  /* 0x0000004049407209 */ /* 0x000fe20007810000 */
[----:B--2---:R-:W-:Y:S01]  /*34e0*/  FMUL.FTZ R44, R0, R29 ;  /* 0x0000001d002c7220 */ /* 0x004fe20000410000 */
[----:B------:R-:W-:Y:S01]  /*34f0*/  ISETP.GT.AND P4, PT, R82, 0x40, PT ;  /* 0x000000405200780c */ /* 0x000fe20003f84270 */
[C---:B------:R-:W-:Y:S01]  /*3500*/  FMUL.FTZ R26, R0.reuse, R26 ;  /* 0x0000001a001a7220 */ /* 0x040fe20000410000 */
[----:B------:R-:W-:Y:S01]  /*3510*/  FSEL R70, R103, -INF , P3 ;  /* 0xff80000067467808 */ /* 0x000fe20001800000 */
[----:B------:R-:W-:Y:S01]  /*3520*/  MUFU.TANH R3, R3 ;  /* 0x0000000300037308 */ /* 0x000fe20000002400 */
[----:B------:R-:W-:Y:S01]  /*3530*/  FMNMX.FTZ R41, R71, R64, !PT ;  /* 0x0000004047297209 */ /* 0x000fe20007810000 */
[----:B------:R-:W-:Y:S01]  /*3540*/  FMUL.FTZ R38, R0, R38 ;  /* 0x0000002600267220 */ /* 0x000fe20000410000 */
[----:B------:R-:W-:Y:S01]  /*3550*/  ISETP.GT.AND P3, PT, R82, 0x41, PT ;  /* 0x000000415200780c */ /* 0x000fe20003f64270 */
[----:B------:R-:W-:Y:S01]  /*3560*/  FMUL.FTZ R39, R0, R39 ;  /* 0x0000002700277220 */ /* 0x000fe20000410000 */
[----:B------:R-:W-:Y:S01]  /*3570*/  FSEL R69, R78, -INF , P4 ;  /* 0xff8000004e457808 */ /* 0x000fe20002000000 */
[----:B------:R-:W-:Y:S01]  /*3580*/  FMUL.FTZ R31, R0, R31 ;  /* 0x0000001f001f7220 */ /* 0x000fe20000410000 */
[----:B------:R-:W-:Y:S01]  /*3590*/  FMNMX.FTZ R40, R70, R41, !PT ;  /* 0x0000002946287209 */ /* 0x000fe20007810000 */
[----:B------:R-:W2:Y:S01]  /*35a0*/  MUFU.TANH R78, R24 ;  /* 0x00000018004e7308 */ /* 0x000ea20000002400 */
[----:B------:R-:W-:Y:S01]  /*35b0*/  ISETP.GT.AND P4, PT, R82, 0x48, PT ;  /* 0x000000485200780c */ /* 0x000fe20003f84270 */
[----:B------:R-:W-:Y:S01]  /*35c0*/  FMUL.FTZ R27, R0, R27 ;  /* 0x0000001b001b7220 */ /* 0x000fe20000410000 */
[----:B------:R-:W-:Y:S01]  /*35d0*/  FSEL R67, R86, -INF , P3 ;  /* 0xff80000056437808 */ /* 0x000fe20001800000 */
[C---:B------:R-:W-:Y:S01]  /*35e0*/  FMUL.FTZ R30, R0.reuse, R30 ;  /* 0x0000001e001e7220 */ /* 0x040fe20000410000 */
[----:B------:R-:W-:Y:S01]  /*35f0*/  FMNMX.FTZ R40, R69, R40, !PT ;  /* 0x0000002845287209 */ /* 0x000fe20007810000 */
[----:B------:R-:W-:Y:S01]  /*3600*/  FMUL.FTZ R34, R0, R34 ;  /* 0x0000002200227220 */ /* 0x000fe20000410000 */
[----:B------:R-:W-:Y:S01]  /*3610*/  ISETP.GT.AND P3, PT, R82, 0x49, PT ;  /* 0x000000495200780c */ /* 0x000fe20003f64270 */
[----:B------:R1:W-:Y:S01]  /*3620*/  MUFU.TANH R102, R26 ;  /* 0x0000001a00667308 */ /* 0x0003e20000002400 */
[----:B------:R-:W-:Y:S01]  /*3630*/  FSEL R65, R106, -INF , P4 ;  /* 0xff8000006a417808 */ /* 0x000fe20002000000 */
[----:B------:R-:W-:Y:S01]  /*3640*/  FMUL.FTZ R35, R0, R35 ;  /* 0x0000002300237220 */ /* 0x000fe20000410000 */
[----:B------:R-:W-:Y:S01]  /*3650*/  FMNMX.FTZ R40, R67, R40, !PT ;  /* 0x0000002843287209 */ /* 0x000fe20007810000 */
[----:B------:R2:W-:Y:S01]  /*3660*/  @!P1 SYNCS.ARRIVE.TRANS64.RED.A1T0 RZ, [R2+URZ], RZ ;  /* 0x000000ff02ff99a7 */ /* 0x0005e2000810043f */
[----:B------:R-:W-:-:S02]  /*3670*/  ISETP.GT.AND P4, PT, R82, 0x50, PT ;  /* 0x000000505200780c */ /* 0x000fc40003f84270 */
[----:B------:R-:W-:Y:S01]  /*3680*/  FSEL R64, R107, -INF , P3 ;  /* 0xff8000006b407808 */ /* 0x000fe20001800000 */
[----:B------:R-:W-:Y:S01]  /*3690*/  MUFU.TANH R4, R4 ;  /* 0x0000000400047308 */ /* 0x000fe20000002400 */
[----:B------:R-:W-:Y:S01]  /*36a0*/  FMNMX.FTZ R41, R65, R40, !PT ;  /* 0x0000002841297209 */ /* 0x000fe20007810000 */
[----:B-1----:R-:W-:Y:S01]  /*36b0*/  IMAD.U32 R26, RZ, RZ, UR10 ;  /* 0x0000000aff1a7e24 */ /* 0x002fe2000f8e00ff */
[----:B------:R-:W-:Y:S02]  /*36c0*/  ISETP.GT.AND P3, PT, R82, 0x51, PT ;  /* 0x000000515200780c */ /* 0x000fe40003f64270 */
[----:B------:R-:W-:Y:S02]  /*36d0*/  FSEL R53, R108, -INF , P4 ;  /* 0xff8000006c357808 */ /* 0x000fe40002000000 */
[----:B------:R-:W-:Y:S01]  /*36e0*/  FMNMX.FTZ R40, R64, R41, !PT ;  /* 0x0000002940287209 */ /* 0x000fe20007810000 */
[----:B------:R-:W-:Y:S01]  /*36f0*/  FMUL.FTZ R41, R0, R25 ;  /* 0x0000001900297220 */ /* 0x000fe20000410000 */
[----:B------:R-:W-:Y:S01]  /*3700*/  ISETP.GT.AND P4, PT, R82, 0x58, PT ;  /* 0x000000585200780c */ /* 0x000fe20003f84270 */
[----:B------:R-:W-:Y:S01]  /*3710*/  MUFU.TANH R5, R5 ;  /* 0x0000000500057308 */ /* 0x000fe20000002400 */
[----:B------:R-:W-:-:S02]  /*3720*/  FSEL R49, R109, -INF , P3 ;  /* 0xff8000006d317808 */ /* 0x000fc40001800000 */
[----:B------:R-:W-:Y:S02]  /*3730*/  FMNMX.FTZ R40, R53, R40, !PT ;  /* 0x0000002835287209 */ /* 0x000fe40007810000 */
[----:B------:R-:W-:Y:S02]  /*3740*/  ISETP.GT.AND P3, PT, R82, 0x59, PT ;  /* 0x000000595200780c */ /* 0x000fe40003f64270 */
[----:B---3--:R-:W-:Y:S01]  /*3750*/  FSEL R43, R110, -INF , P4 ;  /* 0xff8000006e2b7808 */ /* 0x008fe20002000000 */
[----:B------:R1:W3:Y:S01]  /*3760*/  MUFU.TANH R84, R41 ;  /* 0x0000002900547308 */ /* 0x0002e20000002400 */
[----:B------:R-:W-:Y:S02]  /*3770*/  FMNMX.FTZ R42, R49, R40, !PT ;  /* 0x00000028312a7209 */ /* 0x000fe40007810000 */
[----:B------:R-:W-:Y:S02]  /*3780*/  ISETP.GT.AND P4, PT, R82, 0x60, PT ;  /* 0x000000605200780c */ /* 0x000fe40003f84270 */
[----:B------:R-:W-:-:S02]  /*3790*/  FSEL R40, R111, -INF , P3 ;  /* 0xff8000006f287808 */ /* 0x000fc40001800000 */
[----:B------:R-:W-:Y:S02]  /*37a0*/  CS2R R110, SRZ ;  /* 0x00000000006e7805 */ /* 0x000fe4000001ff00 */
[----:B------:R-:W-:Y:S01]  /*37b0*/  FMNMX.FTZ R45, R43, R42, !PT ;  /* 0x0000002a2b2d7209 */ /* 0x000fe20007810000 */
[----:B------:R-:W-:Y:S01]  /*37c0*/  FMUL.FTZ R42, R0, R28 ;  /* 0x0000001c002a7220 */ /* 0x000fe20000410000 */
[----:B------:R-:W-:Y:S01]  /*37d0*/  ISETP.GT.AND P3, PT, R82, 0x61, PT ;  /* 0x000000615200780c */ /* 0x000fe20003f64270 */
[----:B------:R-:W-:Y:S01]  /*37e0*/  MUFU.TANH R108, R38 ;  /* 0x00000026006c7308 */ /* 0x000fe20000002400 */
[----:B----4-:R-:W-:Y:S02]  /*37f0*/  FSEL R25, R112, -INF , P4 ;  /* 0xff80000070197808 */ /* 0x010fe40002000000 */
[----:B------:R-:W-:Y:S02]  /*3800*/  CS2R R112, SRZ ;  /* 0x0000000000707805 */ /* 0x000fe4000001ff00 */
[----:B------:R-:W-:-:S02]  /*3810*/  FMNMX.FTZ R28, R40, R45, !PT ;  /* 0x0000002d281c7209 */ /* 0x000fc40007810000 */
[----:B------:R-:W-:Y:S02]  /*3820*/  ISETP.GT.AND P4, PT, R82, 0x68, PT ;  /* 0x000000685200780c */ /* 0x000fe40003f84270 */
[----:B------:R-:W-:Y:S01]  /*3830*/  FSEL R24, R88, -INF , P3 ;  /* 0xff80000058187808 */ /* 0x000fe20001800000 */
[----:B------:R4:W3:Y:S01]  /*3840*/  MUFU.TANH R86, R42 ;  /* 0x0000002a00567308 */ /* 0x0008e20000002400 */
[----:B------:R-:W-:Y:S02]  /*3850*/  FMNMX.FTZ R45, R25, R28, !PT ;  /* 0x0000001c192d7209 */ /* 0x000fe40007810000 */
[----:B------:R-:W-:Y:S02]  /*3860*/  ISETP.GT.AND P3, PT, R82, 0x69, PT ;  /* 0x000000695200780c */ /* 0x000fe40003f64270 */
[----:B-----5:R-:W-:Y:S02]  /*3870*/  FSEL R28, R92, -INF , P4 ;  /* 0xff8000005c1c7808 */ /* 0x020fe40002000000 */
[----:B------:R-:W-:Y:S01]  /*3880*/  FMNMX.FTZ R45, R24, R45, !PT ;  /* 0x0000002d182d7209 */ /* 0x000fe20007810000 */
[----:B------:R5:W3:Y:S01]  /*3890*/  MUFU.TANH R88, R44 ;  /* 0x0000002c00587308 */ /* 0x000ae20000002400 */
[----:B------:R-:W-:-:S02]  /*38a0*/  ISETP.GT.AND P4, PT, R82, 0x70, PT ;  /* 0x000000705200780c */ /* 0x000fc40003f84270 */
[----:B------:R-:W-:Y:S02]  /*38b0*/  FSEL R29, R96, -INF , P3 ;  /* 0xff800000601d7808 */ /* 0x000fe40001800000 */
        /* <DEDUP_REMOVED lines=8> */
[----:B-1----:R-:W-:Y:S01]  /*3940*/  FSEL R41, R94, -INF , P3 ;  /* 0xff8000005e297808 */ /* 0x002fe20001800000 */
[----:B------:R-:W1:Y:S01]  /*3950*/  MUFU.TANH R90, R45 ;  /* 0x0000002d005a7308 */ /* 0x000e620000002400 */
[----:B----4-:R-:W-:Y:S02]  /*3960*/  FMNMX.FTZ R42, R32, R103, !PT ;  /* 0x00000067202a7209 */ /* 0x010fe40007810000 */
[----:B------:R-:W-:Y:S02]  /*3970*/  ISETP.GT.AND P3, PT, R82, 0x79, PT ;  /* 0x000000795200780c */ /* 0x000fe40003f64270 */
[----:B0-----:R-:W-:Y:S01]  /*3980*/  FSEL R33, R52, -INF , P4 ;  /* 0xff80000034217808 */ /* 0x001fe20002000000 */
[----:B------:R-:W-:Y:S01]  /*3990*/  FMUL.FTZ R52, R0, R36 ;  /* 0x0000002400347220 */ /* 0x000fe20000410000 */
[----:B-----5:R-:W-:Y:S01]  /*39a0*/  FMNMX.FTZ R44, R41, R42, !PT ;  /* 0x0000002a292c7209 */ /* 0x020fe20007810000 */
[----:B------:R0:W4:Y:S01]  /*39b0*/  MUFU.TANH R92, R48 ;  /* 0x00000030005c7308 */ /* 0x0001220000002400 */
[----:B------:R-:W-:-:S02]  /*39c0*/  ISETP.GT.AND P4, PT, R82, 0x80, PT ;  /* 0x000000805200780c */ /* 0x000fc40003f84270 */
[----:B------:R-:W-:Y:S01]  /*39d0*/  FSEL R42, R80, -INF , P3 ;  /* 0xff800000502a7808 */ /* 0x000fe20001800000 */
[----:B------:R-:W-:Y:S01]  /*39e0*/  FMUL.FTZ R80, R0, R37 ;  /* 0x0000002500507220 */ /* 0x000fe20000410000 */
[----:B------:R-:W-:Y:S02]  /*39f0*/  FMNMX.FTZ R103, R33, R44, !PT ;  /* 0x0000002c21677209 */ /* 0x000fe40007810000 */
[----:B------:R-:W-:Y:S01]  /*3a00*/  ISETP.GT.AND P3, PT, R82, 0x81, PT ;  /* 0x000000815200780c */ /* 0x000fe20003f64270 */
[----:B------:R-:W5:Y:S01]  /*3a10*/  MUFU.TANH R52, R52 ;  /* 0x0000003400347308 */ /* 0x000f620000002400 */
[----:B--2---:R-:W-:Y:S01]  /*3a20*/  FSEL R36, R78, -INF , P4 ;  /* 0xff8000004e247808 */ /* 0x004fe20002000000 */
[----:B------:R-:W-:Y:S01]  /*3a30*/  FMUL.FTZ R78, R0, R46 ;  /* 0x0000002e004e7220 */ /* 0x000fe20000410000 */
[----:B------:R-:W-:Y:S02]  /*3a40*/  FMNMX.FTZ R103, R42, R103, !PT ;  /* 0x000000672a677209 */ /* 0x000fe40007810000 */
[----:B------:R-:W-:-:S02]  /*3a50*/  ISETP.GT.AND P4, PT, R82, 0x88, PT ;  /* 0x000000885200780c */ /* 0x000fc40003f84270 */
[----:B---3--:R-:W-:Y:S01]  /*3a60*/  FSEL R44, R84, -INF , P3 ;  /* 0xff800000542c7808 */ /* 0x008fe20001800000 */
[----:B------:R-:W-:Y:S01]  /*3a70*/  MUFU.TANH R7, R7 ;  /* 0x0000000700077308 */ /* 0x000fe20000002400 */
[----:B------:R-:W-:Y:S02]  /*3a80*/  FMNMX.FTZ R103, R36, R103, !PT ;  /* 0x0000006724677209 */ /* 0x000fe40007810000 */
[----:B------:R-:W-:Y:S02]  /*3a90*/  ISETP.GT.AND P3, PT, R82, 0x89, PT ;  /* 0x000000895200780c */ /* 0x000fe40003f64270 */
[----:B------:R-:W-:Y:S02]  /*3aa0*/  FSEL R37, R86, -INF , P4 ;  /* 0xff80000056257808 */ /* 0x000fe40002000000 */
[----:B0-----:R-:W-:Y:S01]  /*3ab0*/  FMNMX.FTZ R48, R44, R103, !PT ;  /* 0x000000672c307209 */ /* 0x001fe20007810000 */
[----:B------:R0:W2:Y:S01]  /*3ac0*/  MUFU.TANH R86, R80 ;  /* 0x0000005000567308 */ /* 0x0000a20000002400 */
[----:B------:R-:W-:-:S02]  /*3ad0*/  ISETP.GT.AND P4, PT, R82, 0x90, PT ;  /* 0x000000905200780c */ /* 0x000fc40003f84270 */
[----:B------:R-:W-:Y:S02]  /*3ae0*/  FSEL R45, R88, -INF , P3 ;  /* 0xff800000582d7808 */ /* 0x000fe40001800000 */
[----:B------:R-:W-:Y:S02]  /*3af0*/  FMNMX.FTZ R84, R37, R48, !PT ;  /* 0x0000003025547209 */ /* 0x000fe40007810000 */
[----:B------:R-:W-:Y:S01]  /*3b00*/  ISETP.GT.AND P3, PT, R82, 0x91, PT ;  /* 0x000000915200780c */ /* 0x000fe20003f64270 */
[----:B------:R-:W3:Y:S01]  /*3b10*/  MUFU.TANH R8, R8 ;  /* 0x0000000800087308 */ /* 0x000ee20000002400 */
[----:B-1----:R-:W-:Y:S01]  /*3b20*/  FSEL R48, R90, -INF , P4 ;  /* 0xff8000005a307808 */ /* 0x002fe20002000000 */
[----:B0-----:R-:W-:Y:S01]  /*3b30*/  FMUL.FTZ R80, R0, R47 ;  /* 0x0000002f00507220 */ /* 0x001fe20000410000 */
[----:B------:R-:W-:Y:S02]  /*3b40*/  FMNMX.FTZ R103, R45, R84, !PT ;  /* 0x000000542d677209 */ /* 0x000fe40007810000 */
[----:B------:R-:W-:-:S02]  /*3b50*/  ISETP.GT.AND P4, PT, R82, 0x98, PT ;  /* 0x000000985200780c */ /* 0x000fc40003f84270 */
[----:B----4-:R-:W-:Y:S01]  /*3b60*/  FSEL R46, R92, -INF , P3 ;  /* 0xff8000005c2e7808 */ /* 0x010fe20001800000 */
[----:B------:R0:W-:Y:S01]  /*3b70*/  MUFU.TANH R84, R78 ;  /* 0x0000004e00547308 */ /* 0x0001e20000002400 */
[----:B------:R-:W-:Y:S02]  /*3b80*/  FMNMX.FTZ R103, R48, R103, !PT ;  /* 0x0000006730677209 */ /* 0x000fe40007810000 */
[----:B------:R-:W-:Y:S02]  /*3b90*/  ISETP.GT.AND P3, PT, R82, 0x99, PT ;  /* 0x000000995200780c */ /* 0x000fe40003f64270 */
[----:B-----5:R-:W-:Y:S02]  /*3ba0*/  FSEL R47, R52, -INF , P4 ;  /* 0xff800000342f7808 */ /* 0x020fe40002000000 */
[----:B------:R-:W-:Y:S01]  /*3bb0*/  FMNMX.FTZ R82, R46, R103, !PT ;  /* 0x000000672e527209 */ /* 0x000fe20007810000 */
[----:B------:R1:W-:Y:S01]  /*3bc0*/  MUFU.TANH R94, R50 ;  /* 0x00000032005e7308 */ /* 0x0003e20000002400 */
[----:B--2---:R-:W-:-:S02]  /*3bd0*/  FSEL R52, R86, -INF , P3 ;  /* 0xff80000056347808 */ /* 0x004fc40001800000 */
[----:B------:R-:W-:-:S04]  /*3be0*/  FMNMX.FTZ R103, R47, R82, !PT ;  /* 0x000000522f677209 */ /* 0x000fc80007810000 */
[----:B------:R-:W-:Y:S01]  /*3bf0*/  FMNMX.FTZ R103, R52, R103, !PT ;  /* 0x0000006734677209 */ /* 0x000fe20007810000 */
[----:B------:R-:W2:Y:S04]  /*3c00*/  MUFU.TANH R10, R10 ;  /* 0x0000000a000a7308 */ /* 0x000ea80000002400 */
[----:B0-----:R-:W0:Y:S04]  /*3c10*/  SHFL.BFLY PT, R78, R103, 0x2, 0x1f ;  /* 0x0c401f00674e7f89 */ /* 0x001e2800000e0000 */
[----:B------:R4:W-:Y:S08]  /*3c20*/  MUFU.TANH R98, R54 ;  /* 0x0000003600627308 */ /* 0x0009f00000002400 */
[----:B------:R-:W5:Y:S08]  /*3c30*/  MUFU.TANH R9, R9 ;  /* 0x0000000900097308 */ /* 0x000f700000002400 */
[----:B------:R3:W-:Y:S01]  /*3c40*/  MUFU.TANH R96, R51 ;  /* 0x0000003300607308 */ /* 0x0007e20000002400 */
[----:B0-----:R-:W-:-:S07]  /*3c50*/  FMNMX.FTZ R78, R103, R78, !PT ;  /* 0x0000004e674e7209 */ /* 0x001fce0007810000 */
        /* <DEDUP_REMOVED lines=8> */
[----:B------:R1:W-:Y:S03]  /*3ce0*/  MUFU.TANH R100, R55 ;  /* 0x0000003700647308 */ /* 0x0003e60000002400 */
[----:B------:R-:W-:-:S05]  /*3cf0*/  FSEL R26, R26, RZ, P3 ;  /* 0x000000ff1a1a7208 */ /* 0x000fca0001800000 */
[--C-:B------:R-:W-:Y:S01]  /*3d00*/  FFMA.FTZ R38, R89, UR10, -R26.reuse ;  /* 0x0000000a59267c23 */ /* 0x100fe2000801081a */
[----:B------:R-:W-:Y:S01]  /*3d10*/  VIADDMNMX R89, R76, R74, R77, PT ;  /* 0x0000004a4c597246 */ /* 0x000fe2000380014d */
[----:B------:R-:W0:Y:S01]  /*3d20*/  MUFU.TANH R14, R14 ;  /* 0x0000000e000e7308 */ /* 0x000e220000002400 */
[----:B------:R-:W-:-:S01]  /*3d30*/  FFMA.FTZ R70, R70, UR10, -R26 ;  /* 0x0000000a46467c23 */ /* 0x000fc2000801081a */
[--C-:B------:R-:W-:Y:S01]  /*3d40*/  FFMA.FTZ R69, R69, UR10, -R26.reuse ;  /* 0x0000000a45457c23 */ /* 0x100fe2000801081a */
[----:B------:R-:W-:Y:S01]  /*3d50*/  ISETP.GT.AND P3, PT, R89, RZ, PT ;  /* 0x000000ff5900720c */ /* 0x000fe20003f64270 */
[--C-:B------:R-:W-:Y:S01]  /*3d60*/  FFMA.FTZ R87, R87, UR10, -R26.reuse ;  /* 0x0000000a57577c23 */ /* 0x100fe2000801081a */
[----:B------:R-:W-:Y:S01]  /*3d70*/  ISETP.GT.AND P4, PT, R89, 0x1, PT ;  /* 0x000000015900780c */ /* 0x000fe20003f84270 */
[--C-:B------:R-:W-:Y:S01]  /*3d80*/  FFMA.FTZ R95, R95, UR10, -R26.reuse ;  /* 0x0000000a5f5f7c23 */ /* 0x100fe2000801081a */
[----:B------:R-:W-:Y:S01]  /*3d90*/  ISETP.GT.AND P5, PT, R89, 0x8, PT ;  /* 0x000000085900780c */ /* 0x000fe20003fa4270 */
[----:B------:R-:W0:Y:S01]  /*3da0*/  MUFU.TANH R20, R20 ;  /* 0x0000001400147308 */ /* 0x000e220000002400 */
[----:B------:R-:W-:Y:S01]  /*3db0*/  FSEL R3, R3, -INF , P3 ;  /* 0xff80000003037808 */ /* 0x000fe20001800000 */
[--C-:B------:R-:W-:Y:S01]  /*3dc0*/  FFMA.FTZ R53, R53, UR10, -R26.reuse ;  /* 0x0000000a35357c23 */ /* 0x100fe2000801081a */
[----:B------:R-:W-:Y:S01]  /*3dd0*/  FSEL R50, R4, -INF , P4 ;  /* 0xff80000004327808 */ /* 0x000fe20002000000 */
[--C-:B------:R-:W-:Y:S01]  /*3de0*/  FFMA.FTZ R43, R43, UR10, -R26.reuse ;  /* 0x0000000a2b2b7c23 */ /* 0x100fe2000801081a */
[----:B------:R-:W-:Y:S01]  /*3df0*/  ISETP.GT.AND P3, PT, R89, 0x9, PT ;  /* 0x000000095900780c */ /* 0x000fe20003f64270 */
[--C-:B------:R-:W-:Y:S01]  /*3e00*/  FFMA.FTZ R40, R40, UR10, -R26.reuse ;  /* 0x0000000a28287c23 */ /* 0x100fe2000801081a */
[----:B------:R-:W-:Y:S01]  /*3e10*/  FSEL R5, R5, -INF , P5 ;  /* 0xff80000005057808 */ /* 0x000fe20002800000 */
[----:B------:R-:W0:Y:S01]  /*3e20*/  MUFU.TANH R15, R15 ;  /* 0x0000000f000f7308 */ /* 0x000e220000002400 */
[----:B----4-:R-:W-:Y:S01]  /*3e30*/  FMNMX.FTZ R54, R3, R50, !PT ;  /* 0x0000003203367209 */ /* 0x010fe20007810000 */
[--C-:B------:R-:W-:Y:S01]  /*3e40*/  FFMA.FTZ R25, R25, UR10, -R26.reuse ;  /* 0x0000000a19197c23 */ /* 0x100fe2000801081a */
[----:B------:R-:W-:Y:S01]  /*3e50*/  ISETP.GT.AND P4, PT, R89, 0x10, PT ;  /* 0x000000105900780c */ /* 0x000fe20003f84270 */
[--C-:B------:R-:W-:Y:S01]  /*3e60*/  FFMA.FTZ R24, R24, UR10, -R26.reuse ;  /* 0x0000000a18187c23 */ /* 0x100fe2000801081a */
[----:B------:R-:W-:Y:S01]  /*3e70*/  FSEL R6, R6, -INF , P3 ;  /* 0xff80000006067808 */ /* 0x000fe20001800000 */
[--C-:B------:R-:W-:Y:S01]  /*3e80*/  FFMA.FTZ R28, R28, UR10, -R26.reuse ;  /* 0x0000000a1c1c7c23 */ /* 0x100fe2000801081a */
[----:B---3--:R-:W-:Y:S01]  /*3e90*/  FMNMX.FTZ R51, R5, R54, !PT ;  /* 0x0000003605337209 */ /* 0x008fe20007810000 */
[----:B------:R-:W3:Y:S01]  /*3ea0*/  MUFU.TANH R21, R21 ;  /* 0x0000001500157308 */ /* 0x000ee20000002400 */
[----:B------:R-:W-:Y:S01]  /*3eb0*/  ISETP.GT.AND P3, PT, R89, 0x11, PT ;  /* 0x000000115900780c */ /* 0x000fe20003f64270 */
[--C-:B------:R-:W-:Y:S01]  /*3ec0*/  FFMA.FTZ R33, R33, UR10, -R26.reuse ;  /* 0x0000000a21217c23 */ /* 0x100fe2000801081a */
[----:B--2---:R-:W-:Y:S01]  /*3ed0*/  FSEL R39, R7, -INF , P4 ;  /* 0xff80000007277808 */ /* 0x004fe20002000000 */
[--C-:B------:R-:W-:Y:S01]  /*3ee0*/  FFMA.FTZ R42, R42, UR10, -R26.reuse ;  /* 0x0000000a2a2a7c23 */ /* 0x100fe2000801081a */
[----:B------:R-:W-:Y:S01]  /*3ef0*/  FMNMX.FTZ R54, R6, R51, !PT ;  /* 0x0000003306367209 */ /* 0x000fe20007810000 */
[--C-:B------:R-:W-:Y:S01]  /*3f00*/  FFMA.FTZ R36, R36, UR10, -R26.reuse ;  /* 0x0000000a24247c23 */ /* 0x100fe2000801081a */
[----:B------:R-:W-:Y:S01]  /*3f10*/  ISETP.GT.AND P4, PT, R89, 0x18, PT ;  /* 0x000000185900780c */ /* 0x000fe20003f84270 */
[----:B------:R-:W2:Y:S01]  /*3f20*/  MUFU.TANH R72, R72 ;  /* 0x0000004800487308 */ /* 0x000ea20000002400 */
[----:B------:R-:W-:Y:S01]  /*3f30*/  FSEL R51, R8, -INF , P3 ;  /* 0xff80000008337808 */ /* 0x000fe20001800000 */
[--C-:B------:R-:W-:Y:S01]  /*3f40*/  FFMA.FTZ R8, R85, UR10, -R26.reuse ;  /* 0x0000000a55087c23 */ /* 0x100fe2000801081a */
[----:B------:R-:W-:Y:S01]  /*3f50*/  FMNMX.FTZ R54, R39, R54, !PT ;  /* 0x0000003627367209 */ /* 0x000fe20007810000 */
[--C-:B------:R-:W-:Y:S01]  /*3f60*/  FFMA.FTZ R37, R37, UR10, -R26.reuse ;  /* 0x0000000a25257c23 */ /* 0x100fe2000801081a */
[----:B------:R-:W-:Y:S01]  /*3f70*/  ISETP.GT.AND P3, PT, R89, 0x19, PT ;  /* 0x000000195900780c */ /* 0x000fe20003f64270 */
[--C-:B------:R-:W-:Y:S01]  /*3f80*/  FFMA.FTZ R46, R46, UR10, -R26.reuse ;  /* 0x0000000a2e2e7c23 */ /* 0x100fe2000801081a */
[----:B------:R-:W-:Y:S01]  /*3f90*/  FSEL R10, R10, -INF , P4 ;  /* 0xff8000000a0a7808 */ /* 0x000fe20002000000 */
[----:B------:R4:W-:Y:S01]  /*3fa0*/  MUFU.TANH R92, R80 ;  /* 0x00000050005c7308 */ /* 0x0009e20000002400 */
[----:B-1----:R-:W-:Y:S01]  /*3fb0*/  FMNMX.FTZ R55, R51, R54, !PT ;  /* 0x0000003633377209 */ /* 0x002fe20007810000 */
[----:B------:R-:W-:Y:S01]  /*3fc0*/  FFMA.FTZ R47, R47, UR10, -R26 ;  /* 0x0000000a2f2f7c23 */ /* 0x000fe2000801081a */
[----:B------:R-:W-:-:S02]  /*3fd0*/  ISETP.GT.AND P4, PT, R89, 0x20, PT ;  /* 0x000000205900780c */ /* 0x000fc40003f84270 */
[----:B-----5:R-:W-:Y:S01]  /*3fe0*/  FSEL R74, R9, -INF , P3 ;  /* 0xff800000094a7808 */ /* 0x020fe20001800000 */
[----:B------:R-:W-:-:S01]  /*3ff0*/  FFMA.FTZ R9, R83, UR10, -R26 ;  /* 0x0000000a53097c23 */ /* 0x000fc2000801081a */
[----:B------:R-:W-:Y:S01]  /*4000*/  FMNMX.FTZ R55, R10, R55, !PT ;  /* 0x000000370a377209 */ /* 0x000fe20007810000 */
[----:B------:R-:W1:Y:S01]  /*4010*/  MUFU.TANH R60, R60 ;  /* 0x0000003c003c7308 */ /* 0x000e620000002400 */
[----:B------:R-:W-:Y:S02]  /*4020*/  ISETP.GT.AND P3, PT, R89, 0x21, PT ;  /* 0x000000215900780c */ /* 0x000fe40003f64270 */
[----:B0-----:R-:W-:Y:S02]  /*4030*/  FSEL R76, R13, -INF , P4 ;  /* 0xff8000000d4c7808 */ /* 0x001fe40002000000 */
[----:B------:R-:W-:Y:S02]  /*4040*/  FMNMX.FTZ R55, R74, R55, !PT ;  /* 0x000000374a377209 */ /* 0x000fe40007810000 */
[----:B------:R-:W-:Y:S01]  /*4050*/  ISETP.GT.AND P4, PT, R89, 0x28, PT ;  /* 0x000000285900780c */ /* 0x000fe20003f84270 */
[----:B------:R-:W0:Y:S01]  /*4060*/  MUFU.TANH R57, R57 ;  /* 0x0000003900397308 */ /* 0x000e220000002400 */
[----:B------:R-:W-:Y:S01]  /*4070*/  FSEL R77, R11, -INF , P3 ;  /* 0xff8000000b4d7808 */ /* 0x000fe20001800000 */
[----:B------:R-:W-:Y:S01]  /*4080*/  FFMA.FTZ R11, R81, UR10, -R26 ;  /* 0x0000000a510b7c23 */ /* 0x000fe2000801081a */
[----:B------:R-:W-:-:S02]  /*4090*/  FMNMX.FTZ R54, R76, R55, !PT ;  /* 0x000000374c367209 */ /* 0x000fc40007810000 */
[----:B------:R-:W-:Y:S02]  /*40a0*/  ISETP.GT.AND P3, PT, R89, 0x29, PT ;  /* 0x000000295900780c */ /* 0x000fe40003f64270 */
[----:B------:R-:W-:Y:S01]  /*40b0*/  FSEL R78, R12, -INF , P4 ;  /* 0xff8000000c4e7808 */ /* 0x000fe20002000000 */
[--C-:B------:R-:W-:Y:S01]  /*40c0*/  FFMA.FTZ R12, R79, UR10, -R26.reuse ;  /* 0x0000000a4f0c7c23 */ /* 0x100fe2000801081a */
[----:B------:R-:W-:Y:S01]  /*40d0*/  FMNMX.FTZ R13, R77, R54, !PT ;  /* 0x000000364d0d7209 */ /* 0x000fe20007810000 */
[----:B------:R-:W5:Y:S01]  /*40e0*/  MUFU.TANH R56, R56 ;  /* 0x0000003800387308 */ /* 0x000f620000002400 */
[----:B------:R-:W-:Y:S01]  /*40f0*/  ISETP.GT.AND P4, PT, R89, 0x30, PT ;  /* 0x000000305900780c */ /* 0x000fe20003f84270 */
[----:B------:R-:W-:Y:S01]  /*4100*/  FFMA.FTZ R54, R71, UR10, -R26 ;  /* 0x0000000a47367c23 */ /* 0x000fe2000801081a */
[----:B----4-:R-:W-:Y:S02]  /*4110*/  FSEL R80, R14, -INF , P3 ;  /* 0xff8000000e507808 */ /* 0x010fe40001800000 */
[----:B------:R-:W-:-:S02]  /*4120*/  FMNMX.FTZ R13, R78, R13, !PT ;  /* 0x0000000d4e0d7209 */ /* 0x000fc40007810000 */
[----:B------:R-:W-:Y:S01]  /*4130*/  ISETP.GT.AND P3, PT, R89, 0x31, PT ;  /* 0x000000315900780c */ /* 0x000fe20003f64270 */
[----:B------:R-:W4:Y:S01]  /*4140*/  MUFU.TANH R61, R61 ;  /* 0x0000003d003d7308 */ /* 0x000f220000002400 */
[----:B------:R-:W-:Y:S02]  /*4150*/  FSEL R79, R20, -INF , P4 ;  /* 0xff800000144f7808 */ /* 0x000fe40002000000 */
[----:B------:R-:W-:Y:S01]  /*4160*/  FMNMX.FTZ R14, R80, R13, !PT ;  /* 0x0000000d500e7209 */ /* 0x000fe20007810000 */
[----:B------:R-:W-:-:S01]  /*4170*/  FFMA.FTZ R13, R75, UR10, -R26 ;  /* 0x0000000a4b0d7c23 */ /* 0x000fc2000801081a */
[----:B------:R-:W-:Y:S02]  /*4180*/  ISETP.GT.AND P4, PT, R89, 0x38, PT ;  /* 0x000000385900780c */ /* 0x000fe40003f84270 */
[----:B------:R-:W-:Y:S01]  /*4190*/  FSEL R81, R15, -INF , P3 ;  /* 0xff8000000f517808 */ /* 0x000fe20001800000 */
[----:B------:R-:W4:Y:S01]  /*41a0*/  MUFU.TANH R62, R62 ;  /* 0x0000003e003e7308 */ /* 0x000f220000002400 */
[----:B------:R-:W-:-:S02]  /*41b0*/  FMNMX.FTZ R14, R79, R14, !PT ;  /* 0x0000000e4f0e7209 */ /* 0x000fc40007810000 */
[----:B------:R-:W-:Y:S02]  /*41c0*/  ISETP.GT.AND P3, PT, R89, 0x39, PT ;  /* 0x000000395900780c */ /* 0x000fe40003f64270 */
[----:B---3--:R-:W-:Y:S01]  /*41d0*/  FSEL R75, R21, -INF , P4 ;  /* 0xff800000154b7808 */ /* 0x008fe20002000000 */
[----:B------:R-:W-:Y:S01]  /*41e0*/  FFMA.FTZ R21, R73, UR10, -R26 ;  /* 0x0000000a49157c23 */ /* 0x000fe2000801081a */
[----:B------:R-:W-:Y:S01]  /*41f0*/  FMNMX.FTZ R14, R81, R14, !PT ;  /* 0x0000000e510e7209 */ /* 0x000fe20007810000 */
[----:B------:R-:W3:Y:S01]  /*4200*/  MUFU.TANH R58, R58 ;  /* 0x0000003a003a7308 */ /* 0x000ee20000002400 */
[----:B------:R-:W-:Y:S02]  /*4210*/  ISETP.GT.AND P4, PT, R89, 0x40, PT ;  /* 0x000000405900780c */ /* 0x000fe40003f84270 */
[----:B--2---:R-:W-:Y:S02]  /*4220*/  FSEL R72, R72, -INF , P3 ;  /* 0xff80000048487808 */ /* 0x004fe40001800000 */
[----:B------:R-:W-:-:S02]  /*4230*/  FMNMX.FTZ R15, R75, R14, !PT ;  /* 0x0000000e4b0f7209 */ /* 0x000fc40007810000 */
[C---:B------:R-:W-:Y:S01]  /*4240*/  ISETP.GT.AND P3, PT, R89.reuse, 0x41, PT ;  /* 0x000000415900780c */ /* 0x040fe20003f64270 */
[----:B------:R-:W2:Y:S01]  /*4250*/  MUFU.TANH R59, R59 ;  /* 0x0000003b003b7308 */ /* 0x000ea20000002400 */
[----:B-1----:R-:W-:Y:S02]  /*4260*/  FSEL R60, R60, -INF , P4 ;  /* 0xff8000003c3c7808 */ /* 0x002fe40002000000 */
[----:B------:R-:W-:Y:S02]  /*4270*/  FMNMX.FTZ R15, R72, R15, !PT ;  /* 0x0000000f480f7209 */ /* 0x000fe40007810000 */
[----:B------:R-:W-:Y:S02]  /*4280*/  ISETP.GT.AND P4, PT, R89, 0x48, PT ;  /* 0x000000485900780c */ /* 0x000fe40003f84270 */
[----:B0-----:R-:W-:Y:S01]  /*4290*/  FSEL R73, R57, -INF , P3 ;  /* 0xff80000039497808 */ /* 0x001fe20001800000 */
[----:B------:R-:W-:Y:S01]  /*42a0*/  MUFU.TANH R63, R63 ;  /* 0x0000003f003f7308 */ /* 0x000fe20000002400 */
[----:B------:R-:W-:-:S02]  /*42b0*/  FMNMX.FTZ R20, R60, R15, !PT ;  /* 0x0000000f3c147209 */ /* 0x000fc40007810000 */
[----:B------:R-:W-:Y:S02]  /*42c0*/  ISETP.GT.AND P3, PT, R89, 0x49, PT ;  /* 0x000000495900780c */ /* 0x000fe40003f64270 */
[----:B-----5:R-:W-:Y:S02]  /*42d0*/  FSEL R71, R56, -INF , P4 ;  /* 0xff80000038477808 */ /* 0x020fe40002000000 */
[----:B------:R-:W-:Y:S01]  /*42e0*/  FMNMX.FTZ R20, R73, R20, !PT ;  /* 0x0000001449147209 */ /* 0x000fe20007810000 */
[----:B------:R0:W-:Y:S01]  /*42f0*/  MUFU.EX2 R14, R21 ;  /* 0x00000015000e7308 */ /* 0x0001e20000000800 */
[----:B------:R-:W-:Y:S02]  /*4300*/  ISETP.GT.AND P4, PT, R89, 0x50, PT ;  /* 0x000000505900780c */ /* 0x000fe40003f84270 */
[----:B----4-:R-:W-:Y:S02]  /*4310*/  FSEL R82, R61, -INF , P3 ;  /* 0xff8000003d527808 */ /* 0x010fe40001800000 */
[----:B------:R-:W-:-:S02]  /*4320*/  ISETP.GT.AND P3, PT, R89, 0x51, PT ;  /* 0x000000515900780c */ /* 0x000fc40003f64270 */
[----:B------:R-:W-:Y:S01]  /*4330*/  FSEL R86, R62, -INF , P4 ;  /* 0xff8000003e567808 */ /* 0x000fe20002000000 */
[----:B------:R-:W1:Y:S01]  /*4340*/  MUFU.TANH R66, R66 ;  /* 0x0000004200427308 */ /* 0x000e620000002400 */
[----:B0-----:R-:W-:Y:S02]  /*4350*/  FMNMX.FTZ R21, R71, R20, !PT ;  /* 0x0000001447157209 */ /* 0x001fe40007810000 */
[C---:B------:R-:W-:Y:S02]  /*4360*/  ISETP.GT.AND P4, PT, R89.reuse, 0x58, PT ;  /* 0x000000585900780c */ /* 0x040fe40003f84270 */
[----:B------:R-:W-:Y:S02]  /*4370*/  FMNMX.FTZ R21, R82, R21, !PT ;  /* 0x0000001552157209 */ /* 0x000fe40007810000 */
[----:B---3--:R-:W-:Y:S01]  /*4380*/  FSEL R88, R58, -INF , P3 ;  /* 0xff8000003a587808 */ /* 0x008fe20001800000 */
[----:B------:R-:W0:Y:S01]  /*4390*/  MUFU.TANH R68, R68 ;  /* 0x0000004400447308 */ /* 0x000e220000002400 */
[----:B------:R-:W-:Y:S01]  /*43a0*/  FMNMX.FTZ R55, R86, R21, !PT ;  /* 0x0000001556377209 */ /* 0x000fe20007810000 */
[----:B------:R-:W-:Y:S01]  /*43b0*/  FFMA.FTZ R58, R64, UR10, -R26 ;  /* 0x0000000a403a7c23 */ /* 0x000fe2000801081a */
[----:B------:R-:W-:-:S02]  /*43c0*/  ISETP.GT.AND P3, PT, R89, 0x59, PT ;  /* 0x000000595900780c */ /* 0x000fc40003f64270 */
[----:B--2---:R-:W-:Y:S02]  /*43d0*/  FSEL R90, R59, -INF , P4 ;  /* 0xff8000003b5a7808 */ /* 0x004fe40002000000 */
[----:B------:R-:W-:Y:S01]  /*43e0*/  FMNMX.FTZ R55, R88, R55, !PT ;  /* 0x0000003758377209 */ /* 0x000fe20007810000 */
[----:B------:R2:W-:Y:S01]  /*43f0*/  MUFU.TANH R105, R31 ;  /* 0x0000001f00697308 */ /* 0x0005e20000002400 */
[----:B------:R-:W-:Y:S02]  /*4400*/  ISETP.GT.AND P4, PT, R89, 0x60, PT ;  /* 0x000000605900780c */ /* 0x000fe40003f84270 */
[----:B------:R-:W-:Y:S01]  /*4410*/  FMNMX.FTZ R56, R90, R55, !PT ;  /* 0x000000375a387209 */ /* 0x000fe20007810000 */
[----:B------:R-:W-:-:S01]  /*4420*/  FFMA.FTZ R55, R65, UR10, -R26 ;  /* 0x0000000a41377c23 */ /* 0x000fc2000801081a */
[----:B-1----:R-:W-:Y:S02]  /*4430*/  FSEL R83, R66, -INF , P4 ;  /* 0xff80000042537808 */ /* 0x002fe40002000000 */
[----:B------:R-:W-:Y:S01]  /*4440*/  ISETP.GT.AND P4, PT, R89, 0x68, PT ;  /* 0x000000685900780c */ /* 0x000fe20003f84270 */
[----:B------:R1:W3:Y:S01]  /*4450*/  MUFU.TANH R103, R27 ;  /* 0x0000001b00677308 */ /* 0x0002e20000002400 */
[----:B--2---:R-:W-:-:S01]  /*4460*/  FFMA.FTZ R31, R91, UR10, -R26 ;  /* 0x0000000a5b1f7c23 */ /* 0x004fc2000801081a */
[----:B------:R-:W-:-:S02]  /*4470*/  FSEL R91, R63, -INF , P3 ;  /* 0xff8000003f5b7808 */ /* 0x000fc40001800000 */
[----:B------:R-:W-:Y:S02]  /*4480*/  ISETP.GT.AND P3, PT, R89, 0x61, PT ;  /* 0x000000615900780c */ /* 0x000fe40003f64270 */
[----:B------:R-:W-:Y:S02]  /*4490*/  FMNMX.FTZ R56, R91, R56, !PT ;  /* 0x000000385b387209 */ /* 0x000fe40007810000 */
[----:B0-----:R-:W-:Y:S01]  /*44a0*/  FSEL R68, R68, -INF , P3 ;  /* 0xff80000044447808 */ /* 0x001fe20001800000 */
[----:B------:R0:W2:Y:S01]  /*44b0*/  MUFU.TANH R104, R30 ;  /* 0x0000001e00687308 */ /* 0x0000a20000002400 */
[----:B------:R-:W-:Y:S01]  /*44c0*/  FMNMX.FTZ R57, R83, R56, !PT ;  /* 0x0000003853397209 */ /* 0x000fe20007810000 */
[----:B-1----:R-:W-:Y:S01]  /*44d0*/  FFMA.FTZ R27, R101, UR10, -R26 ;  /* 0x0000000a651b7c23 */ /* 0x002fe2000801081a */
[----:B------:R-:W-:Y:S02]  /*44e0*/  ISETP.GT.AND P3, PT, R89, 0x69, PT ;  /* 0x000000695900780c */ /* 0x000fe40003f64270 */
[----:B------:R-:W-:-:S02]  /*44f0*/  FSEL R61, R84, -INF , P4 ;  /* 0xff800000543d7808 */ /* 0x000fc40002000000 */
[----:B------:R-:W-:Y:S01]  /*4500*/  FMNMX.FTZ R56, R68, R57, !PT ;  /* 0x0000003944387209 */ /* 0x000fe20007810000 */
[----:B------:R1:W-:Y:S01]  /*4510*/  MUFU.EX2 R15, R54 ;  /* 0x00000036000f7308 */ /* 0x0003e20000000800 */
[----:B------:R-:W-:Y:S01]  /*4520*/  ISETP.GT.AND P4, PT, R89, 0x70, PT ;  /* 0x000000705900780c */ /* 0x000fe20003f84270 */
[--C-:B0-----:R-:W-:Y:S01]  /*4530*/  FFMA.FTZ R30, R93, UR10, -R26.reuse ;  /* 0x0000000a5d1e7c23 */ /* 0x101fe2000801081a */
[----:B------:R-:W-:Y:S02]  /*4540*/  FSEL R59, R92, -INF , P3 ;  /* 0xff8000005c3b7808 */ /* 0x000fe40001800000 */
[----:B------:R-:W-:Y:S02]  /*4550*/  FMNMX.FTZ R56, R61, R56, !PT ;  /* 0x000000383d387209 */ /* 0x000fe40007810000 */
[----:B------:R-:W-:Y:S01]  /*4560*/  ISETP.GT.AND P3, PT, R89, 0x71, PT ;  /* 0x000000715900780c */ /* 0x000fe20003f64270 */
[----:B------:R0:W4:Y:S01]  /*4570*/  MUFU.TANH R106, R34 ;  /* 0x00000022006a7308 */ /* 0x0001220000002400 */
[----:B------:R-:W-:Y:S01]  /*4580*/  FSEL R62, R94, -INF , P4 ;  /* 0xff8000005e3e7808 */ /* 0x000fe20002000000 */
[----:B-1----:R-:W-:Y:S01]  /*4590*/  FFMA.FTZ R54, R67, UR10, -R26 ;  /* 0x0000000a43367c23 */ /* 0x002fe2000801081a */
[----:B------:R-:W-:-:S02]  /*45a0*/  FMNMX.FTZ R57, R59, R56, !PT ;  /* 0x000000383b397209 */ /* 0x000fc40007810000 */
[----:B------:R-:W-:Y:S02]  /*45b0*/  ISETP.GT.AND P4, PT, R89, 0x78, PT ;  /* 0x000000785900780c */ /* 0x000fe40003f84270 */
[----:B------:R-:W-:Y:S01]  /*45c0*/  FSEL R64, R96, -INF , P3 ;  /* 0xff80000060407808 */ /* 0x000fe20001800000 */
[----:B------:R-:W-:Y:S01]  /*45d0*/  MUFU.EX2 R20, R70 ;  /* 0x0000004600147308 */ /* 0x000fe20000000800 */
[----:B------:R-:W-:Y:S01]  /*45e0*/  FMNMX.FTZ R57, R62, R57, !PT ;  /* 0x000000393e397209 */ /* 0x000fe20007810000 */
[----:B0-----:R-:W-:Y:S01]  /*45f0*/  FFMA.FTZ R34, R99, UR10, -R26 ;  /* 0x0000000a63227c23 */ /* 0x001fe2000801081a */
[----:B------:R-:W-:Y:S02]  /*4600*/  ISETP.GT.AND P3, PT, R89, 0x79, PT ;  /* 0x000000795900780c */ /* 0x000fe40003f64270 */
[----:B------:R-:W-:Y:S02]  /*4610*/  FSEL R63, R98, -INF , P4 ;  /* 0xff800000623f7808 */ /* 0x000fe40002000000 */
[----:B------:R-:W-:-:S02]  /*4620*/  CS2R R98, SRZ ;  /* 0x0000000000627805 */ /* 0x000fc4000001ff00 */
[----:B------:R-:W-:Y:S01]  /*4630*/  FMNMX.FTZ R56, R64, R57, !PT ;  /* 0x0000003940387209 */ /* 0x000fe20007810000 */
[----:B------:R0:W1:Y:S01]  /*4640*/  MUFU.TANH R107, R35 ;  /* 0x00000023006b7308 */ /* 0x0000620000002400 */
[----:B------:R-:W-:Y:S01]  /*4650*/  ISETP.GT.AND P4, PT, R89, 0x80, PT ;  /* 0x000000805900780c */ /* 0x000fe20003f84270 */
[--C-:B------:R-:W-:Y:S01]  /*4660*/  FFMA.FTZ R57, R49, UR10, -R26.reuse ;  /* 0x0000000a31397c23 */ /* 0x100fe2000801081a */
[----:B------:R-:W-:Y:S02]  /*4670*/  FSEL R65, R100, -INF , P3 ;  /* 0xff80000064417808 */ /* 0x000fe40001800000 */
[----:B------:R-:W-:Y:S02]  /*4680*/  CS2R R100, SRZ ;  /* 0x0000000000647805 */ /* 0x000fe4000001ff00 */
[----:B------:R-:W-:Y:S02]  /*4690*/  FMNMX.FTZ R66, R63, R56, !PT ;  /* 0x000000383f427209 */ /* 0x000fe40007810000 */
[----:B------:R-:W-:Y:S01]  /*46a0*/  ISETP.GT.AND P3, PT, R89, 0x81, PT ;  /* 0x000000815900780c */ /* 0x000fe20003f64270 */
[----:B------:R2:W-:Y:S01]  /*46b0*/  MUFU.EX2 R21, R69 ;  /* 0x0000004500157308 */ /* 0x0005e20000000800 */
[----:B------:R-:W-:Y:S01]  /*46c0*/  FSEL R67, R102, -INF , P4 ;  /* 0xff80000066437808 */ /* 0x000fe20002000000 */
[----:B0-----:R-:W-:Y:S01]  /*46d0*/  FFMA.FTZ R35, R97, UR10, -R26 ;  /* 0x0000000a61237c23 */ /* 0x001fe2000801081a */
[----:B------:R-:W-:-:S02]  /*46e0*/  FMNMX.FTZ R70, R65, R66, !PT ;  /* 0x0000004241467209 */ /* 0x000fc40007810000 */
[----:B------:R-:W-:Y:S02]  /*46f0*/  CS2R R96, SRZ ;  /* 0x0000000000607805 */ /* 0x000fe4000001ff00 */
[----:B------:R-:W-:Y:S02]  /*4700*/  ISETP.GT.AND P4, PT, R89, 0x88, PT ;  /* 0x000000885900780c */ /* 0x000fe40003f84270 */
[----:B---3--:R-:W-:Y:S01]  /*4710*/  FSEL R66, R103, -INF , P3 ;  /* 0xff80000067427808 */ /* 0x008fe20001800000 */
[----:B------:R0:W-:Y:S01]  /*4720*/  MUFU.EX2 R7, R87 ;  /* 0x0000005700077308 */ /* 0x0001e20000000800 */
[----:B------:R-:W-:Y:S02]  /*4730*/  FMNMX.FTZ R49, R67, R70, !PT ;  /* 0x0000004643317209 */ /* 0x000fe40007810000 */
[----:B------:R-:W-:Y:S02]  /*4740*/  CS2R R102, SRZ ;  /* 0x0000000000667805 */ /* 0x000fe4000001ff00 */
[----:B------:R-:W-:-:S02]  /*4750*/  ISETP.GT.AND P3, PT, R89, 0x89, PT ;  /* 0x000000895900780c */ /* 0x000fc40003f64270 */
[----:B--2---:R-:W-:Y:S02]  /*4760*/  FSEL R69, R104, -INF , P4 ;  /* 0xff80000068457808 */ /* 0x004fe40002000000 */
[----:B------:R-:W-:Y:S01]  /*4770*/  FMNMX.FTZ R70, R66, R49, !PT ;  /* 0x0000003142467209 */ /* 0x000fe20007810000 */
[----:B------:R2:W-:Y:S01]  /*4780*/  MUFU.EX2 R56, R57 ;  /* 0x0000003900387308 */ /* 0x0005e20000000800 */
[----:B------:R-:W-:Y:S02]  /*4790*/  ISETP.GT.AND P4, PT, R89, 0x90, PT ;  /* 0x000000905900780c */ /* 0x000fe40003f84270 */
[----:B------:R-:W-:Y:S02]  /*47a0*/  FSEL R84, R105, -INF , P3 ;  /* 0xff80000069547808 */ /* 0x000fe40001800000 */
[----:B------:R-:W-:Y:S02]  /*47b0*/  CS2R R104, SRZ ;  /* 0x0000000000687805 */ /* 0x000fe4000001ff00 */
[----:B------:R-:W-:-:S02]  /*47c0*/  FMNMX.FTZ R49, R69, R70, !PT ;  /* 0x0000004645317209 */ /* 0x000fc40007810000 */
[C---:B------:R-:W-:Y:S01]  /*47d0*/  ISETP.GT.AND P3, PT, R89.reuse, 0x91, PT ;  /* 0x000000915900780c */ /* 0x040fe20003f64270 */
[----:B------:R-:W-:Y:S01]  /*47e0*/  MUFU.EX2 R27, R27 ;  /* 0x0000001b001b7308 */ /* 0x000fe20000000800 */
[----:B----4-:R-:W-:Y:S02]  /*47f0*/  FSEL R70, R106, -INF , P4 ;  /* 0xff8000006a467808 */ /* 0x010fe40002000000 */
[----:B------:R-:W-:Y:S02]  /*4800*/  FMNMX.FTZ R49, R84, R49, !PT ;  /* 0x0000003154317209 */ /* 0x000fe40007810000 */
[----:B------:R-:W-:Y:S02]  /*4810*/  ISETP.GT.AND P4, PT, R89, 0x98, PT ;  /* 0x000000985900780c */ /* 0x000fe40003f84270 */
[----:B-1----:R-:W-:Y:S01]  /*4820*/  FSEL R85, R107, -INF , P3 ;  /* 0xff8000006b557808 */ /* 0x002fe20001800000 */
[----:B------:R-:W-:Y:S01]  /*4830*/  MUFU.EX2 R30, R30 ;  /* 0x0000001e001e7308 */ /* 0x000fe20000000800 */
[----:B------:R-:W-:Y:S01]  /*4840*/  FMNMX.FTZ R92, R70, R49, !PT ;  /* 0x00000031465c7209 */ /* 0x000fe20007810000 */
[--C-:B------:R-:W-:Y:S01]  /*4850*/  FFMA.FTZ R49, R29, UR10, -R26.reuse ;  /* 0x0000000a1d317c23 */ /* 0x100fe2000801081a */
[----:B------:R-:W-:Y:S01]  /*4860*/  ISETP.GT.AND P3, PT, R89, 0x99, PT ;  /* 0x000000995900780c */ /* 0x000fe20003f64270 */
[--C-:B------:R-:W-:Y:S01]  /*4870*/  FFMA.FTZ R29, R32, UR10, -R26.reuse ;  /* 0x0000000a201d7c23 */ /* 0x100fe2000801081a */
[----:B0-----:R-:W-:Y:S01]  /*4880*/  FSEL R87, R108, -INF , P4 ;  /* 0xff8000006c577808 */ /* 0x001fe20002000000 */
        /* <DEDUP_REMOVED lines=11> */
[----:B------:R-:W-:Y:S01]  /*4940*/  CS2R R106, SRZ ;  /* 0x00000000006a7805 */ /* 0x000fe2000001ff00 */
[----:B------:R-:W0:Y:S01]  /*4950*/  SHFL.BFLY PT, R89, R92, 0x2, 0x1f ;  /* 0x0c401f005c597f89 */ /* 0x000e2200000e0000 */
[----:B------:R-:W1:Y:S08]  /*4960*/  MUFU.EX2 R38, R38 ;  /* 0x0000002600267308 */ /* 0x000e700000000800 */
[----:B------:R-:W-:Y:S08]  /*4970*/  MUFU.EX2 R34, R34 ;  /* 0x0000002200227308 */ /* 0x000ff00000000800 */
[----:B------:R-:W-:Y:S01]  /*4980*/  MUFU.EX2 R35, R35 ;  /* 0x0000002300237308 */ /* 0x000fe20000000800 */
[----:B-1----:R-:W-:-:S04]  /*4990*/  F2FP.SATFINITE.E4M3.F32.PACK_AB_MERGE_C R216, R38, R31, RZ ;  /* 0x0000001f26d8723e */ /* 0x002fc800048070ff */
[----:B------:R-:W-:Y:S02]  /*49a0*/  F2FP.SATFINITE.E4M3.F32.PACK_AB_MERGE_C R216, R30, R27, R216 ;  /* 0x0000001b1ed8723e */ /* 0x000fe400048070d8 */
[----:B0-----:R-:W-:Y:S01]  /*49b0*/  FMNMX.FTZ R89, R92, R89, !PT ;  /* 0x000000595c597209 */ /* 0x001fe20007810000 */
[----:B------:R-:W0:Y:S04]  /*49c0*/  MUFU.EX2 R4, R95 ;  /* 0x0000005f00047308 */ /* 0x000e280000000800 */
[----:B------:R-:W1:Y:S04]  /*49d0*/  SHFL.BFLY PT, R120, R89, 0x1, 0x1f ;  /* 0x0c201f0059787f89 */ /* 0x000e6800000e0000 */
[----:B------:R-:W-:Y:S08]  /*49e0*/  MUFU.EX2 R8, R8 ;  /* 0x0000000800087308 */ /* 0x000ff00000000800 */
[----:B------:R-:W-:Y:S01]  /*49f0*/  MUFU.EX2 R9, R9 ;  /* 0x0000000900097308 */ /* 0x000fe20000000800 */
[----:B0-----:R-:W-:-:S04]  /*4a00*/  F2FP.SATFINITE.E4M3.F32.PACK_AB_MERGE_C R218, R7, R4, RZ ;  /* 0x0000000407da723e */ /* 0x001fc800048070ff */
[----:B------:R-:W-:-:S03]  /*4a10*/  F2FP.SATFINITE.E4M3.F32.PACK_AB_MERGE_C R218, R35, R34, R218 ;  /* 0x0000002223da723e */ /* 0x000fc600048070da */
        /* <DEDUP_REMOVED lines=56> */
[----:B------:R-:W-:Y:S01]  /*4da0*/  MUFU.EX2 R52, R51 ;  /* 0x0000003300347308 */ /* 0x000fe20000000800 */
[----:B--2---:R-:W-:-:S04]  /*4db0*/  F2FP.SATFINITE.E4M3.F32.PACK_AB_MERGE_C R217, R6, R5, RZ ;  /* 0x0000000506d9723e */ /* 0x004fc800048070ff */
[----:B------:R-:W-:-:S03]  /*4dc0*/  F2FP.SATFINITE.E4M3.F32.PACK_AB_MERGE_C R217, R50, R3, R217 ;  /* 0x0000000332d9723e */ /* 0x000fc600048070d9 */
[----:B------:R0:W-:Y:S08]  /*4dd0*/  MUFU.EX2 R51, R80 ;  /* 0x0000005000337308 */ /* 0x0001f00000000800 */
[----:B------:R-:W-:Y:S01]  /*4de0*/  MUFU.EX2 R10, R10 ;  /* 0x0000000a000a7308 */ /* 0x000fe20000000800 */
[----:B0-----:R-:W-:-:S04]  /*4df0*/  FADD.FTZ R80, R27, R30 ;  /* 0x0000001e1b507221 */ /* 0x001fc80000010000 */
[----:B------:R-:W-:Y:S01]  /*4e00*/  FADD.FTZ R93, R31, R80 ;  /* 0x000000501f5d7221 */ /* 0x000fe20000010000 */
[----:B------:R-:W-:-:S01]  /*4e10*/  FADD.FTZ R80, R6, R95 ;  /* 0x0000005f06507221 */ /* 0x000fc20000010000 */
[----:B------:R-:W-:Y:S01]  /*4e20*/  CS2R R30, SRZ ;  /* 0x00000000001e7805 */ /* 0x000fe2000001ff00 */
[----:B------:R-:W0:Y:S01]  /*4e30*/  MUFU.EX2 R89, R74 ;  /* 0x0000004a00597308 */ /* 0x000e220000000800 */
[----:B------:R-:W-:-:S07]  /*4e40*/  FADD.FTZ R93, R38, R93 ;  /* 0x0000005d265d7221 */ /* 0x000fce0000010000 */
[----:B------:R-:W-:Y:S08]  /*4e50*/  MUFU.EX2 R74, R81 ;  /* 0x00000051004a7308 */ /* 0x000ff00000000800 */
[----:B------:R1:W-:Y:S01]  /*4e60*/  MUFU.EX2 R81, R88 ;  /* 0x0000005800517308 */ /* 0x0003e20000000800 */
[----:B0-----:R-:W-:-:S04]  /*4e70*/  F2FP.SATFINITE.E4M3.F32.PACK_AB_MERGE_C R219, R89, R10, RZ ;  /* 0x0000000a59db723e */ /* 0x001fc800048070ff */
[----:B------:R-:W-:-:S03]  /*4e80*/  F2FP.SATFINITE.E4M3.F32.PACK_AB_MERGE_C R219, R52, R39, R219 ;  /* 0x0000002734db723e */ /* 0x000fc600048070db */
[----:B------:R-:W0:Y:S01]  /*4e90*/  MUFU.EX2 R76, R76 ;  /* 0x0000004c004c7308 */ /* 0x000e220000000800 */
[----:B-1----:R-:W-:-:S01]  /*4ea0*/  FADD.FTZ R88, R34, R93 ;  /* 0x0000005d22587221 */ /* 0x002fc20000010000 */
[----:B------:R-:W-:-:S03]  /*4eb0*/  FADD.FTZ R93, R39, R80 ;  /* 0x00000050275d7221 */ /* 0x000fc60000010000 */
[----:B------:R-:W-:Y:S01]  /*4ec0*/  FADD.FTZ R95, R35, R88 ;  /* 0x00000058235f7221 */ /* 0x000fe20000010000 */
[----:B------:R-:W-:-:S01]  /*4ed0*/  FADD.FTZ R93, R52, R93 ;  /* 0x0000005d345d7221 */ /* 0x000fc20000010000 */
[----:B------:R-:W-:Y:S01]  /*4ee0*/  CS2R R34, SRZ ;  /* 0x0000000000227805 */ /* 0x000fe2000001ff00 */
[----:B------:R-:W1:Y:S01]  /*4ef0*/  MUFU.EX2 R77, R77 ;  /* 0x0000004d004d7308 */ /* 0x000e620000000800 */
[----:B------:R-:W-:-:S01]  /*4f00*/  FADD.FTZ R2, R4, R95 ;  /* 0x0000005f04027221 */ /* 0x000fc20000010000 */
[----:B------:R-:W-:-:S03]  /*4f10*/  FADD.FTZ R80, R10, R93 ;  /* 0x0000005d0a507221 */ /* 0x000fc60000010000 */
[----:B------:R-:W-:Y:S01]  /*4f20*/  FADD.FTZ R93, R7, R2 ;  /* 0x00000002075d7221 */ /* 0x000fe20000010000 */
[----:B------:R-:W-:-:S02]  /*4f30*/  FADD.FTZ R95, R89, R80 ;  /* 0x00000050595f7221 */ /* 0x000fc40000010000 */
[----:B------:R-:W2:Y:S01]  /*4f40*/  MUFU.EX2 R78, R78 ;  /* 0x0000004e004e7308 */ /* 0x000ea20000000800 */
[----:B------:R-:W-:-:S01]  /*4f50*/  FADD.FTZ R2, R8, R93 ;  /* 0x0000005d08027221 */ /* 0x000fc20000010000 */
[----:B0-----:R-:W-:-:S03]  /*4f60*/  FADD.FTZ R80, R76, R95 ;  /* 0x0000005f4c507221 */ /* 0x001fc60000010000 */
[----:B------:R-:W-:-:S03]  /*4f70*/  FADD.FTZ R88, R9, R2 ;  /* 0x0000000209587221 */ /* 0x000fc60000010000 */
[----:B------:R-:W0:Y:S01]  /*4f80*/  MUFU.EX2 R79, R79 ;  /* 0x0000004f004f7308 */ /* 0x000e220000000800 */
[----:B-1----:R-:W-:-:S01]  /*4f90*/  FADD.FTZ R93, R77, R80 ;  /* 0x000000504d5d7221 */ /* 0x002fc20000010000 */
[----:B------:R-:W-:Y:S01]  /*4fa0*/  FADD.FTZ R95, R11, R88 ;  /* 0x000000580b5f7221 */ /* 0x000fe20000010000 */
[----:B------:R-:W-:-:S03]  /*4fb0*/  F2FP.SATFINITE.E4M3.F32.PACK_AB_MERGE_C R11, R12, R11, RZ ;  /* 0x0000000b0c0b723e */ /* 0x000fc600048070ff */
[----:B------:R-:W-:Y:S01]  /*4fc0*/  FADD.FTZ R88, R12, R95 ;  /* 0x0000005f0c587221 */ /* 0x000fe20000010000 */
[----:B------:R-:W-:Y:S01]  /*4fd0*/  F2FP.SATFINITE.E4M3.F32.PACK_AB_MERGE_C R212, R9, R8, R11 ;  /* 0x0000000809d4723e */ /* 0x000fe2000480700b */
[----:B------:R-:W1:Y:S01]  /*4fe0*/  MUFU.EX2 R75, R75 ;  /* 0x0000004b004b7308 */ /* 0x000e620000000800 */
[----:B--2---:R-:W-:-:S01]  /*4ff0*/  FADD.FTZ R80, R78, R93 ;  /* 0x0000005d4e507221 */ /* 0x004fc20000010000 */
[----:B------:R-:W-:Y:S01]  /*5000*/  FADD.FTZ R93, R13, R88 ;  /* 0x000000580d5d7221 */ /* 0x000fe20000010000 */
[----:B------:R-:W-:Y:S02]  /*5010*/  CS2R R94, SRZ ;  /* 0x00000000005e7805 */ /* 0x000fe4000001ff00 */
[C---:B------:R-:W-:Y:S01]  /*5020*/  FADD.FTZ R80, R51.reuse, R80 ;  /* 0x0000005033507221 */ /* 0x040fe20000010000 */
[----:B------:R-:W-:Y:S02]  /*5030*/  F2FP.SATFINITE.E4M3.F32.PACK_AB_MERGE_C R51, R51, R78, RZ ;  /* 0x0000004e3333723e */ /* 0x000fe400048070ff */
[----:B------:R-:W2:Y:S02]  /*5040*/  MUFU.EX2 R72, R72 ;  /* 0x0000004800487308 */ /* 0x000ea40000000800 */
[----:B------:R-:W-:-:S02]  /*5050*/  F2FP.SATFINITE.E4M3.F32.PACK_AB_MERGE_C R213, R77, R76, R51 ;  /* 0x0000004c4dd5723e */ /* 0x000fc40004807033 */
[----:B------:R-:W-:Y:S02]  /*5060*/  CS2R R76, SRZ ;  /* 0x00000000004c7805 */ /* 0x000fe4000001ff00 */
[----:B------:R-:W-:Y:S02]  /*5070*/  CS2R R50, SRZ ;  /* 0x0000000000327805 */ /* 0x000fe4000001ff00 */
[----:B------:R-:W3:Y:S08]  /*5080*/  MUFU.EX2 R60, R60 ;  /* 0x0000003c003c7308 */ /* 0x000ef00000000800 */
[----:B------:R0:W-:Y:S08]  /*5090*/  MUFU.EX2 R2, R59 ;  /* 0x0000003b00027308 */ /* 0x0001f00000000800 */
[----:B------:R-:W4:Y:S01]  /*50a0*/  MUFU.EX2 R54, R54 ;  /* 0x0000003600367308 */ /* 0x000f220000000800 */
[----:B0-----:R-:W-:-:S01]  /*50b0*/  FADD.FTZ R59, R79, R80 ;  /* 0x000000504f3b7221 */ /* 0x001fc20000010000 */
[----:B------:R-:W-:-:S03]  /*50c0*/  FADD.FTZ R80, R14, R93 ;  /* 0x0000005d0e507221 */ /* 0x000fc60000010000 */
[----:B------:R-:W-:Y:S01]  /*50d0*/  FADD.FTZ R88, R74, R59 ;  /* 0x0000003b4a587221 */ /* 0x000fe20000010000 */
[----:B------:R-:W-:-:S01]  /*50e0*/  FADD.FTZ R93, R15, R80 ;  /* 0x000000500f5d7221 */ /* 0x000fc20000010000 */
[----:B------:R-:W-:Y:S01]  /*50f0*/  F2FP.SATFINITE.E4M3.F32.PACK_AB_MERGE_C R15, R20, R15, RZ ;  /* 0x0000000f140f723e */ /* 0x000fe200048070ff */
[----:B------:R-:W0:Y:S01]  /*5100*/  MUFU.EX2 R73, R73 ;  /* 0x0000004900497308 */ /* 0x000e220000000800 */
[----:B-1----:R-:W-:-:S01]  /*5110*/  FADD.FTZ R57, R75, R88 ;  /* 0x000000584b397221 */ /* 0x002fc20000010000 */
[----:B------:R-:W-:Y:S01]  /*5120*/  FADD.FTZ R38, R20, R93 ;  /* 0x0000005d14267221 */ /* 0x000fe20000010000 */
[----:B------:R-:W-:Y:S02]  /*5130*/  F2FP.SATFINITE.E4M3.F32.PACK_AB_MERGE_C R214, R14, R13, R15 ;  /* 0x0000000d0ed6723e */ /* 0x000fe4000480700f */
[----:B------:R-:W-:Y:S01]  /*5140*/  CS2R R92, SRZ ;  /* 0x00000000005c7805 */ /* 0x000fe2000001ff00 */
[----:B--2---:R-:W-:-:S01]  /*5150*/  FADD.FTZ R57, R72, R57 ;  /* 0x0000003948397221 */ /* 0x004fc20000010000 */
[----:B------:R-:W-:Y:S01]  /*5160*/  FADD.FTZ R5, R21, R38 ;  /* 0x0000002615057221 */ /* 0x000fe20000010000 */
[----:B------:R-:W-:Y:S01]  /*5170*/  F2FP.SATFINITE.E4M3.F32.PACK_AB_MERGE_C R72, R72, R75, RZ ;  /* 0x0000004b4848723e */ /* 0x000fe200048070ff */
[----:B------:R-:W1:Y:S01]  /*5180*/  MUFU.EX2 R55, R55 ;  /* 0x0000003700377308 */ /* 0x000e620000000800 */
[----:B---3--:R-:W-:-:S01]  /*5190*/  FADD.FTZ R4, R60, R57 ;  /* 0x000000393c047221 */ /* 0x008fc20000010000 */
[----:B----4-:R-:W-:Y:S01]  /*51a0*/  FADD.FTZ R6, R54, R5 ;  /* 0x0000000536067221 */ /* 0x010fe20000010000 */
[----:B------:R-:W-:-:S02]  /*51b0*/  F2FP.SATFINITE.E4M3.F32.PACK_AB_MERGE_C R215, R74, R79, R72 ;  /* 0x0000004f4ad7723e */ /* 0x000fc40004807048 */
[----:B------:R-:W-:Y:S02]  /*51c0*/  CS2R R88, SRZ ;  /* 0x0000000000587805 */ /* 0x000fe4000001ff00 */
[----:B------:R-:W-:Y:S02]  /*51d0*/  CS2R R78, SRZ ;  /* 0x00000000004e7805 */ /* 0x000fe4000001ff00 */
[----:B------:R-:W-:Y:S02]  /*51e0*/  CS2R R74, SRZ ;  /* 0x00000000004a7805 */ /* 0x000fe4000001ff00 */
        /* <DEDUP_REMOVED lines=34> */
[----:B-1----:R-:W-:-:S01]  /*5410*/  FADD.FTZ R6, R91, R6 ;  /* 0x000000065b067221 */ /* 0x002fc20000010000 */
[----:B------:R-:W-:-:S04]  /*5420*/  F2FP.SATFINITE.E4M3.F32.PACK_AB_MERGE_C R90, R91, R90, RZ ;  /* 0x0000005a5b5a723e */ /* 0x000fc800048070ff */
[----:B------:R-:W-:Y:S02]  /*5430*/  F2FP.SATFINITE.E4M3.F32.PACK_AB_MERGE_C R211, R81, R86, R90 ;  /* 0x0000005651d3723e */ /* 0x000fe4000480705a */
[----:B------:R-:W-:Y:S01]  /*5440*/  CS2R R90, SRZ ;  /* 0x00000000005a7805 */ /* 0x000fe2000001ff00 */
[----:B------:R-:W1:Y:S01]  /*5450*/  MUFU.EX2 R24, R24 ;  /* 0x0000001800187308 */ /* 0x000e620000000800 */
[----:B--2---:R-:W-:-:S01]  /*5460*/  FADD.FTZ R3, R25, R40 ;  /* 0x0000002819037221 */ /* 0x004fc20000010000 */
[----:B------:R-:W-:-:S06]  /*5470*/  CS2R R80, SRZ ;  /* 0x0000000000507805 */ /* 0x000fcc000001ff00 */
        /* <DEDUP_REMOVED lines=101> */
[----:B------:R-:W-:-:S06]  /*5ad0*/  ULDC UR51, c[0x0][0x988] ;  /* 0x0002620000337ab9 */ /* 0x000fcc0000000800 */
.L_x_2203:
[----:B------:R-:W-:Y:S01]  /*5ae0*/  ISETP.NE.AND P4, PT, RZ, UR43, PT ;  /* 0x0000002bff007c0c */ /* 0x000fe2000bf85270 */
[----:B------:R-:W-:-:S04]  /*5af0*/  UISETP.NE.AND UP1, UPT, UR57, 0x1, UPT ;  /* 0x000000013900788c */ /* 0x000fc8000bf25270 */
[----:B------:R-:W-:-:S04]  /*5b00*/  USEL UR44, URZ, 0x1, UP1 ;  /* 0x000000013f2c7887 */ /* 0x000fc80008800000 */
[----:B------:R-:W-:-:S04]  /*5b10*/  ULOP3.LUT UR44, UR58, UR44, URZ, 0x3c, !UPT ;  /* 0x0000002c3a2c7292 */ /* 0x000fc8000f8e3c3f */
[----:B------:R-:W-:Y:S08]  /*5b20*/  @P4 BRA `(.L_x_2194) ;  /* 0x0000000000384947 */ /* 0x000ff00003800000 */
[----:B------:R-:W-:Y:S05]  /*5b30*/  @!P0 BRA `(.L_x_2195) ;  /* 0x0000000000048947 */ /* 0x000fea0003800000 */
[----:B------:R-:W-:Y:S01]  /*5b40*/  BPT.TRAP 0x1 ;  /* 0x000000040000795c */ /* 0x000fe20000300000 */
.L_x_2195:
        /* <DEDUP_REMOVED lines=9> */
.L_x_2196:
[----:B-1----:R-:W-:Y:S05]  /*5be0*/  @P3 BRA `(.L_x_2194) ;  /* 0x0000000000083947 */ /* 0x002fea0003800000 */
[----:B------:R-:W1:Y:S02]  /*5bf0*/  SYNCS.PHASECHK.TRANS64.TRYWAIT P3, [UR6+0x33430], R6 ;  /* 0x03343006ff0075a7 */ /* 0x000e640008060146 */
[----:B-1----:R-:W-:Y:S05]  /*5c00*/  @!P3 BRA `(.L_x_2197) ;  /* 0x0000011400f8b947 */ /* 0x002fea0003800000 */
.L_x_2194:
        /* <DEDUP_REMOVED lines=191> */
.L_x_2199:
[----:B------:R-:W-:Y:S01]  /*6800*/  ULEA UR6, UR57, UR41, 0x3 ;  /* 0x0000002939067291 */ /* 0x000fe2000f8e183f */
[----:B------:R-:W-:-:S05]  /*6810*/  IMAD.U32 R6, RZ, RZ, UR58 ;  /* 0x0000003aff067e24 */ /* 0x000fca000f8e00ff */
[----:B------:R-:W-:-:S04]  /*6820*/  SHF.L.U32 R6, R6, 0x1f, RZ ;  /* 0x0000001f06067819 */ /* 0x000fc800000006ff */
[----:B------:R0:W1:Y:S01]  /*6830*/  SYNCS.PHASECHK.TRANS64.TRYWAIT P3, [UR6+0x33450], R6 ;  /* 0x03345006ff0075a7 */ /* 0x0000620008060146 */
[----:B------:R-:W-:Y:S05]  /*6840*/  @!P0 BRA `(.L_x_2200) ;  /* 0x0000000000048947 */ /* 0x000fea0003800000 */
[----:B------:R-:W-:Y:S01]  /*6850*/  BPT.TRAP 0x1 ;  /* 0x000000040000795c */ /* 0x000fe20000300000 */
.L_x_2200:
[----:B-1----:R-:W-:Y:S05]  /*6860*/  @P3 BRA `(.L_x_2198) ;  /* 0x0000000000083947 */ /* 0x002fea0003800000 */
[----:B------:R-:W1:Y:S02]  /*6870*/  SYNCS.PHASECHK.TRANS64.TRYWAIT P3, [UR6+0x33450], R6 ;  /* 0x03345006ff0075a7 */ /* 0x000e640008060146 */
[----:B-1----:R-:W-:Y:S05]  /*6880*/  @!P3 BRA `(.L_x_2201) ;  /* 0x0000010800f0b947 */ /* 0x002fea0003800000 */
.L_x_2198:
[----:B------:R-:W-:Y:S01]  /*6890*/  UIADD3 UR6, UR41, 0x200, URZ ;  /* 0x0000020029067890 */ /* 0x000fe2000fffe03f */
[----:B------:R-:W-:Y:S01]  /*68a0*/  WARPGROUP.ARRIVE ;  /* 0x00000000000079c5 */ /* 0x000fe20000000000 */
[----:B------:R-:W-:Y:S01]  /*68b0*/  FMUL.FTZ R11, R0, R189 ;  /* 0x000000bd000b7220 */ /* 0x000fe20000410000 */
[----:B------:R-:W-:Y:S01]  /*68c0*/  UMOV UR7, 0xc0000010 ;  /* 0xc000001000077882 */ /* 0x000fe20000000000 */
        /* <DEDUP_REMOVED lines=11> */
[----:B------:R-:W-:Y:S01]  /*6980*/  IMAD.MOV.U32 R162, RZ, RZ, R189 ;  /* 0x000000ffffa27224 */ /* 0x000fe200078e00bd */
[----:B------:R-:W-:Y:S01]  /*6990*/  UIMAD UR11, UR57, 0x780, UR6 ;  /* 0x00000780390b78a4 */ /* 0x000fe2000f8e0206 */
[----:B------:R-:W-:Y:S01]  /*69a0*/  FMUL.FTZ R14, R0, R192 ;  /* 0x000000c0000e7220 */ /* 0x000fe20000410000 */
[----:B------:R-:W-:-:S02]  /*69b0*/  IMAD.MOV.U32 R192, RZ, RZ, -0x2 ;  /* 0xfffffffeffc07424 */ /* 0x000fc400078e00ff */
[C---:B01----:R-:W-:Y:S01]  /*69c0*/  FMUL.FTZ R6, R0.reuse, R184 ;  /* 0x000000b800067220 */ /* 0x043fe20000410000 */
[C---:B------:R-:W-:Y:S01]  /*69d0*/  FMUL.FTZ R7, R0.reuse, R185 ;  /* 0x000000b900077220 */ /* 0x040fe20000410000 */
[----:B------:R-:W-:Y:S01]  /*69e0*/  MUFU.TANH R10, R10 ;  /* 0x0000000a000a7308 */ /* 0x000fe20000002400 */
[C---:B------:R-:W-:Y:S01]  /*69f0*/  FMUL.FTZ R15, R0.reuse, R193 ;  /* 0x000000c1000f7220 */ /* 0x040fe20000410000 */
[----:B------:R-:W-:Y:S01]  /*6a00*/  UMOV UR6, UR11 ;  /* 0x0000000b00067c82 */ /* 0x000fe20008000000 */
[C---:B------:R-:W-:Y:S01]  /*6a10*/  FMUL.FTZ R13, R0.reuse, R191 ;  /* 0x000000bf000d7220 */ /* 0x040fe20000410000 */
[----:B------:R-:W-:Y:S01]  /*6a20*/  QGMMA.64x192x32.F32.E4M3.E4M3 R24, R216, gdesc[UR4], R24, gsb0 ;  /* 0x02e00004d8187df3 */ /* 0x000fe20008000818 */
[----:B------:R-:W-:Y:S01]  /*6a30*/  @UP0 ULDC UR6, c[0x0][0x44c] ;  /* 0x0001130000060ab9 */ /* 0x000fe20000000800 */
[C---:B------:R-:W-:Y:S01]  /*6a40*/  FMUL.FTZ R184, R0.reuse, R196 ;  /* 0x000000c400b87220 */ /* 0x040fe20000410000 */
[----:B------:R-:W-:Y:S01]  /*6a50*/  @P2 IMAD.HI.U32 R190, R189, UR6, RZ ;  /* 0x00000006bdbe2c27 */ /* 0x000fe2000f8e00ff */
[----:B------:R-:W-:Y:S01]  /*6a60*/  @UP0 ULDC UR6, c[0x0][0x450] ;  /* 0x0001140000060ab9 */ /* 0x000fe20000000800 */
[----:B------:R-:W0:Y:S02]  /*6a70*/  MUFU.TANH R6, R6 ;  /* 0x0000000600067308 */ /* 0x000e240000002400 */
[C---:B------:R-:W-:Y:S01]  /*6a80*/  FMUL.FTZ R20, R0.reuse, R194 ;  /* 0x000000c200147220 */ /* 0x040fe20000410000 */
[C---:B------:R-:W-:Y:S01]  /*6a90*/  FMUL.FTZ R185, R0.reuse, R197 ;  /* 0x000000c500b97220 */ /* 0x040fe20000410000 */
[----:B------:R-:W-:Y:S01]  /*6aa0*/  @P2 SHF.R.U32.HI R162, RZ, UR6, R190 ;  /* 0x00000006ffa22c19 */ /* 0x000fe200080116be */
[----:B------:R-:W-:Y:S01]  /*6ab0*/  UMOV UR6, 0x1 ;  /* 0x0000000100067882 */ /* 0x000fe20000000000 */
[C---:B------:R-:W-:Y:S01]  /*6ac0*/  FMUL.FTZ R168, R0.reuse, R168 ;  /* 0x000000a800a87220 */ /* 0x040fe20000410000 */
[----:B------:R-:W-:Y:S01]  /*6ad0*/  UIMAD UR6, UR55, -0xa0, UR6 ;  /* 0xffffff60370678a4 */ /* 0x000fe2000f8e0206 */
[C---:B------:R-:W-:Y:S01]  /*6ae0*/  FMUL.FTZ R136, R0.reuse, R136 ;  /* 0x0000008800887220 */ /* 0x040fe20000410000 */
[----:B------:R-:W1:Y:S01]  /*6af0*/  SHFL.IDX PT, R190, R162, RZ, 0x1c1f ;  /* 0x001c1fffa2be7589 */ /* 0x000e6200000e0000 */
[----:B------:R-:W2:Y:S01]  /*6b00*/  MUFU.TANH R7, R7 ;  /* 0x0000000700077308 */ /* 0x000ea20000002400 */
[C---:B------:R-:W-:Y:S01]  /*6b10*/  FMUL.FTZ R169, R0.reuse, R169 ;  /* 0x000000a900a97220 */ /* 0x040fe20000410000 */
[----:B------:R-:W-:Y:S01]  /*6b20*/  FMUL.FTZ R172, R0, R172 ;  /* 0x000000ac00ac7220 */ /* 0x000fe20000410000 */
[----:B------:R-:W-:-:S02]  /*6b30*/  IMAD R189, R17, R192, UR6 ;  /* 0x0000000611bd7e24 */ /* 0x000fc4000f8e02c0 */
[C---:B------:R-:W-:Y:S01]  /*6b40*/  FMUL.FTZ R173, R0.reuse, R173 ;  /* 0x000000ad00ad7220 */ /* 0x040fe20000410000 */
[----:B------:R-:W-:Y:S02]  /*6b50*/  IMAD.U32 R192, RZ, RZ, UR50 ;  /* 0x00000032ffc07e24 */ /* 0x000fe4000f8e00ff */
[C---:B------:R-:W-:Y:S01]  /*6b60*/  FMUL.FTZ R176, R0.reuse, R176 ;  /* 0x000000b000b07220 */ /* 0x040fe20000410000 */
[C---:B------:R-:W-:Y:S01]  /*6b70*/  FMUL.FTZ R177, R0.reuse, R177 ;  /* 0x000000b100b17220 */ /* 0x040fe20000410000 */
[----:B------:R-:W3:Y:S01]  /*6b80*/  MUFU.TANH R11, R11 ;  /* 0x0000000b000b7308 */ /* 0x000ee20000002400 */
[----:B------:R-:W-:Y:S01]  /*6b90*/  FMUL.FTZ R138, R0, R138 ;  /* 0x0000008a008a7220 */ /* 0x000fe20000410000 */
[----:B------:R-:W-:Y:S01]  /*6ba0*/  IADD3 R189, -R192, UR49, R189 ;  /* 0x00000031c0bd7c10 */ /* 0x000fe2000fffe1bd */
        /* <DEDUP_REMOVED lines=10> */
[----:B------:R-:W-:Y:S01]  /*6c50*/  UIADD3 UR6, UR11, 0x180, URZ ;  /* 0x000001800b067890 */ /* 0x000fe2000fffe03f */
[C---:B------:R-:W-:Y:S01]  /*6c60*/  FMUL.FTZ R121, R0.reuse, R121 ;  /* 0x0000007900797220 */ /* 0x040fe20000410000 */
[----:B-1----:R-:W-:Y:S01]  /*6c70*/  IMAD.IADD R190, R189, 0x1, R190 ;  /* 0x00000001bdbe7824 */ /* 0x002fe200078e02be */
[----:B------:R-:W1:Y:S01]  /*6c80*/  MUFU.TANH R15, R15 ;  /* 0x0000000f000f7308 */ /* 0x000e620000002400 */
[----:B------:R-:W-:Y:S01]  /*6c90*/  UMOV UR7, 0xc0000010 ;  /* 0xc000001000077882 */ /* 0x000fe20000000000 */
[----:B------:R-:W-:Y:S01]  /*6ca0*/  FMUL.FTZ R21, R0, R195 ;  /* 0x000000c300157220 */ /* 0x000fe20000410000 */
[----:B------:R-:W4:Y:S01]  /*6cb0*/  SHFL.IDX PT, R162, R162, 0x1, 0x1c1f ;  /* 0x003c1f00a2a27f89 */ /* 0x000f2200000e0000 */
[----:B------:R-:W-:Y:S01]  /*6cc0*/  ISETP.GT.AND P3, PT, R190, RZ, PT ;  /* 0x000000ffbe00720c */ /* 0x000fe20003f64270 */
[----:B------:R-:W-:Y:S01]  /*6cd0*/  FMUL.FTZ R8, R0, R186 ;  /* 0x000000ba00087220 */ /* 0x000fe20000410000 */
[----:B------:R-:W-:Y:S01]  /*6ce0*/  ISETP.GT.AND P4, PT, R190, 0x1, PT ;  /* 0x00000001be00780c */ /* 0x000fe20003f84270 */
[----:B------:R-:W-:Y:S01]  /*6cf0*/  FMUL.FTZ R9, R0, R187 ;  /* 0x000000bb00097220 */ /* 0x000fe20000410000 */
[----:B0-----:R-:W-:Y:S01]  /*6d00*/  FSEL R191, R6, -INF , P3 ;  /* 0xff80000006bf7808 */ /* 0x001fe20001800000 */
[----:B------:R-:W-:Y:S01]  /*6d10*/  MUFU.TANH R184, R184 ;  /* 0x000000b800b87308 */ /* 0x000fe20000002400 */
[----:B------:R-:W-:Y:S01]  /*6d20*/  ISETP.GT.AND P3, PT, R190, 0x8, PT ;  /* 0x00000008be00780c */ /* 0x000fe20003f64270 */
[----:B------:R-:W-:Y:S01]  /*6d30*/  UMOV UR10, UR51 ;  /* 0x00000033000a7c82 */ /* 0x000fe20008000000 */
[----:B--2---:R-:W-:Y:S01]  /*6d40*/  FSEL R7, R7, -INF , P4 ;  /* 0xff80000007077808 */ /* 0x004fe20002000000 */
[C---:B------:R-:W-:Y:S01]  /*6d50*/  FMUL.FTZ R186, R0.reuse, R198 ;  /* 0x000000c600ba7220 */ /* 0x040fe20000410000 */
        /* <DEDUP_REMOVED lines=10> */
[----:B---3--:R-:W-:Y:S01]  /*6e00*/  FSEL R11, R11, -INF , P4 ;  /* 0xff8000000b0b7808 */ /* 0x008fe20002000000 */
[----:B------:R-:W2:Y:S01]  /*6e10*/  MUFU.TANH R168, R168 ;  /* 0x000000a800a87308 */ /* 0x000ea20000002400 */
[----:B------:R-:W-:Y:S01]  /*6e20*/  FMNMX.FTZ R194, R10, R137, !PT ;  /* 0x000000890ac27209 */ /* 0x000fe20007810000 */
[----:B----4-:R-:W-:Y:S01]  /*6e30*/  IMAD.IADD R189, R189, 0x1, R162 ;  /* 0x00000001bdbd7824 */ /* 0x010fe200078e02a2 */
        /* <DEDUP_REMOVED lines=49> */
[C---:B------:R-:W-:Y:S01]  /*7150*/  FMUL.FTZ R131, R0.reuse, R131 ;  /* 0x0000008300837220 */ /* 0x040fe20000410000 */
[C---:B------:R-:W-:Y:S01]  /*7160*/  FMUL.FTZ R134, R0.reuse, R134 ;  /* 0x0000008600867220 */ /* 0x040fe20000410000 */
[----:B------:R-:W2:Y:S02]  /*7170*/  S2R R229, SR_TID.X ;  /* 0x0000000000e57919 */ /* 0x000ea40000002100 */
        /* <DEDUP_REMOVED lines=134> */
[----:B------:R-:W1:Y:S01]  /*79e0*/  MUFU.TANH R12, R12 ;  /* 0x0000000c000c7308 */ /* 0x000e620000002400 */
[----:B------:R-:W-:Y:S02]  /*79f0*/  ISETP.GT.AND P4, PT, R189, RZ, PT ;  /* 0x000000ffbd00720c */ /* 0x000fe40003f84270 */
[----:B------:R-:W-:Y:S02]  /*7a00*/  FMNMX.FTZ R190, R143, R190, !PT ;  /* 0x000000be8fbe7209 */ /* 0x000fe40007810000 */
[----:B0-----:R-:W-:Y:S02]  /*7a10*/  FSEL R8, R8, -INF , P4 ;  /* 0xff80000008087808 */ /* 0x001fe40002000000 */
[----:B------:R-:W-:Y:S01]  /*7a20*/  ISETP.GT.AND P4, PT, R189, 0x8, PT ;  /* 0x00000008bd00780c */ /* 0x000fe20003f84270 */
[----:B------:R-:W0:Y:S01]  /*7a30*/  SHFL.BFLY PT, R121, R190, 0x2, 0x1f ;  /* 0x0c401f00be797f89 */ /* 0x000e2200000e0000 */
[----:B------:R-:W2:Y:S01]  /*7a40*/  MUFU.TANH R13, R13 ;  /* 0x0000000d000d7308 */ /* 0x000ea20000002400 */
[----:B----4-:R-:W-:-:S02]  /*7a50*/  FSEL R9, R9, -INF , P5 ;  /* 0xff80000009097808 */ /* 0x010fc40002800000 */
[----:B------:R-:W-:-:S05]  /*7a60*/  ISETP.GT.AND P5, PT, R189, 0x9, PT ;  /* 0x00000009bd00780c */ /* 0x000fca0003fa4270 */
[----:B------:R-:W3:Y:S01]  /*7a70*/  MUFU.TANH R20, R20 ;  /* 0x0000001400147308 */ /* 0x000ee20000002400 */
[----:B-1----:R-:W-:Y:S02]  /*7a80*/  FSEL R162, R12, -INF , P4 ;  /* 0xff8000000ca27808 */ /* 0x002fe40002000000 */
[----:B------:R-:W-:-:S05]  /*7a90*/  ISETP.GT.AND P4, PT, R189, 0x10, PT ;  /* 0x00000010bd00780c */ /* 0x000fca0003f84270 */
[----:B------:R-:W1:Y:S01]  /*7aa0*/  MUFU.TANH R21, R21 ;  /* 0x0000001500157308 */ /* 0x000e620000002400 */
[----:B--2---:R-:W-:Y:S02]  /*7ab0*/  FSEL R13, R13, -INF , P5 ;  /* 0xff8000000d0d7808 */ /* 0x004fe40002800000 */
[C---:B------:R-:W-:Y:S02]  /*7ac0*/  ISETP.GT.AND P5, PT, R189.reuse, 0x11, PT ;  /* 0x00000011bd00780c */ /* 0x040fe40003fa4270 */
[----:B0-----:R-:W-:Y:S01]  /*7ad0*/  FMNMX.FTZ R192, R190, R121, !PT ;  /* 0x00000079bec07209 */ /* 0x001fe20007810000 */
[----:B------:R-:W-:Y:S02]  /*7ae0*/  FMUL.FTZ R190, R0, R135 ;  /* 0x0000008700be7220 */ /* 0x000fe40000410000 */
[----:B------:R-:W0:Y:S01]  /*7af0*/  MUFU.TANH R186, R186 ;  /* 0x000000ba00ba7308 */ /* 0x000e220000002400 */
[----:B---3--:R-:W-:Y:S01]  /*7b00*/  FSEL R20, R20, -INF , P4 ;  /* 0xff80000014147808 */ /* 0x008fe20002000000 */
[----:B------:R-:W2:Y:S01]  /*7b10*/  SHFL.BFLY PT, R121, R192, 0x1, 0x1f ;  /* 0x0c201f00c0797f89 */ /* 0x000ea200000e0000 */
[----:B------:R-:W-:-:S05]  /*7b20*/  ISETP.GT.AND P4, PT, R189, 0x18, PT ;  /* 0x00000018bd00780c */ /* 0x000fca0003f84270 */
[----:B------:R-:W3:Y:S01]  /*7b30*/  MUFU.TANH R187, R187 ;  /* 0x000000bb00bb7308 */ /* 0x000ee20000002400 */
[----:B-1----:R-:W-:Y:S02]  /*7b40*/  FSEL R21, R21, -INF , P5 ;  /* 0xff80000015157808 */ /* 0x002fe40002800000 */
[----:B------:R-:W-:-:S05]  /*7b50*/  ISETP.GT.AND P5, PT, R189, 0x19, PT ;  /* 0x00000019bd00780c */ /* 0x000fca0003fa4270 */
[----:B------:R-:W1:Y:S01]  /*7b60*/  MUFU.TANH R170, R170 ;  /* 0x000000aa00aa7308 */ /* 0x000e620000002400 */
[----:B0-----:R-:W-:Y:S02]  /*7b70*/  FSEL R186, R186, -INF , P4 ;  /* 0xff800000baba7808 */ /* 0x001fe40002000000 */
[----:B------:R-:W-:-:S05]  /*7b80*/  ISETP.GT.AND P4, PT, R189, 0x20, PT ;  /* 0x00000020bd00780c */ /* 0x000fca0003f84270 */
[----:B------:R-:W0:Y:S01]  /*7b90*/  MUFU.TANH R171, R171 ;  /* 0x000000ab00ab7308 */ /* 0x000e220000002400 */
[----:B---3--:R-:W-:Y:S02]  /*7ba0*/  FSEL R187, R187, -INF , P5 ;  /* 0xff800000bbbb7808 */ /* 0x008fe40002800000 */
[----:B--2---:R-:W-:Y:S01]  /*7bb0*/  FMNMX.FTZ R121, R192, R121, !PT ;  /* 0x00000079c0797209 */ /* 0x004fe20007810000 */
[----:B------:R-:W-:Y:S01]  /*7bc0*/  IMAD.U32 R192, RZ, RZ, UR10 ;  /* 0x0000000affc07e24 */ /* 0x000fe2000f8e00ff */
[----:B------:R-:W-:Y:S02]  /*7bd0*/  ISETP.GT.AND P5, PT, R189, 0x21, PT ;  /* 0x00000021bd00780c */ /* 0x000fe40003fa4270 */
[C---:B------:R-:W-:Y:S01]  /*7be0*/  FSETP.NEU.FTZ.AND P3, PT, R121.reuse, -INF , PT ;  /* 0xff8000007900780b */ /* 0x040fe20003f7d000 */
[----:B------:R-:W-:-:S01]  /*7bf0*/  FFMA.FTZ R135, R121, R192, -8 ;  /* 0xc100000079877423 */ /* 0x000fc200000100c0 */
[----:B------:R-:W2:Y:S01]  /*7c00*/  MUFU.TANH R174, R174 ;  /* 0x000000ae00ae7308 */ /* 0x000ea20000002400 */
[----:B-1----:R-:W-:-:S02]  /*7c10*/  FSEL R170, R170, -INF , P4 ;  /* 0xff800000aaaa7808 */ /* 0x002fc40002000000 */
[----:B------:R-:W-:Y:S02]  /*7c20*/  ISETP.GT.AND P4, PT, R189, 0x28, PT ;  /* 0x00000028bd00780c */ /* 0x000fe40003f84270 */
[----:B------:R-:W-:-:S03]  /*7c30*/  FSEL R135, R135, RZ, P3 ;  /* 0x000000ff87877208 */ /* 0x000fc60001800000 */
[----:B------:R-:W1:Y:S01]  /*7c40*/  MUFU.TANH R175, R175 ;  /* 0x000000af00af7308 */ /* 0x000e620000002400 */
[----:B0-----:R-:W-:Y:S01]  /*7c50*/  FSEL R171, R171, -INF , P5 ;  /* 0xff800000abab7808 */ /* 0x001fe20002800000 */
[----:B------:R-:W-:Y:S02]  /*7c60*/  WARPGROUP.DEPBAR.LE gsb0, 0x0 ;  /* 0x00008000000079c5 */ /* 0x000fe40000010000 */
[----:B------:R-:W-:Y:S01]  /*7c70*/  WARPGROUP.ARRIVE ;  /* 0x00000000000079c5 */ /* 0x000fe20000000000 */
[--C-:B------:R-:W-:Y:S01]  /*7c80*/  FFMA.FTZ R193, R184, UR10, -R135.reuse ;  /* 0x0000000ab8c17c23 */ /* 0x100fe20008010887 */
[----:B------:R-:W-:Y:S01]  /*7c90*/  FMNMX.FTZ R184, R8, R5, !PT ;  /* 0x0000000508b87209 */ /* 0x000fe20007810000 */
[--C-:B------:R-:W-:Y:S01]  /*7ca0*/  FFMA.FTZ R192, R191, UR10, -R135.reuse ;  /* 0x0000000abfc07c23 */ /* 0x100fe20008010887 */
[----:B------:R-:W0:Y:S01]  /*7cb0*/  MUFU.TANH R178, R178 ;  /* 0x000000b200b27308 */ /* 0x000e220000002400 */
[----:B------:R-:W-:Y:S01]  /*7cc0*/  ISETP.GT.AND P5, PT, R189, 0x29, PT ;  /* 0x00000029bd00780c */ /* 0x000fe20003fa4270 */
[----:B------:R-:W-:Y:S01]  /*7cd0*/  QGMMA.64x192x32.F32.E4M3.E4M3 R24, R208, gdesc[UR4], R24, gsb0 ;  /* 0x02e00004d0187df3 */ /* 0x000fe20008000818 */
[----:B------:R-:W-:Y:S01]  /*7ce0*/  FMNMX.FTZ R191, R9, R184, !PT ;  /* 0x000000b809bf7209 */ /* 0x000fe20007810000 */
[--C-:B------:R-:W-:Y:S01]  /*7cf0*/  FFMA.FTZ R194, R181, UR10, -R135.reuse ;  /* 0x0000000ab5c27c23 */ /* 0x100fe20008010887 */
[----:B--2---:R-:W-:Y:S01]  /*7d00*/  FSEL R174, R174, -INF , P4 ;  /* 0xff800000aeae7808 */ /* 0x004fe20002000000 */
[----:B------:R-:W-:Y:S01]  /*7d10*/  UIADD3 UR6, UR11, 0x480, URZ ;  /* 0x000004800b067890 */ /* 0x000fe2000fffe03f */
[----:B------:R-:W-:Y:S01]  /*7d20*/  FMNMX.FTZ R184, R162, R191, !PT ;  /* 0x000000bfa2b87209 */ /* 0x000fe20007810000 */
[----:B------:R-:W2:Y:S01]  /*7d30*/  MUFU.TANH R179, R179 ;  /* 0x000000b300b37308 */ /* 0x000ea20000002400 */
[----:B------:R-:W-:Y:S01]  /*7d40*/  ISETP.GT.AND P4, PT, R189, 0x30, PT ;  /* 0x00000030bd00780c */ /* 0x000fe20003f84270 */
[----:B------:R-:W-:Y:S01]  /*7d50*/  UMOV UR7, 0xc0000010 ;  /* 0xc000001000077882 */ /* 0x000fe20000000000 */
[----:B------:R-:W-:Y:S01]  /*7d60*/  FMNMX.FTZ R191, R13, R184, !PT ;  /* 0x000000b80dbf7209 */ /* 0x000fe20007810000 */
[--C-:B------:R-:W-:Y:S01]  /*7d70*/  FFMA.FTZ R7, R7, UR10, -R135.reuse ;  /* 0x0000000a07077c23 */ /* 0x100fe20008010887 */
[----:B-1----:R-:W-:Y:S01]  /*7d80*/  FSEL R175, R175, -INF , P5 ;  /* 0xff800000afaf7808 */ /* 0x002fe20002800000 */
[--C-:B------:R-:W-:Y:S01]  /*7d90*/  FFMA.FTZ R10, R10, UR10, -R135.reuse ;  /* 0x0000000a0a0a7c23 */ /* 0x100fe20008010887 */
[----:B------:R-:W-:Y:S01]  /*7da0*/  FMNMX.FTZ R184, R20, R191, !PT ;  /* 0x000000bf14b87209 */ /* 0x000fe20007810000 */
[----:B------:R-:W1:Y:S01]  /*7db0*/  MUFU.TANH R182, R182 ;  /* 0x000000b600b67308 */ /* 0x000e620000002400 */
[----:B------:R-:W-:Y:S01]  /*7dc0*/  ISETP.GT.AND P5, PT, R189, 0x31, PT ;  /* 0x00000031bd00780c */ /* 0x000fe20003fa4270 */
[--C-:B------:R-:W-:Y:S01]  /*7dd0*/  FFMA.FTZ R11, R11, UR10, -R135.reuse ;  /* 0x0000000a0b0b7c23 */ /* 0x100fe20008010887 */
[----:B------:R-:W-:Y:S01]  /*7de0*/  FMNMX.FTZ R191, R21, R184, !PT ;  /* 0x000000b815bf7209 */ /* 0x000fe20007810000 */
[--C-:B------:R-:W-:Y:S01]  /*7df0*/  FFMA.FTZ R136, R136, UR10, -R135.reuse ;  /* 0x0000000a88887c23 */ /* 0x100fe20008010887 */
[----:B0-----:R-:W-:Y:S01]  /*7e00*/  FSEL R178, R178, -INF , P4 ;  /* 0xff800000b2b27808 */ /* 0x001fe20002000000 */
[--C-:B------:R-:W-:Y:S01]  /*7e10*/  FFMA.FTZ R15, R15, UR10, -R135.reuse ;  /* 0x0000000a0f0f7c23 */ /* 0x100fe20008010887 */
[----:B------:R-:W-:Y:S01]  /*7e20*/  FMNMX.FTZ R184, R186, R191, !PT ;  /* 0x000000bfbab87209 */ /* 0x000fe20007810000 */
[----:B------:R-:W0:Y:S01]  /*7e30*/  MUFU.TANH R183, R183 ;  /* 0x000000b700b77308 */ /* 0x000e220000002400 */
[----:B------:R-:W-:Y:S01]  /*7e40*/  ISETP.GT.AND P4, PT, R189, 0x38, PT ;  /* 0x00000038bd00780c */ /* 0x000fe20003f84270 */
[--C-:B------:R-:W-:Y:S01]  /*7e50*/  FFMA.FTZ R185, R185, UR10, -R135.reuse ;  /* 0x0000000ab9b97c23 */ /* 0x100fe20008010887 */
[----:B------:R-:W-:Y:S01]  /*7e60*/  FMNMX.FTZ R191, R187, R184, !PT ;  /* 0x000000b8bbbf7209 */ /* 0x000fe20007810000 */
[--C-:B------:R-:W-:Y:S01]  /*7e70*/  FFMA.FTZ R168, R168, UR10, -R135.reuse ;  /* 0x0000000aa8a87c23 */ /* 0x100fe20008010887 */
[----:B--2---:R-:W-:Y:S01]  /*7e80*/  FSEL R179, R179, -INF , P5 ;  /* 0xff800000b3b37808 */ /* 0x004fe20002800000 */
[--C-:B------:R-:W-:Y:S01]  /*7e90*/  FFMA.FTZ R169, R169, UR10, -R135.reuse ;  /* 0x0000000aa9a97c23 */ /* 0x100fe20008010887 */
[----:B------:R-:W-:Y:S01]  /*7ea0*/  FMNMX.FTZ R184, R170, R191, !PT ;  /* 0x000000bfaab87209 */ /* 0x000fe20007810000 */
[----:B------:R-:W2:Y:S01]  /*7eb0*/  MUFU.TANH R154, R154 ;  /* 0x0000009a009a7308 */ /* 0x000ea20000002400 */
[----:B------:R-:W-:Y:S01]  /*7ec0*/  ISETP.GT.AND P5, PT, R189, 0x39, PT ;  /* 0x00000039bd00780c */ /* 0x000fe20003fa4270 */
[--C-:B------:R-:W-:Y:S01]  /*7ed0*/  FFMA.FTZ R172, R172, UR10, -R135.reuse ;  /* 0x0000000aacac7c23 */ /* 0x100fe20008010887 */
        /* <DEDUP_REMOVED lines=13> */
[----:B------:R-:W-:Y:S01]  /*7fb0*/  MUFU.TANH R157, R157 ;  /* 0x0000009d009d7308 */ /* 0x000fe20000002400 */
[----:B------:R-:W-:Y:S01]  /*7fc0*/  ISETP.GT.AND P5, PT, R189, 0x41, PT ;  /* 0x00000041bd00780c */ /* 0x000fe20003fa4270 */
[--C-:B------:R-:W-:Y:S01]  /*7fd0*/  FFMA.FTZ R161, R161, UR10, -R135.reuse ;  /* 0x0000000aa1a17c23 */ /* 0x100fe20008010887 */
[----:B------:R-:W-:Y:S01]  /*7fe0*/  FMNMX.FTZ R191, R179, R184, !PT ;  /* 0x000000b8b3bf7209 */ /* 0x000fe20007810000 */
[--C-:B------:R-:W-:Y:S01]  /*7ff0*/  FFMA.FTZ R165, R165, UR10, -R135.reuse ;  /* 0x0000000aa5a57c23 */ /* 0x100fe20008010887 */
[----:B--2---:R-:W-:Y:S01]  /*8000*/  FSEL R154, R154, -INF , P4 ;  /* 0xff8000009a9a7808 */ /* 0x004fe20002000000 */
[--C-:B------:R-:W-:Y:S01]  /*8010*/  FFMA.FTZ R6, R6, UR10, -R135.reuse ;  /* 0x0000000a06067c23 */ /* 0x100fe20008010887 */
[----:B------:R-:W-:Y:S01]  /*8020*/  FMNMX.FTZ R184, R182, R191, !PT ;  /* 0x000000bfb6b87209 */ /* 0x000fe20007810000 */
[----:B------:R-:W0:Y:S01]  /*8030*/  MUFU.TANH R158, R158 ;  /* 0x0000009e009e7308 */ /* 0x000e220000002400 */
        /* <DEDUP_REMOVED lines=12> */
[----:B------:R-:W-:-:S01]  /*8100*/  FFMA.FTZ R142, R142, UR10, -R135 ;  /* 0x0000000a8e8e7c23 */ /* 0x000fc20008010887 */
[----:B------:R-:W-:-:S02]  /*8110*/  FFMA.FTZ R133, R133, UR10, -R135 ;  /* 0x0000000a85857c23 */ /* 0x000fc40008010887 */
[----:B------:R-:W2:Y:S01]  /*8120*/  MUFU.TANH R163, R163 ;  /* 0x000000a300a37308 */ /* 0x000ea20000002400 */
[----:B0-----:R-:W-:Y:S02]  /*8130*/  FSEL R158, R158, -INF , P5 ;  /* 0xff8000009e9e7808 */ /* 0x001fe40002800000 */
[----:B------:R-:W-:-:S05]  /*8140*/  ISETP.GT.AND P5, PT, R189, 0x51, PT ;  /* 0x00000051bd00780c */ /* 0x000fca0003fa4270 */
[----:B------:R0:W-:Y:S08]  /*8150*/  MUFU.EX2 R12, R193 ;  /* 0x000000c1000c7308 */ /* 0x0001f00000000800 */
[----:B------:R-:W3:Y:S01]  /*8160*/  MUFU.TANH R166, R166 ;  /* 0x000000a600a67308 */ /* 0x000ee20000002400 */
[----:B0-----:R-:W-:-:S01]  /*8170*/  FFMA.FTZ R193, R180, UR10, -R135 ;  /* 0x0000000ab4c17c23 */ /* 0x001fc20008010887 */
[----:B------:R-:W-:-:S02]  /*8180*/  FSEL R180, R157, -INF , P4 ;  /* 0xff8000009db47808 */ /* 0x000fc40002000000 */
[C---:B------:R-:W-:Y:S02]  /*8190*/  ISETP.GT.AND P4, PT, R189.reuse, 0x50, PT ;  /* 0x00000050bd00780c */ /* 0x040fe40003f84270 */
[----:B------:R-:W-:Y:S02]  /*81a0*/  FMNMX.FTZ R191, R180, R191, !PT ;  /* 0x000000bfb4bf7209 */ /* 0x000fe40007810000 */
[----:B------:R-:W0:Y:S01]  /*81b0*/  MUFU.TANH R167, R167 ;  /* 0x000000a700a77308 */ /* 0x000e220000002400 */
[----:B-1----:R-:W-:Y:S02]  /*81c0*/  FSEL R181, R160, -INF , P4 ;  /* 0xff800000a0b57808 */ /* 0x002fe40002000000 */
[----:B------:R-:W-:Y:S02]  /*81d0*/  FMNMX.FTZ R184, R158, R191, !PT ;  /* 0x000000bf9eb87209 */ /* 0x000fe40007810000 */
[----:B------:R-:W-:Y:S02]  /*81e0*/  ISETP.GT.AND P4, PT, R189, 0x58, PT ;  /* 0x00000058bd00780c */ /* 0x000fe40003f84270 */
[----:B--2---:R-:W-:Y:S01]  /*81f0*/  FSEL R163, R163, -INF , P5 ;  /* 0xff800000a3a37808 */ /* 0x004fe20002800000 */
[----:B------:R-:W1:Y:S01]  /*8200*/  MUFU.TANH R137, R137 ;  /* 0x0000008900897308 */ /* 0x000e620000002400 */
[----:B------:R-:W-:-:S02]  /*8210*/  FMNMX.FTZ R184, R181, R184, !PT ;  /* 0x000000b8b5b87209 */ /* 0x000fc40007810000 */
[----:B------:R-:W-:Y:S02]  /*8220*/  ISETP.GT.AND P5, PT, R189, 0x59, PT ;  /* 0x00000059bd00780c */ /* 0x000fe40003fa4270 */
[----:B---3--:R-:W-:Y:S02]  /*8230*/  FSEL R166, R166, -INF , P4 ;  /* 0xff800000a6a67808 */ /* 0x008fe40002000000 */
[----:B------:R-:W-:Y:S01]  /*8240*/  FMNMX.FTZ R191, R163, R184, !PT ;  /* 0x000000b8a3bf7209 */ /* 0x000fe20007810000 */
[----:B------:R-:W-:Y:S01]  /*8250*/  MUFU.TANH R145, R145 ;  /* 0x0000009100917308 */ /* 0x000fe20000002400 */
[----:B------:R-:W-:Y:S02]  /*8260*/  ISETP.GT.AND P4, PT, R189, 0x60, PT ;  /* 0x00000060bd00780c */ /* 0x000fe40003f84270 */
[----:B0-----:R-:W-:Y:S02]  /*8270*/  FSEL R167, R167, -INF , P5 ;  /* 0xff800000a7a77808 */ /* 0x001fe40002800000 */
[----:B------:R-:W-:-:S02]  /*8280*/  FMNMX.FTZ R184, R166, R191, !PT ;  /* 0x000000bfa6b87209 */ /* 0x000fc40007810000 */
[----:B------:R-:W-:Y:S01]  /*8290*/  ISETP.GT.AND P5, PT, R189, 0x61, PT ;  /* 0x00000061bd00780c */ /* 0x000fe20003fa4270 */
[----:B------:R-:W0:Y:S01]  /*82a0*/  MUFU.TANH R149, R149 ;  /* 0x0000009500957308 */ /* 0x000e220000002400 */
[----:B------:R-:W-:Y:S02]  /*82b0*/  FSEL R14, R14, -INF , P4 ;  /* 0xff8000000e0e7808 */ /* 0x000fe40002000000 */
[----:B------:R-:W-:Y:S02]  /*82c0*/  FMNMX.FTZ R191, R167, R184, !PT ;  /* 0x000000b8a7bf7209 */ /* 0x000fe40007810000 */
[----:B------:R-:W-:Y:S02]  /*82d0*/  ISETP.GT.AND P4, PT, R189, 0x68, PT ;  /* 0x00000068bd00780c */ /* 0x000fe40003f84270 */
[----:B-1----:R-:W-:Y:S01]  /*82e0*/  FSEL R137, R137, -INF , P5 ;  /* 0xff80000089897808 */ /* 0x002fe20002800000 */
[----:B------:R-:W-:Y:S01]  /*82f0*/  MUFU.TANH R146, R146 ;  /* 0x0000009200927308 */ /* 0x000fe20000002400 */
[----:B------:R-:W-:-:S02]  /*8300*/  FMNMX.FTZ R184, R14, R191, !PT ;  /* 0x000000bf0eb87209 */ /* 0x000fc40007810000 */
[----:B------:R-:W-:Y:S02]  /*8310*/  ISETP.GT.AND P5, PT, R189, 0x69, PT ;  /* 0x00000069bd00780c */ /* 0x000fe40003fa4270 */
[----:B------:R-:W-:-:S03]  /*8320*/  FMNMX.FTZ R191, R137, R184, !PT ;  /* 0x000000b889bf7209 */ /* 0x000fc60007810000 */
[----:B------:R-:W1:Y:S01]  /*8330*/  MUFU.TANH R147, R147 ;  /* 0x0000009300937308 */ /* 0x000e620000002400 */
[----:B0-----:R-:W-:Y:S02]  /*8340*/  FSEL R149, R149, -INF , P5 ;  /* 0xff80000095957808 */ /* 0x001fe40002800000 */
[----:B------:R-:W-:-:S05]  /*8350*/  ISETP.GT.AND P5, PT, R189, 0x71, PT ;  /* 0x00000071bd00780c */ /* 0x000fca0003fa4270 */
[----:B------:R0:W-:Y:S08]  /*8360*/  MUFU.EX2 R157, R193 ;  /* 0x000000c1009d7308 */ /* 0x0001f00000000800 */
[----:B------:R-:W-:Y:S01]  /*8370*/  MUFU.TANH R150, R150 ;  /* 0x0000009600967308 */ /* 0x000fe20000002400 */
[----:B0-----:R-:W-:-:S01]  /*8380*/  FFMA.FTZ R193, R156, UR10, -R135 ;  /* 0x0000000a9cc17c23 */ /* 0x001fc20008010887 */
[----:B------:R-:W-:-:S02]  /*8390*/  FSEL R156, R145, -INF , P4 ;  /* 0xff800000919c7808 */ /* 0x000fc40002000000 */
[----:B------:R-:W-:Y:S02]  /*83a0*/  ISETP.GT.AND P4, PT, R189, 0x70, PT ;  /* 0x00000070bd00780c */ /* 0x000fe40003f84270 */
[----:B-1----:R-:W-:Y:S02]  /*83b0*/  FSEL R147, R147, -INF , P5 ;  /* 0xff80000093937808 */ /* 0x002fe40002800000 */
        /* <DEDUP_REMOVED lines=19> */
[----:B------:R-:W-:Y:S02]  /*84f0*/  FMNMX.FTZ R188, R159, R188, !PT ;  /* 0x000000bc9fbc7209 */ /* 0x000fe40007810000 */
[----:B------:R-:W1:Y:S01]  /*8500*/  MUFU.TANH R127, R127 ;  /* 0x0000007f007f7308 */ /* 0x000e620000002400 */
[----:B0-----:R-:W-:Y:S01]  /*8510*/  FSEL R122, R122, -INF , P4 ;  /* 0xff8000007a7a7808 */ /* 0x001fe20002000000 */
[----:B------:R-:W-:Y:S02]  /*8520*/  WARPGROUP.DEPBAR.LE gsb0, 0x0 ;  /* 0x00008000000079c5 */ /* 0x000fe40000010000 */
[----:B------:R-:W-:Y:S01]  /*8530*/  FMNMX.FTZ R191, R151, R188, !PT ;  /* 0x000000bc97bf7209 */ /* 0x000fe20007810000 */
[----:B------:R-:W-:Y:S01]  /*8540*/  WARPGROUP.ARRIVE ;  /* 0x00000000000079c5 */ /* 0x000fe20000000000 */
[----:B------:R-:W-:-:S02]  /*8550*/  ISETP.GT.AND P4, PT, R189, 0x88, PT ;  /* 0x00000088bd00780c */ /* 0x000fc40003f84270 */
[----:B------:R-:W0:Y:S01]  /*8560*/  MUFU.TANH R130, R130 ;  /* 0x0000008200827308 */ /* 0x000e220000002400 */
[----:B--2---:R-:W-:Y:S02]  /*8570*/  FSEL R123, R123, -INF , P5 ;  /* 0xff8000007b7b7808 */ /* 0x004fe40002800000 */
[----:B------:R-:W-:Y:S01]  /*8580*/  FMNMX.FTZ R188, R122, R191, !PT ;  /* 0x000000bf7abc7209 */ /* 0x000fe20007810000 */
[----:B------:R-:W-:Y:S01]  /*8590*/  QGMMA.64x192x32.F32.E4M3.E4M3 R24, R204, gdesc[UR4], R24, gsb0 ;  /* 0x02e00004cc187df3 */ /* 0x000fe20008000818 */
[----:B------:R-:W-:Y:S01]  /*85a0*/  ISETP.GT.AND P5, PT, R189, 0x89, PT ;  /* 0x00000089bd00780c */ /* 0x000fe20003fa4270 */
[----:B------:R-:W-:Y:S01]  /*85b0*/  UIADD3 UR6, UR11, 0x600, URZ ;  /* 0x000006000b067890 */ /* 0x000fe2000fffe03f */
[----:B------:R-:W-:Y:S01]  /*85c0*/  FMNMX.FTZ R191, R123, R188, !PT ;  /* 0x000000bc7bbf7209 */ /* 0x000fe20007810000 */
[----:B------:R-:W2:Y:S01]  /*85d0*/  MUFU.TANH R131, R131 ;  /* 0x0000008300837308 */ /* 0x000ea20000002400 */
[----:B-1----:R-:W-:Y:S01]  /*85e0*/  FSEL R127, R127, -INF , P5 ;  /* 0xff8000007f7f7808 */ /* 0x002fe20002800000 */
[----:B------:R-:W-:Y:S01]  /*85f0*/  UMOV UR7, 0xc0000010 ;  /* 0xc000001000077882 */ /* 0x000fe20000000000 */
        /* <DEDUP_REMOVED lines=14> */
[----:B------:R-:W-:Y:S02]  /*86e0*/  ISETP.GT.AND P5, PT, R189, 0x99, PT ;  /* 0x00000099bd00780c */ /* 0x000fe40003fa4270 */
[----:B---3--:R-:W-:Y:S02]  /*86f0*/  FSEL R134, R134, -INF , P4 ;  /* 0xff80000086867808 */ /* 0x008fe40002000000 */
[----:B------:R-:W-:Y:S01]  /*8700*/  FMNMX.FTZ R189, R131, R188, !PT ;  /* 0x000000bc83bd7209 */ /* 0x000fe20007810000 */
[----:B------:R-:W-:-:S01]  /*8710*/  FFMA.FTZ R188, R120, UR10, -R135 ;  /* 0x0000000a78bc7c23 */ /* 0x000fc20008010887 */
[----:B-1----:R-:W-:Y:S01]  /*8720*/  FSEL R190, R190, -INF , P5 ;  /* 0xff800000bebe7808 */ /* 0x002fe20002800000 */
[----:B------:R-:W-:Y:S01]  /*8730*/  MUFU.EX2 R192, R192 ;  /* 0x000000c000c07308 */ /* 0x000fe20000000800 */
[----:B------:R-:W-:-:S04]  /*8740*/  FMNMX.FTZ R191, R134, R189, !PT ;  /* 0x000000bd86bf7209 */ /* 0x000fc80007810000 */
[----:B------:R-:W-:Y:S01]  /*8750*/  FMNMX.FTZ R120, R190, R191, !PT ;  /* 0x000000bfbe787209 */ /* 0x000fe20007810000 */
[----:B------:R-:W-:-:S01]  /*8760*/  FFMA.FTZ R191, R138, UR10, -R135 ;  /* 0x0000000a8abf7c23 */ /* 0x000fc20008010887 */
[--C-:B------:R-:W-:Y:S01]  /*8770*/  FFMA.FTZ R138, R139, UR10, -R135.reuse ;  /* 0x0000000a8b8a7c23 */ /* 0x100fe20008010887 */
[----:B------:R-:W-:-:S01]  /*8780*/  FFMA.FTZ R139, R140, UR10, -R135 ;  /* 0x0000000a8c8b7c23 */ /* 0x000fc20008010887 */
[--C-:B------:R-:W-:Y:S01]  /*8790*/  FFMA.FTZ R140, R141, UR10, -R135.reuse ;  /* 0x0000000a8d8c7c23 */ /* 0x100fe20008010887 */
[----:B0-----:R-:W0:Y:S01]  /*87a0*/  SHFL.BFLY PT, R193, R120, 0x2, 0x1f ;  /* 0x0c401f0078c17f89 */ /* 0x001e2200000e0000 */
[----:B------:R-:W-:-:S01]  /*87b0*/  FFMA.FTZ R141, R144, UR10, -R135 ;  /* 0x0000000a908d7c23 */ /* 0x000fc20008010887 */
[--C-:B------:R-:W-:Y:S01]  /*87c0*/  FFMA.FTZ R144, R148, UR10, -R135.reuse ;  /* 0x0000000a94907c23 */ /* 0x100fe20008010887 */
[----:B------:R-:W-:-:S01]  /*87d0*/  FFMA.FTZ R135, R143, UR10, -R135 ;  /* 0x0000000a8f877c23 */ /* 0x000fc20008010887 */
[----:B------:R-:W-:Y:S08]  /*87e0*/  MUFU.EX2 R7, R7 ;  /* 0x0000000700077308 */ /* 0x000ff00000000800 */
        /* <DEDUP_REMOVED lines=14> */
[--C-:B------:R-:W-:Y:S01]  /*88d0*/  FFMA.FTZ R193, R8, UR10, -R143.reuse ;  /* 0x0000000a08c17c23 */ /* 0x100fe2000801088f */
[----:B------:R-:W-:-:S01]  /*88e0*/  FFMA.FTZ R8, R9, UR10, -R143 ;  /* 0x0000000a09087c23 */ /* 0x000fc2000801088f */
[--C-:B------:R-:W-:Y:S01]  /*88f0*/  FFMA.FTZ R9, R162, UR10, -R143.reuse ;  /* 0x0000000aa2097c23 */ /* 0x100fe2000801088f */
[----:B------:R-:W-:-:S01]  /*8900*/  FFMA.FTZ R162, R187, UR10, -R143 ;  /* 0x0000000abba27c23 */ /* 0x000fc2000801088f */
        /* <DEDUP_REMOVED lines=8> */
[----:B------:R-:W-:Y:S01]  /*8990*/  MUFU.EX2 R193, R193 ;  /* 0x000000c100c17308 */ /* 0x000fe20000000800 */
[----:B------:R-:W-:Y:S01]  /*89a0*/  FMUL.FTZ R186, R187, UR10 ;  /* 0x0000000abbba7c20 */ /* 0x000fe20008410000 */
[--C-:B------:R-:W-:Y:S01]  /*89b0*/  FFMA.FTZ R187, R158, UR10, -R143.reuse ;  /* 0x0000000a9ebb7c23 */ /* 0x100fe2000801088f */
[----:B------:R-:W-:-:S01]  /*89c0*/  FFMA.FTZ R158, R181, UR10, -R143 ;  /* 0x0000000ab59e7c23 */ /* 0x000fc2000801088f */
[----:B------:R-:W-:Y:S01]  /*89d0*/  FADD.FTZ R180, -R180, R5 ;  /* 0x00000005b4b47221 */ /* 0x000fe20000010100 */
[----:B------:R-:W-:-:S01]  /*89e0*/  FFMA.FTZ R170, R170, UR10, -R143 ;  /* 0x0000000aaaaa7c23 */ /* 0x000fc2000801088f */
[--C-:B------:R-:W-:Y:S01]  /*89f0*/  FFMA.FTZ R171, R171, UR10, -R143.reuse ;  /* 0x0000000aabab7c23 */ /* 0x100fe2000801088f */
[----:B------:R-:W-:-:S01]  /*8a00*/  FFMA.FTZ R174, R174, UR10, -R143 ;  /* 0x0000000aaeae7c23 */ /* 0x000fc2000801088f */
[----:B------:R-:W-:Y:S01]  /*8a10*/  FMUL.FTZ R180, R180, UR10 ;  /* 0x0000000ab4b47c20 */ /* 0x000fe20008410000 */
        /* <DEDUP_REMOVED lines=19> */
[----:B------:R-:W-:-:S02]  /*8b50*/  FFMA.FTZ R123, R123, UR10, -R143 ;  /* 0x0000000a7b7b7c23 */ /* 0x000fc4000801088f */
[----:B------:R-:W-:-:S03]  /*8b60*/  FADD.FTZ R181, R7, R188 ;  /* 0x000000bc07b57221 */ /* 0x000fc60000010000 */
[----:B------:R-:W0:Y:S01]  /*8b70*/  MUFU.EX2 R9, R9 ;  /* 0x0000000900097308 */ /* 0x000e220000000800 */
[----:B-1----:R-:W-:-:S01]  /*8b80*/  FFMA.FTZ R3, R180, R2, R193 ;  /* 0x00000002b4037223 */ /* 0x002fc200000100c1 */
        /* <DEDUP_REMOVED lines=80> */
[----:B--2---:R-:W-:-:S01]  /*9090*/  FADD.FTZ R188, R166, R151 ;  /* 0x00000097a6bc7221 */ /* 0x004fc20000010000 */
[----:B------:R-:W-:Y:S01]  /*90a0*/  FFMA.FTZ R151, R164, UR10, -R143 ;  /* 0x0000000aa4977c23 */ /* 0x000fe2000801088f */
[----:B------:R-:W-:-:S05]  /*90b0*/  WARPGROUP.DEPBAR.LE gsb0, 0x0 ;  /* 0x00008000000079c5 */ /* 0x000fca0000010000 */
        /* <DEDUP_REMOVED lines=42> */
[----:B------:R-:W-:Y:S01]  /*9360*/  FFMA.FTZ R131, R134, UR10, -R143 ;  /* 0x0000000a86837c23 */ /* 0x000fe2000801088f */
[----:B0-----:R-:W-:-:S02]  /*9370*/  @!P1 VIADD R2, R194, 0x33440 ;  /* 0x00033440c2029836 */ /* 0x001fc40000000000 */
[----:B------:R-:W-:-:S03]  /*9380*/  FFMA.FTZ R143, R190, UR10, -R143 ;  /* 0x0000000abe8f7c23 */ /* 0x000fc6000801088f */
[----:B------:R-:W0:Y:S01]  /*9390*/  MUFU.EX2 R139, R139 ;  /* 0x0000008b008b7308 */ /* 0x000e220000000800 */
[----:B--2---:R-:W-:-:S01]  /*93a0*/  FADD.FTZ R134, R132, R3 ;  /* 0x0000000384867221 */ /* 0x004fc20000010000 */
[----:B------:R-:W-:-:S04]  /*93b0*/  @!P1 PRMT R2, RZ, 0x654, R2 ;  /* 0x00000654ff029816 */ /* 0x000fc80000000002 */
[----:B------:R1:W-:Y:S02]  /*93c0*/  @!P1 SYNCS.ARRIVE.TRANS64.RED.A1T0 RZ, [R2+URZ], RZ ;  /* 0x000000ff02ff99a7 */ /* 0x0003e4000810043f */
        /* <DEDUP_REMOVED lines=30> */
.L_x_2202:
        /* <DEDUP_REMOVED lines=149> */
.L_x_2193:
[----:B------:R-:W-:-:S13]  /*9f00*/  ISETP.LE.AND P2, PT, RZ, UR55, PT ;  /* 0x00000037ff007c0c */ /* 0x000fda000bf43270 */
[----:B------:R-:W-:Y:S05]  /*9f10*/  @!P2 BRA `(.L_x_2204) ;  /* 0x000000380030a947 */ /* 0x000fea0003800000 */
[----:B------:R-:W-:Y:S01]  /*9f20*/  IMAD.MOV.U32 R5, RZ, RZ, R120 ;  /* 0x000000ffff057224 */ /* 0x000fe200078e0078 */
[----:B------:R-:W-:Y:S01]  /*9f30*/  UMOV UR54, UR44 ;  /* 0x0000002c00367c82 */ /* 0x000fe20008000000 */
[----:B------:R-:W-:Y:S01]  /*9f40*/  IMAD.MOV.U32 R4, RZ, RZ, R121 ;  /* 0x000000ffff047224 */ /* 0x000fe200078e0079 */
[----:B------:R-:W-:Y:S01]  /*9f50*/  UMOV UR50, UR51 ;  /* 0x0000003300327c82 */ /* 0x000fe20008000000 */
[----:B------:R-:W-:-:S05]  /*9f60*/  ULDC UR49, c[0x0][0x988] ;  /* 0x0002620000317ab9 */ /* 0x000fca0000000800 */
.L_x_2214:
        /* <DEDUP_REMOVED lines=9> */
.L_x_2206:
[----:B------:R-:W-:Y:S01]  /*a000*/  ULEA UR6, UR51, UR41, 0x3 ;  /* 0x0000002933067291 */ /* 0x000fe2000f8e183f */
[----:B------:R-:W-:-:S05]  /*a010*/  IMAD.U32 R6, RZ, RZ, UR44 ;  /* 0x0000002cff067e24 */ /* 0x000fca000f8e00ff */
[----:B------:R-:W-:-:S04]  /*a020*/  SHF.L.U32 R6, R6, 0x1f, RZ ;  /* 0x0000001f06067819 */ /* 0x000fc800000006ff */
[----:B------:R0:W1:Y:S01]  /*a030*/  SYNCS.PHASECHK.TRANS64.TRYWAIT P2, [UR6+0x33430], R6 ;  /* 0x03343006ff0075a7 */ /* 0x0000620008040146 */
[----:B------:R-:W-:Y:S05]  /*a040*/  @!P0 BRA `(.L_x_2207) ;  /* 0x0000000000048947 */ /* 0x000fea0003800000 */
[----:B------:R-:W-:Y:S01]  /*a050*/  BPT.TRAP 0x1 ;  /* 0x000000040000795c */ /* 0x000fe20000300000 */
.L_x_2207:
[----:B-1----:R-:W-:Y:S05]  /*a060*/  @P2 BRA `(.L_x_2205) ;  /* 0x0000000000082947 */ /* 0x002fea0003800000 */
[----:B------:R-:W1:Y:S02]  /*a070*/  SYNCS.PHASECHK.TRANS64.TRYWAIT P2, [UR6+0x33430], R6 ;  /* 0x03343006ff0075a7 */ /* 0x000e640008040146 */
[----:B-1----:R-:W-:Y:S05]  /*a080*/  @!P2 BRA `(.L_x_2208) ;  /* 0x000000d40008a947 */ /* 0x002fea0003800000 */
.L_x_2205:
        /* <DEDUP_REMOVED lines=188> */
.L_x_2210:
[----:B------:R-:W-:Y:S01]  /*ac50*/  ULEA UR6, UR50, UR41, 0x3 ;  /* 0x0000002932067291 */ /* 0x000fe2000f8e183f */
[----:B------:R-:W-:-:S05]  /*ac60*/  IMAD.U32 R6, RZ, RZ, UR54 ;  /* 0x00000036ff067e24 */ /* 0x000fca000f8e00ff */
[----:B------:R-:W-:-:S04]  /*ac70*/  SHF.L.U32 R6, R6, 0x1f, RZ ;  /* 0x0000001f06067819 */ /* 0x000fc800000006ff */
[----:B------:R0:W1:Y:S01]  /*ac80*/  SYNCS.PHASECHK.TRANS64.TRYWAIT P2, [UR6+0x33450], R6 ;  /* 0x03345006ff0075a7 */ /* 0x0000620008040146 */
[----:B------:R-:W-:Y:S05]  /*ac90*/  @!P0 BRA `(.L_x_2211) ;  /* 0x0000000000048947 */ /* 0x000fea0003800000 */
[----:B------:R-:W-:Y:S01]  /*aca0*/  BPT.TRAP 0x1 ;  /* 0x000000040000795c */ /* 0x000fe20000300000 */
.L_x_2211:
[----:B-1----:R-:W-:Y:S05]  /*acb0*/  @P2 BRA `(.L_x_2209) ;  /* 0x0000000000082947 */ /* 0x002fea0003800000 */
[----:B------:R-:W1:Y:S02]  /*acc0*/  SYNCS.PHASECHK.TRANS64.TRYWAIT P2, [UR6+0x33450], R6 ;  /* 0x03345006ff0075a7 */ /* 0x000e640008040146 */
[----:B-1----:R-:W-:Y:S05]  /*acd0*/  @!P2 BRA `(.L_x_2212) ;  /* 0x000000c8000ca947 */ /* 0x002fea0003800000 */
.L_x_2209:
        /* <DEDUP_REMOVED lines=540> */
.L_x_2213:
        /* <DEDUP_REMOVED lines=148> */
.L_x_2204:
[----:B------:R-:W-:Y:S06]  /*d7e0*/  BAR.ARV 0x8, 0x180 ;  /* 0x0206000000007b1d */ /* 0x000fec0000002000 */
[----:B------:R-:W-:Y:S05]  /*d7f0*/  @!P0 BRA `(.L_x_2215) ;  /* 0x0000000000048947 */ /* 0x000fea0003800000 */
[----:B------:R-:W-:Y:S01]  /*d800*/  BPT.TRAP 0x1 ;  /* 0x000000040000795c */ /* 0x000fe20000300000 */
.L_x_2215:
[----:B------:R-:W-:Y:S01]  /*d810*/  ULEA UR9, UR51, UR41, 0x3 ;  /* 0x0000002933097291 */ /* 0x000fe2000f8e183f */
[----:B------:R-:W-:-:S05]  /*d820*/  IMAD.U32 R0, RZ, RZ, UR44 ;  /* 0x0000002cff007e24 */ /* 0x000fca000f8e00ff */
[----:B------:R-:W-:-:S04]  /*d830*/  SHF.L.U32 R0, R0, 0x1f, RZ ;  /* 0x0000001f00007819 */ /* 0x000fc800000006ff */
[----:B------:R0:W1:Y:S01]  /*d840*/  SYNCS.PHASECHK.TRANS64.TRYWAIT P1, [UR9+0x33450], R0 ;  /* 0x03345000ff0075a7 */ /* 0x0000620008020149 */
[----:B------:R-:W-:Y:S05]  /*d850*/  @!P0 BRA `(.L_x_2216) ;  /* 0x0000000000048947 */ /* 0x000fea0003800000 */
[----:B------:R-:W-:Y:S01]  /*d860*/  BPT.TRAP 0x1 ;  /* 0x000000040000795c */ /* 0x000fe20000300000 */
.L_x_2216:
[----:B-1----:R-:W-:Y:S05]  /*d870*/  @P1 BRA `(.L_x_2217) ;  /* 0x0000000000081947 */ /* 0x002fea0003800000 */
[----:B------:R-:W1:Y:S02]  /*d880*/  SYNCS.PHASECHK.TRANS64.TRYWAIT P1, [UR9+0x33450], R0 ;  /* 0x03345000ff0075a7 */ /* 0x000e640008020149 */
[----:B-1----:R-:W-:Y:S05]  /*d890*/  @!P1 BRA `(.L_x_2218) ;  /* 0x0000009c00349947 */ /* 0x002fea0003800000 */
.L_x_2217:
        /* <DEDUP_REMOVED lines=87> */
.L_x_2219:
        /* <DEDUP_REMOVED lines=106> */
.L_x_2186:
        /* <DEDUP_REMOVED lines=24> */
[----:B------:R-:W-:Y:S01]  /*e630*/  UISETP.NE.AND.EX UP0, UPT, UR7, URZ, UPT, UP0 ;  /* 0x0000003f0700728c */ /* 0x000fe2000bf05300 */
[----:B------:R-:W-:Y:S02]  /*e640*/  F2FP.BF16.F32.PACK_AB R44, R44, R57 ;  /* 0x000000392c2c723e */ /* 0x000fe400000010ff */
[----:B------:R-:W-:Y:S01]  /*e650*/  F2FP.BF16.F32.PACK_AB R42, R55, R42 ;  /* 0x0000002a372a723e */ /* 0x000fe200000010ff */
[----:B------:R-:W-:Y:S01]  /*e660*/  ULDC.64 UR6, c[0x0][0xc00] ;  /* 0x0003000000067ab9 */ /* 0x000fe20000000a00 */
[----:B0-----:R-:W-:Y:S01]  /*e670*/  LOP3.LUT P0, R7, R50, 0x3, RZ, 0xc0, !PT ;  /* 0x0000000332077812 */ /* 0x001fe2000780c0ff */
[----:B------:R-:W-:Y:S01]  /*e680*/  UIMAD.WIDE UR6, UR36, 0x4, UR6 ;  /* 0x00000004240678a5 */ /* 0x000fe2000f8e0206 */
[----:B------:R-:W-:-:S02]  /*e690*/  F2FP.BF16.F32.PACK_AB R40, R69, R40 ;  /* 0x000000284528723e */ /* 0x000fc400000010ff */
[----:B------:R-:W-:Y:S02]  /*e6a0*/  ISETP.EQ.OR P0, PT, R7, 0x3, !P0 ;  /* 0x000000030700780c */ /* 0x000fe40004702670 */
[----:B------:R-:W-:Y:S02]  /*e6b0*/  F2FP.BF16.F32.PACK_AB R118, R118, R5 ;  /* 0x000000057676723e */ /* 0x000fe400000010ff */
[----:B------:R-:W-:Y:S02]  /*e6c0*/  SEL R55, R52, R53, P0 ;  /* 0x0000003534377207 */ /* 0x000fe40000000000 */
[----:B------:R-:W-:Y:S02]  /*e6d0*/  F2FP.BF16.F32.PACK_AB R119, R119, R4 ;  /* 0x000000047777723e */ /* 0x000fe400000010ff */
[----:B------:R-:W-:Y:S02]  /*e6e0*/  SEL R52, R53, R52, P0 ;  /* 0x0000003435347207 */ /* 0x000fe40000000000 */
[----:B------:R-:W-:-:S02]  /*e6f0*/  F2FP.BF16.F32.PACK_AB R37, R76, R37 ;  /* 0x000000254c25723e */ /* 0x000fc400000010ff */
[----:B------:R-:W-:Y:S02]  /*e700*/  F2FP.BF16.F32.PACK_AB R36, R77, R36 ;  /* 0x000000244d24723e */ /* 0x000fe400000010ff */
[----:B------:R-:W-:Y:S02]  /*e710*/  SEL R53, R45, R44, P0 ;  /* 0x0000002c2d357207 */ /* 0x000fe40000000000 */
[----:B------:R-:W-:Y:S02]  /*e720*/  SEL R44, R44, R45, P0 ;  /* 0x0000002d2c2c7207 */ /* 0x000fe40000000000 */
[----:B------:R-:W-:Y:S02]  /*e730*/  SEL R45, R41, R40, P0 ;  /* 0x00000028292d7207 */ /* 0x000fe40000000000 */
[----:B------:R-:W-:Y:S02]  /*e740*/  SEL R40, R40, R41, P0 ;  /* 0x0000002928287207 */ /* 0x000fe40000000000 */
[----:B------:R-:W-:-:S02]  /*e750*/  MOV R4, R3 ;  /* 0x0000000300047202 */ /* 0x000fc40000000f00 */
[----:B-1----:R-:W-:Y:S02]  /*e760*/  MOV R5, R68 ;  /* 0x0000004400057202 */ /* 0x002fe40000000f00 */
[----:B------:R-:W-:Y:S02]  /*e770*/  F2FP.BF16.F32.PACK_AB R89, R89, R96 ;  /* 0x000000605959723e */ /* 0x000fe400000010ff */
[----:B------:R-:W-:Y:S02]  /*e780*/  F2FP.BF16.F32.PACK_AB R88, R81, R88 ;  /* 0x000000585158723e */ /* 0x000fe400000010ff */
[----:B------:R-:W-:Y:S02]  /*e790*/  SEL R41, R37, R36, P0 ;  /* 0x0000002425297207 */ /* 0x000fe40000000000 */
[----:B------:R-:W-:Y:S01]  /*e7a0*/  SEL R48, R36, R37, P0 ;  /* 0x0000002524307207 */ /* 0x000fe20000000000 */
[----:B------:R-:W-:Y:S01]  /*e7b0*/  IMAD.WIDE R36, R224, 0x2, R4 ;  /* 0x00000002e0247825 */ /* 0x000fe200078e0204 */
[----:B------:R-:W-:-:S02]  /*e7c0*/  SEL R69, R89, R88, P0 ;  /* 0x0000005859457207 */ /* 0x000fc40000000000 */
[----:B------:R-:W-:Y:S02]  /*e7d0*/  F2FP.BF16.F32.PACK_AB R11, R110, R11 ;  /* 0x0000000b6e0b723e */ /* 0x000fe400000010ff */
[----:B------:R-:W-:Y:S02]  /*e7e0*/  F2FP.BF16.F32.PACK_AB R10, R111, R10 ;  /* 0x0000000a6f0a723e */ /* 0x000fe400000010ff */
[----:B------:R-:W-:Y:S02]  /*e7f0*/  SEL R88, R88, R89, P0 ;  /* 0x0000005958587207 */ /* 0x000fe40000000000 */
[----:B------:R-:W-:Y:S02]  /*e800*/  IADD3 R89, P5, R36, 0x40, RZ ;  /* 0x0000004024597810 */ /* 0x000fe40007fbe0ff */
[----:B------:R-:W-:Y:S02]  /*e810*/  SEL R83, R11, R10, P0 ;  /* 0x0000000a0b537207 */ /* 0x000fe40000000000 */
[----:B------:R-:W-:-:S02]  /*e820*/  SEL R74, R10, R11, P0 ;  /* 0x0000000b0a4a7207 */ /* 0x000fc40000000000 */
[----:B------:R-:W-:Y:S02]  /*e830*/  LOP3.LUT R10, R89, 0x380, RZ, 0xc0, !PT ;  /* 0x00000380590a7812 */ /* 0x000fe400078ec0ff */
        /* <DEDUP_REMOVED lines=11> */
[C---:B------:R-:W-:Y:S02]  /*e8f0*/  IADD3 R87, P4, R36.reuse, 0x20, RZ ;  /* 0x0000002024577810 */ /* 0x040fe40007f9e0ff */
[----:B------:R-:W-:Y:S02]  /*e900*/  F2FP.BF16.F32.PACK_AB R34, R71, R34 ;  /* 0x000000224722723e */ /* 0x000fe400000010ff */
[----:B------:R-:W-:Y:S02]  /*e910*/  F2FP.BF16.F32.PACK_AB R24, R95, R24 ;  /* 0x000000185f18723e */ /* 0x000fe400000010ff */
[----:B------:R-:W-:Y:S02]  /*e920*/  IADD3 R91, P6, R36, 0x60, RZ ;  /* 0x00000060245b7810 */ /* 0x000fe40007fde0ff */
[----:B------:R-:W-:Y:S02]  /*e930*/  SHF.R.U64 R10, R10, 0x3, RZ ;  /* 0x000000030a0a7819 */ /* 0x000fe400000012ff */
[----:B------:R-:W-:-:S02]  /*e940*/  F2FP.BF16.F32.PACK_AB R43, R54, R43 ;  /* 0x0000002b362b723e */ /* 0x000fc400000010ff */
[----:B------:R-:W-:Y:S02]  /*e950*/  SEL R71, R73, R72, P0 ;  /* 0x0000004849477207 */ /* 0x000fe40000000000 */
[----:B------:R-:W-:Y:S02]  /*e960*/  IADD3 R95, P2, R36, 0x4020, RZ ;  /* 0x00004020245f7810 */ /* 0x000fe40007f5e0ff */
[----:B------:R-:W-:Y:S02]  /*e970*/  F2FP.BF16.F32.PACK_AB R39, R39, R58 ;  /* 0x0000003a2727723e */ /* 0x000fe400000010ff */
[----:B------:R-:W-:Y:S02]  /*e980*/  SEL R67, R9, R8, P0 ;  /* 0x0000000809437207 */ /* 0x000fe40000000000 */
[----:B------:R-:W-:Y:S02]  /*e990*/  SEL R60, R8, R9, P0 ;  /* 0x00000009083c7207 */ /* 0x000fe40000000000 */
[----:B------:R-:W-:-:S02]  /*e9a0*/  SEL R72, R72, R73, P0 ;  /* 0x0000004948487207 */ /* 0x000fc40000000000 */
[----:B------:R-:W-:Y:S02]  /*e9b0*/  F2FP.BF16.F32.PACK_AB R38, R38, R59 ;  /* 0x0000003b2626723e */ /* 0x000fe400000010ff */
[----:B------:R-:W-:Y:S02]  /*e9c0*/  SEL R57, R33, R32, P0 ;  /* 0x0000002021397207 */ /* 0x000fe40000000000 */
[----:B------:R-:W-:Y:S01]  /*e9d0*/  SEL R50, R32, R33, P0 ;  /* 0x0000002120327207 */ /* 0x000fe20000000000 */
[----:B------:R-:W-:Y:S01]  /*e9e0*/  IMAD.X R33, RZ, RZ, R37, P5 ;  /* 0x000000ffff217224 */ /* 0x000fe200028e0625 */
[----:B------:R-:W-:Y:S02]  /*e9f0*/  SEL R65, R13, R12, P0 ;  /* 0x0000000c0d417207 */ /* 0x000fe40000000000 */
[----:B------:R-:W-:Y:S02]  /*ea00*/  SEL R58, R12, R13, P0 ;  /* 0x0000000d0c3a7207 */ /* 0x000fe40000000000 */
[----:B------:R-:W-:-:S02]  /*ea10*/  SEL R73, R46, R47, P0 ;  /* 0x0000002f2e497207 */ /* 0x000fc40000000000 */
[----:B------:R-:W-:Y:S02]  /*ea20*/  LOP3.LUT R8, R87, 0x380, RZ, 0xc0, !PT ;  /* 0x0000038057087812 */ /* 0x000fe400078ec0ff */
[----:B------:R-:W-:Y:S02]  /*ea30*/  F2FP.BF16.F32.PACK_AB R31, R78, R31 ;  /* 0x0000001f4e1f723e */ /* 0x000fe400000010ff */
[----:B------:R-:W-:Y:S02]  /*ea40*/  F2FP.BF16.F32.PACK_AB R30, R79, R30 ;  /* 0x0000001e4f1e723e */ /* 0x000fe400000010ff */
[----:B------:R-:W-:Y:S02]  /*ea50*/  SEL R46, R47, R46, P0 ;  /* 0x0000002e2f2e7207 */ /* 0x000fe40000000000 */
[----:B------:R-:W-:Y:S02]  /*ea60*/  LOP3.LUT R12, R91, 0x380, RZ, 0xc0, !PT ;  /* 0x000003805b0c7812 */ /* 0x000fe400078ec0ff */
[----:B------:R-:W-:-:S02]  /*ea70*/  LOP3.LUT R32, R10, R89, RZ, 0x3c, !PT ;  /* 0x000000590a207212 */ /* 0x000fc400078e3cff */
[----:B------:R-:W-:Y:S02]  /*ea80*/  F2FP.BF16.F32.PACK_AB R35, R70, R35 ;  /* 0x000000234623723e */ /* 0x000fe400000010ff */
[----:B------:R-:W-:Y:S02]  /*ea90*/  F2FP.BF16.F32.PACK_AB R25, R94, R25 ;  /* 0x000000195e19723e */ /* 0x000fe400000010ff */
[----:B------:R-:W-:Y:S02]  /*eaa0*/  SEL R47, R43, R42, P0 ;  /* 0x0000002a2b2f7207 */ /* 0x000fe40000000000 */
[----:B------:R-:W-:Y:S02]  /*eab0*/  LOP3.LUT R10, R95, 0x380, RZ, 0xc0, !PT ;  /* 0x000003805f0a7812 */ /* 0x000fe400078ec0ff */
[----:B------:R-:W-:Y:S02]  /*eac0*/  SEL R42, R42, R43, P0 ;  /* 0x0000002b2a2a7207 */ /* 0x000fe40000000000 */
[----:B------:R-:W-:-:S02]  /*ead0*/  F2FP.BF16.F32.PACK_AB R28, R93, R28 ;  /* 0x0000001c5d1c723e */ /* 0x000fc400000010ff */
        /* <DEDUP_REMOVED lines=10> */
[----:B------:R-:W-:Y:S01]  /*eb80*/  SEL R62, R34, R35, P0 ;  /* 0x00000023223e7207 */ /* 0x000fe20000000000 */
[--C-:B------:R-:W-:Y:S01]  /*eb90*/  IMAD.X R35, RZ, RZ, R37.reuse, P4 ;  /* 0x000000ffff237224 */ /* 0x100fe200020e0625 */
[----:B------:R-:W-:Y:S02]  /*eba0*/  SEL R79, R25, R24, P0 ;  /* 0x00000018194f7207 */ /* 0x000fe40000000000 */
[----:B------:R-:W-:Y:S01]  /*ebb0*/  SEL R68, R24, R25, P0 ;  /* 0x0000001918447207 */ /* 0x000fe20000000000 */
[----:B------:R-:W-:Y:S01]  /*ebc0*/  IMAD.X R25, RZ, RZ, R37, P2 ;  /* 0x000000ffff197224 */ /* 0x000fe200010e0625 */
[----:B------:R-:W-:-:S02]  /*ebd0*/  IADD3 R97, P3, R36, 0x4040, RZ ;  /* 0x0000404024617810 */ /* 0x000fc40007f7e0ff */
[----:B------:R-:W-:Y:S02]  /*ebe0*/  SHF.R.U64 R10, R10, 0x3, RZ ;  /* 0x000000030a0a7819 */ /* 0x000fe400000012ff */
[----:B------:R-:W-:Y:S02]  /*ebf0*/  F2FP.BF16.F32.PACK_AB R15, R102, R15 ;  /* 0x0000000f660f723e */ /* 0x000fe400000010ff */
[C---:B------:R-:W-:Y:S02]  /*ec00*/  IADD3 R103, P6, R36.reuse, 0x8020, RZ ;  /* 0x0000802024677810 */ /* 0x040fe40007fde0ff */
[C---:B------:R-:W-:Y:S02]  /*ec10*/  IADD3 R99, P4, R36.reuse, 0x4060, RZ ;  /* 0x0000406024637810 */ /* 0x040fe40007f9e0ff */
[----:B------:R-:W-:Y:S01]  /*ec20*/  IADD3 R107, P2, R36, 0x8060, RZ ;  /* 0x00008060246b7810 */ /* 0x000fe20007f5e0ff */
[----:B------:R-:W-:Y:S01]  /*ec30*/  IMAD.X R13, RZ, RZ, R37, P6 ;  /* 0x000000ffff0d7224 */ /* 0x000fe200030e0625 */
[----:B------:R-:W-:-:S02]  /*ec40*/  LOP3.LUT R34, R8, R87, RZ, 0x3c, !PT ;  /* 0x0000005708227212 */ /* 0x000fc400078e3cff */
[----:B------:R-:W-:Y:S02]  /*ec50*/  F2FP.BF16.F32.PACK_AB R29, R92, R29 ;  /* 0x0000001d5c1d723e */ /* 0x000fe400000010ff */
[----:B------:R-:W-:Y:S02]  /*ec60*/  LOP3.LUT R30, R12, R91, RZ, 0x3c, !PT ;  /* 0x0000005b0c1e7212 */ /* 0x000fe400078e3cff */
[----:B------:R-:W-:Y:S02]  /*ec70*/  LOP3.LUT R8, R93, 0x380, RZ, 0xc0, !PT ;  /* 0x000003805d087812 */ /* 0x000fe400078ec0ff */
[----:B------:R-:W-:Y:S02]  /*ec80*/  LOP3.LUT R12, R97, 0x380, RZ, 0xc0, !PT ;  /* 0x00000380610c7812 */ /* 0x000fe400078ec0ff */
[----:B------:R-:W-:Y:S02]  /*ec90*/  LOP3.LUT R24, R10, R95, RZ, 0x3c, !PT ;  /* 0x0000005f0a187212 */ /* 0x000fe400078e3cff */
[----:B------:R-:W-:-:S02]  /*eca0*/  SEL R81, R15, R14, P0 ;  /* 0x0000000e0f517207 */ /* 0x000fc40000000000 */
[----:B------:R-:W-:Y:S02]  /*ecb0*/  SEL R70, R14, R15, P0 ;  /* 0x0000000f0e467207 */ /* 0x000fe40000000000 */
[----:B------:R-:W-:Y:S02]  /*ecc0*/  LOP3.LUT R11, R36, 0x380, RZ, 0xc0, !PT ;  /* 0x00000380240b7812 */ /* 0x000fe400078ec0ff */
[----:B------:R-:W-:Y:S02]  /*ecd0*/  LOP3.LUT R10, R103, 0x380, RZ, 0xc0, !PT ;  /* 0x00000380670a7812 */ /* 0x000fe400078ec0ff */
[----:B------:R-:W-:Y:S02]  /*ece0*/  LOP3.LUT R14, R99, 0x380, RZ, 0xc0, !PT ;  /* 0x00000380630e7812 */ /* 0x000fe400078ec0ff */
[----:B------:R-:W-:Y:S02]  /*ecf0*/  LOP3.LUT R78, R107, 0x380, RZ, 0xc0, !PT ;  /* 0x000003806b4e7812 */ /* 0x000fe400078ec0ff */
[----:B------:R-:W-:-:S02]  /*ed00*/  F2FP.BF16.F32.PACK_AB R27, R86, R27 ;  /* 0x0000001b561b723e */ /* 0x000fc400000010ff */
[----:B------:R-:W-:Y:S02]  /*ed10*/  F2FP.BF16.F32.PACK_AB R20, R101, R20 ;  /* 0x000000146514723e */ /* 0x000fe400000010ff */
[----:B------:R-:W-:Y:S02]  /*ed20*/  SEL R59, R29, R28, P0 ;  /* 0x0000001c1d3b7207 */ /* 0x000fe40000000000 */
[----:B------:R-:W-:Y:S01]  /*ed30*/  SEL R54, R28, R29, P0 ;  /* 0x0000001d1c367207 */ /* 0x000fe20000000000 */
[----:B------:R-:W-:Y:S01]  /*ed40*/  IMAD.X R29, RZ, RZ, R37, P1 ;  /* 0x000000ffff1d7224 */ /* 0x000fe200008e0625 */
[----:B------:R-:W-:Y:S02]  /*ed50*/  SHF.R.U64 R8, R8, 0x3, RZ ;  /* 0x0000000308087819 */ /* 0x000fe400000012ff */
[----:B------:R-:W-:Y:S02]  /*ed60*/  F2FP.BF16.F32.PACK_AB R21, R100, R21 ;  /* 0x000000156415723e */ /* 0x000fe400000010ff */
[----:B------:R-:W-:-:S02]  /*ed70*/  IADD3 R101, P5, R36, 0x8000, RZ ;  /* 0x0000800024657810 */ /* 0x000fc40007fbe0ff */
[----:B------:R-:W-:Y:S02]  /*ed80*/  SHF.R.U64 R12, R12, 0x3, RZ ;  /* 0x000000030c0c7819 */ /* 0x000fe400000012ff */
[----:B------:R-:W-:Y:S01]  /*ed90*/  IADD3 R105, P1, R36, 0x8040, RZ ;  /* 0x0000804024697810 */ /* 0x000fe20007f3e0ff */
[--C-:B------:R-:W-:Y:S01]  /*eda0*/  IMAD.X R15, RZ, RZ, R37.reuse, P5 ;  /* 0x000000ffff0f7224 */ /* 0x100fe200028e0625 */
[----:B------:R-:W-:Y:S02]  /*edb0*/  SHF.R.U64 R11, R11, 0x3, RZ ;  /* 0x000000030b0b7819 */ /* 0x000fe400000012ff */
[----:B------:R-:W-:Y:S01]  /*edc0*/  SHF.R.U64 R10, R10, 0x3, RZ ;  /* 0x000000030a0a7819 */ /* 0x000fe200000012ff */
[----:B------:R-:W-:Y:S01]  /*edd0*/  IMAD.X R9, RZ, RZ, R37, P1 ;  /* 0x000000ffff097224 */ /* 0x000fe200008e0625 */
[----:B------:R-:W-:Y:S02]  /*ede0*/  SHF.R.U64 R14, R14, 0x3, RZ ;  /* 0x000000030e0e7819 */ /* 0x000fe400000012ff */
[----:B------:R-:W-:-:S02]  /*edf0*/  SHF.R.U64 R78, R78, 0x3, RZ ;  /* 0x000000034e4e7819 */ /* 0x000fc400000012ff */
[----:B------:R-:W-:Y:S02]  /*ee00*/  F2FP.BF16.F32.PACK_AB R130, R130, R133 ;  /* 0x000000858282723e */ /* 0x000fe400000010ff */
[----:B------:R-:W-:Y:S02]  /*ee10*/  F2FP.BF16.F32.PACK_AB R131, R128, R131 ;  /* 0x000000838083723e */ /* 0x000fe400000010ff */
[----:B------:R-:W-:Y:S02]  /*ee20*/  SEL R77, R27, R26, P0 ;  /* 0x0000001a1b4d7207 */ /* 0x000fe40000000000 */
[----:B------:R-:W-:Y:S01]  /*ee30*/  SEL R66, R26, R27, P0 ;  /* 0x0000001b1a427207 */ /* 0x000fe20000000000 */
[----:B------:R-:W-:Y:S01]  /*ee40*/  IMAD.X R27, RZ, RZ, R37, P3 ;  /* 0x000000ffff1b7224 */ /* 0x000fe200018e0625 */
[----:B------:R-:W-:Y:S02]  /*ee50*/  LOP3.LUT R28, R8, R93, RZ, 0x3c, !PT ;  /* 0x0000005d081c7212 */ /* 0x000fe400078e3cff */
[----:B------:R-:W-:-:S02]  /*ee60*/  SEL R61, R21, R20, P0 ;  /* 0x00000014153d7207 */ /* 0x000fc40000000000 */
[----:B------:R-:W-:Y:S01]  /*ee70*/  SEL R56, R20, R21, P0 ;  /* 0x0000001514387207 */ /* 0x000fe20000000000 */
[--C-:B------:R-:W-:Y:S01]  /*ee80*/  IMAD.X R21, RZ, RZ, R37.reuse, P4 ;  /* 0x000000ffff157224 */ /* 0x100fe200020e0625 */
[----:B------:R-:W-:Y:S02]  /*ee90*/  LOP3.LUT R26, R12, R97, RZ, 0x3c, !PT ;  /* 0x000000610c1a7212 */ /* 0x000fe400078e3cff */
[----:B------:R-:W-:Y:S02]  /*eea0*/  LOP3.LUT R8, R101, 0x380, RZ, 0xc0, !PT ;  /* 0x0000038065087812 */ /* 0x000fe400078ec0ff */
[----:B------:R-:W-:Y:S01]  /*eeb0*/  LOP3.LUT R36, R11, R36, RZ, 0x3c, !PT ;  /* 0x000000240b247212 */ /* 0x000fe200078e3cff */
[----:B------:R-:W-:Y:S01]  /*eec0*/  IMAD.X R11, RZ, RZ, R37, P2 ;  /* 0x000000ffff0b7224 */ /* 0x000fe200010e0625 */
[----:B------:R-:W-:Y:S02]  /*eed0*/  LOP3.LUT R76, R105, 0x380, RZ, 0xc0, !PT ;  /* 0x00000380694c7812 */ /* 0x000fe400078ec0ff */
[----:B------:R-:W-:-:S02]  /*eee0*/  LOP3.LUT R12, R10, R103, RZ, 0x3c, !PT ;  /* 0x000000670a0c7212 */ /* 0x000fc400078e3cff */
[----:B------:R-:W-:Y:S02]  /*eef0*/  LOP3.LUT R20, R14, R99, RZ, 0x3c, !PT ;  /* 0x000000630e147212 */ /* 0x000fe400078e3cff */
[----:B------:R-:W-:Y:S02]  /*ef00*/  LOP3.LUT R10, R78, R107, RZ, 0x3c, !PT ;  /* 0x0000006b4e0a7212 */ /* 0x000fe400078e3cff */
[----:B------:R-:W-:Y:S02]  /*ef10*/  SEL R7, R130, R131, P0 ;  /* 0x0000008382077207 */ /* 0x000fe40000000000 */
[----:B------:R-:W-:Y:S02]  /*ef20*/  SHF.R.U64 R8, R8, 0x3, RZ ;  /* 0x0000000308087819 */ /* 0x000fe400000012ff */
[----:B------:R-:W-:Y:S02]  /*ef30*/  SHF.R.U64 R76, R76, 0x3, RZ ;  /* 0x000000034c4c7819 */ /* 0x000fe400000012ff */
[----:B------:R-:W-:-:S02]  /*ef40*/  MOV R80, R20 ;  /* 0x0000001400507202 */ /* 0x000fc40000000f00 */
[----:B------:R-:W-:Y:S02]  /*ef50*/  F2FP.BF16.F32.PACK_AB R126, R126, R129 ;  /* 0x000000817e7e723e */ /* 0x000fe400000010ff */
[----:B------:R-:W-:Y:S02]  /*ef60*/  F2FP.BF16.F32.PACK_AB R127, R124, R127 ;  /* 0x0000007f7c7f723e */ /* 0x000fe400000010ff */
[----:B------:R-:W-:Y:S02]  /*ef70*/  MOV R20, R10 ;  /* 0x0000000a00147202 */ /* 0x000fe40000000f00 */
[----:B------:R-:W-:Y:S02]  /*ef80*/  F2FP.BF16.F32.PACK_AB R122, R122, R125 ;  /* 0x0000007d7a7a723e */ /* 0x000fe400000010ff */
[----:B------:R-:W-:Y:S02]  /*ef90*/  F2FP.BF16.F32.PACK_AB R123, R120, R123 ;  /* 0x0000007b787b723e */ /* 0x000fe400000010ff */
[----:B------:R-:W-:-:S02]  /*efa0*/  LOP3.LUT R14, R8, R101, RZ, 0x3c, !PT ;  /* 0x00000065080e7212 */ /* 0x000fc400078e3cff */
[----:B------:R-:W-:Y:S02]  /*efb0*/  SEL R130, R131, R130, P0 ;  /* 0x0000008283827207 */ /* 0x000fe40000000000 */
[----:B------:R-:W-:Y:S02]  /*efc0*/  LOP3.LUT R8, R76, R105, RZ, 0x3c, !PT ;  /* 0x000000694c087212 */ /* 0x000fe400078e3cff */
[----:B------:R-:W-:Y:S02]  /*efd0*/  SEL R49, R126, R127, P0 ;  /* 0x0000007f7e317207 */ /* 0x000fe40000000000 */
[----:B------:R-:W-:Y:S02]  /*efe0*/  SEL R126, R127, R126, P0 ;  /* 0x0000007e7f7e7207 */ /* 0x000fe40000000000 */
[----:B------:R-:W-:Y:S02]  /*eff0*/  SEL R51, R122, R123, P0 ;  /* 0x0000007b7a337207 */ /* 0x000fe40000000000 */
[----:B------:R-:W-:-:S02]  /*f000*/  SEL R122, R123, R122, P0 ;  /* 0x0000007a7b7a7207 */ /* 0x000fc40000000000 */
        /* <DEDUP_REMOVED lines=44> */
[----:B------:R-:W-:Y:S04]  /*f2d0*/  SHFL.IDX PT, R39, R39, R6, 0x1c1f ;  /* 0x001c1f0627277589 */ /* 0x000fe800000e0000 */
[----:B------:R-:W0:Y:S04]  /*f2e0*/  SHFL.IDX PT, R44, R44, R7, 0x1c1f ;  /* 0x001c1f072c2c7589 */ /* 0x000e2800000e0000 */
[----:B------:R-:W3:Y:S01]  /*f2f0*/  SHFL.IDX PT, R38, R38, R7, 0x1c1f ;  /* 0x001c1f0726267589 */ /* 0x000ee200000e0000 */
[----:B-1----:R-:W-:-:S02]  /*f300*/  SEL R28, R55, R52, P0 ;  /* 0x00000034371c7207 */ /* 0x002fc40000000000 */
[----:B------:R-:W-:Y:S01]  /*f310*/  SEL R30, R52, R55, P0 ;  /* 0x00000037341e7207 */ /* 0x000fe20000000000 */
[----:B------:R-:W1:Y:S01]  /*f320*/  SHFL.IDX PT, R62, R62, R7, 0x1c1f ;  /* 0x001c1f073e3e7589 */ /* 0x000e6200000e0000 */
[----:B--2---:R-:W-:Y:S02]  /*f330*/  SEL R29, R47, R42, P0 ;  /* 0x0000002a2f1d7207 */ /* 0x004fe40000000000 */
[----:B------:R-:W-:Y:S01]  /*f340*/  SEL R31, R42, R47, P0 ;  /* 0x0000002f2a1f7207 */ /* 0x000fe20000000000 */
[----:B------:R-:W-:Y:S06]  /*f350*/  BAR.SYNC.DEFER_BLOCKING 0x1, 0x100 ;  /* 0x0044000000007b1d */ /* 0x000fec0000010000 */
[----:B------:R-:W-:Y:S04]  /*f360*/  SHFL.IDX PT, R45, R45, R6, 0x1c1f ;  /* 0x001c1f062d2d7589 */ /* 0x000fe800000e0000 */
[----:B------:R-:W-:Y:S01]  /*f370*/  SHFL.IDX PT, R41, R41, R6, 0x1c1f ;  /* 0x001c1f0629297589 */ /* 0x000fe200000e0000 */
[----:B0-----:R-:W-:-:S02]  /*f380*/  SEL R32, R53, R44, P0 ;  /* 0x0000002c35207207 */ /* 0x001fc40000000000 */
[----:B------:R-:W-:Y:S01]  /*f390*/  SEL R34, R44, R53, P0 ;  /* 0x000000352c227207 */ /* 0x000fe20000000000 */
[----:B------:R-:W0:Y:S01]  /*f3a0*/  SHFL.IDX PT, R40, R40, R7, 0x1c1f ;  /* 0x001c1f0728287589 */ /* 0x000e2200000e0000 */
[----:B---3--:R-:W-:Y:S02]  /*f3b0*/  SEL R33, R43, R38, P0 ;  /* 0x000000262b217207 */ /* 0x008fe40000000000 */
[----:B------:R-:W-:Y:S01]  /*f3c0*/  SEL R35, R38, R43, P0 ;  /* 0x0000002b26237207 */ /* 0x000fe20000000000 */
[----:B------:R-:W-:Y:S01]  /*f3d0*/  SHFL.IDX PT, R48, R48, R7, 0x1c1f ;  /* 0x001c1f0730307589 */ /* 0x000fe200000e0000 */
[----:B-1----:R-:W-:Y:S02]  /*f3e0*/  SEL R37, R39, R62, P0 ;  /* 0x0000003e27257207 */ /* 0x002fe40000000000 */
[----:B------:R-:W-:Y:S01]  /*f3f0*/  SEL R39, R62, R39, P0 ;  /* 0x000000273e277207 */ /* 0x000fe20000000000 */
        /* <DEDUP_REMOVED lines=8> */
[----:B------:R-:W0:Y:S04]  /*f480*/  SHFL.IDX PT, R54, R54, R7, 0x1c1f ;  /* 0x001c1f0736367589 */ /* 0x000e2800000e0000 */
[----:B------:R-:W1:Y:S04]  /*f490*/  SHFL.IDX PT, R66, R66, R7, 0x1c1f ;  /* 0x001c1f0742427589 */ /* 0x000e6800000e0000 */
[----:B------:R-:W-:Y:S04]  /*f4a0*/  SHFL.IDX PT, R61, R61, R6, 0x1c1f ;  /* 0x001c1f063d3d7589 */ /* 0x000fe800000e0000 */
[----:B------:R-:W-:Y:S04]  /*f4b0*/  SHFL.IDX PT, R79, R79, R6, 0x1c1f ;  /* 0x001c1f064f4f7589 */ /* 0x000fe800000e0000 */
[----:B------:R-:W-:Y:S04]  /*f4c0*/  SHFL.IDX PT, R56, R56, R7, 0x1c1f ;  /* 0x001c1f0738387589 */ /* 0x000fe800000e0000 */
[----:B------:R-:W2:Y:S04]  /*f4d0*/  SHFL.IDX PT, R68, R68, R7, 0x1c1f ;  /* 0x001c1f0744447589 */ /* 0x000ea800000e0000 */
[----:B------:R-:W-:Y:S01]  /*f4e0*/  SHFL.IDX PT, R65, R65, R6, 0x1c1f ;  /* 0x001c1f0641417589 */ /* 0x000fe200000e0000 */
[----:B0-----:R-:W-:-:S02]  /*f4f0*/  SEL R52, R59, R54, P0 ;  /* 0x000000363b347207 */ /* 0x001fc40000000000 */
[----:B------:R-:W-:Y:S01]  /*f500*/  SEL R54, R54, R59, P0 ;  /* 0x0000003b36367207 */ /* 0x000fe20000000000 */
[----:B------:R-:W-:Y:S01]  /*f510*/  SHFL.IDX PT, R81, R81, R6, 0x1c1f ;  /* 0x001c1f0651517589 */ /* 0x000fe200000e0000 */
[----:B-1----:R-:W-:Y:S02]  /*f520*/  SEL R49, R77, R66, P0 ;  /* 0x000000424d317207 */ /* 0x002fe40000000000 */
[----:B------:R-:W-:Y:S01]  /*f530*/  SEL R51, R66, R77, P0 ;  /* 0x0000004d42337207 */ /* 0x000fe20000000000 */
[----:B------:R-:W-:Y:S04]  /*f540*/  SHFL.IDX PT, R58, R58, R7, 0x1c1f ;  /* 0x001c1f073a3a7589 */ /* 0x000fe800000e0000 */
[----:B------:R-:W-:Y:S04]  /*f550*/  SHFL.IDX PT, R70, R70, R7, 0x1c1f ;  /* 0x001c1f0746467589 */ /* 0x000fe800000e0000 */
[----:B------:R-:W-:Y:S04]  /*f560*/  SHFL.IDX PT, R83, R83, R6, 0x1c1f ;  /* 0x001c1f0653537589 */ /* 0x000fe800000e0000 */
[----:B------:R-:W0:Y:S01]  /*f570*/  SHFL.IDX PT, R74, R74, R7, 0x1c1f ;  /* 0x001c1f074a4a7589 */ /* 0x000e2200000e0000 */
[----:B--2---:R-:W-:-:S02]  /*f580*/  SEL R53, R79, R68, P0 ;  /* 0x000000444f357207 */ /* 0x004fc40000000000 */
[----:B------:R-:W-:Y:S01]  /*f590*/  SEL R55, R68, R79, P0 ;  /* 0x0000004f44377207 */ /* 0x000fe20000000000 */
[----:B------:R-:W-:Y:S04]  /*f5a0*/  SHFL.IDX PT, R67, R67, R6, 0x1c1f ;  /* 0x001c1f0643437589 */ /* 0x000fe800000e0000 */
[----:B------:R1:W-:Y:S04]  /*f5b0*/  SHFL.IDX PT, R85, R85, R6, 0x1c1f ;  /* 0x001c1f0655557589 */ /* 0x0003e800000e0000 */
[----:B------:R-:W-:Y:S04]  /*f5c0*/  SHFL.IDX PT, R60, R60, R7, 0x1c1f ;  /* 0x001c1f073c3c7589 */ /* 0x000fe800000e0000 */
[----:B------:R2:W3:Y:S01]  /*f5d0*/  SHFL.IDX PT, R118, R118, R7, 0x1c1f ;  /* 0x001c1f0776767589 */ /* 0x0004e200000e0000 */
[----:B-1----:R-:W-:-:S03]  /*f5e0*/  IMAD.U32 R6, RZ, RZ, UR6 ;  /* 0x00000006ff067e24 */ /* 0x002fc6000f8e00ff */
[----:B------:R1:W-:Y:S04]  /*f5f0*/  STSM.16.M88.4 [R91], R8 ;  /* 0x000000085b007844 */ /* 0x0003e80000000200 */
[----:B------:R4:W-:Y:S01]  /*f600*/  STSM.16.M88.4 [R90], R12 ;  /* 0x0000000c5a007844 */ /* 0x0009e20000000200 */
[----:B0-----:R-:W-:Y:S01]  /*f610*/  SEL R59, R74, R83, P0 ;  /* 0x000000534a3b7207 */ /* 0x001fe20000000000 */
[----:B--2---:R-:W-:Y:S01]  /*f620*/  IMAD.U32 R7, RZ, RZ, UR7 ;  /* 0x00000007ff077e24 */ /* 0x004fe2000f8e00ff */
[----:B------:R-:W-:Y:S01]  /*f630*/  ULDC.64 UR6, c[0x0][0xc08] ;  /* 0x0003020000067ab9 */ /* 0x000fe20000000a00 */
[----:B------:R3:W-:Y:S04]  /*f640*/  STSM.16.M88.4 [R89], R24 ;  /* 0x0000001859007844 */ /* 0x0007e80000000200 */
[----:B------:R-:W-:Y:S01]  /*f650*/  STSM.16.M88.4 [R87], R28 ;  /* 0x0000001c57007844 */ /* 0x000fe20000000200 */
[----:B-1----:R-:W-:-:S03]  /*f660*/  SEL R8, R41, R48, P0 ;  /* 0x0000003029087207 */ /* 0x002fc60000000000 */
[----:B------:R-:W-:Y:S01]  /*f670*/  STSM.16.M88.4 [R86], R32 ;  /* 0x0000002056007844 */ /* 0x000fe20000000200 */
[----:B------:R-:W-:Y:S02]  /*f680*/  SEL R10, R48, R41, P0 ;  /* 0x00000029300a7207 */ /* 0x000fe40000000000 */
[----:B------:R-:W-:Y:S01]  /*f690*/  SEL R9, R75, R64, P0 ;  /* 0x000000404b097207 */ /* 0x000fe20000000000 */
[----:B------:R-:W-:Y:S01]  /*f6a0*/  STSM.16.M88.4 [R84], R36 ;  /* 0x0000002454007844 */ /* 0x000fe20000000200 */
[----:B------:R-:W-:Y:S02]  /*f6b0*/  SEL R11, R64, R75, P0 ;  /* 0x0000004b400b7207 */ /* 0x000fe40000000000 */
[----:B------:R-:W-:Y:S02]  /*f6c0*/  SEL R48, R57, R50, P0 ;  /* 0x0000003239307207 */ /* 0x000fe40000000000 */
[----:B------:R-:W-:Y:S01]  /*f6d0*/  SEL R50, R50, R57, P0 ;  /* 0x0000003932327207 */ /* 0x000fe20000000000 */
[----:B------:R0:W-:Y:S01]  /*f6e0*/  STSM.16.M88.4 [R82], R8 ;  /* 0x0000000852007844 */ /* 0x0001e20000000200 */
[----:B----4-:R-:W-:-:S02]  /*f6f0*/  SEL R12, R61, R56, P0 ;  /* 0x000000383d0c7207 */ /* 0x010fc40000000000 */
[----:B------:R-:W-:Y:S01]  /*f700*/  SEL R14, R56, R61, P0 ;  /* 0x0000003d380e7207 */ /* 0x000fe20000000000 */
[----:B------:R-:W-:Y:S01]  /*f710*/  STSM.16.M88.4 [R80], R48 ;  /* 0x0000003050007844 */ /* 0x000fe20000000200 */
[----:B------:R-:W-:Y:S02]  /*f720*/  SEL R13, R81, R70, P0 ;  /* 0x00000046510d7207 */ /* 0x000fe40000000000 */
[----:B------:R-:W-:Y:S01]  /*f730*/  SEL R15, R70, R81, P0 ;  /* 0x00000051460f7207 */ /* 0x000fe20000000000 */
[----:B------:R-:W-:Y:S01]  /*f740*/  STSM.16.M88.4 [R78], R52 ;  /* 0x000000344e007844 */ /* 0x000fe20000000200 */
[----:B------:R-:W-:Y:S02]  /*f750*/  SEL R56, R65, R58, P0 ;  /* 0x0000003a41387207 */ /* 0x000fe40000000000 */
[----:B------:R-:W-:Y:S01]  /*f760*/  SEL R58, R58, R65, P0 ;  /* 0x000000413a3a7207 */ /* 0x000fe20000000000 */
[----:B------:R1:W-:Y:S01]  /*f770*/  STSM.16.M88.4 [R76], R12 ;  /* 0x0000000c4c007844 */ /* 0x0003e20000000200 */
[----:B------:R-:W-:Y:S01]  /*f780*/  SEL R57, R83, R74, P0 ;  /* 0x0000004a53397207 */ /* 0x000fe20000000000 */
[----:B------:R-:W-:Y:S01]  /*f790*/  UISETP.NE.U32.AND UP1, UPT, UR6, URZ, UPT ;  /* 0x0000003f0600728c */ /* 0x000fe2000bf25070 */
[----:B---3--:R-:W-:Y:S01]  /*f7a0*/  SEL R25, R85, R118, P0 ;  /* 0x0000007655197207 */ /* 0x008fe20000000000 */
[----:B------:R-:W-:Y:S01]  /*f7b0*/  ULDC UR8, c[0x0][0xa88] ;  /* 0x0002a20000087ab9 */ /* 0x000fe20000000800 */
[----:B------:R-:W-:Y:S01]  /*f7c0*/  SEL R27, R118, R85, P0 ;  /* 0x00000055761b7207 */ /* 0x000fe20000000000 */
[----:B------:R2:W-:Y:S01]  /*f7d0*/  STSM.16.M88.4 [R21], R56 ;  /* 0x0000003815007844 */ /* 0x0005e20000000200 */
[----:B------:R-:W-:-:S02]  /*f7e0*/  SEL R24, R67, R60, P0 ;  /* 0x0000003c43187207 */ /* 0x000fc40000000000 */
[----:B------:R-:W-:Y:S01]  /*f7f0*/  SEL R26, R60, R67, P0 ;  /* 0x000000433c1a7207 */ /* 0x000fe20000000000 */
[----:B------:R-:W3:Y:S04]  /*f800*/  LDC R65, c[0x0][0xbe8] ;  /* 0x0002fa00ff417b82 */ /* 0x000ee80000000800 */
[----:B------:R2:W-:Y:S04]  /*f810*/  STSM.16.M88.4 [R20], R24 ;  /* 0x0000001814007844 */ /* 0x0005e80000000200 */
[----:B------:R-:W-:Y:S01]  /*f820*/  BAR.SYNC.DEFER_BLOCKING 0x1, 0x100 ;  /* 0x0044000000007b1d */ /* 0x000fe20000010000 */
[----:B------:R-:W-:-:S06]  /*f830*/  UISETP.NE.AND.EX UP1, UPT, UR7, URZ, UPT, UP1 ;  /* 0x0000003f0700728c */ /* 0x000fcc000bf25310 */
[----:B------:R-:W-:-:S05]  /*f840*/  PLOP3.LUT P0, PT, PT, PT, UP1, 0x80, 0x0 ;  /* 0x000000000000781c */ /* 0x000fca0003f0f018 */
[----:B------:R-:W-:-:S04]  /*f850*/  @UP1 ULEA UR6, UP2, UR36, UR6, 0x2 ;  /* 0x0000000624061291 */ /* 0x000fc8000f84103f */
[----:B------:R-:W-:Y:S01]  /*f860*/  @UP1 ULEA.HI.X UR7, UR36, UR7, UR37, 0x2, UP2 ;  /* 0x0000000724071291 */ /* 0x000fe200090f1425 */
[----:B0-----:R-:W-:Y:S02]  /*f870*/  IMAD.U32 R10, RZ, RZ, UR8 ;  /* 0x00000008ff0a7e24 */ /* 0x001fe4000f8e00ff */
[----:B-1----:R-:W-:-:S03]  /*f880*/  IMAD.U32 R14, RZ, RZ, UR6 ;  /* 0x00000006ff0e7e24 */ /* 0x002fc6000f8e00ff */
[----:B------:R-:W-:Y:S01]  /*f890*/  IMAD.U32 R15, RZ, RZ, UR7 ;  /* 0x00000007ff0f7e24 */ /* 0x000fe2000f8e00ff */
[----:B------:R-:W4:Y:S01]  /*f8a0*/  @P2 LDG.E R8, desc[UR52][R6.64] ;  /* 0x0000003406082981 */ /* 0x000f22000c1e1900 */
[----:B---3--:R-:W-:Y:S01]  /*f8b0*/  ISETP.NE.AND P1, PT, R65, 0x1, PT ;  /* 0x000000014100780c */ /* 0x008fe20003f25270 */
[----:B------:R-:W-:Y:S02]  /*f8c0*/  UMOV UR4, URZ ;  /* 0x0000003f00047c82 */ /* 0x000fe40008000000 */
[----:B------:R2:W5:Y:S10]  /*f8d0*/  @P0 LDG.E R10, desc[UR52][R14.64] ;  /* 0x000000340e0a0981 */ /* 0x000574000c1e1900 */
[----:B------:R-:W0:Y:S08]  /*f8e0*/  @P1 LDC R9, c[0x0][0xbec] ;  /* 0x0002fb00ff091b82 */ /* 0x000e300000000800 */
[----:B------:R-:W1:Y:S01]  /*f8f0*/  @P1 LDC R12, c[0x0][0xbf0] ;  /* 0x0002fc00ff0c1b82 */ /* 0x000e620000000800 */
[----:B----4-:R-:W-:Y:S01]  /*f900*/  @P2 R2UR UR4, R8 ;  /* 0x00000000080422ca */ /* 0x010fe200000e0000 */
[----:B012---:R-:W-:-:S14]  /*f910*/  @P0 BRA `(.L_x_2222) ;  /* 0x0000000000100947 */ /* 0x007fdc0003800000 */
[----:B------:R-:W-:Y:S05]  /*f920*/  @!P2 BRA `(.L_x_2222) ;  /* 0x00000000000ca947 */ /* 0x000fea0003800000 */
[----:B------:R-:W2:Y:S04]  /*f930*/  LDG.E R11, desc[UR52][R6.64] ;  /* 0x00000034060b7981 */ /* 0x000ea8000c1e1900 */
[----:B-----5:R-:W2:Y:S02]  /*f940*/  LDG.E R10, desc[UR52][R6.64+0x4] ;  /* 0x00000434060a7981 */ /* 0x020ea4000c1e1900 */
[----:B--2---:R-:W-:-:S07]  /*f950*/  IMAD.IADD R10, R10, 0x1, -R11 ;  /* 0x000000010a0a7824 */ /* 0x004fce00078e0a0b */
.L_x_2222:
[----:B------:R-:W-:Y:S01]  /*f960*/  USHF.R.S32.HI UR14, URZ, 0x1f, UR42 ;  /* 0x0000001f3f0e7899 */ /* 0x000fe2000801142a */
[----:B------:R-:W-:Y:S01]  /*f970*/  VIADD R14, R18, UR39 ;  /* 0x00000027120e7c36 */ /* 0x000fe20008000000 */
[----:B------:R-:W-:Y:S01]  /*f980*/  ULDC.64 UR12, c[0x0][0xb90] ;  /* 0x0002e400000c7ab9 */ /* 0x000fe20000000a00 */
[----:B------:R-:W-:Y:S01]  /*f990*/  USHF.R.S32.HI UR9, URZ, 0x1f, UR4 ;  /* 0x0000001f3f097899 */ /* 0x000fe20008011404 */
[----:B------:R-:W-:Y:S01]  /*f9a0*/  VIADD R28, R223, UR39 ;  /* 0x00000027df1c7c36 */ /* 0x000fe20008000000 */
        /* <DEDUP_REMOVED lines=21> */
[----:B-----5:R-:W-:Y:S01]  /*fb00*/  IMAD R69, R10, R65, RZ ;  /* 0x000000410a457224 */ /* 0x020fe200078e02ff */
[----:B------:R-:W-:Y:S01]  /*fb10*/  IADD3 R6, P0, R6, UR6, RZ ;  /* 0x0000000606067c10 */ /* 0x000fe2000ff1e0ff */
[----:B------:R-:W-:Y:S01]  /*fb20*/  ULDC.64 UR10, c[0x0][0xaa0] ;  /* 0x0002a800000a7ab9 */ /* 0x000fe20000000a00 */
[----:B------:R-:W-:Y:S01]  /*fb30*/  IMAD.U32 R12, RZ, RZ, UR8 ;  /* 0x00000008ff0c7e24 */ /* 0x000fe2000f8e00ff */
[----:B------:R-:W-:-:S02]  /*fb40*/  SHF.R.S32.HI R8, RZ, 0x1f, R9 ;  /* 0x0000001fff087819 */ /* 0x000fc40000011409 */
[----:B------:R-:W-:Y:S02]  /*fb50*/  IADD3 R11, P6, R4, 0x2000, RZ ;  /* 0x00002000040b7810 */ /* 0x000fe40007fde0ff */
[----:B------:R-:W-:Y:S01]  /*fb60*/  IADD3.X R7, R7, UR7, R12, P0, !PT ;  /* 0x0000000707077c10 */ /* 0x000fe200087fe40c */
[----:B------:R-:W-:Y:S01]  /*fb70*/  ULDC.64 UR6, c[0x0][0xb88] ;  /* 0x0002e20000067ab9 */ /* 0x000fe20000000a00 */
[----:B------:R-:W-:Y:S01]  /*fb80*/  LOP3.LUT R12, R13, 0x380, RZ, 0xc0, !PT ;  /* 0x000003800d0c7812 */ /* 0x000fe200078ec0ff */
[----:B------:R-:W-:Y:S01]  /*fb90*/  IMAD R14, R8, UR6, RZ ;  /* 0x00000006080e7c24 */ /* 0x000fe2000f8e02ff */
[----:B------:R-:W-:Y:S01]  /*fba0*/  LOP3.LUT R8, R11, 0x380, RZ, 0xc0, !PT ;  /* 0x000003800b087812 */ /* 0x000fe200078ec0ff */
[C---:B------:R-:W-:Y:S01]  /*fbb0*/  IMAD.WIDE.U32 R6, R9.reuse, UR6, R6 ;  /* 0x0000000609067c25 */ /* 0x040fe2000f8e0006 */
[----:B------:R-:W-:Y:S01]  /*fbc0*/  SHF.R.U64 R12, R12, 0x3, RZ ;  /* 0x000000030c0c7819 */ /* 0x000fe200000012ff */
[----:B------:R-:W-:Y:S01]  /*fbd0*/  UIMAD UR8, UR9, UR10, URZ ;  /* 0x0000000a090872a4 */ /* 0x000fe2000f8e023f */
[----:B------:R-:W-:Y:S01]  /*fbe0*/  IADD3 R45, P4, R4, 0x4000, RZ ;  /* 0x00004000042d7810 */ /* 0x000fe20007f9e0ff */
[----:B------:R-:W-:Y:S01]  /*fbf0*/  IMAD R15, R9, UR7, R14 ;  /* 0x00000007090f7c24 */ /* 0x000fe2000f8e020e */
[----:B------:R-:W-:Y:S01]  /*fc00*/  ULDC.64 UR6, c[0x0][0xb50] ;  /* 0x0002d40000067ab9 */ /* 0x000fe20000000a00 */
[----:B------:R-:W-:Y:S01]  /*fc10*/  LOP3.LUT R12, R12, R13, RZ, 0x3c, !PT ;  /* 0x0000000d0c0c7212 */ /* 0x000fe200078e3cff */
[----:B------:R-:W-:Y:S01]  /*fc20*/  IMAD.X R13, RZ, RZ, R5, P2 ;  /* 0x000000ffff0d7224 */ /* 0x000fe200010e0605 */
[----:B------:R-:W-:Y:S01]  /*fc30*/  LEA R14, P0, R6, UR6, 0x2 ;  /* 0x00000006060e7c11 */ /* 0x000fe2000f8010ff */
[----:B------:R-:W-:Y:S01]  /*fc40*/  IMAD.IADD R7, R7, 0x1, R15 ;  /* 0x0000000107077824 */ /* 0x000fe200078e020f */
[----:B------:R-:W-:-:S02]  /*fc50*/  IADD3 R25, P2, R4, 0x7000, RZ ;  /* 0x0000700004197810 */ /* 0x000fc40007f5e0ff */
[----:B------:R-:W-:Y:S01]  /*fc60*/  IADD3 R33, P3, R4, 0x6000, RZ ;  /* 0x0000600004217810 */ /* 0x000fe20007f7e0ff */
[----:B------:R-:W-:Y:S01]  /*fc70*/  SHFL.IDX PT, R20, R14, RZ, 0x1c1f ;  /* 0x001c1fff0e147589 */ /* 0x000fe200000e0000 */
[----:B------:R-:W-:Y:S02]  /*fc80*/  LEA.HI.X R26, R6, UR7, R7, 0x2, P0 ;  /* 0x00000007061a7c11 */ /* 0x000fe400080f1407 */
[----:B------:R-:W-:Y:S01]  /*fc90*/  SHF.R.U64 R8, R8, 0x3, RZ ;  /* 0x0000000308087819 */ /* 0x000fe200000012ff */
[----:B------:R-:W-:Y:S01]  /*fca0*/  SHFL.IDX PT, R38, R14, 0x1, 0x1c1f ;  /* 0x003c1f000e267f89 */ /* 0x000fe200000e0000 */
[----:B------:R-:W-:Y:S01]  /*fcb0*/  IADD3 R41, P0, R4, 0x5000, RZ ;  /* 0x0000500004297810 */ /* 0x000fe20007f1e0ff */
[----:B------:R-:W-:Y:S01]  /*fcc0*/  UIMAD UR8, UR4, UR11, UR8 ;  /* 0x0000000b040872a4 */ /* 0x000fe2000f8e0208 */
[----:B------:R-:W-:Y:S01]  /*fcd0*/  LOP3.LUT R24, R25, 0x380, RZ, 0xc0, !PT ;  /* 0x0000038019187812 */ /* 0x000fe200078ec0ff */
[----:B------:R-:W1:Y:S01]  /*fce0*/  SHFL.IDX PT, R21, R26, RZ, 0x1c1f ;  /* 0x001c1fff1a157589 */ /* 0x000e6200000e0000 */
[----:B------:R-:W-:Y:S01]  /*fcf0*/  LOP3.LUT R40, R41, 0x380, RZ, 0xc0, !PT ;  /* 0x0000038029287812 */ /* 0x000fe200078ec0ff */
[----:B------:R-:W-:Y:S01]  /*fd00*/  IMAD.X R9, RZ, RZ, R5, P6 ;  /* 0x000000ffff097224 */ /* 0x000fe200030e0605 */
[----:B------:R-:W-:Y:S01]  /*fd10*/  SHF.R.U64 R24, R24, 0x3, RZ ;  /* 0x0000000318187819 */ /* 0x000fe200000012ff */
[----:B------:R-:W2:Y:S01]  /*fd20*/  SHFL.IDX PT, R39, R26, 0x1, 0x1c1f ;  /* 0x003c1f001a277f89 */ /* 0x000ea200000e0000 */
[----:B------:R-:W-:-:S02]  /*fd30*/  SHF.R.U64 R40, R40, 0x3, RZ ;  /* 0x0000000328287819 */ /* 0x000fc400000012ff */
[----:B------:R-:W-:Y:S01]  /*fd40*/  LOP3.LUT R24, R24, R25, RZ, 0x3c, !PT ;  /* 0x0000001918187212 */ /* 0x000fe200078e3cff */
[--C-:B------:R-:W-:Y:S01]  /*fd50*/  IMAD.X R25, RZ, RZ, R5.reuse, P2 ;  /* 0x000000ffff197224 */ /* 0x100fe200010e0605 */
[----:B------:R-:W-:Y:S01]  /*fd60*/  LOP3.LUT R40, R40, R41, RZ, 0x3c, !PT ;  /* 0x0000002928287212 */ /* 0x000fe200078e3cff */
[----:B------:R-:W-:Y:S01]  /*fd70*/  IMAD.X R41, RZ, RZ, R5, P0 ;  /* 0x000000ffff297224 */ /* 0x000fe200000e0605 */
[----:B------:R-:W-:Y:S02]  /*fd80*/  LOP3.LUT P0, RZ, R221, 0x3, RZ, 0xc0, !PT ;  /* 0x00000003ddff7812 */ /* 0x000fe4000780c0ff */
[----:B------:R-:W-:Y:S02]  /*fd90*/  IADD3 R7, P5, R4, 0x3000, RZ ;  /* 0x0000300004077810 */ /* 0x000fe40007fbe0ff */
[----:B------:R-:W-:Y:S01]  /*fda0*/  ISETP.GE.OR P2, PT, R28, R69, P0 ;  /* 0x000000451c00720c */ /* 0x000fe20000746670 */
[----:B------:R-:W-:Y:S01]  /*fdb0*/  UIMAD.WIDE.U32 UR6, UR4, UR10, URZ ;  /* 0x0000000a040672a5 */ /* 0x000fe2000f8e003f */
[----:B------:R-:W-:-:S02]  /*fdc0*/  LOP3.LUT R6, R7, 0x380, RZ, 0xc0, !PT ;  /* 0x0000038007067812 */ /* 0x000fc400078ec0ff */
[----:B------:R-:W-:Y:S01]  /*fdd0*/  LOP3.LUT R44, R45, 0x380, RZ, 0xc0, !PT ;  /* 0x000003802d2c7812 */ /* 0x000fe200078ec0ff */
[----:B------:R-:W-:Y:S01]  /*fde0*/  ULDC.64 UR10, c[0x0][0xae8] ;  /* 0x0002ba00000a7ab9 */ /* 0x000fe20000000a00 */
[----:B------:R-:W-:Y:S02]  /*fdf0*/  LOP3.LUT R32, R33, 0x380, RZ, 0xc0, !PT ;  /* 0x0000038021207812 */ /* 0x000fe400078ec0ff */
[----:B------:R-:W-:Y:S01]  /*fe00*/  LOP3.LUT R8, R8, R11, RZ, 0x3c, !PT ;  /* 0x0000000b08087212 */ /* 0x000fe200078e3cff */
[----:B------:R-:W-:Y:S01]  /*fe10*/  VIADD R11, R28, 0x8 ;  /* 0x000000081c0b7836 */ /* 0x000fe20000000000 */
[----:B------:R-:W-:Y:S02]  /*fe20*/  SHF.R.U64 R6, R6, 0x3, RZ ;  /* 0x0000000306067819 */ /* 0x000fe400000012ff */
[----:B------:R-:W-:Y:S01]  /*fe30*/  IADD3 R57, P6, R4, 0x8000, RZ ;  /* 0x0000800004397810 */ /* 0x000fe20007fde0ff */
        /* <DEDUP_REMOVED lines=10> */
[----:B------:R-:W-:Y:S01]  /*fee0*/  LOP3.LUT R29, R4, 0x380, RZ, 0xc0, !PT ;  /* 0x00000380041d7812 */ /* 0x000fe200078ec0ff */
        /* <DEDUP_REMOVED lines=8> */
[----:B------:R-:W-:Y:S01]  /*ff70*/  IMAD.X R33, RZ, RZ, R5, P3 ;  /* 0x000000ffff217224 */ /* 0x000fe200018e0605 */
[----:B------:R-:W-:Y:S01]  /*ff80*/  IADD3 R15, P3, R4, 0xb000, RZ ;  /* 0x0000b000040f7810 */ /* 0x000fe20007f7e0ff */
[----:B------:R-:W-:Y:S01]  /*ff90*/  ULDC.64 UR8, c[0x0][0xaf0] ;  /* 0x0002bc0000087ab9 */ /* 0x000fe20000000a00 */
[----:B------:R-:W-:Y:S01]  /*ffa0*/  UIADD3 UR7, UR7, UR4, URZ ;  /* 0x0000000407077290 */ /* 0x000fe2000fffe03f */
[----:B------:R-:W-:Y:S01]  /*ffb0*/  LOP3.LUT R56, R57, 0x380, RZ, 0xc0, !PT ;  /* 0x0000038039387812 */ /* 0x000fe200078ec0ff */
[----:B------:R-:W-:Y:S01]  /*ffc0*/  UIMAD UR4, UR37, UR8, URZ ;  /* 0x00000008250472a4 */ /* 0x000fe2000f8e023f */
[----:B------:R-:W-:Y:S01]  /*ffd0*/  LOP3.LUT R52, R53, 0x380, RZ, 0xc0, !PT ;  /* 0x0000038035347812 */ /* 0x000fe200078ec0ff */
[----:B--2---:R2:W-:Y:S01]  /*ffe0*/  @!P0 ST.E desc[UR52][R38.64], R2 ;  /* 0x0000000226008985 */ /* 0x0045e2000c101934 */
[----:B------:R-:W-:-:S02]  /*fff0*/  LOP3.LUT R48, R49, 0x380, RZ, 0xc0, !PT ;  /* 0x0000038031307812 */ /* 0x000fc400078ec0ff */
[----:B------:R-:W-:Y:S01]  /*10000*/  SHF.R.U64 R29, R29, 0x3, RZ ;  /* 0x000000031d1d7819 */ /* 0x000fe200000012ff */
[----:B------:R-:W-:Y:S01]  /*10010*/  IMAD.MOV.U32 R61, RZ, RZ, R60 ;  /* 0x000000ffff3d7224 */ /* 0x000fe200078e003c */
[----:B------:R-:W-:Y:S01]  /*10020*/  LOP3.LUT R10, R15, 0x380, RZ, 0xc0, !PT ;  /* 0x000003800f0a7812 */ /* 0x000fe200078ec0ff */
[----:B-1----:R-:W-:Y:S01]  /*10030*/  @P1 IMAD.HI.U32 R0, R60, R21, RZ ;  /* 0x000000153c001227 */ /* 0x002fe200078e00ff */
[----:B------:R-:W-:Y:S01]  /*10040*/  SHF.R.U64 R56, R56, 0x3, RZ ;  /* 0x0000000338387819 */ /* 0x000fe200000012ff */
[----:B------:R-:W-:Y:S01]  /*10050*/  UIMAD UR4, UR36, UR9, UR4 ;  /* 0x00000009240472a4 */ /* 0x000fe2000f8e0204 */
[----:B------:R-:W-:Y:S01]  /*10060*/  SHF.R.U64 R52, R52, 0x3, RZ ;  /* 0x0000000334347819 */ /* 0x000fe200000012ff */
[----:B------:R-:W-:Y:S01]  /*10070*/  UIMAD.WIDE.U32 UR6, UR36, UR8, UR6 ;  /* 0x00000008240672a5 */ /* 0x000fe2000f8e0006 */
[----:B0-----:R-:W-:Y:S01]  /*10080*/  @P1 SHF.R.U32.HI R61, RZ, R67, R0 ;  /* 0x00000043ff3d1219 */ /* 0x001fe20000011600 */
[----:B------:R-:W-:Y:S01]  /*10090*/  IMAD.X R37, RZ, RZ, R5, P3 ;  /* 0x000000ffff257224 */ /* 0x000fe200018e0605 */
[----:B------:R-:W-:Y:S01]  /*100a0*/  SHF.R.U64 R48, R48, 0x3, RZ ;  /* 0x0000000330307819 */ /* 0x000fe200000012ff */
[----:B------:R-:W5:Y:S01]  /*100b0*/  LD.E.128 R44, desc[UR52][R44.64] ;  /* 0x000000342c2c7980 */ /* 0x000f62000c101d00 */
        /* <DEDUP_REMOVED lines=74> */
.L_x_2224:
[----:B------:R-:W-:Y:S05]  /*10560*/  BSYNC B1 ;  /* 0x0000000000017941 */ /* 0x000fea0003800000 */
.L_x_2223:
        /* <DEDUP_REMOVED lines=17> */
.L_x_2226:
[----:B------:R-:W-:Y:S05]  /*10680*/  BSYNC B1 ;  /* 0x0000000000017941 */ /* 0x000fea0003800000 */
.L_x_2225:
        /* <DEDUP_REMOVED lines=17> */
.L_x_2228:
[----:B------:R-:W-:Y:S05]  /*107a0*/  BSYNC B1 ;  /* 0x0000000000017941 */ /* 0x000fea0003800000 */
.L_x_2227:
[----:B-1----:R-:W-:Y:S01]  /*107b0*/  VIADD R0, R66, 0x60 ;  /* 0x0000006042007836 */ /* 0x002fe20000000000 */
[----:B--2-4-:R-:W4:Y:S04]  /*107c0*/  SHFL.IDX PT, R64, R64, 0x3, 0x181f ;  /* 0x00781f0040407f89 */ /* 0x014f2800000e0000 */
[----:B------:R-:W-:Y:S01]  /*107d0*/  ISETP.GE.AND P0, PT, R0, R69, PT ;  /* 0x000000450000720c */ /* 0x000fe20003f06270 */
[----:B0-----:R0:W1:-:S12]  /*107e0*/  SHFL.IDX PT, R11, R62, 0x3, 0x181f ;  /* 0x00781f003e0b7f89 */ /* 0x00105800000e0000 */
[----:B0-----:R-:W-:Y:S05]  /*107f0*/  @P0 BRA `(.L_x_2229) ;  /* 0x0000000c00580947 */ /* 0x001fea0003800000 */
[----:B------:R-:W-:Y:S02]  /*10800*/  ULDC UR4, c[0x0][0xac8] ;  /* 0x0002b20000047ab9 */ /* 0x000fe40000000800 */
[----:B------:R-:W-:Y:S02]  /*10810*/  ISETP.GE.AND P2, PT, R16, UR4, PT ;  /* 0x0000000410007c0c */ /* 0x000fe4000bf46270 */
[----:B------:R-:W-:-:S11]  /*10820*/  ISETP.GE.AND P3, PT, R19, UR4, PT ;  /* 0x0000000413007c0c */ /* 0x000fd6000bf66270 */
[CC--:B-1----:R-:W-:Y:S02]  /*10830*/  @!P2 LEA R2, P0, R16.reuse, R11.reuse, 0x1 ;  /* 0x0000000b1002a211 */ /* 0x0c2fe400078008ff */
[C---:B------:R-:W-:Y:S02]  /*10840*/  @!P3 LEA R8, P1, R19.reuse, R11, 0x1 ;  /* 0x0000000b1308b211 */ /* 0x040fe400078208ff */
        /* <DEDUP_REMOVED lines=10> */
.L_x_2221:
        /* <DEDUP_REMOVED lines=33> */
.L_x_2230:
[----:B------:R-:W-:Y:S01]  /*10b00*/  USEL UR36, UR36, URZ, !UP0 ;  /* 0x0000003f24247287 */ /* 0x000fe2000c000000 */
[----:B------:R-:W-:Y:S01]  /*10b10*/  BSSY B1, `(.L_x_2231) ;  /* 0x000002c000017945 */ /* 0x000fe20003800000 */
[----:B------:R-:W-:-:S03]  /*10b20*/  USEL UR37, UR37, URZ, !UP0 ;  /* 0x0000003f25257287 */ /* 0x000fc6000c000000 */
[----:B------:R-:W-:Y:S09]  /*10b30*/  @P1 BRA `(.L_x_2232) ;  /* 0x0000000000a41947 */ /* 0x000ff20003800000 */
        /* <DEDUP_REMOVED lines=41> */
.L_x_2232:
[----:B------:R-:W-:Y:S05]  /*10dd0*/  BSYNC B1 ;  /* 0x0000000000017941 */ /* 0x000fea0003800000 */
.L_x_2231:
        /* <DEDUP_REMOVED lines=65> */
.L_x_2234:
[----:B------:R-:W-:Y:S05]  /*111f0*/  BSYNC B1 ;  /* 0x0000000000017941 */ /* 0x000fea0003800000 */
.L_x_2233:
        /* <DEDUP_REMOVED lines=17> */
.L_x_2236:
[----:B------:R-:W-:Y:S05]  /*11310*/  BSYNC B1 ;  /* 0x0000000000017941 */ /* 0x000fea0003800000 */
.L_x_2235:
        /* <DEDUP_REMOVED lines=17> */
.L_x_2238:
[----:B------:R-:W-:Y:S05]  /*11430*/  BSYNC B1 ;  /* 0x0000000000017941 */ /* 0x000fea0003800000 */
.L_x_2237:
        /* <DEDUP_REMOVED lines=18> */
.L_x_2229:
[----:B------:R-:W-:Y:S05]  /*11560*/  BSYNC B0 ;  /* 0x0000000000007941 */ /* 0x000fea0003800000 */
.L_x_2220:
[----:B------:R-:W-:Y:S02]  /*11570*/  ULDC UR4, c[0x0][0xc3c] ;  /* 0x00030f0000047ab9 */ /* 0x000fe40000000800 */
[----:B------:R-:W-:-:S13]  /*11580*/  ISETP.GE.AND P0, PT, R63, UR4, PT ;  /* 0x000000043f007c0c */ /* 0x000fda000bf06270 */
[----:B------:R-:W-:Y:S05]  /*11590*/  @!P0 BRA `(.L_x_2239) ;  /* 0xfffffef800208947 */ /* 0x000fea000383ffff */
[----:B------:R-:W-:Y:S05]  /*115a0*/  EXIT ;  /* 0x000000000000794d */ /* 0x000fea0003800000 */
.L_x_2181:
[----:B------:R-:W-:-:S08]  /*115b0*/  NOP ;  /* 0x0000000000007918 */ /* 0x000fd00000000000 */
[----:B------:R-:W0:-:S00]  /*115c0*/  USETMAXREG.DEALLOC.CTAPOOL 0x18 ;  /* 0x00000018000079c8 */ /* 0x000e0000080e0500 */
[----:B0-----:R-:W-:Y:S01]  /*115d0*/  LOP3.LUT R0, R0, 0x3, RZ, 0xc0, !PT ;  /* 0x0000000300007812 */ /* 0x001fe200078ec0ff */
[----:B------:R-:W-:-:S05]  /*115e0*/  IMAD.MOV.U32 R6, RZ, RZ, RZ ;  /* 0x000000ffff067224 */ /* 0x000fca00078e00ff */
[----:B------:R-:W0:Y:S02]  /*115f0*/  SHFL.IDX PT, R0, R0, RZ, 0x1f ;  /* 0x00001fff00007589 */ /* 0x000e2400000e0000 */
[----:B0-----:R-:W-:-:S04]  /*11600*/  ISETP.NE.AND P0, PT, R0, RZ, PT ;  /* 0x000000ff0000720c */ /* 0x001fc80003f05270 */
[----:B------:R-:W-:-:S05]  /*11610*/  P2R R0, PR, RZ, 0x1 ;  /* 0x00000001ff007803 */ /* 0x000fca0000000000 */
[----:B------:R0:W-:Y:S04]  /*11620*/  STL [R1+0x30], R0 ;  /* 0x0000300001007387 */ /* 0x0001e80000100800 */
        /* <DEDUP_REMOVED lines=12> */
.L_x_2240:
[----:B0-----:R-:W0:Y:S01]  /*116f0*/  S2R R0, SR_TID.X ;  /* 0x0000000000007919 */ /* 0x001e220000002100 */
        /* <DEDUP_REMOVED lines=40> */
.L_x_2246:
        /* <DEDUP_REMOVED lines=14> */
.L_x_2245:
[----:B------:R-:W-:Y:S05]  /*11a60*/  BSYNC B0 ;  /* 0x0000000000007941 */ /* 0x000fea0003800000 */
.L_x_2244:
        /* <DEDUP_REMOVED lines=22> */
.L_x_2242:
        /* <DEDUP_REMOVED lines=25> */
.L_x_2247:
        /* <DEDUP_REMOVED lines=58> */
.L_x_2243:
[----:B------:R0:W-:Y:S01]  /*12100*/  STL [R1+0x10], R0 ;  /* 0x0000100001007387 */ /* 0x0001e20000100800 */
[----:B------:R-:W-:-:S03]  /*12110*/  UMOV UR36, URZ ;  /* 0x0000003f00247c82 */ /* 0x000fc60008000000 */
[----:B------:R0:W-:Y:S02]  /*12120*/  STL [R1+0x14], RZ ;  /* 0x000014ff01007387 */ /* 0x0001e40000100800 */
.L_x_2248:
        /* <DEDUP_REMOVED lines=11> */
.L_x_2241:
        /* <DEDUP_REMOVED lines=22> */
[----:B0-----:R-:W-:-:S04]  /*12340*/  LOP3.LUT R0, R4, 0x180, RZ, 0xc0, !PT ;  /* 0x0000018004007812 */ /* 0x001fc800078ec0ff */
[----:B------:R-:W-:Y:S01]  /*12350*/  LOP3.LUT R3, R0, 0x30, R3, 0xf8, !PT ;  /* 0x0000003000037812 */ /* 0x000fe200078ef803 */
[----:B------:R-:W-:-:S05]  /*12360*/  IMAD.SHL.U32 R0, R10, 0x10, RZ ;  /* 0x000000100a007824 */ /* 0x000fca00078e00ff */
[----:B------:R-:W-:-:S04]  /*12370*/  LOP3.LUT R2, R0, 0x1b0, RZ, 0xc0, !PT ;  /* 0x000001b000027812 */ /* 0x000fc800078ec0ff */
        /* <DEDUP_REMOVED lines=26> */
.L_x_2322:
[----:B------:R-:W-:Y:S01]  /*12520*/  ULDC.64 UR4, c[0x0][0xc88] ;  /* 0x0003220000047ab9 */ /* 0x000fe20000000a00 */
[----:B------:R-:W-:Y:S01]  /*12530*/  IMAD.MOV.U32 R0, RZ, RZ, RZ ;  /* 0x000000ffff007224 */ /* 0x000fe200078e00ff */
[----:B------:R-:W-:Y:S01]  /*12540*/  UIMAD.WIDE UR4, UR42, 0x4, UR4 ;  /* 0x000000042a0478a5 */ /* 0x000fe2000f8e0204 */
[----:B------:R-:W-:Y:S01]  /*12550*/  ULDC.64 UR8, c[0x0][0xa18] ;  /* 0x0002860000087ab9 */ /* 0x000fe20000000a00 */
[----:B------:R-:W-:-:S04]  /*12560*/  ULDC.64 UR6, c[0x0][0xa08] ;  /* 0x0002820000067ab9 */ /* 0x000fc80000000a00 */
[----:B------:R-:W-:Y:S02]  /*12570*/  IMAD.U32 R2, RZ, RZ, UR4 ;  /* 0x00000004ff027e24 */ /* 0x000fe4000f8e00ff */
[----:B------:R-:W-:Y:S01]  /*12580*/  IMAD.U32 R3, RZ, RZ, UR5 ;  /* 0x00000005ff037e24 */ /* 0x000fe2000f8e00ff */
[----:B------:R-:W-:-:S04]  /*12590*/  ULDC.64 UR4, c[0x0][0xa28] ;  /* 0x00028a0000047ab9 */ /* 0x000fc80000000a00 */
[----:B------:R-:W2:Y:S01]  /*125a0*/  LDG.E R2, desc[UR52][R2.64] ;  /* 0x0000003402027981 */ /* 0x000ea2000c1e1900 */
[----:B------:R-:W-:-:S04]  /*125b0*/  UISETP.NE.U32.AND UP0, UPT, UR4, URZ, UPT ;  /* 0x0000003f0400728c */ /* 0x000fc8000bf05070 */
[----:B------:R-:W-:-:S06]  /*125c0*/  UISETP.NE.AND.EX UP0, UPT, UR5, URZ, UPT, UP0 ;  /* 0x0000003f0500728c */ /* 0x000fcc000bf05300 */
[----:B------:R-:W-:Y:S02]  /*125d0*/  PLOP3.LUT P0, PT, PT, PT, UP0, 0x80, 0x0 ;  /* 0x000000000000781c */ /* 0x000fe40003f0f008 */
[----:B------:R-:W-:-:S04]  /*125e0*/  ISETP.NE.U32.AND P1, PT, RZ, UR6, PT ;  /* 0x00000006ff007c0c */ /* 0x000fc8000bf25070 */
[----:B------:R-:W-:Y:S01]  /*125f0*/  ISETP.NE.AND.EX P1, PT, RZ, UR7, PT, P1 ;  /* 0x00000007ff007c0c */ /* 0x000fe2000bf25310 */
[----:B------:R-:W-:Y:S01]  /*12600*/  IMAD.MOV.U32 R8, RZ, RZ, RZ ;  /* 0x000000ffff087224 */ /* 0x000fe200078e00ff */
[----:B--2---:R-:W-:-:S13]  /*12610*/  R2UR UR43, R2 ;  /* 0x00000000022b72ca */ /* 0x004fda00000e0000 */
[----:B------:R-:W-:Y:S02]  /*12620*/  USHF.R.S32.HI UR46, URZ, 0x1f, UR43 ;  /* 0x0000001f3f2e7899 */ /* 0x000fe4000801142b */
[----:B------:R-:W-:-:S04]  /*12630*/  @UP0 ULEA UR4, UP1, UR43, UR4, 0x2 ;  /* 0x000000042b040291 */ /* 0x000fc8000f82103f */
[----:B------:R-:W-:Y:S02]  /*12640*/  @UP0 ULEA.HI.X UR5, UR43, UR5, UR46, 0x2, UP1 ;  /* 0x000000052b050291 */ /* 0x000fe400088f142e */
[----:B------:R-:W-:Y:S01]  /*12650*/  IMAD.U32 R2, RZ, RZ, UR4 ;  /* 0x00000004ff027e24 */ /* 0x000fe2000f8e00ff */
[----:B------:R-:W-:-:S03]  /*12660*/  USHF.L.U32 UR44, UR43, 0x2, URZ ;  /* 0x000000022b2c7899 */ /* 0x000fc6000800063f */
[----:B------:R-:W-:Y:S01]  /*12670*/  IMAD.U32 R3, RZ, RZ, UR5 ;  /* 0x00000005ff037e24 */ /* 0x000fe2000f8e00ff */
[----:B------:R-:W-:Y:S01]  /*12680*/  ULDC.64 UR4, c[0x0][0xa00] ;  /* 0x0002800000047ab9 */ /* 0x000fe20000000a00 */
[----:B------:R-:W-:-:S03]  /*12690*/  USHF.L.U64.HI UR45, UR43, 0x2, UR46 ;  /* 0x000000022b2d7899 */ /* 0x000fc6000801022e */
[----:B0-----:R0:W5:Y:S01]  /*126a0*/  @P0 LDG.E R0, desc[UR52][R2.64] ;  /* 0x0000003402000981 */ /* 0x001162000c1e1900 */
[----:B------:R-:W-:Y:S01]  /*126b0*/  ISETP.NE.U32.AND P0, PT, RZ, UR4, PT ;  /* 0x00000004ff007c0c */ /* 0x000fe2000bf05070 */
[----:B------:R-:W-:Y:S02]  /*126c0*/  UIADD3 UR4, UP0, UR44, UR4, URZ ;  /* 0x000000042c047290 */ /* 0x000fe4000ff1e03f */
[----:B------:R-:W-:Y:S01]  /*126d0*/  UIADD3 UR6, UP1, UR44, UR6, URZ ;  /* 0x000000062c067290 */ /* 0x000fe2000ff3e03f */
[----:B------:R-:W-:Y:S01]  /*126e0*/  ISETP.NE.AND.EX P0, PT, RZ, UR5, PT, P0 ;  /* 0x00000005ff007c0c */ /* 0x000fe2000bf05300 */
[----:B------:R-:W-:Y:S02]  /*126f0*/  UIADD3.X UR5, UR45, UR5, URZ, UP0, !UPT ;  /* 0x000000052d057290 */ /* 0x000fe400087fe43f */
[----:B------:R-:W-:Y:S02]  /*12700*/  UISETP.NE.U32.AND UP0, UPT, UR8, URZ, UPT ;  /* 0x0000003f0800728c */ /* 0x000fe4000bf05070 */
[----:B------:R-:W-:Y:S01]  /*12710*/  UIADD3.X UR7, UR45, UR7, URZ, UP1, !UPT ;  /* 0x000000072d077290 */ /* 0x000fe20008ffe43f */
[----:B0-----:R-:W-:Y:S01]  /*12720*/  IMAD.U32 R2, RZ, RZ, UR4 ;  /* 0x00000004ff027e24 */ /* 0x001fe2000f8e00ff */
[----:B------:R-:W-:Y:S01]  /*12730*/  UISETP.NE.AND.EX UP0, UPT, UR9, URZ, UPT, UP0 ;  /* 0x0000003f0900728c */ /* 0x000fe2000bf05300 */
[----:B------:R-:W-:-:S02]  /*12740*/  IMAD.U32 R3, RZ, RZ, UR5 ;  /* 0x00000005ff037e24 */ /* 0x000fc4000f8e00ff */
[----:B-1----:R-:W-:Y:S02]  /*12750*/  IMAD.U32 R4, RZ, RZ, UR6 ;  /* 0x00000006ff047e24 */ /* 0x002fe4000f8e00ff */
[----:B------:R-:W-:Y:S01]  /*12760*/  IMAD.U32 R5, RZ, RZ, UR7 ;  /* 0x00000007ff057e24 */ /* 0x000fe2000f8e00ff */
[----:B------:R-:W-:-:S05]  /*12770*/  PLOP3.LUT P2, PT, PT, PT, UP0, 0x80, 0x0 ;  /* 0x000000000000781c */ /* 0x000fca0003f4f008 */
[----:B------:R-:W-:Y:S01]  /*12780*/  @UP0 UIADD3 UR4, UP1, UR44, UR8, URZ ;  /* 0x000000082c040290 */ /* 0x000fe2000ff3e03f */
[----:B------:R0:W5:Y:S03]  /*12790*/  @P1 LDG.E R8, desc[UR52][R4.64] ;  /* 0x0000003404081981 */ /* 0x000166000c1e1900 */
[----:B------:R-:W-:Y:S01]  /*127a0*/  @UP0 UIADD3.X UR5, UR45, UR9, URZ, UP1, !UPT ;  /* 0x000000092d050290 */ /* 0x000fe20008ffe43f */
[----:B------:R0:W5:Y:S01]  /*127b0*/  @P0 LDG.E R9, desc[UR52][R2.64] ;  /* 0x0000003402090981 */ /* 0x000162000c1e1900 */
[----:B------:R-:W-:Y:S01]  /*127c0*/  ULDC UR6, c[0x0][0x288] ;  /* 0x0000a20000067ab9 */ /* 0x000fe20000000800 */
[----:B------:R-:W-:Y:S02]  /*127d0*/  IMAD.U32 R6, RZ, RZ, UR4 ;  /* 0x00000004ff067e24 */ /* 0x000fe4000f8e00ff */
[----:B------:R-:W-:Y:S02]  /*127e0*/  IMAD.U32 R10, RZ, RZ, UR6 ;  /* 0x00000006ff0a7e24 */ /* 0x000fe4000f8e00ff */
[----:B------:R-:W-:-:S05]  /*127f0*/  IMAD.U32 R7, RZ, RZ, UR5 ;  /* 0x00000005ff077e24 */ /* 0x000fca000f8e00ff */
[----:B------:R-:W2:Y:S04]  /*12800*/  @P2 LDG.E R10, desc[UR52][R6.64] ;  /* 0x00000034060a2981 */ /* 0x000ea8000c1e1900 */
[----:B--2---:R0:W-:Y:S01]  /*12810*/  STL [R1+0x1c], R10 ;  /* 0x00001c0a01007387 */ /* 0x0041e20000100800 */
[----:B------:R-:W-:Y:S05]  /*12820*/  @P2 BRA `(.L_x_2250) ;  /* 0x0000000000142947 */ /* 0x000fea0003800000 */
[----:B------:R-:W-:Y:S05]  /*12830*/  @!P0 BRA `(.L_x_2250) ;  /* 0x0000000000108947 */ /* 0x000fea0003800000 */
[----:B------:R-:W2:Y:S04]  /*12840*/  LDG.E R6, desc[UR52][R2.64] ;  /* 0x0000003402067981 */ /* 0x000ea8000c1e1900 */
[----:B0-----:R-:W2:Y:S02]  /*12850*/  LDG.E R2, desc[UR52][R2.64+0x4] ;  /* 0x0000043402027981 */ /* 0x001ea4000c1e1900 */
[----:B--2---:R-:W-:-:S05]  /*12860*/  IMAD.IADD R2, R2, 0x1, -R6 ;  /* 0x0000000102027824 */ /* 0x004fca00078e0a06 */
[----:B------:R1:W-:Y:S02]  /*12870*/  STL [R1+0x1c], R2 ;  /* 0x00001c0201007387 */ /* 0x0003e40000100800 */
.L_x_2250:
[----:B-----5:R-:W-:Y:S01]  /*12880*/  IMAD.IADD R6, R8, 0x1, R0 ;  /* 0x0000000108067824 */ /* 0x020fe200078e0200 */
[----:B------:R-:W-:Y:S01]  /*12890*/  ULDC.64 UR4, c[0x0][0x418] ;  /* 0x0001060000047ab9 */ /* 0x000fe20000000a00 */
[----:B0-----:R-:W-:Y:S01]  /*128a0*/  IMAD.U32 R3, RZ, RZ, UR43 ;  /* 0x0000002bff037e24 */ /* 0x001fe2000f8e00ff */
[----:B------:R-:W-:Y:S01]  /*128b0*/  UISETP.NE.U32.AND UP0, UPT, UR4, URZ, UPT ;  /* 0x0000003f0400728c */ /* 0x000fe2000bf05070 */
[----:B------:R-:W-:Y:S01]  /*128c0*/  UMOV UR47, URZ ;  /* 0x0000003f002f7c82 */ /* 0x000fe20008000000 */
[----:B------:R-:W-:Y:S01]  /*128d0*/  ULDC.64 UR6, c[0x0][0xa20] ;  /* 0x0002880000067ab9 */ /* 0x000fe20000000a00 */
[----:B------:R0:W-:Y:S01]  /*128e0*/  STL [R1+0xc], R6 ;  /* 0x00000c0601007387 */ /* 0x0001e20000100800 */
[----:B------:R-:W-:Y:S01]  /*128f0*/  @P0 R2UR UR47, R9 ;  /* 0x00000000092f02ca */ /* 0x000fe200000e0000 */
[----:B------:R-:W-:Y:S01]  /*12900*/  UISETP.NE.AND.EX UP0, UPT, UR5, URZ, UPT, UP0 ;  /* 0x0000003f0500728c */ /* 0x000fe2000bf05300 */
[----:B------:R-:W-:Y:S01]  /*12910*/  ISETP.NE.U32.AND P0, PT, RZ, UR6, PT ;  /* 0x00000006ff007c0c */ /* 0x000fe2000bf05070 */
[----:B------:R0:W-:Y:S01]  /*12920*/  STL [R1], R3 ;  /* 0x0000000301007387 */ /* 0x0001e20000100800 */
[----:B------:R-:W-:Y:S01]  /*12930*/  ULDC UR4, c[0x0][0x424] ;  /* 0x0001090000047ab9 */ /* 0x000fe20000000800 */
[----:B------:R-:W-:Y:S01]  /*12940*/  ULDC UR5, c[0x0][0x2f0] ;  /* 0x0000bc0000057ab9 */ /* 0x000fe20000000800 */
[----:B------:R-:W-:Y:S01]  /*12950*/  ISETP.NE.AND.EX P0, PT, RZ, UR7, PT, P0 ;  /* 0x00000007ff007c0c */ /* 0x000fe2000bf05300 */
[----:B------:R-:W-:-:S04]  /*12960*/  USEL UR4, UR4, 0x1, UP0 ;  /* 0x0000000104047887 */ /* 0x000fc80008000000 */
[----:B------:R-:W-:-:S06]  /*12970*/  UIMAD UR4, UR4, UR5, URZ ;  /* 0x00000005040472a4 */ /* 0x000fcc000f8e023f */
[----:B-1----:R-:W-:Y:S02]  /*12980*/  IMAD.U32 R2, RZ, RZ, UR4 ;  /* 0x00000004ff027e24 */ /* 0x002fe4000f8e00ff */
[----:B0-----:R-:W-:Y:S05]  /*12990*/  @!P0 BRA `(.L_x_2251) ;  /* 0x0000000000188947 */ /* 0x001fea0003800000 */
[----:B------:R-:W-:-:S04]  /*129a0*/  UIADD3 UR4, UP0, UR44, UR6, URZ ;  /* 0x000000062c047290 */ /* 0x000fc8000ff1e03f */
[----:B------:R-:W-:Y:S02]  /*129b0*/  UIADD3.X UR5, UR45, UR7, URZ, UP0, !UPT ;  /* 0x000000072d057290 */ /* 0x000fe400087fe43f */
[----:B------:R-:W-:-:S04]  /*129c0*/  IMAD.U32 R2, RZ, RZ, UR4 ;  /* 0x00000004ff027e24 */ /* 0x000fc8000f8e00ff */
[----:B------:R-:W-:-:S05]  /*129d0*/  IMAD.U32 R3, RZ, RZ, UR5 ;  /* 0x00000005ff037e24 */ /* 0x000fca000f8e00ff */
[----:B------:R0:W5:Y:S01]  /*129e0*/  LDG.E R2, desc[UR52][R2.64] ;  /* 0x0000003402027981 */ /* 0x000162000c1e1900 */
[----:B------:R-:W-:Y:S05]  /*129f0*/  BRA `(.L_x_2252) ;  /* 0x0000000000107947 */ /* 0x000fea0003800000 */
.L_x_2251:
[----:B------:R-:W-:Y:S05]  /*12a00*/  @!P1 BRA `(.L_x_2252) ;  /* 0x00000000000c9947 */ /* 0x000fea0003800000 */
[----:B------:R-:W2:Y:S04]  /*12a10*/  LDG.E R2, desc[UR52][R4.64] ;  /* 0x0000003404027981 */ /* 0x000ea8000c1e1900 */
[----:B------:R-:W2:Y:S02]  /*12a20*/  LDG.E R4, desc[UR52][R4.64+0x4] ;  /* 0x0000043404047981 */ /* 0x000ea4000c1e1900 */
[----:B--2---:R-:W-:-:S07]  /*12a30*/  IMAD.IADD R2, R4, 0x1, -R2 ;  /* 0x0000000104027824 */ /* 0x004fce00078e0a02 */
.L_x_2252:
[----:B------:R-:W2:Y:S04]  /*12a40*/  LDL R4, [R1+0x1c] ;  /* 0x00001c0001047983 */ /* 0x000ea80000100800 */
[----:B0-----:R-:W3:Y:S01]  /*12a50*/  LDL R3, [R1+0x14] ;  /* 0x0000140001037983 */ /* 0x001ee20000100800 */
[----:B-----5:R-:W-:Y:S01]  /*12a60*/  IMAD.IADD R0, R2, 0x1, -R0 ;  /* 0x0000000102007824 */ /* 0x020fe200078e0a00 */
[----:B------:R-:W-:Y:S01]  /*12a70*/  BSSY B7, `(.L_x_2253) ;  /* 0x0000383000077945 */ /* 0x000fe20003800000 */
[----:B------:R-:W0:Y:S02]  /*12a80*/  LDC R2, c[0x0][0x448] ;  /* 0x00011200ff027b82 */ /* 0x000e240000000800 */
[----:B0-----:R-:W-:-:S13]  /*12a90*/  ISETP.NE.AND P0, PT, R2, 0x1, PT ;  /* 0x000000010200780c */ /* 0x001fda0003f05270 */
[----:B------:R-:W0:Y:S01]  /*12aa0*/  @P0 LDC R2, c[0x0][0x450] ;  /* 0x00011400ff020b82 */ /* 0x000e220000000800 */
[----:B--2---:R-:W-:-:S07]  /*12ab0*/  IMAD.MOV.U32 R5, RZ, RZ, R4 ;  /* 0x000000ffff057224 */ /* 0x004fce00078e0004 */
[----:B------:R-:W1:Y:S01]  /*12ac0*/  @P0 LDC R4, c[0x0][0x44c] ;  /* 0x00011300ff040b82 */ /* 0x000e620000000800 */
[----:B---3--:R-:W-:-:S04]  /*12ad0*/  IMAD.SHL.U32 R3, R3, 0x80, RZ ;  /* 0x0000008003037824 */ /* 0x008fc800078e00ff */
[----:B------:R-:W-:-:S04]  /*12ae0*/  VIADD R3, R3, 0x7f ;  /* 0x0000007f03037836 */ /* 0x000fc80000000000 */
[----:B-1----:R-:W-:-:S05]  /*12af0*/  @P0 IMAD.HI.U32 R4, R3, R4, RZ ;  /* 0x0000000403040227 */ /* 0x002fca00078e00ff */
[----:B0-----:R-:W-:Y:S01]  /*12b00*/  @P0 SHF.R.U32.HI R3, RZ, R2, R4 ;  /* 0x00000002ff030219 */ /* 0x001fe20000011604 */
[C---:B------:R-:W-:Y:S01]  /*12b10*/  VIADD R2, R0.reuse, 0x9f ;  /* 0x0000009f00027836 */ /* 0x040fe20000000000 */
[----:B------:R-:W-:-:S03]  /*12b20*/  IADD3 R0, R0, 0xa0, -R5 ;  /* 0x000000a000007810 */ /* 0x000fc60007ffe805 */
[----:B------:R-:W-:-:S04]  /*12b30*/  IMAD.HI R2, R2, 0x66666667, RZ ;  /* 0x6666666702027827 */ /* 0x000fc800078e02ff */
[----:B------:R-:W-:Y:S01]  /*12b40*/  IMAD.IADD R0, R0, 0x1, R3 ;  /* 0x0000000100007824 */ /* 0x000fe200078e0203 */
[----:B------:R-:W-:-:S03]  /*12b50*/  SHF.R.U32.HI R3, RZ, 0x1f, R2 ;  /* 0x0000001fff037819 */ /* 0x000fc60000011602 */
[----:B------:R-:W-:Y:S01]  /*12b60*/  IMAD.HI R0, R0, 0x66666667, RZ ;  /* 0x6666666700007827 */ /* 0x000fe200078e02ff */
[----:B------:R-:W-:-:S04]  /*12b70*/  LEA.HI.SX32 R3, R2, R3, 0x1a ;  /* 0x0000000302037211 */ /* 0x000fc800078fd2ff */
[----:B------:R-:W-:-:S04]  /*12b80*/  SHF.R.U32.HI R2, RZ, 0x1f, R0 ;  /* 0x0000001fff027819 */ /* 0x000fc80000011600 */
[----:B------:R-:W-:-:S04]  /*12b90*/  LEA.HI.SX32 R2, R0, R2, 0x1a ;  /* 0x0000000200027211 */ /* 0x000fc800078fd2ff */
[----:B------:R-:W-:-:S04]  /*12ba0*/  VIMNMX R4, R3, R2, PT ;  /* 0x0000000203047248 */ /* 0x000fc80003fe0100 */
[----:B------:R-:W-:Y:S01]  /*12bb0*/  ISETP.GT.AND P0, PT, R4, RZ, PT ;  /* 0x000000ff0400720c */ /* 0x000fe20003f04270 */
        /* <DEDUP_REMOVED lines=20> */
.L_x_2254:
        /* <DEDUP_REMOVED lines=20> */
.L_x_2257:
[----:B------:R-:W-:Y:S05]  /*12e40*/  BSYNC B6 ;  /* 0x0000000000067941 */ /* 0x000fea0003800000 */
.L_x_2256:
[----:B------:R-:W-:Y:S01]  /*12e50*/  VIADD R0, R17, 0xf200 ;  /* 0x0000f20011007836 */ /* 0x000fe20000000000 */
[----:B------:R-:W-:Y:S04]  /*12e60*/  BSSY B6, `(.L_x_2258) ;  /* 0x0000014000067945 */ /* 0x000fe80003800000 */
[----:B------:R-:W-:-:S04]  /*12e70*/  LOP3.LUT P0, RZ, R0, 0x1bf, RZ, 0xc0, !PT ;  /* 0x000001bf00ff7812 */ /* 0x000fc8000780c0ff */
[----:B------:R-:W-:-:S09]  /*12e80*/  P2R R16, PR, RZ, 0x1 ;  /* 0x00000001ff107803 */ /* 0x000fd20000000000 */
        /* <DEDUP_REMOVED lines=17> */
.L_x_2259:
[----:B------:R-:W-:Y:S05]  /*12fa0*/  BSYNC B6 ;  /* 0x0000000000067941 */ /* 0x000fea0003800000 */
.L_x_2258:
        /* <DEDUP_REMOVED lines=20> */
.L_x_2261:
[----:B------:R-:W-:Y:S05]  /*130f0*/  BSYNC B6 ;  /* 0x0000000000067941 */ /* 0x000fea0003800000 */
.L_x_2260:
[----:B------:R-:W-:Y:S01]  /*13100*/  ISETP.NE.AND P6, PT, R16, RZ, PT ;  /* 0x000000ff1000720c */ /* 0x000fe20003fc5270 */
[----:B------:R-:W-:-:S12]  /*13110*/  BSSY B6, `(.L_x_2262) ;  /* 0x0000012000067945 */ /* 0x000fd80003800000 */
        /* <DEDUP_REMOVED lines=17> */
.L_x_2263:
[----:B------:R-:W-:Y:S05]  /*13230*/  BSYNC B6 ;  /* 0x0000000000067941 */ /* 0x000fea0003800000 */
.L_x_2262:
[----:B------:R-:W2:Y:S01]  /*13240*/  LDL R8, [R1] ;  /* 0x0000000001087983 */ /* 0x000ea20000100800 */
[----:B------:R-:W-:Y:S02]  /*13250*/  ULDC.64 UR4, c[0x0][0x9f8] ;  /* 0x00027e0000047ab9 */ /* 0x000fe40000000a00 */
[----:B------:R-:W-:-:S04]  /*13260*/  UISETP.NE.U32.AND UP0, UPT, UR4, URZ, UPT ;  /* 0x0000003f0400728c */ /* 0x000fc8000bf05070 */
[----:B------:R-:W-:-:S06]  /*13270*/  UISETP.NE.AND.EX UP0, UPT, UR5, URZ, UPT, UP0 ;  /* 0x0000003f0500728c */ /* 0x000fcc000bf05300 */
[----:B------:R-:W-:-:S05]  /*13280*/  PLOP3.LUT P0, PT, PT, PT, UP0, 0x80, 0x0 ;  /* 0x000000000000781c */ /* 0x000fca0003f0f008 */
[----:B------:R-:W-:-:S04]  /*13290*/  @UP0 UIADD3 UR4, UP1, UR44, UR4, URZ ;  /* 0x000000042c040290 */ /* 0x000fc8000ff3e03f */
[----:B------:R-:W-:Y:S02]  /*132a0*/  @UP0 UIADD3.X UR5, UR45, UR5, URZ, UP1, !UPT ;  /* 0x000000052d050290 */ /* 0x000fe40008ffe43f */
[----:B------:R-:W-:-:S04]  /*132b0*/  IMAD.U32 R2, RZ, RZ, UR4 ;  /* 0x00000004ff027e24 */ /* 0x000fc8000f8e00ff */
[----:B------:R-:W-:Y:S01]  /*132c0*/  IMAD.U32 R3, RZ, RZ, UR5 ;  /* 0x00000005ff037e24 */ /* 0x000fe2000f8e00ff */
[----:B------:R-:W0:Y:S01]  /*132d0*/  S2R R0, SR_TID.X ;  /* 0x0000000000007919 */ /* 0x000e220000002100 */
[----:B------:R-:W-:-:S03]  /*132e0*/  ULDC.64 UR4, c[0x0][0xa08] ;  /* 0x0002820000047ab9 */ /* 0x000fc60000000a00 */
[----:B--2---:R1:W2:Y:S01]  /*132f0*/  @P0 LDG.E R8, desc[UR52][R2.64] ;  /* 0x0000003402080981 */ /* 0x0042a2000c1e1900 */
[----:B0-----:R-:W-:-:S04]  /*13300*/  SHF.R.U32.HI R0, RZ, 0x5, R0 ;  /* 0x00000005ff007819 */ /* 0x001fc80000011600 */
[----:B------:R-:W-:Y:S01]  /*13310*/  LOP3.LUT R0, R0, 0x3, RZ, 0xc0, !PT ;  /* 0x0000000300007812 */ /* 0x000fe200078ec0ff */
[----:B-1----:R-:W0:Y:S01]  /*13320*/  LDC.64 R2, c[0x0][0x418] ;  /* 0x00010600ff027b82 */ /* 0x002e220000000a00 */
[----:B--2---:R-:W-:Y:S01]  /*13330*/  SHF.R.S32.HI R9, RZ, 0x1f, R8 ;  /* 0x0000001fff097819 */ /* 0x004fe20000011408 */
[----:B------:R1:W-:Y:S01]  /*13340*/  @P0 STL [R1], R8 ;  /* 0x0000000801000387 */ /* 0x0003e20000100800 */
[----:B0-----:R-:W-:Y:S01]  /*13350*/  LOP3.LUT P0, RZ, R2, UR4, RZ, 0xfc, !PT ;  /* 0x0000000402ff7c12 */ /* 0x001fe2000f80fcff */
[----:B------:R-:W-:Y:S02]  /*13360*/  UMOV UR4, 0xffffffff ;  /* 0xffffffff00047882 */ /* 0x000fe40000000000 */
[----:B------:R1:W-:Y:S01]  /*13370*/  STL [R1+0x4], R9 ;  /* 0x0000040901007387 */ /* 0x0003e20000100800 */
[----:B------:R-:W-:-:S04]  /*13380*/  LOP3.LUT P0, RZ, R3, UR5, RZ, 0xfc, P0 ;  /* 0x0000000503ff7c12 */ /* 0x000fc8000800fcff */
[----:B------:R-:W-:Y:S01]  /*13390*/  SEL R16, R8, RZ, !P0 ;  /* 0x000000ff08107207 */ /* 0x000fe20004000000 */
[----:B------:R-:W-:Y:S08]  /*133a0*/  BRA.DIV UR4, `(.L_x_2264) ;  /* 0x0000004204887947 */ /* 0x000ff0000b800000 */
[----:B------:R0:W2:Y:S02]  /*133b0*/  SHFL.IDX PT, R14, R0, RZ, 0x1f ;  /* 0x00001fff000e7589 */ /* 0x0000a400000e0000 */
.L_x_2341:
[----:B------:R-:W-:Y:S02]  /*133c0*/  PLOP3.LUT P1, PT, PT, PT, PT, 0x8, 0x0 ;  /* 0x000000000000781c */ /* 0x000fe40003f2e170 */
[----:B--2---:R-:W-:Y:S02]  /*133d0*/  ISETP.NE.AND P0, PT, R14, RZ, PT ;  /* 0x000000ff0e00720c */ /* 0x004fe40003f05270 */
[----:B0-----:R-:W-:-:S05]  /*133e0*/  P2R R0, PR, RZ, 0x2 ;  /* 0x00000002ff007803 */ /* 0x001fca0000000000 */
[----:B------:R0:W-:Y:S06]  /*133f0*/  STL [R1+0x8], R0 ;  /* 0x0000080001007387 */ /* 0x0001ec0000100800 */
[----:B------:R-:W-:Y:S05]  /*13400*/  @P0 BRA `(.L_x_2265) ;  /* 0x0000000400bc0947 */ /* 0x000fea0003800000 */
[----:B0-----:R-:W2:Y:S01]  /*13410*/  LDL R0, [R1+0x18] ;  /* 0x0000180001007983 */ /* 0x001ea20000100800 */
[----:B------:R-:W-:Y:S01]  /*13420*/  UMOV UR4, 0xffffffff ;  /* 0xffffffff00047882 */ /* 0x000fe20000000000 */
[----:B--2---:R-:W-:Y:S02]  /*13430*/  VIADD R0, R0, 0xffffffff ;  /* 0xffffffff00007836 */ /* 0x004fe40000000000 */
[----:B------:R-:W-:Y:S05]  /*13440*/  BRA.DIV UR4, `(.L_x_2266) ;  /* 0x0000004204807947 */ /* 0x000fea000b800000 */
[----:B------:R-:W-:-:S13]  /*13450*/  ELECT P6, URZ, PT ;  /* 0x00000000003f782f */ /* 0x000fda00038c0000 */
.L_x_2344:
        /* <DEDUP_REMOVED lines=21> */
.L_x_2267:
[----:B------:R-:W-:Y:S01]  /*135b0*/  IMAD R4, R18, 0x8, R17 ;  /* 0x0000000812047824 */ /* 0x000fe200078e0211 */
[----:B0-----:R-:W-:Y:S01]  /*135c0*/  SHF.L.U32 R3, R19, 0x1f, RZ ;  /* 0x0000001f13037819 */ /* 0x001fe200000006ff */
[----:B-1----:R-:W0:Y:S03]  /*135d0*/  S2R R8, SR_TID.X ;  /* 0x0000000000087919 */ /* 0x002e260000002100 */
[----:B------:R-:W1:Y:S01]  /*135e0*/  SYNCS.PHASECHK.TRANS64.TRYWAIT P0, [R4+URZ+0x33480], R3 ;  /* 0x03348003040075a7 */ /* 0x000e62000800017f */
[----:B0-----:R-:W-:-:S04]  /*135f0*/  LOP3.LUT R8, R8, 0x7f, RZ, 0xc0, !PT ;  /* 0x0000007f08087812 */ /* 0x001fc800078ec0ff */
[----:B------:R-:W-:Y:S01]  /*13600*/  ISETP.NE.AND P1, PT, R8, RZ, PT ;  /* 0x000000ff0800720c */ /* 0x000fe20003f25270 */
[----:B-1----:R-:W-:-:S12]  /*13610*/  @!P0 BRA `(.L_x_2268) ;  /* 0x00000040002c8947 */ /* 0x002fd80003800000 */
.L_x_2345:
        /* <DEDUP_REMOVED lines=8> */
.L_x_2269:
        /* <DEDUP_REMOVED lines=31> */
.L_x_2346:
        /* <DEDUP_REMOVED lines=8> */
.L_x_2271:
        /* <DEDUP_REMOVED lines=8> */
[----:B------:R-:W-:Y:S01]  /*13990*/  PLOP3.LUT P0, PT, PT, PT, PT, 0x80, 0x0 ;  /* 0x000000000000781c */ /* 0x000fe20003f0f070 */
[----:B------:R-:W-:Y:S01]  /*139a0*/  UMOV UR26, URZ ;  /* 0x0000003f001a7c82 */ /* 0x000fe20008000000 */
[----:B------:R-:W-:Y:S01]  /*139b0*/  UMOV UR28, UR36 ;  /* 0x00000024001c7c82 */ /* 0x000fe20008000000 */
[----:B------:R-:W-:Y:S01]  /*139c0*/  UMOV UR18, 0x40 ;  /* 0x0000004000127882 */ /* 0x000fe20000000000 */
[----:B------:R-:W-:Y:S01]  /*139d0*/  P2R R0, PR, RZ, 0x1 ;  /* 0x00000001ff007803 */ /* 0x000fe20000000000 */
[----:B------:R-:W-:-:S02]  /*139e0*/  UIADD3 UR24, UR8, 0x24200, URZ ;  /* 0x0002420008187890 */ /* 0x000fc4000fffe03f */
[----:B------:R-:W-:Y:S02]  /*139f0*/  UIADD3 UR25, UR25, 0x33430, URZ ;  /* 0x0003343019197890 */ /* 0x000fe4000fffe03f */
[----:B------:R-:W-:Y:S01]  /*13a00*/  UIADD3 UR16, UR8, 0x26a00, URZ ;  /* 0x00026a0008107890 */ /* 0x000fe2000fffe03f */
[----:B------:R2:W-:Y:S01]  /*13a10*/  STL [R1+0x8], R0 ;  /* 0x0000080001007387 */ /* 0x0005e20000100800 */
[----:B------:R-:W-:Y:S01]  /*13a20*/  UIADD3 UR8, UR8, 0x29200, URZ ;  /* 0x0002920008087890 */ /* 0x000fe2000fffe03f */
[----:B------:R-:W-:Y:S01]  /*13a30*/  UMOV UR20, UR36 ;  /* 0x0000002400147c82 */ /* 0x000fe20008000000 */
        /* <DEDUP_REMOVED lines=10> */
[----:B------:R2:W-:Y:S02]  /*13ae0*/  UTMALDG.4D [UR8], [UR4], desc[UR6] ;  /* 0x00000608040075b4 */ /* 0x0005e40008019000 */
[----:B--2---:R-:W-:Y:S01]  /*13af0*/  NOP ;  /* 0x0000000000007918 */ /* 0x004fe20000000000 */
.L_x_2265:
[----:B------:R-:W-:Y:S05]  /*13b00*/  WARPSYNC.ALL ;  /* 0x0000000000007948 */ /* 0x000fea0003800000 */
[----:B0-----:R-:W-:Y:S01]  /*13b10*/  VIADD R0, R17, 0x1e200 ;  /* 0x0001e20011007836 */ /* 0x001fe20000000000 */
[----:B------:R-:W-:Y:S01]  /*13b20*/  USHF.R.S32.HI UR4, URZ, 0x1f, UR47 ;  /* 0x0000001f3f047899 */ /* 0x000fe2000801142f */
        /* <DEDUP_REMOVED lines=19> */
[----:B-1----:R-:W-:Y:S02]  /*13c60*/  IMAD.U32 R4, RZ, RZ, UR6 ;  /* 0x00000006ff047e24 */ /* 0x002fe4000f8e00ff */
        /* <DEDUP_REMOVED lines=11> */
.L_x_2273:
[----:B------:R-:W-:Y:S05]  /*13d20*/  BSYNC B6 ;  /* 0x0000000000067941 */ /* 0x000fea0003800000 */
.L_x_2272:
[----:B------:R-:W2:Y:S01]  /*13d30*/  LDL R7, [R1+0x14] ;  /* 0x0000140001077983 */ /* 0x000ea20000100800 */
[----:B------:R-:W0:Y:S01]  /*13d40*/  LDC R5, c[0x0][0x448] ;  /* 0x00011200ff057b82 */ /* 0x000e220000000800 */
[----:B------:R-:W-:Y:S01]  /*13d50*/  ULDC.64 UR8, c[0x0][0x2d8] ;  /* 0x0000b60000087ab9 */ /* 0x000fe20000000a00 */
[----:B------:R-:W3:Y:S01]  /*13d60*/  S2R R2, SR_TID.X ;  /* 0x0000000000027919 */ /* 0x000ee20000002100 */
[----:B0-----:R-:W-:Y:S02]  /*13d70*/  ISETP.NE.AND P0, PT, R5, 0x1, PT ;  /* 0x000000010500780c */ /* 0x001fe40003f05270 */
[C---:B---3--:R-:W-:Y:S01]  /*13d80*/  LOP3.LUT R0, R2.reuse, 0x7f, RZ, 0xc0, !PT ;  /* 0x0000007f02007812 */ /* 0x048fe200078ec0ff */
[----:B------:R-:W-:-:S10]  /*13d90*/  IMAD.SHL.U32 R2, R2, 0x20, RZ ;  /* 0x0000002002027824 */ /* 0x000fd400078e00ff */
[----:B-1----:R-:W0:Y:S01]  /*13da0*/  @P0 LDC R4, c[0x0][0x44c] ;  /* 0x00011300ff040b82 */ /* 0x002e220000000800 */
[----:B------:R-:W-:-:S04]  /*13db0*/  SHF.R.U32.HI R0, RZ, 0x2, R0 ;  /* 0x00000002ff007819 */ /* 0x000fc80000011600 */
[----:B------:R-:W-:-:S03]  /*13dc0*/  LOP3.LUT R2, R0, 0x60, R2, 0xf8, !PT ;  /* 0x0000006000027812 */ /* 0x000fc600078ef802 */
[----:B------:R-:W1:Y:S01]  /*13dd0*/  @P0 LDC R0, c[0x0][0x450] ;  /* 0x00011400ff000b82 */ /* 0x000e620000000800 */
[----:B------:R-:W3:Y:S01]  /*13de0*/  S2R R8, SR_TID.X ;  /* 0x0000000000087919 */ /* 0x000ee20000002100 */
[----:B------:R-:W-:Y:S01]  /*13df0*/  UIMAD UR6, UR44, UR8, URZ ;  /* 0x000000082c0672a4 */ /* 0x000fe2000f8e023f */
[----:B------:R-:W-:Y:S01]  /*13e00*/  UMOV UR4, UR50 ;  /* 0x0000003200047c82 */ /* 0x000fe20008000000 */
[----:B------:R-:W-:Y:S02]  /*13e10*/  UMOV UR5, UR45 ;  /* 0x0000002d00057c82 */ /* 0x000fe40008000000 */
[----:B------:R-:W-:Y:S02]  /*13e20*/  UIMAD UR6, UR36, UR9, UR6 ;  /* 0x00000009240672a4 */ /* 0x000fe4000f8e0206 */
[----:B------:R-:W-:-:S03]  /*13e30*/  UIMAD.WIDE.U32 UR4, UR36, UR8, UR4 ;  /* 0x00000008240472a5 */ /* 0x000fc6000f8e0004 */
        /* <DEDUP_REMOVED lines=9> */
[----:B------:R-:W-:Y:S01]  /*13ed0*/  LOP3.LUT R9, R8, 0x40, RZ, 0xfc, !PT ;  /* 0x0000004008097812 */ /* 0x000fe200078efcff */
[----:B--2---:R-:W-:-:S04]  /*13ee0*/  IMAD R3, R7, 0x80, R2 ;  /* 0x0000008007037824 */ /* 0x004fc800078e0202 */
[----:B0-----:R-:W-:-:S04]  /*13ef0*/  @P0 IMAD.HI.U32 R4, R3, R4, RZ ;  /* 0x0000000403040227 */ /* 0x001fc800078e00ff */
[----:B------:R-:W-:Y:S01]  /*13f00*/  IMAD.MOV.U32 R2, RZ, RZ, R3 ;  /* 0x000000ffff027224 */ /* 0x000fe200078e0003 */
[----:B-1----:R-:W-:-:S04]  /*13f10*/  @P0 SHF.R.U32.HI R2, RZ, R0, R4 ;  /* 0x00000000ff020219 */ /* 0x002fc80000011604 */
[--C-:B------:R-:W-:Y:S01]  /*13f20*/  SHF.R.S32.HI R4, RZ, 0x1f, R2.reuse ;  /* 0x0000001fff047819 */ /* 0x100fe20000011402 */
[----:B------:R-:W-:-:S04]  /*13f30*/  IMAD.MOV R0, RZ, RZ, -R2 ;  /* 0x000000ffff007224 */ /* 0x000fc800078e0a02 */
[----:B------:R-:W-:Y:S02]  /*13f40*/  IMAD R0, R5, R0, R3 ;  /* 0x0000000005007224 */ /* 0x000fe400078e0203 */
[----:B------:R-:W-:Y:S02]  /*13f50*/  IMAD R4, R4, UR8, RZ ;  /* 0x0000000804047c24 */ /* 0x000fe4000f8e02ff */
[----:B------:R-:W-:Y:S02]  /*13f60*/  IMAD.U32 R3, RZ, RZ, UR8 ;  /* 0x00000008ff037e24 */ /* 0x000fe4000f8e00ff */
[C---:B------:R-:W-:Y:S02]  /*13f70*/  IMAD R4, R2.reuse, UR9, R4 ;  /* 0x0000000902047c24 */ /* 0x040fe4000f8e0204 */
        /* <DEDUP_REMOVED lines=11> */
[----:B------:R0:W5:Y:S01]  /*14030*/  LDL R9, [R1+0x28] ;  /* 0x0000280001097983 */ /* 0x0001620000100800 */
[----:B------:R-:W1:Y:S01]  /*14040*/  S2R R6, SR_TID.X ;  /* 0x0000000000067919 */ /* 0x000e620000002100 */
[----:B------:R-:W-:-:S02]  /*14050*/  LOP3.LUT R8, R8, 0x80, RZ, 0xfc, !PT ;  /* 0x0000008008087812 */ /* 0x000fc400078efcff */
[----:B------:R-:W-:Y:S02]  /*14060*/  IADD3.X R0, R3, UR5, R0, P0, !PT ;  /* 0x0000000503007c10 */ /* 0x000fe400087fe400 */
        /* <DEDUP_REMOVED lines=8> */
[----:B------:R-:W2:Y:S04]  /*140f0*/  LDL.LU R6, [R1+0x1c] ;  /* 0x00001c0001067983 */ /* 0x000ea80000300800 */
[----:B------:R-:W3:Y:S01]  /*14100*/  LDL.LU R7, [R1+0x14] ;  /* 0x0000140001077983 */ /* 0x000ee20000300800 */
[----:B------:R-:W-:Y:S01]  /*14110*/  SHF.R.U32.HI R8, RZ, 0x2, R8 ;  /* 0x00000002ff087819 */ /* 0x000fe20000011608 */
[----:B--2---:R-:W-:-:S02]  /*14120*/  IMAD R3, R6, R5, RZ ;  /* 0x0000000506037224 */ /* 0x004fc400078e02ff */
[----:B------:R-:W0:Y:S02]  /*14130*/  SHFL.IDX PT, R6, R2, RZ, 0x1c1f ;  /* 0x001c1fff02067589 */ /* 0x000e2400000e0000 */
[----:B---3--:R-:W-:Y:S02]  /*14140*/  IMAD R4, R7, 0x80, R8 ;  /* 0x0000008007047824 */ /* 0x008fe400078e0208 */
[----:B------:R-:W1:Y:S03]  /*14150*/  SHFL.IDX PT, R5, R0, RZ, 0x1c1f ;  /* 0x001c1fff00057589 */ /* 0x000e6600000e0000 */
[----:B------:R-:W-:-:S13]  /*14160*/  ISETP.GE.AND P4, PT, R4, R3, PT ;  /* 0x000000030400720c */ /* 0x000fda0003f86270 */
[----:B0-----:R-:W-:-:S05]  /*14170*/  @!P4 IADD3 R6, P3, R10, R6, RZ ;  /* 0x000000060a06c210 */ /* 0x001fca0007f7e0ff */
[----:B-1----:R-:W-:-:S04]  /*14180*/  @!P4 IMAD.X R5, RZ, RZ, R5, P3 ;  /* 0x000000ffff05c224 */ /* 0x002fc800018e0605 */
        /* <DEDUP_REMOVED lines=27> */
.L_x_2355:
        /* <DEDUP_REMOVED lines=12> */
.L_x_2276:
[----:B------:R-:W-:Y:S05]  /*14400*/  BSYNC B0 ;  /* 0x0000000000007941 */ /* 0x000fea0003800000 */
.L_x_2275:
[----:B------:R-:W-:Y:S01]  /*14410*/  NOP ;  /* 0x0000000000007918 */ /* 0x000fe20000000000 */
[----:B------:R-:W-:-:S13]  /*14420*/  PLOP3.LUT P0, PT, PT, PT, PT, 0x80, 0x0 ;  /* 0x000000000000781c */ /* 0x000fda0003f0f070 */
.L_x_2277:
        /* <DEDUP_REMOVED lines=18> */
.L_x_2356:
[----:B------:R-:W-:Y:S05]  /*14550*/  BSYNC B0 ;  /* 0x0000000000007941 */ /* 0x000fea0003800000 */
.L_x_2278:
[----:B------:R-:W2:Y:S02]  /*14560*/  LDL R2, [R1+0x18] ;  /* 0x0000180001027983 */ /* 0x000ea40000100800 */
[----:B--2---:R-:W-:-:S13]  /*14570*/  ISETP.GE.AND P0, PT, R2, 0x2, PT ;  /* 0x000000020200780c */ /* 0x004fda0003f06270 */
[----:B------:R-:W-:Y:S05]  /*14580*/  @!P0 BRA `(.L_x_2280) ;  /* 0x0000001000e08947 */ /* 0x000fea0003800000 */
[----:B------:R-:W-:Y:S02]  /*14590*/  VIADD R2, R2, 0xfffffffe ;  /* 0xfffffffe02027836 */ /* 0x000fe40000000000 */
[----:B-1----:R-:W-:Y:S02]  /*145a0*/  IMAD.MOV.U32 R0, RZ, RZ, R19 ;  /* 0x000000ffff007224 */ /* 0x002fe400078e0013 */
[----:B------:R-:W-:-:S07]  /*145b0*/  IMAD.MOV.U32 R8, RZ, RZ, R18 ;  /* 0x000000ffff087224 */ /* 0x000fce00078e0012 */
.L_x_2304:
        /* <DEDUP_REMOVED lines=8> */
[----:B--2---:R-:W-:-:S13]  /*14640*/  ISETP.NE.AND P1, PT, R3, RZ, PT ;  /* 0x000000ff0300720c */ /* 0x004fda0003f25270 */
[----:B------:R-:W-:Y:S05]  /*14650*/  @!P1 BRA `(.L_x_2282) ;  /* 0x0000000800849947 */ /* 0x000fea0003800000 */
[----:B------:R-:W-:Y:S01]  /*14660*/  ULDC.64 UR4, c[0x0][0x418] ;  /* 0x0001060000047ab9 */ /* 0x000fe20000000a00 */
[----:B------:R-:W-:Y:S01]  /*14670*/  IMAD.MOV.U32 R3, RZ, RZ, R2 ;  /* 0x000000ffff037224 */ /* 0x000fe200078e0002 */
[----:B------:R-:W-:-:S04]  /*14680*/  ISETP.NE.U32.AND P0, PT, RZ, UR4, PT ;  /* 0x00000004ff007c0c */ /* 0x000fc8000bf05070 */
[----:B------:R-:W-:-:S13]  /*14690*/  ISETP.NE.AND.EX P0, PT, RZ, UR5, PT, P0 ;  /* 0x00000005ff007c0c */ /* 0x000fda000bf05300 */
[----:B------:R-:W-:Y:S05]  /*146a0*/  @!P0 BRA `(.L_x_2283) ;  /* 0x00000000004c8947 */ /* 0x000fea0003800000 */
[----:B0-----:R-:W2:Y:S01]  /*146b0*/  LDL R9, [R1+0x4] ;  /* 0x0000040001097983 */ /* 0x001ea20000100800 */
        /* <DEDUP_REMOVED lines=13> */
[----:B------:R-:W-:-:S04]  /*14790*/  IMAD.WIDE.U32 R4, R7, UR6, R4 ;  /* 0x0000000607047c25 */ /* 0x000fc8000f8e0004 */
[----:B------:R-:W-:Y:S01]  /*147a0*/  IMAD.IADD R5, R6, 0x1, R5 ;  /* 0x0000000106057824 */ /* 0x000fe200078e0205 */
[----:B------:R-:W-:-:S04]  /*147b0*/  LEA R6, P0, R4, UR4, 0x2 ;  /* 0x0000000404067c11 */ /* 0x000fc8000f8010ff */
[----:B------:R-:W-:-:S05]  /*147c0*/  LEA.HI.X R7, R4, UR5, R5, 0x2, P0 ;  /* 0x0000000504077c11 */ /* 0x000fca00080f1405 */
[----:B------:R1:W5:Y:S04]  /*147d0*/  LDG.E R16, desc[UR52][R6.64] ;  /* 0x0000003406107981 */ /* 0x000368000c1e1900 */
.L_x_2283:
        /* <DEDUP_REMOVED lines=8> */
.L_x_2357:
[----:B------:R-:W-:Y:S05]  /*14860*/  BSYNC B1 ;  /* 0x0000000000017941 */ /* 0x000fea0003800000 */
.L_x_2284:
        /* <DEDUP_REMOVED lines=9> */
.L_x_2287:
[----:B------:R-:W-:Y:S05]  /*14900*/  BSYNC B1 ;  /* 0x0000000000017941 */ /* 0x000fea0003800000 */
.L_x_2286:
        /* <DEDUP_REMOVED lines=12> */
.L_x_2288:
        /* <DEDUP_REMOVED lines=16> */
.L_x_2289:
        /* <DEDUP_REMOVED lines=16> */
.L_x_2290:
        /* <DEDUP_REMOVED lines=13> */
.L_x_2358:
[----:B------:R-:W-:Y:S05]  /*14ca0*/  BSYNC B1 ;  /* 0x0000000000017941 */ /* 0x000fea0003800000 */
.L_x_2291:
[----:B------:R-:W-:Y:S01]  /*14cb0*/  BSSY B1, `(.L_x_2293) ;  /* 0x000000b000017945 */ /* 0x000fe20003800000 */
[----:B------:R-:W-:Y:S02]  /*14cc0*/  IMAD.MOV.U32 R10, RZ, RZ, 0x0 ;  /* 0x00000000ff0a7424 */ /* 0x000fe400078e00ff */
[----:B------:R-:W-:Y:S01]  /*14cd0*/  IMAD.MOV.U32 R11, RZ, RZ, 0x14f00000 ;  /* 0x14f00000ff0b7424 */ /* 0x000fe200078e00ff */
[----:B------:R-:W-:Y:S06]  /*14ce0*/  @P1 BRA `(.L_x_2294) ;  /* 0x00000000001c1947 */ /* 0x000fec0003800000 */
[----:B------:R-:W2:Y:S02]  /*14cf0*/  S2R R3, SR_TID.X ;  /* 0x0000000000037919 */ /* 0x000ea40000002100 */
[----:B--2---:R-:W-:Y:S01]  /*14d00*/  LOP3.LUT R9, R3, 0x1f, RZ, 0xc0, !PT ;  /* 0x0000001f03097812 */ /* 0x004fe200078ec0ff */
[----:B------:R-:W-:-:S03]  /*14d10*/  IMAD.MOV.U32 R3, RZ, RZ, 0x7800 ;  /* 0x00007800ff037424 */ /* 0x000fc600078e00ff */
[----:B------:R-:W-:Y:S01]  /*14d20*/  ISETP.NE.AND P0, PT, R9, RZ, PT ;  /* 0x000000ff0900720c */ /* 0x000fe20003f05270 */
[----:B------:R2:W-:-:S12]  /*14d30*/  SYNCS.ARRIVE.TRANS64 RZ, [R6+URZ+0x33430], R3 ;  /* 0x0334300306ff79a7 */ /* 0x0005d8000800003f */
[----:B--2---:R-:W-:Y:S05]  /*14d40*/  @!P0 BRA `(.L_x_2294) ;  /* 0x0000000000048947 */ /* 0x004fea0003800000 */
[----:B------:R-:W-:Y:S01]  /*14d50*/  BPT.TRAP 0x1 ;  /* 0x000000040000795c */ /* 0x000fe20000300000 */
.L_x_2294:
[----:B------:R-:W-:Y:S05]  /*14d60*/  BSYNC B1 ;  /* 0x0000000000017941 */ /* 0x000fea0003800000 */
.L_x_2293:
        /* <DEDUP_REMOVED lines=8> */
.L_x_2295:
        /* <DEDUP_REMOVED lines=15> */
.L_x_2296:
        /* <DEDUP_REMOVED lines=15> */
.L_x_2297:
        /* <DEDUP_REMOVED lines=10> */
.L_x_2282:
[----:B------:R-:W-:Y:S05]  /*15070*/  BSYNC B0 ;  /* 0x0000000000007941 */ /* 0x000fea0003800000 */
.L_x_2281:
[----:B------:R-:W-:-:S06]  /*15080*/  UISETP.NE.AND UP0, UPT, UR39, 0x3, UPT ;  /* 0x000000032700788c */ /* 0x000fcc000bf05270 */
[----:B------:R-:W-:-:S13]  /*15090*/  PLOP3.LUT P0, PT, PT, PT, UP0, 0x80, 0x0 ;  /* 0x000000000000781c */ /* 0x000fda0003f0f008 */
[----:B------:R-:W-:Y:S05]  /*150a0*/  @!P0 BRA `(.L_x_2298) ;  /* 0x0000000000048947 */ /* 0x000fea0003800000 */
[----:B------:R-:W-:Y:S01]  /*150b0*/  BPT.TRAP 0x1 ;  /* 0x000000040000795c */ /* 0x000fe20000300000 */
.L_x_2298:
        /* <DEDUP_REMOVED lines=8> */
.L_x_2359:
[----:B------:R-:W-:Y:S05]  /*15140*/  BSYNC B0 ;  /* 0x0000000000007941 */ /* 0x000fea0003800000 */
.L_x_2299:
[----:B------:R-:W-:Y:S05]  /*15150*/  @!P1 BRA `(.L_x_2301) ;  /* 0x0000000000049947 */ /* 0x000fea0003800000 */
[----:B------:R-:W-:Y:S01]  /*15160*/  BPT.TRAP 0x1 ;  /* 0x000000040000795c */ /* 0x000fe20000300000 */
.L_x_2301:
[----:B------:R-:W-:Y:S01]  /*15170*/  SHF.L.U32 R0, R0, 0x1f, RZ ;  /* 0x0000001f00007819 */ /* 0x000fe200000006ff */
[----:B------:R-:W-:-:S03]  /*15180*/  IMAD R10, R8, 0x7800, RZ ;  /* 0x00007800080a7824 */ /* 0x000fc600078e02ff */
[----:B------:R-:W2:Y:S02]  /*15190*/  SYNCS.PHASECHK.TRANS64.TRYWAIT P0, [R3+URZ+0x33460], R0 ;  /* 0x03346000030075a7 */ /* 0x000ea4000800017f */
[----:B--2---:R-:W-:Y:S05]  /*151a0*/  @!P0 BRA `(.L_x_2302) ;  /* 0x0000002c00108947 */ /* 0x004fea0003800000 */
.L_x_2360:
        /* <DEDUP_REMOVED lines=105> */
.L_x_2303:
        /* <DEDUP_REMOVED lines=13> */
.L_x_2280:
        /* <DEDUP_REMOVED lines=14> */
[----:B0-----:R-:W0:Y:S01]  /*159f0*/  POPC R7, R4 ;  /* 0x0000000400077309 */ /* 0x001e220000000000 */
[----:B--2---:R-:W0:Y:S02]  /*15a00*/  SHFL.IDX PT, R0, R3, R0, 0x1f ;  /* 0x00001f0003007589 */ /* 0x004e2400000e0000 */
[----:B0-----:R-:W-:-:S05]  /*15a10*/  IADD3 R0, R0, UR40, R7 ;  /* 0x0000002800007c10 */ /* 0x001fca000fffe007 */
[----:B------:R2:W-:Y:S02]  /*15a20*/  STL [R1+0x10], R0 ;  /* 0x0000100001007387 */ /* 0x0005e40000100800 */
.L_x_2306:
[----:B------:R-:W-:Y:S05]  /*15a30*/  BSYNC B0 ;  /* 0x0000000000007941 */ /* 0x000fea0003800000 */
.L_x_2305:
[----:B------:R-:W-:-:S06]  /*15a40*/  UISETP.NE.AND UP0, UPT, UR39, 0x3, UPT ;  /* 0x000000032700788c */ /* 0x000fcc000bf05270 */
[----:B------:R-:W-:-:S13]  /*15a50*/  PLOP3.LUT P1, PT, PT, PT, UP0, 0x80, 0x0 ;  /* 0x000000000000781c */ /* 0x000fda0003f2f008 */
[----:B------:R-:W-:Y:S05]  /*15a60*/  @!P1 BRA `(.L_x_2307) ;  /* 0x0000000000049947 */ /* 0x000fea0003800000 */
[----:B------:R-:W-:Y:S01]  /*15a70*/  BPT.TRAP 0x1 ;  /* 0x000000040000795c */ /* 0x000fe20000300000 */
.L_x_2307:
        /* <DEDUP_REMOVED lines=8> */
.L_x_2361:
[----:B------:R-:W-:Y:S05]  /*15b00*/  BSYNC B0 ;  /* 0x0000000000007941 */ /* 0x000fea0003800000 */
.L_x_2308:
[----:B------:R-:W-:Y:S05]  /*15b10*/  @!P2 BRA `(.L_x_2310) ;  /* 0x000000000004a947 */ /* 0x000fea0003800000 */
[----:B------:R-:W-:Y:S01]  /*15b20*/  BPT.TRAP 0x1 ;  /* 0x000000040000795c */ /* 0x000fe20000300000 */
.L_x_2310:
[----:B-1----:R-:W-:-:S04]  /*15b30*/  SHF.L.U32 R0, R19, 0x1f, RZ ;  /* 0x0000001f13007819 */ /* 0x002fc800000006ff */
[----:B------:R-:W1:Y:S02]  /*15b40*/  SYNCS.PHASECHK.TRANS64.TRYWAIT P1, [R3+URZ+0x33460], R0 ;  /* 0x03346000030075a7 */ /* 0x000e64000802017f */
[----:B-1----:R-:W-:Y:S05]  /*15b50*/  @!P1 BRA `(.L_x_2311) ;  /* 0x0000002000cc9947 */ /* 0x002fea0003800000 */
.L_x_2362:
        /* <DEDUP_REMOVED lines=106> */
.L_x_2312:
        /* <DEDUP_REMOVED lines=10> */
.L_x_2255:
[----:B------:R-:W-:Y:S05]  /*162a0*/  BSYNC B7 ;  /* 0x0000000000077941 */ /* 0x000fea0003800000 */
.L_x_2253:
[----:B0-----:R-:W2:Y:S02]  /*162b0*/  LDL R0, [R1+0x30] ;  /* 0x0000300001007983 */ /* 0x001ea40000100800 */
[----:B--2---:R-:W-:-:S13]  /*162c0*/  ISETP.NE.AND P0, PT, R0, RZ, PT ;  /* 0x000000ff0000720c */ /* 0x004fda0003f05270 */
[----:B------:R-:W-:Y:S05]  /*162d0*/  @!P0 BRA `(.L_x_2313) ;  /* 0x0000000000348947 */ /* 0x000fea0003800000 */
[----:B------:R-:W0:Y:S08]  /*162e0*/  S2UR UR5, SR_CgaCtaId ;  /* 0x00000000000579c3 */ /* 0x000e300000008800 */
[----:B------:R-:W-:Y:S06]  /*162f0*/  BAR.SYNC.DEFER_BLOCKING 0x5, 0x180 ;  /* 0x0146000000007b1d */ /* 0x000fec0000010000 */
[----:B------:R-:W-:-:S02]  /*16300*/  UMOV UR4, 0x400 ;  /* 0x0000040000047882 */ /* 0x000fc40000000000 */
[----:B0-----:R-:W-:-:S06]  /*16310*/  ULEA UR4, UR5, UR4, 0x18 ;  /* 0x0000000405047291 */ /* 0x001fcc000f8ec03f */
[----:B------:R-:W-:-:S05]  /*16320*/  IMAD.U32 R17, RZ, RZ, UR4 ;  /* 0x00000004ff117e24 */ /* 0x000fca000f8e00ff */
[----:B------:R-:W0:Y:S04]  /*16330*/  LDS.128 R4, [R17+0x334d0] ;  /* 0x0334d00011047984 */ /* 0x000e280000000c00 */
[----:B0-----:R0:W-:Y:S01]  /*16340*/  STL.64 [R1+0x10], R4 ;  /* 0x0000100401007387 */ /* 0x0011e20000100a00 */
[----:B------:R-:W-:Y:S02]  /*16350*/  IMAD.MOV.U32 R2, RZ, RZ, R7 ;  /* 0x000000ffff027224 */ /* 0x000fe400078e0007 */
[----:B------:R-:W-:-:S03]  /*16360*/  IMAD.MOV.U32 R0, RZ, RZ, R6 ;  /* 0x000000ffff007224 */ /* 0x000fc600078e0006 */
[----:B------:R-:W-:Y:S02]  /*16370*/  R2UR UR42, R2 ;  /* 0x00000000022a72ca */ /* 0x000fe400000e0000 */
[----:B------:R-:W-:Y:S01]  /*16380*/  R2UR UR36, R0 ;  /* 0x00000000002472ca */ /* 0x000fe200000e0000 */
[----:B------:R-:W-:Y:S06]  /*16390*/  BAR.ARV 0x4, 0x180 ;  /* 0x0106000000007b1d */ /* 0x000fec0000002000 */
[----:B------:R-:W-:Y:S08]  /*163a0*/  BRA `(.L_x_2314) ;  /* 0x0000000800d07947 */ /* 0x000ff00003800000 */
.L_x_2313:
[----:B------:R-:W0:Y:S01]  /*163b0*/  S2R R2, SR_TID.X ;  /* 0x0000000000027919 */ /* 0x000e220000002100 */
        /* <DEDUP_REMOVED lines=27> */
[----:B------:R-:W1:Y:S02]  /*16570*/  SHFL.UP PT, R2, R3, 0x8, RZ ;  /* 0x0500000003027989 */ /* 0x000e6400000e00ff */
[----:B-1----:R-:W-:-:S05]  /*16580*/  SEL R2, R2, RZ, P4 ;  /* 0x000000ff02027207 */ /* 0x002fca0002000000 */
[----:B------:R-:W-:-:S05]  /*16590*/  IMAD.IADD R6, R3, 0x1, R2 ;  /* 0x0000000103067824 */ /* 0x000fca00078e0202 */
        /* <DEDUP_REMOVED lines=10> */
.L_x_2319:
        /* <DEDUP_REMOVED lines=14> */
.L_x_2318:
[----:B------:R-:W-:Y:S05]  /*16720*/  BSYNC B0 ;  /* 0x0000000000007941 */ /* 0x000fea0003800000 */
.L_x_2317:
        /* <DEDUP_REMOVED lines=21> */
.L_x_2315:
        /* <DEDUP_REMOVED lines=21> */
.L_x_2320:
[----:B------:R-:W2:Y:S01]  /*169d0*/  I2F.RP R3, R10 ;  /* 0x0000000a00037306 */ /* 0x000ea20000209400 */
[----:B01----:R-:W-:-:S04]  /*169e0*/  IMAD R8, R2, R4, R7 ;  /* 0x0000000402087224 */ /* 0x003fc800078e0207 */
[----:B------:R-:W-:Y:S01]  /*169f0*/  IMAD.IADD R0, R0, 0x1, -R8 ;  /* 0x0000000100007824 */ /* 0x000fe200078e0a08 */
[----:B------:R0:W-:Y:S02]  /*16a00*/  STL [R1+0x10], R8 ;  /* 0x0000100801007387 */ /* 0x0001e40000100800 */
[----:B--2---:R-:W1:Y:S02]  /*16a10*/  MUFU.RCP R3, R3 ;  /* 0x0000000300037308 */ /* 0x004e640000001000 */
[----:B-1----:R-:W-:-:S06]  /*16a20*/  VIADD R3, R3, 0xffffffe ;  /* 0x0ffffffe03037836 */ /* 0x002fcc0000000000 */
[----:B------:R-:W1:Y:S02]  /*16a30*/  F2I.FTZ.U32.TRUNC.NTZ R3, R3 ;  /* 0x0000000300037305 */ /* 0x000e64000021f000 */
[----:B-1----:R-:W-:-:S04]  /*16a40*/  IMAD.MOV R2, RZ, RZ, -R3 ;  /* 0x000000ffff027224 */ /* 0x002fc800078e0a03 */
        /* <DEDUP_REMOVED lines=22> */
[----:B------:R-:W-:Y:S01]  /*16bb0*/  VIADDMNMX R4, R3, R4, R9, PT ;  /* 0x0000000403047246 */ /* 0x000fe20003800109 */
[----:B------:R-:W-:-:S03]  /*16bc0*/  IMAD.IADD R7, R0, 0x1, R7 ;  /* 0x0000000100077824 */ /* 0x000fc600078e0207 */
[----:B0-----:R-:W-:-:S04]  /*16bd0*/  IABS R8, R4 ;  /* 0x0000000400087213 */ /* 0x001fc80000000000 */
        /* <DEDUP_REMOVED lines=30> */
.L_x_2316:
[----:B------:R1:W-:Y:S01]  /*16dc0*/  STL [R1+0x10], R0 ;  /* 0x0000100001007387 */ /* 0x0003e20000100800 */
[----:B------:R-:W-:Y:S01]  /*16dd0*/  ULDC UR42, c[0x0][0xc3c] ;  /* 0x00030f00002a7ab9 */ /* 0x000fe20000000800 */
[----:B------:R-:W-:Y:S02]  /*16de0*/  UMOV UR36, URZ ;  /* 0x0000003f00247c82 */ /* 0x000fe40008000000 */
[----:B------:R1:W-:Y:S03]  /*16df0*/  STL [R1+0x14], RZ ;  /* 0x000014ff01007387 */ /* 0x0003e60000100800 */
.L_x_2321:
        /* <DEDUP_REMOVED lines=8> */
[----:B------:R-:W-:Y:S01]  /*16e80*/  @!P0 MOV R0, 0x400 ;  /* 0x0000040000008802 */ /* 0x000fe20000000f00 */
[----:B--2---:R-:W-:Y:S02]  /*16e90*/  IMAD.MOV.U32 R4, RZ, RZ, R3 ;  /* 0x000000ffff047224 */ /* 0x004fe400078e0003 */
[----:B------:R-:W0:Y:S01]  /*16ea0*/  @!P0 S2R R3, SR_CgaCtaId ;  /* 0x0000000000038919 */ /* 0x000e220000008800 */
[----:B---3--:R-:W-:Y:S01]  /*16eb0*/  IMAD.MOV.U32 R5, RZ, RZ, R2 ;  /* 0x000000ffff057224 */ /* 0x008fe200078e0002 */
[----:B0-----:R-:W-:-:S05]  /*16ec0*/  @!P0 LEA R17, R3, R0, 0x18 ;  /* 0x0000000003118211 */ /* 0x001fca00078ec0ff */
[----:B------:R1:W-:Y:S01]  /*16ed0*/  @!P0 STS.128 [R17+0x334d0], R4 ;  /* 0x0334d00411008388 */ /* 0x0003e20000000c00 */
[----:B------:R-:W-:Y:S06]  /*16ee0*/  BAR.ARV 0x5, 0x180 ;  /* 0x0146000000007b1d */ /* 0x000fec0000002000 */
.L_x_2314:
[----:B------:R-:W-:Y:S02]  /*16ef0*/  ULDC UR4, c[0x0][0xc3c] ;  /* 0x00030f0000047ab9 */ /* 0x000fe40000000800 */
[----:B------:R-:W-:-:S06]  /*16f00*/  UISETP.GE.AND UP0, UPT, UR42, UR4, UPT ;  /* 0x000000042a00728c */ /* 0x000fcc000bf06270 */
[----:B------:R-:W-:-:S13]  /*16f10*/  PLOP3.LUT P0, PT, PT, PT, UP0, 0x80, 0x0 ;  /* 0x000000000000781c */ /* 0x000fda0003f0f008 */
[----:B------:R-:W-:Y:S05]  /*16f20*/  @!P0 BRA `(.L_x_2322) ;  /* 0xffffffb4007c8947 */ /* 0x000fea000383ffff */
.L_x_2249:
[----:B0-2---:R-:W2:Y:S01]  /*16f30*/  LDL.LU R0, [R1+0x2c] ;  /* 0x00002c0001007983 */ /* 0x005ea20000300800 */
        /* <DEDUP_REMOVED lines=11> */
.L_x_2363:
[----:B------:R-:W-:Y:S05]  /*16ff0*/  BSYNC B0 ;  /* 0x0000000000007941 */ /* 0x000fea0003800000 */
.L_x_2323:
[----:B------:R-:W-:-:S03]  /*17000*/  UMOV UR4, 0xffffffff ;  /* 0xffffffff00047882 */ /* 0x000fc60000000000 */
[----:B------:R-:W-:Y:S05]  /*17010*/  BRA.DIV UR4, `(.L_x_2325) ;  /* 0x0000000e04c47947 */ /* 0x000fea000b800000 */
[----:B0-----:R-:W0:Y:S02]  /*17020*/  S2R R0, SR_TID.X ;  /* 0x0000000000007919 */ /* 0x001e240000002100 */
[----:B0-----:R-:W-:-:S04]  /*17030*/  SHF.R.U32.HI R0, RZ, 0x5, R0 ;  /* 0x00000005ff007819 */ /* 0x001fc80000011600 */
[----:B------:R-:W-:-:S05]  /*17040*/  LOP3.LUT R0, R0, 0x3, RZ, 0xc0, !PT ;  /* 0x0000000300007812 */ /* 0x000fca00078ec0ff */
[----:B------:R0:W1:Y:S02]  /*17050*/  SHFL.IDX PT, R14, R0, RZ, 0x1f ;  /* 0x00001fff000e7589 */ /* 0x00006400000e0000 */
.L_x_2366:
[----:B-1----:R-:W-:Y:S01]  /*17060*/  ISETP.NE.AND P0, PT, R14, RZ, PT ;  /* 0x000000ff0e00720c */ /* 0x002fe20003f05270 */
[----:B------:R-:W-:-:S12]  /*17070*/  BSSY B0, `(.L_x_2326) ;  /* 0x000002b000007945 */ /* 0x000fd80003800000 */
[----:B------:R-:W-:Y:S05]  /*17080*/  @P0 BRA `(.L_x_2327) ;  /* 0x0000000000a40947 */ /* 0x000fea0003800000 */
[----:B------:R-:W-:-:S03]  /*17090*/  UMOV UR4, 0xffffffff ;  /* 0xffffffff00047882 */ /* 0x000fc60000000000 */
[----:B------:R-:W-:Y:S05]  /*170a0*/  BRA.DIV UR4, `(.L_x_2328) ;  /* 0x0000000e04d47947 */ /* 0x000fea000b800000 */
[----:B------:R-:W-:-:S13]  /*170b0*/  ELECT P6, URZ, PT ;  /* 0x00000000003f782f */ /* 0x000fda00038c0000 */
.L_x_2369:
[----:B------:R-:W-:Y:S05]  /*170c0*/  @!P6 BRA `(.L_x_2327) ;  /* 0x000000000094e947 */ /* 0x000fea0003800000 */
[----:B------:R-:W-:-:S06]  /*170d0*/  ULOP3.LUT UR4, UR38, 0x2, URZ, 0xfc, !UPT ;  /* 0x0000000226047892 */ /* 0x000fcc000f8efc3f */
[----:B0-----:R-:W-:-:S05]  /*170e0*/  IMAD.U32 R0, RZ, RZ, UR4 ;  /* 0x00000004ff007e24 */ /* 0x001fca000f8e00ff */
[----:B------:R-:W-:-:S13]  /*170f0*/  ISETP.NE.AND P0, PT, R0, 0x3, PT ;  /* 0x000000030000780c */ /* 0x000fda0003f05270 */
[----:B------:R-:W-:Y:S05]  /*17100*/  @!P0 BRA `(.L_x_2329) ;  /* 0x0000000000048947 */ /* 0x000fea0003800000 */
[----:B------:R-:W-:Y:S01]  /*17110*/  BPT.TRAP 0x1 ;  /* 0x000000040000795c */ /* 0x000fe20000300000 */
.L_x_2329:
        /* <DEDUP_REMOVED lines=12> */
.L_x_2370:
[----:B------:R-:W1:Y:S02]  /*171e0*/  SYNCS.PHASECHK.TRANS64.TRYWAIT P1, [R5+URZ], R0 ;  /* 0x00000000050075a7 */ /* 0x000e64000802017f */
[----:B-1----:R-:W-:Y:S05]  /*171f0*/  @!P1 BRA `(.L_x_2331) ;  /* 0x0000000c00b49947 */ /* 0x002fea0003800000 */
.L_x_2371:
[----:B------:R-:W-:Y:S05]  /*17200*/  @!P0 BRA `(.L_x_2332) ;  /* 0x0000000000048947 */ /* 0x000fea0003800000 */
[----:B------:R-:W-:Y:S01]  /*17210*/  BPT.TRAP 0x1 ;  /* 0x000000040000795c */ /* 0x000fe20000300000 */
.L_x_2332:
[----:B-1----:R-:W-:-:S04]  /*17220*/  IMAD R5, R18, 0x8, R3 ;  /* 0x0000000812057824 */ /* 0x002fc800078e0203 */
[----:B------:R-:W1:Y:S02]  /*17230*/  SYNCS.PHASECHK.TRANS64.TRYWAIT P1, [R5+URZ+0x33460], R4 ;  /* 0x03346004050075a7 */ /* 0x000e64000802017f */
[----:B-1----:R-:W-:Y:S05]  /*17240*/  @!P1 BRA `(.L_x_2333) ;  /* 0x0000000c00b49947 */ /* 0x002fea0003800000 */
.L_x_2372:
[----:B------:R-:W-:Y:S05]  /*17250*/  @!P0 BRA `(.L_x_2334) ;  /* 0x0000000000048947 */ /* 0x000fea0003800000 */
[----:B------:R-:W-:Y:S01]  /*17260*/  BPT.TRAP 0x1 ;  /* 0x000000040000795c */ /* 0x000fe20000300000 */
.L_x_2334:
[----:B------:R-:W-:-:S04]  /*17270*/  IMAD R3, R2, 0x8, R3 ;  /* 0x0000000802037824 */ /* 0x000fc800078e0203 */
[----:B------:R-:W2:Y:S02]  /*17280*/  SYNCS.PHASECHK.TRANS64.TRYWAIT P1, [R3+URZ+0x33460], R0 ;  /* 0x03346000030075a7 */ /* 0x000ea4000802017f */
[----:B--2---:R-:W-:Y:S05]  /*17290*/  @!P1 BRA `(.L_x_2335) ;  /* 0x0000000c00b49947 */ /* 0x004fea0003800000 */
.L_x_2373:
[----:B------:R-:W-:Y:S05]  /*172a0*/  @!P0 BRA `(.L_x_2336) ;  /* 0x0000000000048947 */ /* 0x000fea0003800000 */
[----:B------:R-:W-:Y:S01]  /*172b0*/  BPT.TRAP 0x1 ;  /* 0x000000040000795c */ /* 0x000fe20000300000 */
.L_x_2336:
[----:B------:R-:W3:Y:S02]  /*172c0*/  SYNCS.PHASECHK.TRANS64.TRYWAIT P0, [R5+URZ+0x33480], R4 ;  /* 0x03348004050075a7 */ /* 0x000ee4000800017f */
[----:B---3--:R-:W-:Y:S05]  /*172d0*/  @!P0 BRA `(.L_x_2337) ;  /* 0x0000000c00b88947 */ /* 0x008fea0003800000 */
.L_x_2338:
[----:B----4-:R4:W0:Y:S02]  /*172e0*/  SYNCS.PHASECHK.TRANS64.TRYWAIT P0, [R3+URZ+0x33480], R0 ;  /* 0x03348000030075a7 */ /* 0x010824000800017f */
[----:B0-----:R-:W-:Y:S05]  /*172f0*/  @!P0 NANOSLEEP.SYNCS 0x989680 ;  /* 0x009896800000895d */ /* 0x001fea0003900000 */
[----:B------:R-:W0:Y:S02]  /*17300*/  @!P0 SYNCS.PHASECHK.TRANS64 P0, [R3+URZ+0x33480], R0 ;  /* 0x03348000030085a7 */ /* 0x000e24000800007f */
[----:B0-----:R-:W-:Y:S05]  /*17310*/  @!P0 BRA `(.L_x_2338) ;  /* 0xfffffffc00f08947 */ /* 0x001fea000383ffff */
.L_x_2327:
[----:B------:R-:W-:Y:S05]  /*17320*/  BSYNC B0 ;  /* 0x0000000000007941 */ /* 0x000fea0003800000 */
.L_x_2326:
[----:B------:R-:W-:Y:S05]  /*17330*/  EXIT ;  /* 0x000000000000794d */ /* 0x000fea0003800000 */
.L_x_2188:
[----:B0-----:R-:W-:-:S04]  /*17340*/  IMAD.U32 R3, RZ, RZ, UR41 ;  /* 0x00000029ff037e24 */ /* 0x001fc8000f8e00ff */
[----:B------:R0:W1:Y:S03]  /*17350*/  SYNCS.PHASECHK.TRANS64.TRYWAIT P1, [R3+URZ+0x33400], R6 ;  /* 0x03340006030075a7 */ /* 0x000066000802017f */
[----:B-1----:R-:W-:Y:S05]  /*17360*/  @!P1 NANOSLEEP.SYNCS 0x989680 ;  /* 0x009896800000995d */ /* 0x002fea0003900000 */
[----:B------:R-:W1:Y:S02]  /*17370*/  @!P1 SYNCS.PHASECHK.TRANS64 P1, [R3+URZ+0x33400], R6 ;  /* 0x03340006030095a7 */ /* 0x000e64000802007f */
[----:B-1----:R-:W-:Y:S05]  /*17380*/  @!P1 BRA `(.L_x_2188) ;  /* 0xfffffffc00ec9947 */ /* 0x002fea000383ffff */
[----:B------:R-:W-:Y:S05]  /*17390*/  BRA `(.L_x_2339) ;  /* 0xfffffea800447947 */ /* 0x000fea000383ffff */
.L_x_2192:
[----:B-1----:R1:W2:Y:S02]  /*173a0*/  SYNCS.PHASECHK.TRANS64.TRYWAIT P2, [R2+URZ+0x33430], R3 ;  /* 0x03343003020075a7 */ /* 0x0022a4000804017f */
[----:B--2---:R-:W-:Y:S05]  /*173b0*/  @!P2 NANOSLEEP.SYNCS 0x989680 ;  /* 0x009896800000a95d */ /* 0x004fea0003900000 */
[----:B------:R-:W2:Y:S02]  /*173c0*/  @!P2 SYNCS.PHASECHK.TRANS64 P2, [R2+URZ+0x33430], R3 ;  /* 0x033430030200a5a7 */ /* 0x000ea4000804007f */
[----:B--2---:R-:W-:Y:S05]  /*173d0*/  @!P2 BRA `(.L_x_2192) ;  /* 0xfffffffc00f0a947 */ /* 0x004fea000383ffff */
[----:B------:R-:W-:Y:S05]  /*173e0*/  BRA `(.L_x_2191) ;  /* 0xfffffea800687947 */ /* 0x000fea000383ffff */
.L_x_2197:
[----:B-1----:R-:W-:-:S04]  /*173f0*/  IMAD.U32 R7, RZ, RZ, UR6 ;  /* 0x00000006ff077e24 */ /* 0x002fc8000f8e00ff */
[----:B------:R1:W2:Y:S03]  /*17400*/  SYNCS.PHASECHK.TRANS64.TRYWAIT P3, [R7+URZ+0x33430], R6 ;  /* 0x03343006070075a7 */ /* 0x0002a6000806017f */
[----:B--2---:R-:W-:Y:S05]  /*17410*/  @!P3 NANOSLEEP.SYNCS 0x989680 ;  /* 0x009896800000b95d */ /* 0x004fea0003900000 */
[----:B------:R-:W2:Y:S02]  /*17420*/  @!P3 SYNCS.PHASECHK.TRANS64 P3, [R7+URZ+0x33430], R6 ;  /* 0x033430060700b5a7 */ /* 0x000ea4000806007f */
[----:B--2---:R-:W-:Y:S05]  /*17430*/  @!P3 BRA `(.L_x_2197) ;  /* 0xfffffffc00ecb947 */ /* 0x004fea000383ffff */
[----:B------:R-:W-:Y:S05]  /*17440*/  BRA `(.L_x_2194) ;  /* 0xfffffee400f07947 */ /* 0x000fea000383ffff */
.L_x_2201:
[----:B-1----:R-:W-:-:S04]  /*17450*/  IMAD.U32 R7, RZ, RZ, UR6 ;  /* 0x00000006ff077e24 */ /* 0x002fc8000f8e00ff */
[----:B------:R1:W2:Y:S03]  /*17460*/  SYNCS.PHASECHK.TRANS64.TRYWAIT P3, [R7+URZ+0x33450], R6 ;  /* 0x03345006070075a7 */ /* 0x0002a6000806017f */
[----:B--2---:R-:W-:Y:S05]  /*17470*/  @!P3 NANOSLEEP.SYNCS 0x989680 ;  /* 0x009896800000b95d */ /* 0x004fea0003900000 */
[----:B------:R-:W2:Y:S02]  /*17480*/  @!P3 SYNCS.PHASECHK.TRANS64 P3, [R7+URZ+0x33450], R6 ;  /* 0x033450060700b5a7 */ /* 0x000ea4000806007f */
[----:B--2---:R-:W-:Y:S05]  /*17490*/  @!P3 BRA `(.L_x_2201) ;  /* 0xfffffffc00ecb947 */ /* 0x004fea000383ffff */
[----:B------:R-:W-:Y:S05]  /*174a0*/  BRA `(.L_x_2198) ;  /* 0xfffffef000f87947 */ /* 0x000fea000383ffff */
.L_x_2208:
[----:B-1----:R-:W-:-:S04]  /*174b0*/  IMAD.U32 R7, RZ, RZ, UR6 ;  /* 0x00000006ff077e24 */ /* 0x002fc8000f8e00ff */
[----:B------:R1:W2:Y:S03]  /*174c0*/  SYNCS.PHASECHK.TRANS64.TRYWAIT P2, [R7+URZ+0x33430], R6 ;  /* 0x03343006070075a7 */ /* 0x0002a6000804017f */
[----:B--2---:R-:W-:Y:S05]  /*174d0*/  @!P2 NANOSLEEP.SYNCS 0x989680 ;  /* 0x009896800000a95d */ /* 0x004fea0003900000 */
[----:B------:R-:W2:Y:S02]  /*174e0*/  @!P2 SYNCS.PHASECHK.TRANS64 P2, [R7+URZ+0x33430], R6 ;  /* 0x033430060700a5a7 */ /* 0x000ea4000804007f */
[----:B--2---:R-:W-:Y:S05]  /*174f0*/  @!P2 BRA `(.L_x_2208) ;  /* 0xfffffffc00eca947 */ /* 0x004fea000383ffff */
[----:B------:R-:W-:Y:S05]  /*17500*/  BRA `(.L_x_2205) ;  /* 0xffffff2800e07947 */ /* 0x000fea000383ffff */
.L_x_2212:
[----:B-1----:R-:W-:-:S04]  /*17510*/  IMAD.U32 R7, RZ, RZ, UR6 ;  /* 0x00000006ff077e24 */ /* 0x002fc8000f8e00ff */
[----:B------:R1:W2:Y:S03]  /*17520*/  SYNCS.PHASECHK.TRANS64.TRYWAIT P2, [R7+URZ+0x33450], R6 ;  /* 0x03345006070075a7 */ /* 0x0002a6000804017f */
[----:B--2---:R-:W-:Y:S05]  /*17530*/  @!P2 NANOSLEEP.SYNCS 0x989680 ;  /* 0x009896800000a95d */ /* 0x004fea0003900000 */
[----:B------:R-:W2:Y:S02]  /*17540*/  @!P2 SYNCS.PHASECHK.TRANS64 P2, [R7+URZ+0x33450], R6 ;  /* 0x033450060700a5a7 */ /* 0x000ea4000804007f */
[----:B--2---:R-:W-:Y:S05]  /*17550*/  @!P2 BRA `(.L_x_2212) ;  /* 0xfffffffc00eca947 */ /* 0x004fea000383ffff */
[----:B------:R-:W-:Y:S05]  /*17560*/  BRA `(.L_x_2209) ;  /* 0xffffff3400dc7947 */ /* 0x000fea000383ffff */
.L_x_2218:
[----:B-1----:R-:W-:-:S04]  /*17570*/  IMAD.U32 R5, RZ, RZ, UR9 ;  /* 0x00000009ff057e24 */ /* 0x002fc8000f8e00ff */
[----:B------:R1:W2:Y:S03]  /*17580*/  SYNCS.PHASECHK.TRANS64.TRYWAIT P1, [R5+URZ+0x33450], R0 ;  /* 0x03345000050075a7 */ /* 0x0002a6000802017f */
[----:B--2---:R-:W-:Y:S05]  /*17590*/  @!P1 NANOSLEEP.SYNCS 0x989680 ;  /* 0x009896800000995d */ /* 0x004fea0003900000 */
[----:B------:R-:W2:Y:S02]  /*175a0*/  @!P1 SYNCS.PHASECHK.TRANS64 P1, [R5+URZ+0x33450], R0 ;  /* 0x03345000050095a7 */ /* 0x000ea4000802007f */
[----:B--2---:R-:W-:Y:S05]  /*175b0*/  @!P1 BRA `(.L_x_2218) ;  /* 0xfffffffc00ec9947 */ /* 0x004fea000383ffff */
[----:B------:R-:W-:Y:S05]  /*175c0*/  BRA `(.L_x_2217) ;  /* 0xffffff6000b47947 */ /* 0x000fea000383ffff */
.L_x_2264:
[----:B------:R-:W-:Y:S02]  /*175d0*/  IMAD.MOV.U32 R13, RZ, RZ, R0 ;  /* 0x000000ffff0d7224 */ /* 0x000fe400078e0000 */
[----:B------:R-:W-:Y:S02]  /*175e0*/  IMAD.MOV.U32 R12, RZ, RZ, RZ ;  /* 0x000000ffff0c7224 */ /* 0x000fe400078e00ff */
[----:B------:R-:W-:Y:S02]  /*175f0*/  IMAD.MOV.U32 R11, RZ, RZ, 0x1f ;  /* 0x0000001fff0b7424 */ /* 0x000fe400078e00ff */
[----:B------:R-:W-:-:S07]  /*17600*/  IMAD.MOV.U32 R15, RZ, RZ, -0x1 ;  /* 0xffffffffff0f7424 */ /* 0x000fce00078e00ff */
[----:B-1----:R-:W-:Y:S05]  /*17610*/  WARPSYNC.COLLECTIVE R15, `(.L_x_2340) ;  /* 0x000000000f087348 */ /* 0x002fea0003c00000 */
[----:B------:R0:W2:Y:S02]  /*17620*/  SHFL.IDX P6, R14, R13, R12, R11 ;  /* 0x0000000c0d0e7389 */ /* 0x0000a400000c000b */
[----:B012---:R-:W-:Y:S01]  /*17630*/  ENDCOLLECTIVE ;  /* 0x000000000000791b */ /* 0x007fe20003800000 */
.L_x_2340:
[----:B------:R-:W-:Y:S05]  /*17640*/  BRA `(.L_x_2341) ;  /* 0xffffffbc005c7947 */ /* 0x000fea000383ffff */
.L_x_2266:
[----:B------:R-:W-:Y:S01]  /*17650*/  BSSY B0, `(.L_x_2342) ;  /* 0x0000006000007945 */ /* 0x000fe20003800000 */
[----:B------:R-:W-:-:S07]  /*17660*/  IMAD.MOV.U32 R15, RZ, RZ, -0x1 ;  /* 0xffffffffff0f7424 */ /* 0x000fce00078e00ff */
[----:B-1----:R-:W-:Y:S05]  /*17670*/  WARPSYNC.COLLECTIVE R15, `(.L_x_2343) ;  /* 0x000000000f0c7348 */ /* 0x002fea0003c00000 */
[----:B------:R-:W-:Y:S02]  /*17680*/  ELECT P6, UR62, PT ;  /* 0x00000000003e782f */ /* 0x000fe400038c0000 */
[----:B------:R-:W-:Y:S01]  /*17690*/  MOV R14, UR62 ;  /* 0x0000003e000e7c02 */ /* 0x000fe20008000f00 */
[----:B-1----:R-:W-:Y:S10]  /*176a0*/  ENDCOLLECTIVE ;  /* 0x000000000000791b */ /* 0x002ff40003800000 */
.L_x_2343:
[----:B------:R-:W-:Y:S05]  /*176b0*/  BSYNC B0 ;  /* 0x0000000000007941 */ /* 0x000fea0003800000 */
.L_x_2342:
[----:B------:R-:W-:Y:S05]  /*176c0*/  BRA `(.L_x_2344) ;  /* 0xffffffbc00647947 */ /* 0x000fea000383ffff */
.L_x_2268:
[----:B0-----:R0:W1:Y:S02]  /*176d0*/  SYNCS.PHASECHK.TRANS64.TRYWAIT P0, [R4+URZ+0x33480], R3 ;  /* 0x03348003040075a7 */ /* 0x001064000800017f */
[----:B-1----:R-:W-:Y:S05]  /*176e0*/  @!P0 NANOSLEEP.SYNCS 0x989680 ;  /* 0x009896800000895d */ /* 0x002fea0003900000 */
[----:B------:R-:W1:Y:S02]  /*176f0*/  @!P0 SYNCS.PHASECHK.TRANS64 P0, [R4+URZ+0x33480], R3 ;  /* 0x03348003040085a7 */ /* 0x000e64000800007f */
[----:B-1----:R-:W-:Y:S05]  /*17700*/  @!P0 BRA `(.L_x_2268) ;  /* 0xfffffffc00f08947 */ /* 0x002fea000383ffff */
[----:B------:R-:W-:Y:S05]  /*17710*/  BRA `(.L_x_2345) ;  /* 0xffffffbc00c07947 */ /* 0x000fea000383ffff */
.L_x_2270:
[----:B-1----:R1:W2:Y:S02]  /*17720*/  SYNCS.PHASECHK.TRANS64.TRYWAIT P0, [R4+URZ+0x33440], R3 ;  /* 0x03344003040075a7 */ /* 0x0022a4000800017f */
[----:B--2---:R-:W-:Y:S05]  /*17730*/  @!P0 NANOSLEEP.SYNCS 0x989680 ;  /* 0x009896800000895d */ /* 0x004fea0003900000 */
[----:B------:R-:W2:Y:S02]  /*17740*/  @!P0 SYNCS.PHASECHK.TRANS64 P0, [R4+URZ+0x33440], R3 ;  /* 0x03344003040085a7 */ /* 0x000ea4000800007f */
[----:B--2---:R-:W-:Y:S05]  /*17750*/  @!P0 BRA `(.L_x_2270) ;  /* 0xfffffffc00f08947 */ /* 0x004fea000383ffff */
[----:B------:R-:W-:Y:S05]  /*17760*/  BRA `(.L_x_2346) ;  /* 0xffffffc000487947 */ /* 0x000fea000383ffff */
.L_x_2274:
[----:B------:R0:W5:Y:S01]  /*17770*/  LDL.LU R8, [R1+0x1c] ;  /* 0x00001c0001087983 */ /* 0x0001620000300800 */
[----:B------:R-:W-:Y:S01]  /*17780*/  IMAD.MOV.U32 R13, RZ, RZ, R0 ;  /* 0x000000ffff0d7224 */ /* 0x000fe200078e0000 */
[----:B------:R-:W-:Y:S01]  /*17790*/  LOP3.LUT R6, R6, 0x7f, RZ, 0xc0, !PT ;  /* 0x0000007f06067812 */ /* 0x000fe200078ec0ff */
[----:B------:R-:W-:Y:S02]  /*177a0*/  IMAD.MOV.U32 R12, RZ, RZ, RZ ;  /* 0x000000ffff0c7224 */ /* 0x000fe400078e00ff */
[----:B------:R-:W-:Y:S01]  /*177b0*/  IMAD.MOV.U32 R11, RZ, RZ, 0x1c1f ;  /* 0x00001c1fff0b7424 */ /* 0x000fe200078e00ff */
[----:B------:R-:W-:Y:S01]  /*177c0*/  SHF.R.U32.HI R4, RZ, 0x2, R6 ;  /* 0x00000002ff047819 */ /* 0x000fe20000011606 */
[----:B------:R-:W-:-:S04]  /*177d0*/  IMAD.MOV.U32 R15, RZ, RZ, -0x1 ;  /* 0xffffffffff0f7424 */ /* 0x000fc800078e00ff */
[----:B0-----:R-:W-:-:S07]  /*177e0*/  IMAD R4, R7, 0x80, R4 ;  /* 0x0000008007047824 */ /* 0x001fce00078e0204 */
[----:B-----5:R-:W-:Y:S05]  /*177f0*/  WARPSYNC.COLLECTIVE R15, `(.L_x_2347) ;  /* 0x000000000f087348 */ /* 0x020fea0003c00000 */
[----:B------:R0:W1:Y:S02]  /*17800*/  SHFL.IDX P6, R14, R13, R12, R11 ;  /* 0x0000000c0d0e7389 */ /* 0x00006400000c000b */
[----:B01---5:R-:W-:Y:S01]  /*17810*/  ENDCOLLECTIVE ;  /* 0x000000000000791b */ /* 0x023fe20003800000 */
.L_x_2347:
[----:B------:R-:W-:Y:S02]  /*17820*/  IMAD.MOV.U32 R13, RZ, RZ, R2 ;  /* 0x000000ffff0d7224 */ /* 0x000fe400078e0002 */
[----:B------:R-:W-:Y:S02]  /*17830*/  IMAD R3, R8, R5, RZ ;  /* 0x0000000508037224 */ /* 0x000fe400078e02ff */
[----:B------:R-:W-:-:S07]  /*17840*/  IMAD.MOV.U32 R5, RZ, RZ, R14 ;  /* 0x000000ffff057224 */ /* 0x000fce00078e000e */
[----:B------:R-:W-:Y:S05]  /*17850*/  WARPSYNC.COLLECTIVE R15, `(.L_x_2348) ;  /* 0x000000000f087348 */ /* 0x000fea0003c00000 */
[----:B------:R0:W1:Y:S02]  /*17860*/  SHFL.IDX P6, R14, R13, R12, R11 ;  /* 0x0000000c0d0e7389 */ /* 0x00006400000c000b */
[----:B01----:R-:W-:Y:S01]  /*17870*/  ENDCOLLECTIVE ;  /* 0x000000000000791b */ /* 0x003fe20003800000 */
.L_x_2348:
[C---:B------:R-:W-:Y:S01]  /*17880*/  ISETP.GE.AND P4, PT, R4.reuse, R3, PT ;  /* 0x000000030400720c */ /* 0x040fe20003f86270 */
[----:B------:R-:W-:Y:S02]  /*17890*/  VIADD R8, R4, 0x20 ;  /* 0x0000002004087836 */ /* 0x000fe40000000000 */
[----:B------:R-:W-:Y:S02]  /*178a0*/  IMAD.MOV.U32 R13, RZ, RZ, R0 ;  /* 0x000000ffff0d7224 */ /* 0x000fe400078e0000 */
[----:B------:R-:W-:Y:S02]  /*178b0*/  IMAD.MOV.U32 R12, RZ, RZ, 0x1 ;  /* 0x00000001ff0c7424 */ /* 0x000fe400078e00ff */
[----:B------:R-:W-:-:S07]  /*178c0*/  IMAD.MOV.U32 R6, RZ, RZ, R14 ;  /* 0x000000ffff067224 */ /* 0x000fce00078e000e */
[----:B------:R-:W-:Y:S05]  /*178d0*/  WARPSYNC.COLLECTIVE R15, `(.L_x_2349) ;  /* 0x000000000f087348 */ /* 0x000fea0003c00000 */
[----:B------:R0:W1:Y:S02]  /*178e0*/  SHFL.IDX P6, R14, R13, R12, R11 ;  /* 0x0000000c0d0e7389 */ /* 0x00006400000c000b */
[----:B01----:R-:W-:Y:S01]  /*178f0*/  ENDCOLLECTIVE ;  /* 0x000000000000791b */ /* 0x003fe20003800000 */
.L_x_2349:
[----:B------:R-:W-:-:S05]  /*17900*/  @!P4 IADD3 R6, P3, R10, R6, RZ ;  /* 0x000000060a06c210 */ /* 0x000fca0007f7e0ff */
[----:B------:R-:W-:Y:S01]  /*17910*/  @!P4 IMAD.X R5, RZ, RZ, R5, P3 ;  /* 0x000000ffff05c224 */ /* 0x000fe200018e0605 */
[----:B------:R-:W-:-:S03]  /*17920*/  ISETP.GE.AND P3, PT, R8, R3, PT ;  /* 0x000000030800720c */ /* 0x000fc60003f66270 */
        /* <DEDUP_REMOVED lines=12> */
.L_x_2350:
[----:B------:R-:W-:Y:S02]  /*179f0*/  IMAD.MOV.U32 R13, RZ, RZ, R0 ;  /* 0x000000ffff0d7224 */ /* 0x000fe400078e0000 */
[----:B------:R-:W-:Y:S02]  /*17a00*/  IMAD.MOV.U32 R12, RZ, RZ, 0x2 ;  /* 0x00000002ff0c7424 */ /* 0x000fe400078e00ff */
[----:B------:R-:W-:-:S07]  /*17a10*/  IMAD.MOV.U32 R6, RZ, RZ, R14 ;  /* 0x000000ffff067224 */ /* 0x000fce00078e000e */
[----:B------:R-:W-:Y:S05]  /*17a20*/  WARPSYNC.COLLECTIVE R15, `(.L_x_2351) ;  /* 0x000000000f087348 */ /* 0x000fea0003c00000 */
[----:B------:R0:W1:Y:S02]  /*17a30*/  SHFL.IDX P6, R14, R13, R12, R11 ;  /* 0x0000000c0d0e7389 */ /* 0x00006400000c000b */
[----:B01----:R-:W-:Y:S01]  /*17a40*/  ENDCOLLECTIVE ;  /* 0x000000000000791b */ /* 0x003fe20003800000 */
.L_x_2351:
        /* <DEDUP_REMOVED lines=16> */
.L_x_2352:
[----:B------:R-:W-:Y:S02]  /*17b50*/  IMAD.MOV.U32 R13, RZ, RZ, R0 ;  /* 0x000000ffff0d7224 */ /* 0x000fe400078e0000 */
[----:B------:R-:W-:Y:S02]  /*17b60*/  IMAD.MOV.U32 R12, RZ, RZ, 0x3 ;  /* 0x00000003ff0c7424 */ /* 0x000fe400078e00ff */
[----:B------:R-:W-:-:S07]  /*17b70*/  IMAD.MOV.U32 R6, RZ, RZ, R14 ;  /* 0x000000ffff067224 */ /* 0x000fce00078e000e */
[----:B------:R-:W-:Y:S05]  /*17b80*/  WARPSYNC.COLLECTIVE R15, `(.L_x_2353) ;  /* 0x000000000f087348 */ /* 0x000fea0003c00000 */
[----:B------:R0:W1:Y:S02]  /*17b90*/  SHFL.IDX P6, R14, R13, R12, R11 ;  /* 0x0000000c0d0e7389 */ /* 0x00006400000c000b */
[----:B01----:R-:W-:Y:S01]  /*17ba0*/  ENDCOLLECTIVE ;  /* 0x000000000000791b */ /* 0x003fe20003800000 */
.L_x_2353:
        /* <DEDUP_REMOVED lines=14> */
.L_x_2354:
[----:B------:R-:W-:Y:S01]  /*17c90*/  IMAD.MOV.U32 R2, RZ, RZ, R14 ;  /* 0x000000ffff027224 */ /* 0x000fe200078e000e */
[----:B------:R-:W-:Y:S06]  /*17ca0*/  BRA `(.L_x_2355) ;  /* 0xffffffc400a47947 */ /* 0x000fec000383ffff */
.L_x_2279:
[----:B-1----:R1:W2:Y:S02]  /*17cb0*/  SYNCS.PHASECHK.TRANS64.TRYWAIT P0, [R17+URZ+0x33420], R0 ;  /* 0x03342000110075a7 */ /* 0x0022a4000800017f */
[----:B--2---:R-:W-:Y:S05]  /*17cc0*/  @!P0 NANOSLEEP.SYNCS 0x989680 ;  /* 0x009896800000895d */ /* 0x004fea0003900000 */
[----:B------:R-:W2:Y:S02]  /*17cd0*/  @!P0 SYNCS.PHASECHK.TRANS64 P0, [R17+URZ+0x33420], R0 ;  /* 0x03342000110085a7 */ /* 0x000ea4000800007f */
[----:B--2---:R-:W-:Y:S05]  /*17ce0*/  @!P0 BRA `(.L_x_2279) ;  /* 0xfffffffc00f08947 */ /* 0x004fea000383ffff */
[----:B------:R-:W-:Y:S05]  /*17cf0*/  BRA `(.L_x_2356) ;  /* 0xffffffc800147947 */ /* 0x000fea000383ffff */
.L_x_2285:
[----:B0-----:R0:W1:Y:S02]  /*17d00*/  SYNCS.PHASECHK.TRANS64.TRYWAIT P0, [R6+URZ+0x33480], R5 ;  /* 0x03348005060075a7 */ /* 0x001064000800017f */
[----:B-1----:R-:W-:Y:S05]  /*17d10*/  @!P0 NANOSLEEP.SYNCS 0x989680 ;  /* 0x009896800000895d */ /* 0x002fea0003900000 */
[----:B------:R-:W1:Y:S02]  /*17d20*/  @!P0 SYNCS.PHASECHK.TRANS64 P0, [R6+URZ+0x33480], R5 ;  /* 0x03348005060085a7 */ /* 0x000e64000800007f */
[----:B-1----:R-:W-:Y:S05]  /*17d30*/  @!P0 BRA `(.L_x_2285) ;  /* 0xfffffffc00f08947 */ /* 0x002fea000383ffff */
[----:B------:R-:W-:Y:S05]  /*17d40*/  BRA `(.L_x_2357) ;  /* 0xffffffc800c47947 */ /* 0x000fea000383ffff */
.L_x_2292:
[----:B-1----:R1:W2:Y:S02]  /*17d50*/  SYNCS.PHASECHK.TRANS64.TRYWAIT P0, [R6+URZ+0x33440], R5 ;  /* 0x03344005060075a7 */ /* 0x0022a4000800017f */
[----:B--2---:R-:W-:Y:S05]  /*17d60*/  @!P0 NANOSLEEP.SYNCS 0x989680 ;  /* 0x009896800000895d */ /* 0x004fea0003900000 */
[----:B------:R-:W2:Y:S02]  /*17d70*/  @!P0 SYNCS.PHASECHK.TRANS64 P0, [R6+URZ+0x33440], R5 ;  /* 0x03344005060085a7 */ /* 0x000ea4000800007f */
[----:B--2---:R-:W-:Y:S05]  /*17d80*/  @!P0 BRA `(.L_x_2292) ;  /* 0xfffffffc00f08947 */ /* 0x004fea000383ffff */
[----:B------:R-:W-:Y:S05]  /*17d90*/  BRA `(.L_x_2358) ;  /* 0xffffffcc00c07947 */ /* 0x000fea000383ffff */
.L_x_2300:
[----:B-1----:R1:W2:Y:S02]  /*17da0*/  SYNCS.PHASECHK.TRANS64.TRYWAIT P0, [R3+URZ+0x33470], R4 ;  /* 0x03347004030075a7 */ /* 0x0022a4000800017f */
[----:B--2---:R-:W-:Y:S05]  /*17db0*/  @!P0 NANOSLEEP.SYNCS 0x989680 ;  /* 0x009896800000895d */ /* 0x004fea0003900000 */
[----:B------:R-:W2:Y:S02]  /*17dc0*/  @!P0 SYNCS.PHASECHK.TRANS64 P0, [R3+URZ+0x33470], R4 ;  /* 0x03347004030085a7 */ /* 0x000ea4000800007f */
[----:B--2---:R-:W-:Y:S05]  /*17dd0*/  @!P0 BRA `(.L_x_2300) ;  /* 0xfffffffc00f08947 */ /* 0x004fea000383ffff */
[----:B------:R-:W-:Y:S05]  /*17de0*/  BRA `(.L_x_2359) ;  /* 0xffffffd000d47947 */ /* 0x000fea000383ffff */
.L_x_2302:
[----:B--2---:R2:W3:Y:S02]  /*17df0*/  SYNCS.PHASECHK.TRANS64.TRYWAIT P0, [R3+URZ+0x33460], R0 ;  /* 0x03346000030075a7 */ /* 0x0044e4000800017f */
[----:B---3--:R-:W-:Y:S05]  /*17e00*/  @!P0 NANOSLEEP.SYNCS 0x989680 ;  /* 0x009896800000895d */ /* 0x008fea0003900000 */
[----:B------:R-:W3:Y:S02]  /*17e10*/  @!P0 SYNCS.PHASECHK.TRANS64 P0, [R3+URZ+0x33460], R0 ;  /* 0x03346000030085a7 */ /* 0x000ee4000800007f */
[----:B---3--:R-:W-:Y:S05]  /*17e20*/  @!P0 BRA `(.L_x_2302) ;  /* 0xfffffffc00f08947 */ /* 0x008fea000383ffff */
[----:B------:R-:W-:Y:S05]  /*17e30*/  BRA `(.L_x_2360) ;  /* 0xffffffd000dc7947 */ /* 0x000fea000383ffff */
.L_x_2309:
[----:B-1----:R1:W2:Y:S02]  /*17e40*/  SYNCS.PHASECHK.TRANS64.TRYWAIT P1, [R3+URZ+0x33470], R0 ;  /* 0x03347000030075a7 */ /* 0x0022a4000802017f */
[----:B--2---:R-:W-:Y:S05]  /*17e50*/  @!P1 NANOSLEEP.SYNCS 0x989680 ;  /* 0x009896800000995d */ /* 0x004fea0003900000 */
[----:B------:R-:W2:Y:S02]  /*17e60*/  @!P1 SYNCS.PHASECHK.TRANS64 P1, [R3+URZ+0x33470], R0 ;  /* 0x03347000030095a7 */ /* 0x000ea4000802007f */
[----:B--2---:R-:W-:Y:S05]  /*17e70*/  @!P1 BRA `(.L_x_2309) ;  /* 0xfffffffc00f09947 */ /* 0x004fea000383ffff */
[----:B------:R-:W-:Y:S05]  /*17e80*/  BRA `(.L_x_2361) ;  /* 0xffffffdc001c7947 */ /* 0x000fea000383ffff */
.L_x_2311:
[----:B-1----:R1:W2:Y:S02]  /*17e90*/  SYNCS.PHASECHK.TRANS64.TRYWAIT P1, [R3+URZ+0x33460], R0 ;  /* 0x03346000030075a7 */ /* 0x0022a4000802017f */
[----:B--2---:R-:W-:Y:S05]  /*17ea0*/  @!P1 NANOSLEEP.SYNCS 0x989680 ;  /* 0x009896800000995d */ /* 0x004fea0003900000 */
[----:B------:R-:W2:Y:S02]  /*17eb0*/  @!P1 SYNCS.PHASECHK.TRANS64 P1, [R3+URZ+0x33460], R0 ;  /* 0x03346000030095a7 */ /* 0x000ea4000802007f */
[----:B--2---:R-:W-:Y:S05]  /*17ec0*/  @!P1 BRA `(.L_x_2311) ;  /* 0xfffffffc00f09947 */ /* 0x004fea000383ffff */
[----:B------:R-:W-:Y:S05]  /*17ed0*/  BRA `(.L_x_2362) ;  /* 0xffffffdc00207947 */ /* 0x000fea000383ffff */
.L_x_2324:
[----:B0-----:R0:W1:Y:S02]  /*17ee0*/  SYNCS.PHASECHK.TRANS64.TRYWAIT P0, [R3+URZ+0x33420], R0 ;  /* 0x03342000030075a7 */ /* 0x001064000800017f */
[----:B-1----:R-:W-:Y:S05]  /*17ef0*/  @!P0 NANOSLEEP.SYNCS 0x989680 ;  /* 0x009896800000895d */ /* 0x002fea0003900000 */
[----:B------:R-:W1:Y:S02]  /*17f00*/  @!P0 SYNCS.PHASECHK.TRANS64 P0, [R3+URZ+0x33420], R0 ;  /* 0x03342000030085a7 */ /* 0x000e64000800007f */
[----:B-1----:R-:W-:Y:S05]  /*17f10*/  @!P0 BRA `(.L_x_2324) ;  /* 0xfffffffc00f08947 */ /* 0x002fea000383ffff */
[----:B------:R-:W-:Y:S05]  /*17f20*/  BRA `(.L_x_2363) ;  /* 0xfffffff000307947 */ /* 0x000fea000383ffff */
.L_x_2325:
        /* <DEDUP_REMOVED lines=11> */
.L_x_2365:
[----:B------:R-:W-:Y:S05]  /*17fe0*/  BSYNC B0 ;  /* 0x0000000000007941 */ /* 0x000fea0003800000 */
.L_x_2364:
[----:B------:R-:W-:Y:S05]  /*17ff0*/  BRA `(.L_x_2366) ;  /* 0xfffffff000187947 */ /* 0x000fea000383ffff */
.L_x_2328:
[----:B------:R-:W-:Y:S01]  /*18000*/  BSSY B1, `(.L_x_2367) ;  /* 0x0000006000017945 */ /* 0x000fe20003800000 */
[----:B------:R-:W-:-:S07]  /*18010*/  IMAD.MOV.U32 R15, RZ, RZ, -0x1 ;  /* 0xffffffffff0f7424 */ /* 0x000fce00078e00ff */
[----:B0-----:R-:W-:Y:S05]  /*18020*/  WARPSYNC.COLLECTIVE R15, `(.L_x_2368) ;  /* 0x000000000f0c7348 */ /* 0x001fea0003c00000 */
[----:B------:R-:W-:Y:S02]  /*18030*/  ELECT P6, UR62, PT ;  /* 0x00000000003e782f */ /* 0x000fe400038c0000 */
[----:B------:R-:W-:Y:S01]  /*18040*/  MOV R14, UR62 ;  /* 0x0000003e000e7c02 */ /* 0x000fe20008000f00 */
[----:B0-----:R-:W-:Y:S10]  /*18050*/  ENDCOLLECTIVE ;  /* 0x000000000000791b */ /* 0x001ff40003800000 */
.L_x_2368:
[----:B------:R-:W-:Y:S05]  /*18060*/  BSYNC B1 ;  /* 0x0000000000017941 */ /* 0x000fea0003800000 */
.L_x_2367:
[----:B------:R-:W-:Y:S05]  /*18070*/  BRA `(.L_x_2369) ;  /* 0xfffffff000107947 */ /* 0x000fea000383ffff */
.L_x_2330:
[----:B0-----:R0:W1:Y:S02]  /*18080*/  SYNCS.PHASECHK.TRANS64.TRYWAIT P1, [R7+URZ], R4 ;  /* 0x00000004070075a7 */ /* 0x001064000802017f */
[----:B-1----:R-:W-:Y:S05]  /*18090*/  @!P1 NANOSLEEP.SYNCS 0x989680 ;  /* 0x009896800000995d */ /* 0x002fea0003900000 */
[----:B------:R-:W1:Y:S02]  /*180a0*/  @!P1 SYNCS.PHASECHK.TRANS64 P1, [R7+URZ], R4 ;  /* 0x00000004070095a7 */ /* 0x000e64000802007f */
[----:B-1----:R-:W-:Y:S05]  /*180b0*/  @!P1 BRA `(.L_x_2330) ;  /* 0xfffffffc00f09947 */ /* 0x002fea000383ffff */
[----:B------:R-:W-:Y:S05]  /*180c0*/  BRA `(.L_x_2370) ;  /* 0xfffffff000447947 */ /* 0x000fea000383ffff */
.L_x_2331:
[----:B-1----:R1:W2:Y:S02]  /*180d0*/  SYNCS.PHASECHK.TRANS64.TRYWAIT P1, [R5+URZ], R0 ;  /* 0x00000000050075a7 */ /* 0x0022a4000802017f */
[----:B--2---:R-:W-:Y:S05]  /*180e0*/  @!P1 NANOSLEEP.SYNCS 0x989680 ;  /* 0x009896800000995d */ /* 0x004fea0003900000 */
[----:B------:R-:W2:Y:S02]  /*180f0*/  @!P1 SYNCS.PHASECHK.TRANS64 P1, [R5+URZ], R0 ;  /* 0x00000000050095a7 */ /* 0x000ea4000802007f */
[----:B--2---:R-:W-:Y:S05]  /*18100*/  @!P1 BRA `(.L_x_2331) ;  /* 0xfffffffc00f09947 */ /* 0x004fea000383ffff */
[----:B------:R-:W-:Y:S05]  /*18110*/  BRA `(.L_x_2371) ;  /* 0xfffffff000387947 */ /* 0x000fea000383ffff */
.L_x_2333:
[----:B-1----:R1:W2:Y:S02]  /*18120*/  SYNCS.PHASECHK.TRANS64.TRYWAIT P1, [R5+URZ+0x33460], R4 ;  /* 0x03346004050075a7 */ /* 0x0022a4000802017f */
[----:B--2---:R-:W-:Y:S05]  /*18130*/  @!P1 NANOSLEEP.SYNCS 0x989680 ;  /* 0x009896800000995d */ /* 0x004fea0003900000 */
[----:B------:R-:W2:Y:S02]  /*18140*/  @!P1 SYNCS.PHASECHK.TRANS64 P1, [R5+URZ+0x33460], R4 ;  /* 0x03346004050095a7 */ /* 0x000ea4000802007f */
[----:B--2---:R-:W-:Y:S05]  /*18150*/  @!P1 BRA `(.L_x_2333) ;  /* 0xfffffffc00f09947 */ /* 0x004fea000383ffff */
[----:B------:R-:W-:Y:S05]  /*18160*/  BRA `(.L_x_2372) ;  /* 0xfffffff000387947 */ /* 0x000fea000383ffff */
.L_x_2335:
[----:B--2---:R2:W3:Y:S02]  /*18170*/  SYNCS.PHASECHK.TRANS64.TRYWAIT P1, [R3+URZ+0x33460], R0 ;  /* 0x03346000030075a7 */ /* 0x0044e4000802017f */
[----:B---3--:R-:W-:Y:S05]  /*18180*/  @!P1 NANOSLEEP.SYNCS 0x989680 ;  /* 0x009896800000995d */ /* 0x008fea0003900000 */
[----:B------:R-:W3:Y:S02]  /*18190*/  @!P1 SYNCS.PHASECHK.TRANS64 P1, [R3+URZ+0x33460], R0 ;  /* 0x03346000030095a7 */ /* 0x000ee4000802007f */
[----:B---3--:R-:W-:Y:S05]  /*181a0*/  @!P1 BRA `(.L_x_2335) ;  /* 0xfffffffc00f09947 */ /* 0x008fea000383ffff */
[----:B------:R-:W-:Y:S05]  /*181b0*/  BRA `(.L_x_2373) ;  /* 0xfffffff000387947 */ /* 0x000fea000383ffff */
.L_x_2337:
[----:B---3--:R3:W4:Y:S02]  /*181c0*/  SYNCS.PHASECHK.TRANS64.TRYWAIT P0, [R5+URZ+0x33480], R4 ;  /* 0x03348004050075a7 */ /* 0x008724000800017f */
[----:B----4-:R-:W-:Y:S05]  /*181d0*/  @!P0 NANOSLEEP.SYNCS 0x989680 ;  /* 0x009896800000895d */ /* 0x010fea0003900000 */
[----:B------:R-:W4:Y:S02]  /*181e0*/  @!P0 SYNCS.PHASECHK.TRANS64 P0, [R5+URZ+0x33480], R4 ;  /* 0x03348004050085a7 */ /* 0x000f24000800007f */
[----:B----4-:R-:W-:Y:S05]  /*181f0*/  @!P0 BRA `(.L_x_2337) ;  /* 0xfffffffc00f08947 */ /* 0x010fea000383ffff */
[----:B------:R-:W-:Y:S05]  /*18200*/  BRA `(.L_x_2338) ;  /* 0xfffffff000347947 */ /* 0x000fea000383ffff */
.L_x_2374:
        /* <DEDUP_REMOVED lines=15> */
.L_x_2892:


//--------------------- .text._ZN7cutlass13device_kernelIN5flash11enable_sm90INS1_16FlashAttnFwdSm90INS1_25CollectiveMainloopFwdSm90ILi2EN4cute5tupleIJNS5_1CILi1EEES8_S8_EEENS6_IJNS7_ILi128EEENS7_ILi160EEENS7_ILi192EEEEEELi192ENS_12float_e4m3_tEfNS_4arch4Sm90ELb1ELb0ELb1ELb1ELb0ELb1ELb0ELb1ELb1ELb1ELb0ELb0EEENS1_21CollectiveEpilogueFwdINS6_IJSA_SC_SB_EEES9_NS_10bfloat16_tESG_Li256ELb1ELb1ELb0ELb1EEENS1_36VarlenDynamicPersistentTileSchedulerILi128ELi160ELi256ELi128ELb0ELb1ELb1ELb1ELb1ELb1EEEEEEEEEvNT_6ParamsE --------------------------
	.section	.text._ZN7cutlass13device_kernelIN5flash11enable_sm90INS1_16FlashAttnFwdSm90INS1_25CollectiveMainloopFwdSm90ILi2EN4cute5tupleIJNS5_1CILi1EEES8_S8_EEENS6_IJNS7_ILi128EEENS7_ILi160EEENS7_ILi192EEEEEELi192ENS_12float_e4m3_tEfNS_4arch4Sm90ELb1ELb0ELb1ELb1ELb0ELb1ELb0ELb1ELb1ELb1ELb0ELb0EEENS1_21CollectiveEpilogueFwdINS6_IJSA_SC_SB_EEES9_NS_10bfloat16_tESG_Li256ELb1ELb1ELb0ELb1EEENS1_36VarlenDynamicPersistentTileSchedulerILi128ELi160ELi256ELi128ELb0ELb1ELb1ELb1ELb1ELb1EEEEEEEEEvNT_6ParamsE,"ax",@progbits
	.align	128
.text._ZN7cutlass13device_kernelIN5flash11enable_sm90INS1_16FlashAttnFwdSm90INS1_25CollectiveMainloopFwdSm90ILi2EN4cute5tupleIJNS5_1CILi1EEES8_S8_EEENS6_IJNS7_ILi128EEENS7_ILi160EEENS7_ILi192EEEEEELi192ENS_12float_e4m3_tEfNS_4arch4Sm90ELb1ELb0ELb1ELb1ELb0ELb1ELb0ELb1ELb1ELb1ELb0ELb0EEENS1_21CollectiveEpilogueFwdINS6_IJSA_SC_SB_EEES9_NS_10bfloat16_tESG_Li256ELb1ELb1ELb0ELb1EEENS1_36VarlenDynamicPersistentTileSchedulerILi128ELi160ELi256ELi128ELb0ELb1ELb1ELb1ELb1ELb1EEEEEEEEEvNT_6ParamsE:
        .type           _ZN7cutlass13device_kernelIN5flash11enable_sm90INS1_16FlashAttnFwdSm90INS1_25CollectiveMainloopFwdSm90ILi2EN4cute5tupleIJNS5_1CILi1EEES8_S8_EEENS6_IJNS7_ILi128EEENS7_ILi160EEENS7_ILi192EEEEEELi192ENS_12float_e4m3_tEfNS_4arch4Sm90ELb1ELb0ELb1ELb1ELb0ELb1ELb0ELb1ELb1ELb1ELb0ELb0EEENS1_21CollectiveEpilogueFwdINS6_IJSA_SC_SB_EEES9_NS_10bfloat16_tESG_Li256ELb1ELb1ELb0ELb1EEENS1_36VarlenDynamicPersistentTileSchedulerILi128ELi160ELi256ELi128ELb0ELb1ELb1ELb1ELb1ELb1EEEEEEEEEvNT_6ParamsE,@function
        .size           _ZN7cutlass13device_kernelIN5flash11enable_sm90INS1_16FlashAttnFwdSm90INS1_25CollectiveMainloopFwdSm90ILi2EN4cute5tupleIJNS5_1CILi1EEES8_S8_EEENS6_IJNS7_ILi128EEENS7_ILi160EEENS7_ILi192EEEEEELi192ENS_12float_e4m3_tEfNS_4arch4Sm90ELb1ELb0ELb1ELb1ELb0ELb1ELb0ELb1ELb1ELb1ELb0ELb0EEENS1_21CollectiveEpilogueFwdINS6_IJSA_SC_SB_EEES9_NS_10bfloat16_tESG_Li256ELb1ELb1ELb0ELb1EEENS1_36VarlenDynamicPersistentTileSchedulerILi128ELi160ELi256ELi128ELb0ELb1ELb1ELb1ELb1ELb1EEEEEEEEEvNT_6ParamsE,(.L_x_2893 - _ZN7cutlass13device_kernelIN5flash11enable_sm90INS1_16FlashAttnFwdSm90INS1_25CollectiveMainloopFwdSm90ILi2EN4cute5tupleIJNS5_1CILi1EEES8_S8_EEENS6_IJNS7_ILi128EEENS7_ILi160EEENS7_ILi192EEEEEELi192ENS_12float_e4m3_tEfNS_4arch4Sm90ELb1ELb0ELb1ELb1ELb0ELb1ELb0ELb1ELb1ELb1ELb0ELb0EEENS1_21CollectiveEpilogueFwdINS6_IJSA_SC_SB_EEES9_NS_10bfloat16_tESG_Li256ELb1ELb1ELb0ELb1EEENS1_36VarlenDynamicPersistentTileSchedulerILi128ELi160ELi256ELi128ELb0ELb1ELb1ELb1ELb1ELb1EEEEEEEEEvNT_6ParamsE)
        .other          _ZN7cutlass13device_kernelIN5flash11enable_sm90INS1_16FlashAttnFwdSm90INS1_25CollectiveMainloopFwdSm90ILi2EN4cute5tupleIJNS5_1CILi1EEES8_S8_EEENS6_IJNS7_ILi128EEENS7_ILi160EEENS7_ILi192EEEEEELi192ENS_12float_e4m3_tEfNS_4arch4Sm90ELb1ELb0ELb1ELb1ELb0ELb1ELb0ELb1ELb1ELb1ELb0ELb0EEENS1_21CollectiveEpilogueFwdINS6_IJSA_SC_SB_EEES9_NS_10bfloat16_tESG_Li256ELb1ELb1ELb0ELb1EEENS1_36VarlenDynamicPersistentTileSchedulerILi128ELi160ELi256ELi128ELb0ELb1ELb1ELb1ELb1ELb1EEEEEEEEEvNT_6ParamsE,@"STO_CUDA_ENTRY STV_DEFAULT"
_ZN7cutlass13device_kernelIN5flash11enable_sm90INS1_16FlashAttnFwdSm90INS1_25CollectiveMainloopFwdSm90ILi2EN4cute5tupleIJNS5_1CILi1EEES8_S8_EEENS6_IJNS7_ILi128EEENS7_ILi160EEENS7_ILi192EEEEEELi192ENS_12float_e4m3_tEfNS_4arch4Sm90ELb1ELb0ELb1ELb1ELb0ELb1ELb0ELb1ELb1ELb1ELb0ELb0EEENS1_21CollectiveEpilogueFwdINS6_IJSA_SC_SB_EEES9_NS_10bfloat16_tESG_Li256ELb1ELb1ELb0ELb1EEENS1_36VarlenDynamicPersistentTileSchedulerILi128ELi160ELi256ELi128ELb0ELb1ELb1ELb1ELb1ELb1EEEEEEEEEvNT_6ParamsE:
        /* <DEDUP_REMOVED lines=24> */
.L_x_2376:
[----:B------:R-:W-:Y:S05]  /*0180*/  BSYNC B0 ;  /* 0x0000000000007941 */ /* 0x000fea0003800000 */
.L_x_2375:
        /* <DEDUP_REMOVED lines=41> */
.L_x_2377:
        /* <DEDUP_REMOVED lines=22> */
.L_x_2378:
        /* <DEDUP_REMOVED lines=18> */
.L_x_2379:
        /* <DEDUP_REMOVED lines=22> */
.L_x_2380:
        /* <DEDUP_REMOVED lines=22> */
.L_x_2381:
        /* <DEDUP_REMOVED lines=8> */
.L_x_2384:
        /* <DEDUP_REMOVED lines=24> */
[----:B------:R-:W-:Y:S02]  /*0b60*/  R2UR UR52, R16 ;  /* 0x00000000103472ca */ /* 0x000fe400000e0000 */
        /* <DEDUP_REMOVED lines=9> */
[CC--:B------:R-:W-:Y:S02]  /*0c00*/  LEA.HI R3, R0.reuse, R24.reuse, RZ, 0x5 ;  /* 0x0000001800037211 */ /* 0x0c0fe400078f28ff */
[----:B------:R-:W-:Y:S02]  /*0c10*/  SHF.R.S32.HI R5, RZ, 0x4, R2 ;  /* 0x00000004ff057819 */ /* 0x000fe40000011402 */
[----:B------:R-:W-:Y:S01]  /*0c20*/  LEA.HI R6, R0, R24, RZ, 0x2 ;  /* 0x0000001800067211 */ /* 0x000fe200078f10ff */
[----:B------:R-:W-:Y:S01]  /*0c30*/  IMAD.SHL.U32 R4, R3, 0x20, RZ ;  /* 0x0000002003047824 */ /* 0x000fe200078e00ff */
[----:B------:R-:W-:-:S02]  /*0c40*/  LOP3.LUT R3, R2, 0x3fffff0, RZ, 0xc0, !PT ;  /* 0x03fffff002037812 */ /* 0x000fc400078ec0ff */
[----:B------:R-:W-:Y:S02]  /*0c50*/  LEA.HI R2, R2, R5, RZ, 0x1 ;  /* 0x0000000502027211 */ /* 0x000fe400078f08ff */
[--C-:B------:R-:W-:Y:S01]  /*0c60*/  SHF.R.S32.HI R8, RZ, 0x2, R6.reuse ;  /* 0x00000002ff087819 */ /* 0x100fe20000011406 */
[----:B------:R-:W-:Y:S01]  /*0c70*/  IMAD.IADD R3, R24, 0x1, -R3 ;  /* 0x0000000118037824 */ /* 0x000fe200078e0a03 */
[----:B------:R-:W-:Y:S02]  /*0c80*/  SHF.R.S32.HI R9, RZ, 0x1f, R6 ;  /* 0x0000001fff097819 */ /* 0x000fe40000011406 */
[----:B------:R-:W-:Y:S02]  /*0c90*/  LOP3.LUT R4, R4, 0xfffffc00, RZ, 0xc0, !PT ;  /* 0xfffffc0004047812 */ /* 0x000fe400078ec0ff */
[----:B------:R-:W-:Y:S02]  /*0ca0*/  LOP3.LUT R2, R2, 0x1ffffffe, RZ, 0xc0, !PT ;  /* 0x1ffffffe02027812 */ /* 0x000fe400078ec0ff */
[----:B------:R-:W-:Y:S01]  /*0cb0*/  LEA.HI R9, R9, R8, RZ, 0x2 ;  /* 0x0000000809097211 */ /* 0x000fe200078f10ff */
[----:B------:R-:W-:Y:S01]  /*0cc0*/  IMAD R4, R3, 0x40, R4 ;  /* 0x0000004003047824 */ /* 0x000fe200078e0204 */
[----:B------:R-:W-:Y:S01]  /*0cd0*/  SHF.R.S32.HI R220, RZ, 0x1, R7 ;  /* 0x00000001ffdc7819 */ /* 0x000fe20000011407 */
[----:B------:R-:W-:Y:S01]  /*0ce0*/  IMAD.IADD R3, R5, 0x1, -R2 ;  /* 0x0000000105037824 */ /* 0x000fe200078e0a02 */
[----:B------:R-:W-:-:S02]  /*0cf0*/  LOP3.LUT R9, R9, 0xfffffffc, RZ, 0xc0, !PT ;  /* 0xfffffffc09097812 */ /* 0x000fc400078ec0ff */
[----:B------:R-:W-:Y:S01]  /*0d00*/  LEA.HI R2, R0, R24, RZ, 0x7 ;  /* 0x0000001800027211 */ /* 0x000fe200078f38ff */
[----:B------:R-:W-:Y:S01]  /*0d10*/  IMAD R4, R3, 0x8, R4 ;  /* 0x0000000803047824 */ /* 0x000fe200078e0204 */
[C---:B------:R-:W-:Y:S01]  /*0d20*/  LEA.HI R10, R7.reuse, R220, RZ, 0x1 ;  /* 0x000000dc070a7211 */ /* 0x040fe200078f08ff */
[----:B------:R-:W-:Y:S01]  /*0d30*/  IMAD.IADD R19, R8, 0x1, -R9 ;  /* 0x0000000108137824 */ /* 0x000fe200078e0a09 */
[----:B------:R-:W-:Y:S02]  /*0d40*/  LOP3.LUT R3, R2, 0xffffff80, RZ, 0xc0, !PT ;  /* 0xffffff8002037812 */ /* 0x000fe400078ec0ff */
[----:B------:R-:W-:Y:S01]  /*0d50*/  LOP3.LUT R11, R10, 0x3fffffe, RZ, 0xc0, !PT ;  /* 0x03fffffe0a0b7812 */ /* 0x000fe200078ec0ff */
[----:B------:R0:W-:Y:S01]  /*0d60*/  STL [R1+0x6c], R4 ;  /* 0x00006c0401007387 */ /* 0x0001e20000100800 */
[----:B------:R-:W-:Y:S01]  /*0d70*/  LOP3.LUT R7, R7, 0xfffffffe, RZ, 0xc0, !PT ;  /* 0xfffffffe07077812 */ /* 0x000fe200078ec0ff */
[----:B------:R-:W-:Y:S01]  /*0d80*/  IMAD.IADD R21, R24, 0x1, -R3 ;  /* 0x0000000118157824 */ /* 0x000fe200078e0a03 */
[----:B------:R-:W-:Y:S01]  /*0d90*/  IADD3 R9, R220, 0x80, RZ ;  /* 0x00000080dc097810 */ /* 0x000fe20007ffe0ff */
[----:B------:R-:W-:Y:S01]  /*0da0*/  IMAD.SHL.U32 R230, R19, 0x80, RZ ;  /* 0x0000008013e67824 */ /* 0x000fe200078e00ff */
[----:B------:R-:W-:Y:S01]  /*0db0*/  LOP3.LUT R6, R6, 0xfffffffc, RZ, 0xc0, !PT ;  /* 0xfffffffc06067812 */ /* 0x000fe200078ec0ff */
[----:B------:R-:W-:Y:S01]  /*0dc0*/  IMAD.IADD R18, R24, 0x1, -R7 ;  /* 0x0000000118127824 */ /* 0x000fe200078e0a07 */
[----:B------:R-:W-:Y:S01]  /*0dd0*/  IADD3 R10, R220, -R11, RZ ;  /* 0x8000000bdc0a7210 */ /* 0x000fe20007ffe0ff */
[----:B------:R1:W-:Y:S01]  /*0de0*/  STL [R1+0xc], R19 ;  /* 0x00000c1301007387 */ /* 0x0003e20000100800 */
[----:B------:R-:W-:Y:S01]  /*0df0*/  SHF.R.S32.HI R3, RZ, 0x1f, R9 ;  /* 0x0000001fff037819 */ /* 0x000fe20000011409 */
[----:B------:R-:W-:Y:S01]  /*0e00*/  IMAD.IADD R7, R24, 0x1, -R6 ;  /* 0x0000000118077824 */ /* 0x000fe200078e0a06 */
[----:B------:R-:W-:Y:S01]  /*0e10*/  SHF.R.S32.HI R17, RZ, 0x7, R2 ;  /* 0x00000007ff117819 */ /* 0x000fe20000011402 */
[----:B------:R-:W-:Y:S01]  /*0e20*/  IMAD R232, R5, 0x8, R10 ;  /* 0x0000000805e87824 */ /* 0x000fe200078e020a */
[-C--:B------:R-:W-:Y:S01]  /*0e30*/  LEA.HI R6, R3, R9.reuse, RZ, 0x3 ;  /* 0x0000000903067211 */ /* 0x080fe200078f18ff */
[C---:B------:R-:W-:Y:S01]  /*0e40*/  IMAD.SHL.U32 R22, R18.reuse, 0x8, RZ ;  /* 0x0000000812167824 */ /* 0x040fe200078e00ff */
[----:B------:R-:W-:Y:S01]  /*0e50*/  LEA.HI R10, R9, R9, RZ, 0x1 ;  /* 0x00000009090a7211 */ /* 0x000fe200078f08ff */
[----:B------:R-:W-:Y:S01]  /*0e60*/  IMAD.SHL.U32 R18, R18, 0x10, RZ ;  /* 0x0000001012127824 */ /* 0x000fe200078e00ff */
[----:B0-----:R-:W-:Y:S01]  /*0e70*/  LEA.HI R4, R7, R7, RZ, 0x1 ;  /* 0x0000000707047211 */ /* 0x001fe200078f08ff */
[----:B------:R-:W-:Y:S01]  /*0e80*/  IMAD.SHL.U32 R6, R6, 0x40, RZ ;  /* 0x0000004006067824 */ /* 0x000fe200078e00ff */
[----:B------:R-:W-:Y:S01]  /*0e90*/  SHF.R.S32.HI R3, RZ, 0x1f, R21 ;  /* 0x0000001fff037819 */ /* 0x000fe20000011415 */
[----:B------:R-:W-:Y:S01]  /*0ea0*/  VIADD R225, R22, 0x40 ;  /* 0x0000004016e17836 */ /* 0x000fe20000000000 */
[----:B------:R-:W-:Y:S01]  /*0eb0*/  LOP3.LUT R5, R10, 0x3fffffe, RZ, 0xc0, !PT ;  /* 0x03fffffe0a057812 */ /* 0x000fe200078ec0ff */
[----:B------:R-:W-:Y:S01]  /*0ec0*/  IMAD.SHL.U32 R232, R232, 0x40, RZ ;  /* 0x00000040e8e87824 */ /* 0x000fe200078e00ff */
[----:B------:R-:W-:Y:S01]  /*0ed0*/  LOP3.LUT R8, R4, 0x1ffffffe, RZ, 0xc0, !PT ;  /* 0x1ffffffe04087812 */ /* 0x000fe200078ec0ff */
[----:B------:R-:W-:Y:S01]  /*0ee0*/  STL [R1+0x14], R13 ;  /* 0x0000140d01007387 */ /* 0x000fe20000100800 */
[----:B------:R-:W-:Y:S01]  /*0ef0*/  LEA.HI R4, R3, R21, RZ, 0x2 ;  /* 0x0000001503047211 */ /* 0x000fe200078f10ff */
[----:B------:R-:W-:Y:S01]  /*0f00*/  IMAD.IADD R234, R9, 0x1, -R5 ;  /* 0x0000000109ea7824 */ /* 0x000fe200078e0a05 */
[----:B------:R-:W-:Y:S01]  /*0f10*/  LOP3.LUT R11, R6, 0xfffffe00, RZ, 0xc0, !PT ;  /* 0xfffffe00060b7812 */ /* 0x000fe200078ec0ff */
[----:B------:R-:W-:Y:S01]  /*0f20*/  IMAD.IADD R8, R7, 0x1, -R8 ;  /* 0x0000000107087824 */ /* 0x000fe200078e0a08 */
[--C-:B------:R-:W-:Y:S01]  /*0f30*/  SHF.R.S32.HI R5, RZ, 0x2, R4.reuse ;  /* 0x00000002ff057819 */ /* 0x100fe20000011404 */
[----:B------:R-:W-:Y:S01]  /*0f40*/  IMAD.IADD R7, R22, 0x1, R225 ;  /* 0x0000000116077824 */ /* 0x000fe200078e02e1 */
[----:B------:R-:W-:Y:S01]  /*0f50*/  SHF.R.S32.HI R6, RZ, 0x1f, R4 ;  /* 0x0000001fff067819 */ /* 0x000fe20000011404 */
[----:B------:R-:W-:Y:S01]  /*0f60*/  STL [R1+0x18], R14 ;  /* 0x0000180e01007387 */ /* 0x000fe20000100800 */
[----:B------:R-:W-:Y:S01]  /*0f70*/  LEA.HI R2, R2, R17, RZ, 0x1 ;  /* 0x0000001102027211 */ /* 0x000fe200078f08ff */
[----:B------:R-:W-:Y:S01]  /*0f80*/  VIADD R224, R22, 0x10 ;  /* 0x0000001016e07836 */ /* 0x000fe20000000000 */
[----:B------:R-:W-:Y:S01]  /*0f90*/  LEA.HI R6, R6, R5, RZ, 0x3 ;  /* 0x0000000506067211 */ /* 0x000fe200078f18ff */
[----:B------:R-:W-:Y:S01]  /*0fa0*/  STL [R1+0x1c], R15 ;  /* 0x00001c0f01007387 */ /* 0x000fe20000100800 */
[----:B------:R-:W-:Y:S01]  /*0fb0*/  LEA.HI R3, R3, R21, RZ, 0x5 ;  /* 0x0000001503037211 */ /* 0x000fe200078f28ff */
[----:B------:R-:W-:Y:S01]  /*0fc0*/  VIADD R227, R22, 0x30 ;  /* 0x0000003016e37836 */ /* 0x000fe20000000000 */
[----:B------:R-:W-:Y:S01]  /*0fd0*/  LOP3.LUT R6, R6, 0xfffffff8, RZ, 0xc0, !PT ;  /* 0xfffffff806067812 */ /* 0x000fe200078ec0ff */
[----:B------:R-:W-:Y:S01]  /*0fe0*/  VIADD R228, R22, 0x50 ;  /* 0x0000005016e47836 */ /* 0x000fe20000000000 */
[----:B------:R-:W-:-:S02]  /*0ff0*/  LOP3.LUT R2, R2, 0x3fffffe, RZ, 0xc0, !PT ;  /* 0x03fffffe02027812 */ /* 0x000fc400078ec0ff */
[----:B------:R-:W-:Y:S01]  /*1000*/  IADD3 R226, R22, 0x20, RZ ;  /* 0x0000002016e27810 */ /* 0x000fe20007ffe0ff */
[----:B------:R-:W-:Y:S01]  /*1010*/  IMAD.IADD R6, R5, 0x1, -R6 ;  /* 0x0000000105067824 */ /* 0x000fe200078e0a06 */
[----:B------:R-:W-:Y:S01]  /*1020*/  SHF.R.S32.HI R3, RZ, 0x5, R3 ;  /* 0x00000005ff037819 */ /* 0x000fe20000011403 */
[----:B------:R-:W-:Y:S01]  /*1030*/  IMAD.IADD R2, R17, 0x1, -R2 ;  /* 0x0000000111027824 */ /* 0x000fe200078e0a02 */
[----:B------:R-:W-:Y:S01]  /*1040*/  LEA.HI R0, R0, R24, RZ, 0x3 ;  /* 0x0000001800007211 */ /* 0x000fe200078f18ff */
[----:B------:R-:W-:Y:S01]  /*1050*/  IMAD.IADD R9, R22, 0x1, R226 ;  /* 0x0000000116097824 */ /* 0x000fe200078e02e2 */
[----:B------:R-:W-:Y:S01]  /*1060*/  LEA R3, R3, R6, 0x4 ;  /* 0x0000000603037211 */ /* 0x000fe200078e20ff */
[----:B------:R-:W-:Y:S01]  /*1070*/  IMAD.MOV.U32 R17, RZ, RZ, RZ ;  /* 0x000000ffff117224 */ /* 0x000fe200078e00ff */
[----:B------:R-:W-:Y:S02]  /*1080*/  LEA R234, R234, R11, 0x6 ;  /* 0x0000000beaea7211 */ /* 0x000fe400078e30ff */
[----:B------:R-:W-:-:S02]  /*1090*/  LEA R20, R2, R3, 0x6 ;  /* 0x0000000302147211 */ /* 0x000fc400078e30ff */
[----:B------:R-:W-:Y:S02]  /*10a0*/  SHF.R.S32.HI R12, RZ, 0x1f, R9 ;  /* 0x0000001fff0c7819 */ /* 0x000fe40000011409 */
[----:B------:R-:W-:Y:S01]  /*10b0*/  LOP3.LUT R2, R0, 0xfffffff8, RZ, 0xc0, !PT ;  /* 0xfffffff800027812 */ /* 0x000fe200078ec0ff */
[----:B------:R-:W-:Y:S01]  /*10c0*/  STL [R1+0x68], R20 ;  /* 0x0000681401007387 */ /* 0x000fe20000100800 */
[CC--:B------:R-:W-:Y:S02]  /*10d0*/  LEA.HI R11, R12.reuse, R9.reuse, RZ, 0x4 ;  /* 0x000000090c0b7211 */ /* 0x0c0fe400078f20ff */
[----:B------:R-:W-:Y:S01]  /*10e0*/  LEA.HI R9, R12, R9, RZ, 0x6 ;  /* 0x000000090c097211 */ /* 0x000fe200078f30ff */
[----:B------:R-:W-:Y:S01]  /*10f0*/  IMAD.IADD R2, R24, 0x1, -R2 ;  /* 0x0000000118027824 */ /* 0x000fe200078e0a02 */
[----:B------:R-:W-:Y:S02]  /*1100*/  SHF.R.S32.HI R12, RZ, 0x1f, R7 ;  /* 0x0000001fff0c7819 */ /* 0x000fe40000011407 */
[----:B------:R-:W-:Y:S01]  /*1110*/  LOP3.LUT R230, R230, 0x180, RZ, 0xc0, !PT ;  /* 0x00000180e6e67812 */ /* 0x000fe200078ec0ff */
[----:B------:R-:W-:Y:S01]  /*1120*/  IMAD.SHL.U32 R9, R9, 0x80, RZ ;  /* 0x0000008009097824 */ /* 0x000fe200078e00ff */
[----:B------:R-:W-:-:S02]  /*1130*/  LEA.HI R5, R12, R7, RZ, 0x4 ;  /* 0x000000070c057211 */ /* 0x000fc400078f20ff */
[----:B------:R-:W-:Y:S02]  /*1140*/  SHF.L.U32 R236, R2, 0x3, RZ ;  /* 0x0000000302ec7819 */ /* 0x000fe400000006ff */
[----:B------:R-:W-:Y:S02]  /*1150*/  LEA.HI R7, R12, R7, RZ, 0x6 ;  /* 0x000000070c077211 */ /* 0x000fe400078f30ff */
[----:B------:R-:W-:Y:S01]  /*1160*/  SHF.R.S32.HI R3, RZ, 0x3, R0 ;  /* 0x00000003ff037819 */ /* 0x000fe20000011400 */
[----:B------:R-:W-:Y:S01]  /*1170*/  VIADD R3, R236, 0x80 ;  /* 0x00000080ec037836 */ /* 0x000fe20000000000 */
[----:B------:R-:W-:Y:S01]  /*1180*/  LOP3.LUT R6, R230, 0x30, R11, 0xf8, !PT ;  /* 0x00000030e6067812 */ /* 0x000fe200078ef80b */
[----:B------:R-:W-:Y:S01]  /*1190*/  IMAD.SHL.U32 R7, R7, 0x80, RZ ;  /* 0x0000008007077824 */ /* 0x000fe200078e00ff */
[----:B------:R-:W-:Y:S02]  /*11a0*/  SHF.R.U32.HI R231, RZ, 0x3, R230 ;  /* 0x00000003ffe77819 */ /* 0x000fe400000116e6 */
[----:B------:R-:W-:-:S02]  /*11b0*/  SHF.R.S32.HI R0, RZ, 0x1f, R220 ;  /* 0x0000001fff007819 */ /* 0x000fc400000114dc */
[----:B------:R-:W-:Y:S02]  /*11c0*/  IADD3 R0, R236, 0x40, RZ ;  /* 0x00000040ec007810 */ /* 0x000fe40007ffe0ff */
[----:B------:R-:W-:Y:S02]  /*11d0*/  LOP3.LUT R12, R230, 0x30, R5, 0xf8, !PT ;  /* 0x00000030e60c7812 */ /* 0x000fe400078ef805 */
[----:B------:R-:W-:Y:S02]  /*11e0*/  LOP3.LUT R9, R9, 0xffffe000, RZ, 0xc0, !PT ;  /* 0xffffe00009097812 */ /* 0x000fe400078ec0ff */
[----:B------:R-:W-:Y:S02]  /*11f0*/  LOP3.LUT R6, R6, R231, RZ, 0x3c, !PT ;  /* 0x000000e706067212 */ /* 0x000fe400078e3cff */
[----:B------:R-:W-:Y:S02]  /*1200*/  LOP3.LUT R4, R4, 0x7ffffffc, RZ, 0xc0, !PT ;  /* 0x7ffffffc04047812 */ /* 0x000fe400078ec0ff */
[----:B------:R-:W-:-:S02]  /*1210*/  SHF.R.S32.HI R2, RZ, 0x1f, R0 ;  /* 0x0000001fff027819 */ /* 0x000fc40000011400 */
[----:B------:R-:W-:Y:S01]  /*1220*/  LOP3.LUT R0, R230, 0x10, R18, 0xf8, !PT ;  /* 0x00000010e6007812 */ /* 0x000fe200078ef812 */
[----:B------:R-:W-:Y:S01]  /*1230*/  IMAD.IADD R4, R21, 0x1, -R4 ;  /* 0x0000000115047824 */ /* 0x000fe200078e0a04 */
[----:B------:R-:W-:Y:S02]  /*1240*/  LOP3.LUT R7, R7, 0xffffe000, RZ, 0xc0, !PT ;  /* 0xffffe00007077812 */ /* 0x000fe400078ec0ff */
[----:B------:R-:W-:Y:S02]  /*1250*/  LOP3.LUT R12, R12, R231, RZ, 0x3c, !PT ;  /* 0x000000e70c0c7212 */ /* 0x000fe400078e3cff */
[----:B------:R-:W-:Y:S01]  /*1260*/  IADD3 R9, R6, R232, R9 ;  /* 0x000000e806097210 */ /* 0x000fe20007ffe009 */
[----:B------:R0:W-:Y:S01]  /*1270*/  STL [R1+0x20], R4 ;  /* 0x0000200401007387 */ /* 0x0001e20000100800 */
[----:B------:R-:W-:Y:S02]  /*1280*/  LOP3.LUT R2, R230, 0x30, R18, 0xf8, !PT ;  /* 0x00000030e6027812 */ /* 0x000fe400078ef812 */
[----:B------:R-:W-:-:S02]  /*1290*/  SHF.R.S32.HI R6, RZ, 0x1f, R3 ;  /* 0x0000001fff067819 */ /* 0x000fc40000011403 */
[-C--:B------:R-:W-:Y:S02]  /*12a0*/  LOP3.LUT R3, R0, R231.reuse, RZ, 0x3c, !PT ;  /* 0x000000e700037212 */ /* 0x080fe400078e3cff */
[----:B------:R-:W-:Y:S02]  /*12b0*/  SHF.R.S32.HI R0, RZ, 0x4, R11 ;  /* 0x00000004ff007819 */ /* 0x000fe4000001140b */
[----:B-1----:R-:W-:Y:S02]  /*12c0*/  IADD3 R19, R12, R232, R7 ;  /* 0x000000e80c137210 */ /* 0x002fe40007ffe007 */
[----:B------:R-:W-:Y:S01]  /*12d0*/  LOP3.LUT R7, R2, R231, RZ, 0x3c, !PT ;  /* 0x000000e702077212 */ /* 0x000fe200078e3cff */
[----:B------:R-:W-:Y:S01]  /*12e0*/  IMAD.IADD R2, R232, 0x1, R3 ;  /* 0x00000001e8027824 */ /* 0x000fe200078e0203 */
[----:B0-----:R-:W-:Y:S01]  /*12f0*/  SHF.R.S32.HI R4, RZ, 0x4, R5 ;  /* 0x00000004ff047819 */ /* 0x001fe20000011405 */
[----:B------:R0:W-:Y:S01]  /*1300*/  STL [R1+0x54], R0 ;  /* 0x0000540001007387 */ /* 0x0001e20000100800 */
[----:B------:R-:W-:Y:S01]  /*1310*/  IMAD.IADD R3, R16, 0x1, R9 ;  /* 0x0000000110037824 */ /* 0x000fe200078e0209 */
[----:B------:R-:W-:-:S02]  /*1320*/  SHF.R.S32.HI R10, RZ, 0x1, R10 ;  /* 0x00000001ff0a7819 */ /* 0x000fc4000001140a */
[----:B------:R-:W-:Y:S03]  /*1330*/  STL [R1+0x58], R4 ;  /* 0x0000580401007387 */ /* 0x000fe60000100800 */
[----:B------:R-:W-:Y:S01]  /*1340*/  IMAD.SHL.U32 R10, R10, 0x80, RZ ;  /* 0x000000800a0a7824 */ /* 0x000fe200078e00ff */
[----:B------:R1:W-:Y:S01]  /*1350*/  STL [R1+0x4], R2 ;  /* 0x0000040201007387 */ /* 0x0003e20000100800 */
[----:B0-----:R-:W-:-:S03]  /*1360*/  IADD3 R0, R16, R232, R7 ;  /* 0x000000e810007210 */ /* 0x001fc60007ffe007 */
[----:B------:R-:W-:Y:S02]  /*1370*/  LOP3.LUT R233, R10, 0x180, RZ, 0xc0, !PT ;  /* 0x000001800ae97812 */ /* 0x000fe400078ec0ff */
[----:B------:R0:W-:Y:S01]  /*1380*/  STL [R1+0x64], R0 ;  /* 0x0000640001007387 */ /* 0x0001e20000100800 */
[----:B-1----:R-:W-:-:S03]  /*1390*/  IADD3 R2, R16, R19, RZ ;  /* 0x0000001310027210 */ /* 0x002fc60007ffe0ff */
[----:B------:R1:W-:Y:S04]  /*13a0*/  STL [R1+0x60], R3 ;  /* 0x0000600301007387 */ /* 0x0003e80000100800 */
[----:B------:R1:W-:Y:S01]  /*13b0*/  STL [R1+0x5c], R2 ;  /* 0x00005c0201007387 */ /* 0x0003e20000100800 */
[----:B0-----:R-:W-:-:S05]  /*13c0*/  IMAD R0, R8, 0x8, R20 ;  /* 0x0000000808007824 */ /* 0x001fca00078e0214 */
[----:B------:R1:W-:Y:S02]  /*13d0*/  STL [R1+0x24], R0 ;  /* 0x0000240001007387 */ /* 0x0003e40000100800 */
.L_x_2588:
[----:B-12---:R-:W2:Y:S01]  /*13e0*/  LDL.LU R0, [R1+0x1c] ;  /* 0x00001c0001007983 */ /* 0x006ea20000300800 */
[----:B0--3--:R-:W2:Y:S01]  /*13f0*/  LDC.64 R2, c[0x0][0xc88] ;  /* 0x00032200ff027b82 */ /* 0x009ea20000000a00 */
        /* <DEDUP_REMOVED lines=12> */
[----:B--2---:R-:W-:Y:S01]  /*14c0*/  SHF.R.S32.HI R6, RZ, 0x1f, R0 ;  /* 0x0000001fff067819 */ /* 0x004fe20000011400 */
[----:B------:R-:W-:-:S04]  /*14d0*/  IMAD.SHL.U32 R30, R0, 0x4, RZ ;  /* 0x00000004001e7824 */ /* 0x000fc800078e00ff */
[C---:B------:R-:W-:Y:S01]  /*14e0*/  @P1 LEA R4, P2, R0.reuse, UR4, 0x2 ;  /* 0x0000000400041c11 */ /* 0x040fe2000f8410ff */
[----:B------:R-:W-:Y:S01]  /*14f0*/  STL [R1+0x2c], R0 ;  /* 0x00002c0001007387 */ /* 0x000fe20000100800 */
[C-C-:B------:R-:W-:Y:S02]  /*1500*/  SHF.L.U64.HI R28, R0.reuse, 0x2, R6.reuse ;  /* 0x00000002001c7819 */ /* 0x140fe40000010206 */
[----:B------:R-:W-:Y:S01]  /*1510*/  @P1 LEA.HI.X R5, R0, UR5, R6, 0x2, P2 ;  /* 0x0000000500051c11 */ /* 0x000fe200090f1406 */
[----:B------:R-:W-:Y:S01]  /*1520*/  STL [R1+0x3c], R30 ;  /* 0x00003c1e01007387 */ /* 0x000fe20000100800 */
[----:B------:R-:W-:Y:S01]  /*1530*/  ISETP.NE.U32.AND P2, PT, RZ, UR8, PT ;  /* 0x00000008ff007c0c */ /* 0x000fe2000bf45070 */
[----:B------:R-:W-:Y:S01]  /*1540*/  ULDC UR4, c[0x0][0x288] ;  /* 0x0000a20000047ab9 */ /* 0x000fe20000000800 */
[----:B------:R-:W-:Y:S01]  /*1550*/  IADD3 R8, P3, R30, UR6, RZ ;  /* 0x000000061e087c10 */ /* 0x000fe2000ff7e0ff */
[----:B------:R0:W-:Y:S01]  /*1560*/  STL [R1+0x44], R6 ;  /* 0x0000440601007387 */ /* 0x0001e20000100800 */
[----:B------:R-:W-:-:S03]  /*1570*/  ISETP.NE.AND.EX P2, PT, RZ, UR9, PT, P2 ;  /* 0x00000009ff007c0c */ /* 0x000fc6000bf45320 */
[----:B------:R1:W5:Y:S01]  /*1580*/  @P1 LDG.E R3, desc[UR54][R4.64] ;  /* 0x0000003604031981 */ /* 0x000362000c1e1900 */
[----:B------:R-:W-:Y:S01]  /*1590*/  MOV R237, UR4 ;  /* 0x0000000400ed7c02 */ /* 0x000fe20008000f00 */
[----:B------:R-:W-:Y:S01]  /*15a0*/  ULDC.64 UR4, c[0x0][0x418] ;  /* 0x0001060000047ab9 */ /* 0x000fe20000000a00 */
[----:B------:R-:W-:Y:S01]  /*15b0*/  IADD3.X R9, R28, UR7, RZ, P3, !PT ;  /* 0x000000071c097c10 */ /* 0x000fe20009ffe4ff */
[----:B------:R1:W-:Y:S04]  /*15c0*/  STL [R1+0x40], R28 ;  /* 0x0000401c01007387 */ /* 0x0003e80000100800 */
[----:B------:R1:W5:Y:S02]  /*15d0*/  @P0 LDG.E R27, desc[UR54][R8.64] ;  /* 0x00000036081b0981 */ /* 0x000364000c1e1900 */
[----:B0-----:R-:W-:-:S04]  /*15e0*/  @P2 IADD3 R6, P1, R30, UR8, RZ ;  /* 0x000000081e062c10 */ /* 0x001fc8000ff3e0ff */
[----:B----4-:R-:W-:-:S05]  /*15f0*/  @P2 IADD3.X R7, R28, UR9, RZ, P1, !PT ;  /* 0x000000091c072c10 */ /* 0x010fca0008ffe4ff */
[----:B------:R1:W5:Y:S01]  /*1600*/  @P2 LDG.E R237, desc[UR54][R6.64] ;  /* 0x0000003606ed2981 */ /* 0x000362000c1e1900 */
[----:B------:R-:W-:-:S03]  /*1610*/  UISETP.NE.U32.AND UP0, UPT, UR4, URZ, UPT ;  /* 0x0000003f0400728c */ /* 0x000fc6000bf05070 */
[----:B------:R-:W-:Y:S01]  /*1620*/  ULDC UR4, c[0x0][0x424] ;  /* 0x0001090000047ab9 */ /* 0x000fe20000000800 */
        /* <DEDUP_REMOVED lines=18> */
.L_x_2386:
[----:B------:R-:W2:Y:S01]  /*1750*/  LDL R29, [R1+0x18] ;  /* 0x00001800011d7983 */ /* 0x000ea20000100800 */
[----:B------:R-:W-:Y:S02]  /*1760*/  ULDC.64 UR4, c[0x0][0xa20] ;  /* 0x0002880000047ab9 */ /* 0x000fe40000000a00 */
[----:B------:R-:W-:-:S04]  /*1770*/  ISETP.NE.U32.AND P1, PT, RZ, UR4, PT ;  /* 0x00000004ff007c0c */ /* 0x000fc8000bf25070 */
[----:B------:R-:W-:Y:S01]  /*1780*/  ISETP.NE.AND.EX P1, PT, RZ, UR5, PT, P1 ;  /* 0x00000005ff007c0c */ /* 0x000fe2000bf25310 */
[----:B--2---:R0:W-:-:S12]  /*1790*/  STL [R1+0x38], R29 ;  /* 0x0000381d01007387 */ /* 0x0041d80000100800 */
[----:B------:R-:W-:Y:S05]  /*17a0*/  @!P1 BRA `(.L_x_2387) ;  /* 0x0000000000109947 */ /* 0x000fea0003800000 */
[----:B------:R-:W-:-:S04]  /*17b0*/  IADD3 R4, P0, R30, UR4, RZ ;  /* 0x000000041e047c10 */ /* 0x000fc8000ff1e0ff */
[----:B------:R-:W-:-:S05]  /*17c0*/  IADD3.X R5, R28, UR5, RZ, P0, !PT ;  /* 0x000000051c057c10 */ /* 0x000fca00087fe4ff */
[----:B------:R1:W5:Y:S01]  /*17d0*/  LDG.E R26, desc[UR54][R4.64] ;  /* 0x00000036041a7981 */ /* 0x000362000c1e1900 */
[----:B------:R-:W-:Y:S05]  /*17e0*/  BRA `(.L_x_2388) ;  /* 0x0000000000107947 */ /* 0x000fea0003800000 */
.L_x_2387:
[----:B------:R-:W-:Y:S05]  /*17f0*/  @!P0 BRA `(.L_x_2388) ;  /* 0x00000000000c8947 */ /* 0x000fea0003800000 */
[----:B------:R-:W2:Y:S04]  /*1800*/  LDG.E R5, desc[UR54][R8.64] ;  /* 0x0000003608057981 */ /* 0x000ea8000c1e1900 */
[----:B------:R-:W2:Y:S02]  /*1810*/  LDG.E R26, desc[UR54][R8.64+0x4] ;  /* 0x00000436081a7981 */ /* 0x000ea4000c1e1900 */
[----:B--2---:R-:W-:-:S07]  /*1820*/  IADD3 R26, -R5, R26, RZ ;  /* 0x0000001a051a7210 */ /* 0x004fce0007ffe1ff */
.L_x_2388:
[----:B------:R-:W-:Y:S01]  /*1830*/  ULDC.64 UR4, c[0x0][0xa10] ;  /* 0x0002840000047ab9 */ /* 0x000fe20000000a00 */
[----:B------:R-:W2:Y:S01]  /*1840*/  LDL.LU R10, [R1+0x14] ;  /* 0x00001400010a7983 */ /* 0x000ea20000300800 */
[----:B------:R-:W-:Y:S01]  /*1850*/  ISETP.NE.U32.AND P0, PT, RZ, UR4, PT ;  /* 0x00000004ff007c0c */ /* 0x000fe2000bf05070 */
[----:B------:R-:W3:Y:S03]  /*1860*/  LDC R8, c[0x0][0x448] ;  /* 0x00011200ff087b82 */ /* 0x000ee60000000800 */
[----:B------:R-:W-:Y:S01]  /*1870*/  ISETP.NE.AND.EX P0, PT, RZ, UR5, PT, P0 ;  /* 0x00000005ff007c0c */ /* 0x000fe2000bf05300 */
[----:B------:R-:W-:-:S12]  /*1880*/  ULDC.64 UR4, c[0x0][0xa30] ;  /* 0x00028c0000047ab9 */ /* 0x000fd80000000a00 */
[----:B-1----:R-:W1:Y:S02]  /*1890*/  @P0 LDC.64 R4, c[0x0][0xa10] ;  /* 0x00028400ff040b82 */ /* 0x002e640000000a00 */
[----:B-1----:R-:W-:-:S05]  /*18a0*/  @P0 IMAD.WIDE R4, R25, 0x4, R4 ;  /* 0x0000000419040825 */ /* 0x002fca00078e0204 */
[----:B------:R-:W4:Y:S04]  /*18b0*/  @P0 LDG.E R0, desc[UR54][R4.64] ;  /* 0x0000003604000981 */ /* 0x000f28000c1e1900 */
[----:B------:R1:W4:Y:S01]  /*18c0*/  @P0 LDG.E R9, desc[UR54][R4.64+0x4] ;  /* 0x0000043604090981 */ /* 0x000322000c1e1900 */
[----:B------:R-:W-:Y:S01]  /*18d0*/  ISETP.NE.U32.AND P1, PT, RZ, UR4, PT ;  /* 0x00000004ff007c0c */ /* 0x000fe2000bf25070 */
[----:B-----5:R-:W-:-:S03]  /*18e0*/  IMAD.MOV.U32 R145, RZ, RZ, R26 ;  /* 0x000000ffff917224 */ /* 0x020fc600078e001a */
[----:B------:R-:W-:-:S13]  /*18f0*/  ISETP.NE.AND.EX P1, PT, RZ, UR5, PT, P1 ;  /* 0x00000005ff007c0c */ /* 0x000fda000bf25310 */
[----:B------:R-:W-:-:S04]  /*1900*/  @P1 IADD3 R6, P2, R30, UR4, RZ ;  /* 0x000000041e061c10 */ /* 0x000fc8000ff5e0ff */
[----:B------:R-:W-:-:S05]  /*1910*/  @P1 IADD3.X R7, R28, UR5, RZ, P2, !PT ;  /* 0x000000051c071c10 */ /* 0x000fca00097fe4ff */
[----:B------:R0:W5:Y:S01]  /*1920*/  @P1 LDG.E R145, desc[UR54][R6.64] ;  /* 0x0000003606911981 */ /* 0x000162000c1e1900 */
[----:B---3--:R-:W-:-:S13]  /*1930*/  ISETP.NE.AND P1, PT, R8, 0x1, PT ;  /* 0x000000010800780c */ /* 0x008fda0003f25270 */
[----:B------:R-:W3:Y:S08]  /*1940*/  @P1 LDC R11, c[0x0][0x44c] ;  /* 0x00011300ff0b1b82 */ /* 0x000ef00000000800 */
[----:B-1----:R-:W1:Y:S01]  /*1950*/  @P1 LDC R5, c[0x0][0x450] ;  /* 0x00011400ff051b82 */ /* 0x002e620000000800 */
[----:B--2---:R-:W-:-:S04]  /*1960*/  IMAD.SHL.U32 R235, R10, 0x80, RZ ;  /* 0x000000800aeb7824 */ /* 0x004fc800078e00ff */
[----:B------:R-:W-:Y:S02]  /*1970*/  VIADD R4, R235, 0x7f ;  /* 0x0000007feb047836 */ /* 0x000fe40000000000 */
[----:B----4-:R-:W-:Y:S01]  /*1980*/  @P0 IMAD.IADD R2, R9, 0x1, -R0 ;  /* 0x0000000109020824 */ /* 0x010fe200078e0a00 */
[----:B------:R-:W-:Y:S01]  /*1990*/  IADD3 R9, -R3, R26, RZ ;  /* 0x0000001a03097210 */ /* 0x000fe20007ffe1ff */
[----:B---3--:R-:W-:-:S04]  /*19a0*/  @P1 IMAD.HI.U32 R0, R4, R11, RZ ;  /* 0x0000000b04001227 */ /* 0x008fc800078e00ff */
[----:B0-----:R-:W-:Y:S01]  /*19b0*/  IMAD.IADD R6, R9, 0x1, R2 ;  /* 0x0000000109067824 */ /* 0x001fe200078e0202 */
[----:B-1----:R-:W-:Y:S01]  /*19c0*/  @P1 SHF.R.U32.HI R4, RZ, R5, R0 ;  /* 0x00000005ff041219 */ /* 0x002fe20000011600 */
[----:B------:R-:W-:Y:S02]  /*19d0*/  IMAD.MOV R126, RZ, RZ, -R9 ;  /* 0x000000ffff7e7224 */ /* 0x000fe400078e0a09 */
[C---:B------:R-:W-:Y:S01]  /*19e0*/  VIADD R0, R6.reuse, 0x9f ;  /* 0x0000009f06007836 */ /* 0x040fe20000000000 */
[----:B------:R-:W-:Y:S01]  /*19f0*/  IADD3 R158, R6, 0xa0, -R237 ;  /* 0x000000a0069e7810 */ /* 0x000fe20007ffe8ed */
[----:B------:R0:W-:Y:S01]  /*1a00*/  STL [R1], R6 ;  /* 0x0000000601007387 */ /* 0x0001e20000100800 */
[----:B------:R-:W-:Y:S01]  /*1a10*/  VIMNMX R126, RZ, R126, !PT ;  /* 0x0000007eff7e7248 */ /* 0x000fe20007fe0100 */
[----:B------:R-:W-:-:S04]  /*1a20*/  IMAD.HI R0, R0, 0x66666667, RZ ;  /* 0x6666666700007827 */ /* 0x000fc800078e02ff */
[----:B------:R-:W-:Y:S01]  /*1a30*/  IMAD.IADD R4, R158, 0x1, R4 ;  /* 0x000000019e047824 */ /* 0x000fe200078e0204 */
[----:B------:R-:W-:-:S03]  /*1a40*/  SHF.R.U32.HI R159, RZ, 0x1f, R0 ;  /* 0x0000001fff9f7819 */ /* 0x000fc60000011600 */
[----:B------:R-:W-:Y:S01]  /*1a50*/  IMAD.HI R4, R4, 0x66666667, RZ ;  /* 0x6666666704047827 */ /* 0x000fe200078e02ff */
[----:B------:R-:W-:-:S04]  /*1a60*/  LEA.HI.SX32 R159, R0, R159, 0x1a ;  /* 0x0000009f009f7211 */ /* 0x000fc800078fd2ff */
[----:B------:R-:W-:-:S04]  /*1a70*/  SHF.R.U32.HI R3, RZ, 0x1f, R4 ;  /* 0x0000001fff037819 */ /* 0x000fc80000011604 */
[----:B------:R-:W-:-:S04]  /*1a80*/  LEA.HI.SX32 R4, R4, R3, 0x1a ;  /* 0x0000000304047211 */ /* 0x000fc800078fd2ff */
[----:B------:R-:W-:-:S05]  /*1a90*/  VIMNMX R4, R159, R4, PT ;  /* 0x000000049f047248 */ /* 0x000fca0003fe0100 */
[----:B------:R-:W-:-:S05]  /*1aa0*/  IMAD R3, R4, 0xa0, -R9 ;  /* 0x000000a004037824 */ /* 0x000fca00078e0a09 */
[----:B------:R-:W-:-:S04]  /*1ab0*/  VIMNMX R3, R3, R2, PT ;  /* 0x0000000203037248 */ /* 0x000fc80003fe0100 */
[----:B------:R-:W-:Y:S01]  /*1ac0*/  ISETP.GT.AND P0, PT, R3, R126, PT ;  /* 0x0000007e0300720c */ /* 0x000fe20003f04270 */
[----:B------:R-:W-:-:S05]  /*1ad0*/  IMAD.WIDE.U32 R126, R126, -0x33333333, RZ ;  /* 0xcccccccd7e7e7825 */ /* 0x000fca00078e00ff */
[----:B------:R-:W-:-:S05]  /*1ae0*/  SHF.R.U32.HI R126, RZ, 0x7, R127 ;  /* 0x00000007ff7e7819 */ /* 0x000fca000001167f */
[----:B------:R-:W-:Y:S02]  /*1af0*/  IMAD.MOV.U32 R24, RZ, RZ, R126 ;  /* 0x000000ffff187224 */ /* 0x000fe400078e007e */
[----:B------:R-:W-:-:S05]  /*1b00*/  @P0 IADD3 R0, R3, 0x9f, RZ ;  /* 0x0000009f03000810 */ /* 0x000fca0007ffe0ff */
        /* <DEDUP_REMOVED lines=19> */
[----:B------:R-:W-:Y:S01]  /*1c40*/  IMAD.U32 R7, RZ, RZ, UR5 ;  /* 0x00000005ff077e24 */ /* 0x000fe2000f8e00ff */
[----:B------:R-:W-:Y:S01]  /*1c50*/  MOV R12, 0x1 ;  /* 0x00000001000c7802 */ /* 0x000fe20000000f00 */
[----:B------:R-:W-:-:S02]  /*1c60*/  IMAD.U32 R11, RZ, RZ, UR7 ;  /* 0x00000007ff0b7e24 */ /* 0x000fc4000f8e00ff */
[----:B------:R-:W-:Y:S02]  /*1c70*/  IMAD.MOV.U32 R8, RZ, RZ, 0x70 ;  /* 0x00000070ff087424 */ /* 0x000fe400078e00ff */
[----:B0-----:R-:W-:-:S07]  /*1c80*/  IMAD.MOV.U32 R13, RZ, RZ, RZ ;  /* 0x000000ffff0d7224 */ /* 0x001fce00078e00ff */
[----:B------:R-:W-:-:S07]  /*1c90*/  LEPC R20, `(.L_x_2391) ;  /* 0x000000001014794e */ /* 0x000fce0000000000 */
[----:B-1---5:R-:W-:Y:S05]  /*1ca0*/  CALL.ABS.NOINC R14 ;  /* 0x000000000e007343 */ /* 0x022fea0003c00000 */
.L_x_2391:
[----:B------:R-:W-:Y:S05]  /*1cb0*/  BSYNC B6 ;  /* 0x0000000000067941 */ /* 0x000fea0003800000 */
.L_x_2390:
        /* <DEDUP_REMOVED lines=20> */
.L_x_2393:
[----:B------:R-:W-:Y:S05]  /*1e00*/  BSYNC B6 ;  /* 0x0000000000067941 */ /* 0x000fea0003800000 */
.L_x_2392:
[----:B------:R-:W-:Y:S01]  /*1e10*/  ULDC.64 UR4, c[0x0][0x9f8] ;  /* 0x00027e0000047ab9 */ /* 0x000fe20000000a00 */
[----:B------:R-:W-:Y:S01]  /*1e20*/  IMAD.IADD R123, R27, 0x1, R26 ;  /* 0x000000011b7b7824 */ /* 0x000fe200078e021a */
[----:B------:R-:W-:Y:S01]  /*1e30*/  ISETP.NE.U32.AND P0, PT, RZ, UR4, PT ;  /* 0x00000004ff007c0c */ /* 0x000fe2000bf05070 */
[----:B------:R-:W2:Y:S01]  /*1e40*/  LDL R26, [R1+0xc] ;  /* 0x00000c00011a7983 */ /* 0x000ea20000100800 */
[----:B------:R-:W0:Y:S01]  /*1e50*/  LDC.64 R116, c[0x0][0x300] ;  /* 0x0000c000ff747b82 */ /* 0x000e220000000a00 */
[----:B------:R-:W-:Y:S01]  /*1e60*/  SHF.R.S32.HI R8, RZ, 0x1f, R29 ;  /* 0x0000001fff087819 */ /* 0x000fe2000001141d */
[----:B------:R-:W-:Y:S01]  /*1e70*/  ULDC.64 UR6, c[0x0][0xa08] ;  /* 0x0002820000067ab9 */ /* 0x000fe20000000a00 */
[----:B------:R-:W-:Y:S01]  /*1e80*/  ISETP.NE.AND.EX P0, PT, RZ, UR5, PT, P0 ;  /* 0x00000005ff007c0c */ /* 0x000fe2000bf05300 */
[----:B------:R-:W3:Y:S01]  /*1e90*/  LDL.LU R32, [R1+0x8] ;  /* 0x0000080001207983 */ /* 0x000ee20000300800 */
[----:B------:R-:W1:Y:S03]  /*1ea0*/  S2R R20, SR_TID.X ;  /* 0x0000000000147919 */ /* 0x000e660000002100 */
[----:B------:R-:W4:Y:S08]  /*1eb0*/  LDC.64 R110, c[0x0][0x3f8] ;  /* 0x0000fe00ff6e7b82 */ /* 0x000f300000000a00 */
[----:B------:R-:W-:Y:S01]  /*1ec0*/  @P0 IADD3 R4, P1, R30, UR4, RZ ;  /* 0x000000041e040c10 */ /* 0x000fe2000ff3e0ff */
[----:B------:R-:W4:Y:S03]  /*1ed0*/  LDC.64 R104, c[0x0][0x408] ;  /* 0x00010200ff687b82 */ /* 0x000f260000000a00 */
[----:B------:R-:W-:Y:S01]  /*1ee0*/  @P0 IADD3.X R5, R28, UR5, RZ, P1, !PT ;  /* 0x000000051c050c10 */ /* 0x000fe20008ffe4ff */
[----:B------:R-:W-:-:S04]  /*1ef0*/  ULDC.64 UR4, c[0x0][0x308] ;  /* 0x0000c20000047ab9 */ /* 0x000fc80000000a00 */
[----:B------:R1:W2:Y:S01]  /*1f00*/  @P0 LDG.E R25, desc[UR54][R4.64] ;  /* 0x0000003604190981 */ /* 0x0002a2000c1e1900 */
[----:B------:R-:W-:Y:S01]  /*1f10*/  SHF.R.S32.HI R33, RZ, 0x1f, R123 ;  /* 0x0000001fff217819 */ /* 0x000fe2000001147b */
[-C--:B0-----:R-:W-:Y:S01]  /*1f20*/  IMAD.WIDE.U32 R6, R123, R116.reuse, RZ ;  /* 0x000000747b067225 */ /* 0x081fe200078e00ff */
[----:B------:R-:W-:Y:S01]  /*1f30*/  ISETP.NE.U32.AND P0, PT, RZ, UR6, PT ;  /* 0x00000006ff007c0c */ /* 0x000fe2000bf05070 */
[----:B------:R-:W0:Y:S01]  /*1f40*/  LDC R103, c[0x0][0x3f4] ;  /* 0x0000fd00ff677b82 */ /* 0x000e220000000800 */
[----:B------:R-:W-:Y:S01]  /*1f50*/  SHF.R.S32.HI R19, RZ, 0x1f, R18 ;  /* 0x0000001fff137819 */ /* 0x000fe20000011412 */
[----:B------:R-:W-:Y:S01]  /*1f60*/  IMAD R0, R33, R116, RZ ;  /* 0x0000007421007224 */ /* 0x000fe200078e02ff */
[----:B------:R-:W-:Y:S02]  /*1f70*/  ISETP.NE.AND.EX P0, PT, RZ, UR7, PT, P0 ;  /* 0x00000007ff007c0c */ /* 0x000fe4000bf05300 */
[----:B------:R-:W-:Y:S01]  /*1f80*/  SHF.R.S32.HI R28, RZ, 0x1f, R220 ;  /* 0x0000001fff1c7819 */ /* 0x000fe200000114dc */
[----:B------:R-:W-:-:S02]  /*1f90*/  IMAD R3, R123, R117, R0 ;  /* 0x000000757b037224 */ /* 0x000fc400078e0200 */
[----:B------:R-:W-:Y:S02]  /*1fa0*/  IMAD R0, R8, UR4, RZ ;  /* 0x0000000408007c24 */ /* 0x000fe4000f8e02ff */
[----:B------:R-:W-:Y:S01]  /*1fb0*/  IMAD.IADD R7, R7, 0x1, R3 ;  /* 0x0000000107077824 */ /* 0x000fe200078e0203 */
[----:B-1----:R-:W-:Y:S01]  /*1fc0*/  SHF.R.U32.HI R30, RZ, 0x7, R20 ;  /* 0x00000007ff1e7819 */ /* 0x002fe20000011614 */
[C---:B------:R-:W-:Y:S02]  /*1fd0*/  IMAD R3, R29.reuse, UR5, R0 ;  /* 0x000000051d037c24 */ /* 0x040fe4000f8e0200 */
[----:B------:R-:W-:Y:S01]  /*1fe0*/  IMAD.WIDE.U32 R4, R29, UR4, R6 ;  /* 0x000000041d047c25 */ /* 0x000fe2000f8e0006 */
[----:B------:R-:W-:Y:S01]  /*1ff0*/  ISETP.NE.AND P6, PT, R30, 0x1, PT ;  /* 0x000000011e00780c */ /* 0x000fe20003fc5270 */
[----:B------:R-:W-:Y:S02]  /*2000*/  ULDC.64 UR4, c[0x0][0x310] ;  /* 0x0000c40000047ab9 */ /* 0x000fe40000000a00 */
[----:B------:R-:W-:-:S02]  /*2010*/  IMAD.IADD R5, R5, 0x1, R3 ;  /* 0x0000000105057824 */ /* 0x000fc400078e0203 */
[----:B------:R-:W-:-:S04]  /*2020*/  IMAD R3, R28, R116, RZ ;  /* 0x000000741c037224 */ /* 0x000fc800078e02ff */
[----:B------:R-:W-:Y:S02]  /*2030*/  IMAD R11, R220, R117, R3 ;  /* 0x00000075dc0b7224 */ /* 0x000fe400078e0203 */
[----:B----4-:R-:W-:-:S04]  /*2040*/  IMAD R10, R28, R110, RZ ;  /* 0x0000006e1c0a7224 */ /* 0x010fc800078e02ff */
[C---:B------:R-:W-:Y:S01]  /*2050*/  IMAD R13, R220.reuse, R111, R10 ;  /* 0x0000006fdc0d7224 */ /* 0x040fe200078e020a */
[----:B------:R-:W-:Y:S01]  /*2060*/  SHF.R.S32.HI R23, RZ, 0x1f, R22 ;  /* 0x0000001fff177819 */ /* 0x000fe20000011416 */
[----:B------:R-:W-:-:S04]  /*2070*/  IMAD.WIDE.U32 R112, R220, R110, R18 ;  /* 0x0000006edc707225 */ /* 0x000fc800078e0012 */
[----:B------:R-:W-:-:S04]  /*2080*/  IMAD.WIDE.U32 R114, R220, R110, R22 ;  /* 0x0000006edc727225 */ /* 0x000fc800078e0016 */
[----:B------:R-:W-:Y:S02]  /*2090*/  IMAD.IADD R115, R115, 0x1, R13 ;  /* 0x0000000173737824 */ /* 0x000fe400078e020d */
[----:B------:R-:W-:Y:S02]  /*20a0*/  IMAD.IADD R113, R13, 0x1, R113 ;  /* 0x000000010d717824 */ /* 0x000fe400078e0271 */
[----:B------:R-:W-:-:S04]  /*20b0*/  IMAD.WIDE.U32 R108, R220, R104, R22 ;  /* 0x00000068dc6c7225 */ /* 0x000fc800078e0016 */
[----:B------:R-:W-:-:S04]  /*20c0*/  IMAD.WIDE.U32 R106, R220, R104, R18 ;  /* 0x00000068dc6a7225 */ /* 0x000fc800078e0012 */
[----:B-----5:R-:W-:-:S04]  /*20d0*/  IMAD.WIDE.U32 R114, R145, R110, R114 ;  /* 0x0000006e91727225 */ /* 0x020fc800078e0072 */
[----:B------:R-:W-:Y:S01]  /*20e0*/  IMAD.WIDE.U32 R112, R145, R110, R112 ;  /* 0x0000006e91707225 */ /* 0x000fe200078e0070 */
[----:B------:R-:W-:-:S03]  /*20f0*/  SHF.L.U64.HI R130, R116, 0x7, R117 ;  /* 0x0000000774827819 */ /* 0x000fc60000010275 */
[----:B------:R-:W-:Y:S02]  /*2100*/  VIADD R157, R30, 0x8 ;  /* 0x000000081e9d7836 */ /* 0x000fe40000000000 */
[----:B------:R-:W-:Y:S02]  /*2110*/  IMAD R127, R117, 0xa0, RZ ;  /* 0x000000a0757f7824 */ /* 0x000fe400078e02ff */
[----:B------:R-:W-:Y:S02]  /*2120*/  IMAD.SHL.U32 R131, R116, 0x80, RZ ;  /* 0x0000008074837824 */ /* 0x000fe400078e00ff */
[----:B------:R-:W-:Y:S01]  /*2130*/  IMAD R129, R105, 0xa0, RZ ;  /* 0x000000a069817824 */ /* 0x000fe200078e02ff */
[----:B--2---:R-:W-:Y:S02]  /*2140*/  SHF.R.S32.HI R0, RZ, 0x1f, R25 ;  /* 0x0000001fff007819 */ /* 0x004fe40000011419 */
[----:B------:R-:W-:Y:S02]  /*2150*/  SEL R15, R25, RZ, !P0 ;  /* 0x000000ff190f7207 */ /* 0x000fe40004000000 */
[----:B------:R-:W-:-:S03]  /*2160*/  SEL R12, R0, RZ, !P0 ;  /* 0x000000ff000c7207 */ /* 0x000fc60004000000 */
[----:B------:R-:W-:-:S04]  /*2170*/  IMAD.WIDE.U32 R120, R15, UR4, R4 ;  /* 0x000000040f787c25 */ /* 0x000fc8000f8e0004 */
[----:B------:R-:W-:Y:S02]  /*2180*/  IMAD R0, R12, UR4, RZ ;  /* 0x000000040c007c24 */ /* 0x000fe4000f8e02ff */
[----:B------:R-:W-:-:S04]  /*2190*/  IMAD.WIDE.U32 R4, R220, R116, R18 ;  /* 0x00000074dc047225 */ /* 0x000fc800078e0012 */
[----:B------:R-:W-:Y:S01]  /*21a0*/  IMAD R9, R15, UR5, R0 ;  /* 0x000000050f097c24 */ /* 0x000fe2000f8e0200 */
[----:B------:R-:W-:Y:S01]  /*21b0*/  IADD3 R0, R18, 0x20, RZ ;  /* 0x0000002012007810 */ /* 0x000fe20007ffe0ff */
[----:B------:R-:W-:Y:S05]  /*21c0*/  @!P6 WARPSYNC.ALL ;  /* 0x000000000000e948 */ /* 0x000fea0003800000 */
        /* <DEDUP_REMOVED lines=12> */
[----:B------:R-:W-:Y:S01]  /*2290*/  IMAD.SHL.U32 R8, R8, 0x2, RZ ;  /* 0x0000000208087824 */ /* 0x000fe200078e00ff */
[----:B------:R-:W-:Y:S01]  /*22a0*/  ULDC.64 UR6, c[0x0][0x338] ;  /* 0x0000ce0000067ab9 */ /* 0x000fe20000000a00 */
[----:B------:R-:W-:Y:S02]  /*22b0*/  IMAD.IADD R4, R121, 0x1, R9 ;  /* 0x0000000179047824 */ /* 0x000fe400078e0209 */
[----:B------:R-:W-:Y:S01]  /*22c0*/  IMAD.MOV.U32 R118, RZ, RZ, R6 ;  /* 0x000000ffff767224 */ /* 0x000fe200078e0006 */
[----:B------:R-:W-:Y:S01]  /*22d0*/  LOP3.LUT R9, R8, 0x2, R7, 0xe2, !PT ;  /* 0x0000000208097812 */ /* 0x000fe200078ee207 */
[C---:B------:R-:W-:Y:S01]  /*22e0*/  VIADD R7, R18.reuse, 0x60 ;  /* 0x0000006012077836 */ /* 0x040fe20000000000 */
[C---:B------:R-:W-:Y:S01]  /*22f0*/  IADD3 R6, R18.reuse, 0x40, RZ ;  /* 0x0000004012067810 */ /* 0x040fe20007ffe0ff */
[----:B------:R-:W-:-:S03]  /*2300*/  VIADD R8, R18, 0x80 ;  /* 0x0000008012087836 */ /* 0x000fc60000000000 */
[----:B------:R-:W-:Y:S02]  /*2310*/  ISETP.GE.AND P0, PT, R6, UR4, PT ;  /* 0x0000000406007c0c */ /* 0x000fe4000bf06270 */
[----:B------:R-:W-:Y:S02]  /*2320*/  ISETP.GE.AND P1, PT, R7, UR4, PT ;  /* 0x0000000407007c0c */ /* 0x000fe4000bf26270 */
[----:B------:R-:W-:Y:S02]  /*2330*/  IADD3.X R5, R4, R5, R11, P2, !PT ;  /* 0x0000000504057210 */ /* 0x000fe400017fe40b */
[----:B------:R-:W-:Y:S02]  /*2340*/  SEL R10, RZ, 0x4, P0 ;  /* 0x00000004ff0a7807 */ /* 0x000fe40000000000 */
[----:B------:R-:W-:Y:S02]  /*2350*/  SEL R11, RZ, 0x8, P1 ;  /* 0x00000008ff0b7807 */ /* 0x000fe40000800000 */
[----:B------:R-:W-:-:S02]  /*2360*/  ISETP.GE.AND P0, PT, R8, UR4, PT ;  /* 0x0000000408007c0c */ /* 0x000fc4000bf06270 */
[----:B------:R-:W-:Y:S02]  /*2370*/  LOP3.LUT R9, R11, R9, R10, 0xfe, !PT ;  /* 0x000000090b097212 */ /* 0x000fe400078efe0a */
[----:B------:R-:W-:Y:S01]  /*2380*/  SEL R10, RZ, 0x10, P0 ;  /* 0x00000010ff0a7807 */ /* 0x000fe20000000000 */
[----:B------:R-:W-:Y:S01]  /*2390*/  IMAD R11, R12, UR6, RZ ;  /* 0x000000060c0b7c24 */ /* 0x000fe2000f8e02ff */
[-C--:B0-----:R-:W-:Y:S02]  /*23a0*/  ISETP.GE.AND P0, PT, R18, R103.reuse, PT ;  /* 0x000000671200720c */ /* 0x081fe40003f06270 */
[----:B------:R-:W-:Y:S01]  /*23b0*/  LOP3.LUT R37, R9, R10, RZ, 0xfc, !PT ;  /* 0x0000000a09257212 */ /* 0x000fe200078efcff */
[----:B------:R-:W-:Y:S01]  /*23c0*/  IMAD R9, R28, R104, RZ ;  /* 0x000000681c097224 */ /* 0x000fe200078e02ff */
[----:B------:R-:W-:Y:S01]  /*23d0*/  ISETP.GE.AND P1, PT, R0, R103, PT ;  /* 0x000000670000720c */ /* 0x000fe20003f26270 */
[----:B------:R-:W-:Y:S02]  /*23e0*/  IMAD R35, R15, UR7, R11 ;  /* 0x000000070f237c24 */ /* 0x000fe4000f8e020b */
[----:B------:R-:W-:Y:S01]  /*23f0*/  IMAD R13, R220, R105, R9 ;  /* 0x00000069dc0d7224 */ /* 0x000fe200078e0209 */
[----:B------:R-:W-:-:S02]  /*2400*/  SEL R9, R103, RZ, P0 ;  /* 0x000000ff67097207 */ /* 0x000fc40000000000 */
[----:B------:R-:W-:-:S03]  /*2410*/  SEL R11, R103, RZ, P1 ;  /* 0x000000ff670b7207 */ /* 0x000fc60000800000 */
[----:B------:R-:W-:Y:S02]  /*2420*/  IMAD.IADD R9, R18, 0x1, R9 ;  /* 0x0000000112097824 */ /* 0x000fe400078e0209 */
[----:B------:R-:W-:Y:S01]  /*2430*/  IMAD.IADD R11, R0, 0x1, R11 ;  /* 0x00000001000b7824 */ /* 0x000fe200078e020b */
[----:B------:R-:W-:Y:S01]  /*2440*/  ISETP.GE.AND P3, PT, R6, R103, PT ;  /* 0x000000670600720c */ /* 0x000fe20003f66270 */
[----:B------:R-:W-:Y:S01]  /*2450*/  IMAD.IADD R107, R13, 0x1, R107 ;  /* 0x000000010d6b7824 */ /* 0x000fe200078e026b */
[----:B------:R-:W-:Y:S02]  /*2460*/  IADD3 R109, R109, R13, RZ ;  /* 0x0000000d6d6d7210 */ /* 0x000fe40007ffe0ff */
[----:B------:R-:W-:Y:S02]  /*2470*/  SHF.R.S32.HI R10, RZ, 0x1f, R9 ;  /* 0x0000001fff0a7819 */ /* 0x000fe40000011409 */
[----:B------:R-:W-:Y:S02]  /*2480*/  SHF.R.S32.HI R12, RZ, 0x1f, R11 ;  /* 0x0000001fff0c7819 */ /* 0x000fe4000001140b */
[----:B------:R-:W-:-:S02]  /*2490*/  SEL R13, R103, RZ, P3 ;  /* 0x000000ff670d7207 */ /* 0x000fc40001800000 */
[----:B------:R-:W-:Y:S02]  /*24a0*/  LEA.HI R27, R10, R9, RZ, 0x4 ;  /* 0x000000090a1b7211 */ /* 0x000fe400078f20ff */
[----:B------:R-:W-:Y:S01]  /*24b0*/  LEA.HI R29, R12, R11, RZ, 0x4 ;  /* 0x0000000b0c1d7211 */ /* 0x000fe200078f20ff */
[----:B------:R-:W-:Y:S01]  /*24c0*/  IMAD.IADD R20, R6, 0x1, R13 ;  /* 0x0000000106147824 */ /* 0x000fe200078e020d */
[----:B------:R-:W-:Y:S02]  /*24d0*/  LEA.HI R10, R10, R9, RZ, 0x6 ;  /* 0x000000090a0a7211 */ /* 0x000fe400078f30ff */
[----:B------:R-:W-:Y:S02]  /*24e0*/  LEA.HI R12, R12, R11, RZ, 0x6 ;  /* 0x0000000b0c0c7211 */ /* 0x000fe400078f30ff */
[----:B------:R-:W-:Y:S02]  /*24f0*/  SHF.R.S32.HI R11, RZ, 0x6, R10 ;  /* 0x00000006ff0b7819 */ /* 0x000fe4000001140a */
[----:B------:R-:W-:-:S02]  /*2500*/  SHF.R.S32.HI R13, RZ, 0x6, R12 ;  /* 0x00000006ff0d7819 */ /* 0x000fc4000001140c */
[C---:B------:R-:W-:Y:S02]  /*2510*/  LOP3.LUT R12, R230.reuse, 0x30, R29, 0xf8, !PT ;  /* 0x00000030e60c7812 */ /* 0x040fe400078ef81d */
[----:B------:R-:W-:Y:S02]  /*2520*/  SHF.R.S32.HI R21, RZ, 0x1f, R20 ;  /* 0x0000001fff157819 */ /* 0x000fe40000011414 */
[----:B------:R-:W-:Y:S01]  /*2530*/  LOP3.LUT R10, R230, 0x30, R27, 0xf8, !PT ;  /* 0x00000030e60a7812 */ /* 0x000fe200078ef81b */
[C---:B------:R-:W-:Y:S01]  /*2540*/  IMAD R144, R11.reuse, 0x2800, R232 ;  /* 0x000028000b907824 */ /* 0x040fe200078e02e8 */
[-C--:B------:R-:W-:Y:S01]  /*2550*/  LOP3.LUT R12, R12, R231.reuse, RZ, 0x3c, !PT ;  /* 0x000000e70c0c7212 */ /* 0x080fe200078e3cff */
[----:B------:R-:W-:Y:S01]  /*2560*/  IMAD R142, R11, 0x2800, R234 ;  /* 0x000028000b8e7824 */ /* 0x000fe200078e02ea */
[----:B------:R-:W-:Y:S01]  /*2570*/  LEA.HI R31, R21, R20, RZ, 0x4 ;  /* 0x00000014151f7211 */ /* 0x000fe200078f20ff */
[----:B------:R-:W-:Y:S01]  /*2580*/  IMAD R143, R13, 0x2800, R232 ;  /* 0x000028000d8f7824 */ /* 0x000fe200078e02e8 */
[----:B------:R-:W-:-:S02]  /*2590*/  LOP3.LUT R11, R10, R231, RZ, 0x3c, !PT ;  /* 0x000000e70a0b7212 */ /* 0x000fc400078e3cff */
[----:B------:R-:W-:Y:S02]  /*25a0*/  LEA.HI R20, R21, R20, RZ, 0x6 ;  /* 0x0000001415147211 */ /* 0x000fe400078f30ff */
[----:B------:R-:W-:Y:S02]  /*25b0*/  SHF.R.U32.HI R9, RZ, 0x3, R233 ;  /* 0x00000003ff097819 */ /* 0x000fe400000116e9 */
[----:B------:R-:W-:Y:S01]  /*25c0*/  LOP3.LUT R14, R233, 0x30, R27, 0xf8, !PT ;  /* 0x00000030e90e7812 */ /* 0x000fe200078ef81b */
[----:B------:R-:W-:Y:S01]  /*25d0*/  IMAD.IADD R143, R143, 0x1, R12 ;  /* 0x000000018f8f7824 */ /* 0x000fe200078e020c */
[----:B------:R-:W-:Y:S01]  /*25e0*/  IADD3 R144, R144, R11, RZ ;  /* 0x0000000b90907210 */ /* 0x000fe20007ffe0ff */
[----:B------:R-:W-:Y:S01]  /*25f0*/  IMAD.WIDE.U32 R118, R15, UR6, R118 ;  /* 0x000000060f767c25 */ /* 0x000fe2000f8e0076 */
[----:B------:R-:W-:Y:S02]  /*2600*/  SHF.R.S32.HI R11, RZ, 0x6, R20 ;  /* 0x00000006ff0b7819 */ /* 0x000fe40000011414 */
[----:B------:R-:W-:-:S02]  /*2610*/  LOP3.LUT R12, R233, 0x30, R29, 0xf8, !PT ;  /* 0x00000030e90c7812 */ /* 0x000fc400078ef81d */
[-C--:B------:R-:W-:Y:S01]  /*2620*/  LOP3.LUT R15, R14, R9.reuse, RZ, 0x3c, !PT ;  /* 0x000000090e0f7212 */ /* 0x080fe200078e3cff */
[--C-:B------:R-:W-:Y:S01]  /*2630*/  IMAD R140, R13, 0x2800, R234.reuse ;  /* 0x000028000d8c7824 */ /* 0x100fe200078e02ea */
[--C-:B------:R-:W-:Y:S01]  /*2640*/  LOP3.LUT R14, R233, 0x30, R31.reuse, 0xf8, !PT ;  /* 0x00000030e90e7812 */ /* 0x100fe200078ef81f */
[C---:B------:R-:W-:Y:S01]  /*2650*/  IMAD R133, R11.reuse, 0x2800, R234 ;  /* 0x000028000b857824 */ /* 0x040fe200078e02ea */
[-C--:B------:R-:W-:Y:S02]  /*2660*/  LOP3.LUT R13, R12, R9.reuse, RZ, 0x3c, !PT ;  /* 0x000000090c0d7212 */ /* 0x080fe400078e3cff */
[----:B---3--:R-:W-:Y:S02]  /*2670*/  LOP3.LUT R32, R32, 0xfffffffe, RZ, 0xc0, !PT ;  /* 0xfffffffe20207812 */ /* 0x008fe400078ec0ff */
[----:B------:R-:W-:Y:S02]  /*2680*/  LOP3.LUT R10, R230, 0x30, R31, 0xf8, !PT ;  /* 0x00000030e60a7812 */ /* 0x000fe400078ef81f */
[----:B------:R-:W-:Y:S01]  /*2690*/  LOP3.LUT R14, R14, R9, RZ, 0x3c, !PT ;  /* 0x000000090e0e7212 */ /* 0x000fe200078e3cff */
[----:B------:R-:W-:Y:S01]  /*26a0*/  IMAD.IADD R140, R140, 0x1, R13 ;  /* 0x000000018c8c7824 */ /* 0x000fe200078e020d */
[----:B------:R-:W-:Y:S01]  /*26b0*/  @P3 LOP3.LUT R32, R32, 0x1, RZ, 0xfc, !PT ;  /* 0x0000000120203812 */ /* 0x000fe200078efcff */
[----:B------:R-:W-:Y:S01]  /*26c0*/  IMAD R141, R11, 0x2800, R232 ;  /* 0x000028000b8d7824 */ /* 0x000fe200078e02e8 */
[----:B------:R-:W-:-:S02]  /*26d0*/  LOP3.LUT R10, R10, R231, RZ, 0x3c, !PT ;  /* 0x000000e70a0a7212 */ /* 0x000fc400078e3cff */
[----:B------:R-:W-:Y:S02]  /*26e0*/  SHF.R.S32.HI R13, RZ, 0x1f, R145 ;  /* 0x0000001fff0d7819 */ /* 0x000fe40000011491 */
[----:B------:R-:W-:Y:S01]  /*26f0*/  IADD3 R133, R133, R14, RZ ;  /* 0x0000000e85857210 */ /* 0x000fe20007ffe0ff */
[----:B------:R-:W-:Y:S01]  /*2700*/  VIADD R14, R18, 0xa0 ;  /* 0x000000a0120e7836 */ /* 0x000fe20000000000 */
[----:B------:R-:W-:Y:S02]  /*2710*/  LOP3.LUT P3, RZ, R26, 0x2, RZ, 0xc0, !PT ;  /* 0x000000021aff7812 */ /* 0x000fe4000786c0ff */
[----:B------:R-:W-:Y:S01]  /*2720*/  IADD3 R122, P2, R220, R123, RZ ;  /* 0x0000007bdc7a7210 */ /* 0x000fe20007f5e0ff */
[----:B------:R-:W-:Y:S02]  /*2730*/  IMAD.IADD R141, R141, 0x1, R10 ;  /* 0x000000018d8d7824 */ /* 0x000fe400078e020a */
[----:B------:R-:W-:Y:S02]  /*2740*/  IMAD R10, R13, R110, RZ ;  /* 0x0000006e0d0a7224 */ /* 0x000fe400078e02ff */
[----:B------:R-:W-:Y:S01]  /*2750*/  IMAD.X R123, R28, 0x1, R33, P2 ;  /* 0x000000011c7b7824 */ /* 0x000fe200010e0621 */
[----:B------:R-:W-:Y:S01]  /*2760*/  ISETP.GE.AND P2, PT, R14, UR4, PT ;  /* 0x000000040e007c0c */ /* 0x000fe2000bf46270 */
[----:B------:R-:W-:Y:S01]  /*2770*/  IMAD.IADD R142, R142, 0x1, R15 ;  /* 0x000000018e8e7824 */ /* 0x000fe200078e020f */
[----:B------:R-:W-:Y:S01]  /*2780*/  IADD3 R26, R220, 0x80, RZ ;  /* 0x00000080dc1a7810 */ /* 0x000fe20007ffe0ff */
[----:B------:R-:W-:Y:S01]  /*2790*/  IMAD R21, R145, R111, R10 ;  /* 0x0000006f91157224 */ /* 0x000fe200078e020a */
[----:B------:R-:W-:Y:S01]  /*27a0*/  LOP3.LUT R32, R32, 0xfffffffb, RZ, 0xc0, !PT ;  /* 0xfffffffb20207812 */ /* 0x000fe200078ec0ff */
[----:B------:R-:W-:Y:S01]  /*27b0*/  IMAD R12, R13, R104, RZ ;  /* 0x000000680d0c7224 */ /* 0x000fe200078e02ff */
[C---:B------:R-:W-:Y:S01]  /*27c0*/  SHF.L.U64.HI R10, R110.reuse, 0x7, R111 ;  /* 0x000000076e0a7819 */ /* 0x040fe2000001026f */
[----:B------:R-:W-:Y:S01]  /*27d0*/  IMAD R15, R111, 0xa0, RZ ;  /* 0x000000a06f0f7824 */ /* 0x000fe200078e02ff */
[----:B------:R-:W-:Y:S01]  /*27e0*/  SEL R34, RZ, 0x20, P2 ;  /* 0x00000020ff227807 */ /* 0x000fe20001000000 */
[----:B------:R-:W-:-:S02]  /*27f0*/  IMAD.SHL.U32 R11, R110, 0x80, RZ ;  /* 0x000000806e0b7824 */ /* 0x000fc400078e00ff */
[----:B------:R-:W-:Y:S01]  /*2800*/  IMAD.WIDE.U32 R110, R110, 0xa0, RZ ;  /* 0x000000a06e6e7825 */ /* 0x000fe200078e00ff */
[----:B------:R-:W-:Y:S02]  /*2810*/  @P3 LOP3.LUT R32, R32, 0x4, RZ, 0xfc, !PT ;  /* 0x0000000420203812 */ /* 0x000fe400078efcff */
[----:B------:R-:W-:Y:S01]  /*2820*/  SHF.R.S32.HI R146, RZ, 0x1f, R26 ;  /* 0x0000001fff927819 */ /* 0x000fe2000001141a */
[C---:B------:R-:W-:Y:S01]  /*2830*/  IMAD R25, R145.reuse, R105, R12 ;  /* 0x0000006991197224 */ /* 0x040fe200078e020c */
[C---:B------:R-:W-:Y:S01]  /*2840*/  SHF.L.U64.HI R12, R104.reuse, 0x7, R105 ;  /* 0x00000007680c7819 */ /* 0x040fe20000010269 */
[----:B------:R-:W-:Y:S01]  /*2850*/  IMAD.SHL.U32 R13, R104, 0x80, RZ ;  /* 0x00000080680d7824 */ /* 0x000fe200078e00ff */
[----:B------:R-:W-:Y:S01]  /*2860*/  SHF.R.S32.HI R26, RZ, 0x4, R27 ;  /* 0x00000004ff1a7819 */ /* 0x000fe2000001141b */
[CC--:B------:R-:W-:Y:S01]  /*2870*/  IMAD.WIDE.U32 R108, R145.reuse, R104.reuse, R108 ;  /* 0x00000068916c7225 */ /* 0x0c0fe200078e006c */
[----:B------:R-:W-:Y:S02]  /*2880*/  SHF.R.S32.HI R28, RZ, 0x4, R29 ;  /* 0x00000004ff1c7819 */ /* 0x000fe4000001141d */
[----:B------:R-:W-:Y:S01]  /*2890*/  SHF.R.S32.HI R30, RZ, 0x4, R31 ;  /* 0x00000004ff1e7819 */ /* 0x000fe2000001141f */
[----:B------:R-:W-:Y:S01]  /*28a0*/  IMAD.WIDE.U32 R106, R145, R104, R106 ;  /* 0x00000068916a7225 */ /* 0x000fe200078e006a */
[----:B------:R-:W-:-:S02]  /*28b0*/  LOP3.LUT R41, R37, R34, RZ, 0xfc, !PT ;  /* 0x0000002225297212 */ /* 0x000fc400078efcff */
[----:B------:R-:W-:Y:S01]  /*28c0*/  LOP3.LUT R27, R27, 0xfffffff0, RZ, 0xc0, !PT ;  /* 0xfffffff01b1b7812 */ /* 0x000fe200078ec0ff */
[----:B------:R-:W-:Y:S01]  /*28d0*/  IMAD.WIDE.U32 R116, R116, 0xa0, RZ ;  /* 0x000000a074747825 */ /* 0x000fe200078e00ff */
[----:B------:R-:W-:Y:S02]  /*28e0*/  LOP3.LUT R29, R29, 0xfffffff0, RZ, 0xc0, !PT ;  /* 0xfffffff01d1d7812 */ /* 0x000fe400078ec0ff */
[----:B------:R-:W-:Y:S01]  /*28f0*/  LOP3.LUT R31, R31, 0xfffffff0, RZ, 0xc0, !PT ;  /* 0xfffffff01f1f7812 */ /* 0x000fe200078ec0ff */
[----:B------:R-:W-:Y:S01]  /*2900*/  IMAD.WIDE.U32 R104, R104, 0xa0, RZ ;  /* 0x000000a068687825 */ /* 0x000fe200078e00ff */
[----:B------:R-:W-:Y:S01]  /*2910*/  IADD3 R128, R111, R15, RZ ;  /* 0x0000000f6f807210 */ /* 0x000fe20007ffe0ff */
[----:B------:R0:W-:Y:S01]  /*2920*/  STL [R1+0x8], R32 ;  /* 0x0000082001007387 */ /* 0x0001e20000100800 */
[----:B------:R-:W-:Y:S01]  /*2930*/  LOP3.LUT R36, R37, 0x1, RZ, 0xc0, !PT ;  /* 0x0000000125247812 */ /* 0x000fe200078ec0ff */
[----:B------:R-:W-:Y:S01]  /*2940*/  IMAD.IADD R15, R115, 0x1, R21 ;  /* 0x00000001730f7824 */ /* 0x000fe200078e0215 */
[----:B------:R-:W-:Y:S01]  /*2950*/  LOP3.LUT R37, R41, 0x2, RZ, 0xc0, !PT ;  /* 0x0000000229257812 */ /* 0x000fe200078ec0ff */
[----:B------:R-:W-:Y:S01]  /*2960*/  IMAD.IADD R20, R21, 0x1, R113 ;  /* 0x0000000115147824 */ /* 0x000fe200078e0271 */
[----:B------:R-:W-:Y:S01]  /*2970*/  LOP3.LUT R38, R41, 0x4, RZ, 0xc0, !PT ;  /* 0x0000000429267812 */ /* 0x000fe200078ec0ff */
[----:B------:R-:W-:Y:S01]  /*2980*/  IMAD.IADD R21, R109, 0x1, R25 ;  /* 0x000000016d157824 */ /* 0x000fe200078e0219 */
[----:B------:R-:W-:Y:S01]  /*2990*/  LOP3.LUT R39, R41, 0x8, RZ, 0xc0, !PT ;  /* 0x0000000829277812 */ /* 0x000fe200078ec0ff */
[----:B------:R-:W-:Y:S01]  /*29a0*/  IMAD.SHL.U32 R103, R103, 0x2, RZ ;  /* 0x0000000267677824 */ /* 0x000fe200078e00ff */
[----:B------:R-:W-:Y:S01]  /*29b0*/  LOP3.LUT R40, R41, 0x10, RZ, 0xc0, !PT ;  /* 0x0000001029287812 */ /* 0x000fe200078ec0ff */
[----:B------:R-:W-:Y:S01]  /*29c0*/  IMAD.IADD R127, R117, 0x1, R127 ;  /* 0x00000001757f7824 */ /* 0x000fe200078e027f */
[----:B------:R-:W-:Y:S01]  /*29d0*/  IADD3 R25, R25, R107, RZ ;  /* 0x0000006b19197210 */ /* 0x000fe20007ffe0ff */
[----:B------:R-:W-:Y:S01]  /*29e0*/  IMAD.IADD R129, R105, 0x1, R129 ;  /* 0x0000000169817824 */ /* 0x000fe200078e0281 */
[----:B0-----:R-:W-:Y:S01]  /*29f0*/  SHF.R.S32.HI R32, RZ, 0x1f, R27 ;  /* 0x0000001fff207819 */ /* 0x001fe2000001141b */
[----:B------:R-:W-:Y:S01]  /*2a00*/  IMAD.IADD R35, R119, 0x1, R35 ;  /* 0x0000000177237824 */ /* 0x000fe200078e0223 */
[----:B------:R-:W-:-:S02]  /*2a10*/  SHF.R.S32.HI R33, RZ, 0x1f, R29 ;  /* 0x0000001fff217819 */ /* 0x000fc4000001141d */
[----:B------:R-:W-:Y:S02]  /*2a20*/  SHF.R.S32.HI R34, RZ, 0x1f, R31 ;  /* 0x0000001fff227819 */ /* 0x000fe4000001141f */
[----:B------:R-:W-:-:S07]  /*2a30*/  LOP3.LUT R41, R41, 0x20, RZ, 0xc0, !PT ;  /* 0x0000002029297812 */ /* 0x000fce00078ec0ff */
.L_x_2493:
[----:B0-----:R-:W2:Y:S01]  /*2a40*/  LDL R46, [R1+0xc] ;  /* 0x00000c00012e7983 */ /* 0x001ea20000100800 */
[----:B------:R-:W0:Y:S03]  /*2a50*/  LDC.64 R124, c[0x0][0x2e8] ;  /* 0x0000ba00ff7c7b82 */ /* 0x000e260000000a00 */
[----:B------:R-:W3:Y:S04]  /*2a60*/  LDL R45, [R1+0x4] ;  /* 0x00000400012d7983 */ /* 0x000ee80000100800 */
[----:B------:R-:W4:Y:S01]  /*2a70*/  LDL.LU R42, [R1+0x8] ;  /* 0x00000800012a7983 */ /* 0x000f220000300800 */
[----:B------:R-:W-:Y:S01]  /*2a80*/  VIADD R53, R24, 0xffffffff ;  /* 0xffffffff18357836 */ /* 0x000fe20000000000 */
[----:B------:R-:W1:Y:S03]  /*2a90*/  LDC R132, c[0x0][0x3f4] ;  /* 0x0000fd00ff847b82 */ /* 0x000e660000000800 */
[-C--:B------:R-:W-:Y:S01]  /*2aa0*/  IMAD R43, R127, R53.reuse, RZ ;  /* 0x000000357f2b7224 */ /* 0x080fe200078e02ff */
[----:B------:R-:W-:Y:S01]  /*2ab0*/  SHF.R.S32.HI R44, RZ, 0x1f, R53 ;  /* 0x0000001fff2c7819 */ /* 0x000fe20000011435 */
[----:B------:R-:W-:-:S04]  /*2ac0*/  IMAD.WIDE.U32 R136, R116, R53, RZ ;  /* 0x0000003574887225 */ /* 0x000fc800078e00ff */
[----:B------:R-:W-:Y:S01]  /*2ad0*/  IMAD R43, R44, R116, R43 ;  /* 0x000000742c2b7224 */ /* 0x000fe200078e022b */
[----:B------:R-:W-:-:S03]  /*2ae0*/  IADD3 R49, P2, P3, R3, R136, R131 ;  /* 0x0000008803317210 */ /* 0x000fc60007b5e083 */
[----:B------:R-:W-:-:S05]  /*2af0*/  IMAD.IADD R138, R137, 0x1, R43 ;  /* 0x00000001898a7824 */ /* 0x000fca00078e022b */
[----:B------:R-:W-:Y:S02]  /*2b00*/  IADD3.X R24, R5, R138, R130, P2, P3 ;  /* 0x0000008a05187210 */ /* 0x000fe400017e6482 */
[----:B0-----:R-:W-:-:S04]  /*2b10*/  IADD3 R50, P2, P3, R136, R124, R3 ;  /* 0x0000007c88327210 */ /* 0x001fc80007b5e003 */
[-C--:B------:R-:W-:Y:S02]  /*2b20*/  IADD3.X R51, R138, R125.reuse, R5, P2, P3 ;  /* 0x0000007d8a337210 */ /* 0x080fe400017e6405 */
[----:B------:R-:W-:Y:S02]  /*2b30*/  IADD3 R48, P2, R49, R124, RZ ;  /* 0x0000007c31307210 */ /* 0x000fe40007f5e0ff */
[----:B------:R-:W-:Y:S02]  /*2b40*/  ISETP.GT.AND P3, PT, R53, R126, PT ;  /* 0x0000007e3500720c */ /* 0x000fe40003f64270 */
[----:B------:R-:W-:Y:S02]  /*2b50*/  IADD3.X R49, R24, R125, RZ, P2, !PT ;  /* 0x0000007d18317210 */ /* 0x000fe400017fe4ff */
[----:B-1----:R-:W-:Y:S01]  /*2b60*/  ISETP.GE.AND P2, PT, R132, 0x1, PT ;  /* 0x000000018400780c */ /* 0x002fe20003f46270 */
[----:B------:R-:W-:Y:S05]  /*2b70*/  YIELD ;  /* 0x0000000000007946 */ /* 0x000fea0003800000 */
[----:B------:R-:W-:Y:S01]  /*2b80*/  BSSY B0, `(.L_x_2394) ;  /* 0x0000c9d000007945 */ /* 0x000fe20003800000 */
[----:B------:R-:W-:Y:S01]  /*2b90*/  IMAD.MOV.U32 R24, RZ, RZ, R53 ;  /* 0x000000ffff187224 */ /* 0x000fe200078e0035 */
[----:B--2---:R-:W-:Y:S01]  /*2ba0*/  LOP3.LUT P4, RZ, R46, 0x2, RZ, 0xc0, !PT ;  /* 0x000000022eff7812 */ /* 0x004fe2000788c0ff */
[----:B---3--:R-:W-:Y:S01]  /*2bb0*/  IMAD R43, R17, 0x7800, R45 ;  /* 0x00007800112b7824 */ /* 0x008fe200078e022d */
[----:B----4-:R-:W-:-:S03]  /*2bc0*/  LOP3.LUT R42, R42, 0xfffffffd, RZ, 0xc0, !PT ;  /* 0xfffffffd2a2a7812 */ /* 0x010fc600078ec0ff */
[----:B------:R-:W-:Y:S01]  /*2bd0*/  VIADD R45, R43, 0x20 ;  /* 0x000000202b2d7836 */ /* 0x000fe20000000000 */
[----:B------:R-:W-:-:S07]  /*2be0*/  @P3 LOP3.LUT R42, R42, 0x2, RZ, 0xfc, !PT ;  /* 0x000000022a2a3812 */ /* 0x000fce00078efcff */
[----:B------:R-:W-:Y:S01]  /*2bf0*/  @P4 VIADD R45, R43, 0xffffffe0 ;  /* 0xffffffe02b2d4836 */ /* 0x000fe20000000000 */
        /* <DEDUP_REMOVED lines=8> */
[----:B------:R-:W-:Y:S02]  /*2c80*/  IMAD R45, R44, R110, R45 ;  /* 0x0000006e2c2d7224 */ /* 0x000fe400078e022d */
[----:B------:R-:W-:Y:S02]  /*2c90*/  IMAD R100, R24, -0xa0, R2 ;  /* 0xffffff6018647824 */ /* 0x000fe400078e0202 */
[----:B------:R-:W-:-:S03]  /*2ca0*/  IMAD.WIDE.U32 R94, R110, R53, RZ ;  /* 0x000000356e5e7225 */ /* 0x000fc600078e00ff */
[----:B------:R-:W-:Y:S01]  /*2cb0*/  VIMNMX R100, R100, 0xa0, PT ;  /* 0x000000a064647848 */ /* 0x000fe20003fe0100 */
[----:B------:R-:W-:Y:S01]  /*2cc0*/  IMAD R47, R44, R104, R47 ;  /* 0x000000682c2f7224 */ /* 0x000fe200078e022f */
[----:B------:R-:W-:Y:S01]  /*2cd0*/  IADD3 R101, R95, R45, RZ ;  /* 0x0000002d5f657210 */ /* 0x000fe20007ffe0ff */
[----:B------:R-:W-:-:S04]  /*2ce0*/  IMAD.WIDE.U32 R92, R104, R53, RZ ;  /* 0x00000035685c7225 */ /* 0x000fc800078e00ff */
        /* <DEDUP_REMOVED lines=65> */
.L_x_2398:
[----:B------:R-:W-:Y:S05]  /*3100*/  BSYNC B1 ;  /* 0x0000000000017941 */ /* 0x000fea0003800000 */
.L_x_2397:
[----:B0-----:R-:W-:Y:S01]  /*3110*/  VIADD R44, R220, 0x80 ;  /* 0x00000080dc2c7836 */ /* 0x001fe20000000000 */
[----:B------:R-:W-:Y:S01]  /*3120*/  BSSY B1, `(.L_x_2399) ;  /* 0x000002d000017945 */ /* 0x000fe20003800000 */
[----:B-----5:R-:W-:Y:S02]  /*3130*/  IMAD.MOV.U32 R147, RZ, RZ, R76 ;  /* 0x000000ffff937224 */ /* 0x020fe400078e004c */
[----:B------:R-:W-:Y:S01]  /*3140*/  IMAD.MOV.U32 R150, RZ, RZ, R80 ;  /* 0x000000ffff967224 */ /* 0x000fe200078e0050 */
        /* <DEDUP_REMOVED lines=42> */
.L_x_2400:
[----:B------:R-:W-:Y:S05]  /*33f0*/  BSYNC B1 ;  /* 0x0000000000017941 */ /* 0x000fea0003800000 */
.L_x_2399:
[----:B------:R-:W-:Y:S01]  /*3400*/  UISETP.NE.AND UP0, UPT, UR53, 0x3, UPT ;  /* 0x000000033500788c */ /* 0x000fe2000bf05270 */
[----:B------:R-:W-:Y:S01]  /*3410*/  MOV R155, R84 ;  /* 0x00000054009b7202 */ /* 0x000fe20000000f00 */
[----:B------:R-:W-:Y:S01]  /*3420*/  IMAD.MOV.U32 R160, RZ, RZ, R88 ;  /* 0x000000ffffa07224 */ /* 0x000fe200078e0058 */
[----:B------:R-:W-:Y:S01]  /*3430*/  MOV R154, R82 ;  /* 0x00000052009a7202 */ /* 0x000fe20000000f00 */
[----:B------:R-:W-:Y:S01]  /*3440*/  IMAD.MOV.U32 R163, RZ, RZ, R96 ;  /* 0x000000ffffa37224 */ /* 0x000fe200078e0060 */
[----:B-----5:R-:W-:Y:S01]  /*3450*/  MOV R92, R52 ;  /* 0x00000034005c7202 */ /* 0x020fe20000000f00 */
[----:B------:R-:W-:Y:S01]  /*3460*/  IMAD.MOV.U32 R164, RZ, RZ, R124 ;  /* 0x000000ffffa47224 */ /* 0x000fe200078e007c */
[----:B------:R-:W-:Y:S01]  /*3470*/  PLOP3.LUT P2, PT, PT, PT, UP0, 0x80, 0x0 ;  /* 0x000000000000781c */ /* 0x000fe20003f4f008 */
[----:B------:R-:W-:Y:S01]  /*3480*/  IMAD.MOV.U32 R153, RZ, RZ, R78 ;  /* 0x000000ffff997224 */ /* 0x000fe200078e004e */
[----:B------:R-:W-:Y:S01]  /*3490*/  MOV R151, R72 ;  /* 0x0000004800977202 */ /* 0x000fe20000000f00 */
        /* <DEDUP_REMOVED lines=13> */
[----:B------:R-:W-:Y:S01]  /*3570*/  IMAD.MOV.U32 R152, RZ, RZ, R74 ;  /* 0x000000ffff987224 */ /* 0x000fe200078e004a */
[----:B------:R-:W-:Y:S06]  /*3580*/  @!P2 BRA `(.L_x_2401) ;  /* 0x000000000004a947 */ /* 0x000fec0003800000 */
[----:B------:R-:W-:Y:S01]  /*3590*/  BPT.TRAP 0x1 ;  /* 0x000000040000795c */ /* 0x000fe20000300000 */
.L_x_2401:
[----:B------:R-:W-:Y:S01]  /*35a0*/  IMAD R101, R17, 0x8, R16 ;  /* 0x0000000811657824 */ /* 0x000fe200078e0210 */
[----:B------:R-:W-:Y:S01]  /*35b0*/  SHF.L.U32 R102, R223, 0x1f, RZ ;  /* 0x0000001fdf667819 */ /* 0x000fe200000006ff */
[----:B------:R-:W-:Y:S03]  /*35c0*/  BSSY B1, `(.L_x_2402) ;  /* 0x0000003000017945 */ /* 0x000fe60003800000 */
[----:B------:R-:W1:Y:S02]  /*35d0*/  SYNCS.PHASECHK.TRANS64.TRYWAIT P5, [R101+URZ+0x33490], R102 ;  /* 0x03349066650075a7 */ /* 0x000e6400080a017f */
[----:B-1----:R-:W-:Y:S05]  /*35e0*/  @!P5 BRA `(.L_x_2403) ;  /* 0x000002c000ecd947 */ /* 0x002fea0003800000 */
.L_x_2729:
[----:B------:R-:W-:Y:S05]  /*35f0*/  BSYNC B1 ;  /* 0x0000000000017941 */ /* 0x000fea0003800000 */
.L_x_2402:
        /* <DEDUP_REMOVED lines=9> */
[----:B------:R-:W-:Y:S02]  /*3690*/  SHF.R.U32.HI R124, RZ, 0x8, R125 ;  /* 0x00000008ff7c7819 */ /* 0x000fe4000001167d */
[----:B------:R-:W-:Y:S02]  /*36a0*/  SHF.R.U32.HI R165, RZ, 0x8, R135 ;  /* 0x00000008ffa57819 */ /* 0x000fe40000011687 */
[----:B------:R-:W-:Y:S02]  /*36b0*/  SHF.R.U32.HI R167, RZ, 0x10, R125 ;  /* 0x00000010ffa77819 */ /* 0x000fe4000001167d */
[----:B------:R-:W-:Y:S01]  /*36c0*/  LOP3.LUT R134, R125, 0xff0000ff, RZ, 0xc0, !PT ;  /* 0xff0000ff7d867812 */ /* 0x000fe200078ec0ff */
[----:B------:R-:W-:Y:S01]  /*36d0*/  IMAD.SHL.U32 R125, R124, 0x100, RZ ;  /* 0x000001007c7d7824 */ /* 0x000fe200078e00ff */
[----:B------:R-:W-:Y:S01]  /*36e0*/  LOP3.LUT R168, R135, 0xff0000ff, RZ, 0xc0, !PT ;  /* 0xff0000ff87a87812 */ /* 0x000fe200078ec0ff */
[----:B--2---:R-:W-:Y:S01]  /*36f0*/  IMAD.MOV.U32 R124, RZ, RZ, R45 ;  /* 0x000000ffff7c7224 */ /* 0x004fe200078e002d */
[----:B------:R-:W-:Y:S01]  /*3700*/  SHF.L.U32 R45, R165, 0x8, RZ ;  /* 0x00000008a52d7819 */ /* 0x000fe200000006ff */
[----:B------:R-:W-:Y:S01]  /*3710*/  IMAD.MOV.U32 R165, RZ, RZ, R44 ;  /* 0x000000ffffa57224 */ /* 0x000fe200078e002c */
[----:B------:R-:W-:Y:S01]  /*3720*/  SHF.R.U32.HI R170, RZ, 0x10, R135 ;  /* 0x00000010ffaa7819 */ /* 0x000fe20000011687 */
[----:B------:R-:W-:Y:S01]  /*3730*/  IMAD.U32 R44, R167, 0x10000, RZ ;  /* 0x00010000a72c7824 */ /* 0x000fe200078e00ff */
[----:B------:R-:W-:-:S02]  /*3740*/  LOP3.LUT R169, R168, 0xff00, R45, 0xf8, !PT ;  /* 0x0000ff00a8a97812 */ /* 0x000fc400078ef82d */
[----:B------:R-:W-:Y:S01]  /*3750*/  LOP3.LUT R125, R134, 0xff00, R125, 0xf8, !PT ;  /* 0x0000ff00867d7812 */ /* 0x000fe200078ef87d */
[----:B------:R-:W-:Y:S01]  /*3760*/  IMAD.U32 R134, R170, 0x10000, RZ ;  /* 0x00010000aa867824 */ /* 0x000fe200078e00ff */
[----:B------:R-:W-:Y:S02]  /*3770*/  F2FP.F16.E4M3.UNPACK_B R167, R166.H1 ;  /* 0x000000a6ffa7723e */ /* 0x000fe400030006ff */
[----:B------:R-:W-:Y:S02]  /*3780*/  F2FP.F16.E4M3.UNPACK_B R45, R124 ;  /* 0x0000007cff2d723e */ /* 0x000fe400020006ff */
[----:B------:R-:W-:Y:S01]  /*3790*/  LOP3.LUT R44, R125, 0xff0000, R44, 0xf8, !PT ;  /* 0x00ff00007d2c7812 */ /* 0x000fe200078ef82c */
[----:B------:R-:W-:Y:S01]  /*37a0*/  HADD2.F32 R172, -RZ, R167.H0_H0 ;  /* 0x200000a7ffac7230 */ /* 0x000fe20000004100 */
[----:B------:R-:W-:Y:S01]  /*37b0*/  F2FP.F16.E4M3.UNPACK_B R168, R164.H1 ;  /* 0x000000a4ffa8723e */ /* 0x000fe200030006ff */
[--C-:B------:R-:W-:Y:S01]  /*37c0*/  HADD2.F32 R135, -RZ, R45.reuse.H1_H1 ;  /* 0x3000002dff877230 */ /* 0x100fe20000004100 */
[----:B------:R-:W-:Y:S01]  /*37d0*/  F2FP.F16.E4M3.UNPACK_B R171, R166 ;  /* 0x000000a6ffab723e */ /* 0x000fe200020006ff */
[----:B------:R-:W-:Y:S01]  /*37e0*/  HADD2.F32 R125, -RZ, R45.H0_H0 ;  /* 0x2000002dff7d7230 */ /* 0x000fe20000004100 */
[----:B------:R-:W-:Y:S01]  /*37f0*/  LOP3.LUT R45, R169, 0xff0000, R134, 0xf8, !PT ;  /* 0x00ff0000a92d7812 */ /* 0x000fe200078ef886 */
[----:B------:R-:W-:Y:S01]  /*3800*/  HADD2.F32 R170, -RZ, R168.H0_H0 ;  /* 0x200000a8ffaa7230 */ /* 0x000fe20000004100 */
[----:B------:R-:W-:Y:S01]  /*3810*/  F2FP.F16.E4M3.UNPACK_B R134, R124.H1 ;  /* 0x0000007cff86723e */ /* 0x000fe200030006ff */
[-C--:B------:R-:W-:Y:S01]  /*3820*/  FMUL.FTZ R124, R135, R172.reuse ;  /* 0x000000ac877c7220 */ /* 0x080fe20000410000 */
[----:B------:R-:W-:Y:S01]  /*3830*/  FMUL.FTZ R172, R125, R172 ;  /* 0x000000ac7dac7220 */ /* 0x000fe20000410000 */
[----:B------:R-:W-:-:S02]  /*3840*/  HADD2.F32 R169, -RZ, R167.H1_H1 ;  /* 0x300000a7ffa97230 */ /* 0x000fc40000004100 */
[--C-:B------:R-:W-:Y:S02]  /*3850*/  HADD2.F32 R167, -RZ, R134.reuse.H1_H1 ;  /* 0x30000086ffa77230 */ /* 0x100fe40000004100 */
[-C--:B------:R-:W-:Y:S01]  /*3860*/  FFMA.FTZ R124, R125, R170.reuse, -R124 ;  /* 0x000000aa7d7c7223 */ /* 0x080fe2000001087c */
[----:B------:R-:W-:Y:S02]  /*3870*/  HADD2.F32 R134, -RZ, R134.H0_H0 ;  /* 0x20000086ff867230 */ /* 0x000fe40000004100 */
[----:B------:R-:W-:Y:S01]  /*3880*/  FFMA.FTZ R125, R135, R170, R172 ;  /* 0x000000aa877d7223 */ /* 0x000fe200000100ac */
[----:B------:R-:W-:Y:S01]  /*3890*/  HADD2.F32 R170, -RZ, R168.H1_H1 ;  /* 0x300000a8ffaa7230 */ /* 0x000fe20000004100 */
[----:B------:R-:W-:Y:S01]  /*38a0*/  F2FP.F16.E4M3.UNPACK_B R135, R165.H1 ;  /* 0x000000a5ff87723e */ /* 0x000fe200030006ff */
[-C--:B------:R-:W-:Y:S01]  /*38b0*/  FMUL.FTZ R173, R167, R169.reuse ;  /* 0x000000a9a7ad7220 */ /* 0x080fe20000410000 */
[----:B------:R-:W-:Y:S01]  /*38c0*/  FMUL.FTZ R166, R134, R169 ;  /* 0x000000a986a67220 */ /* 0x000fe20000410000 */
[----:B------:R-:W-:-:S02]  /*38d0*/  F2FP.F16.E4M3.UNPACK_B R169, R164 ;  /* 0x000000a4ffa9723e */ /* 0x000fc400020006ff */
[-C--:B------:R-:W-:Y:S01]  /*38e0*/  FFMA.FTZ R134, R134, R170.reuse, -R173 ;  /* 0x000000aa86867223 */ /* 0x080fe200000108ad */
[--C-:B------:R-:W-:Y:S02]  /*38f0*/  HADD2.F32 R168, -RZ, R135.reuse.H1_H1 ;  /* 0x30000087ffa87230 */ /* 0x100fe40000004100 */
[----:B------:R-:W-:Y:S02]  /*3900*/  HADD2.F32 R164, -RZ, R135.H0_H0 ;  /* 0x20000087ffa47230 */ /* 0x000fe40000004100 */
[----:B------:R-:W-:Y:S01]  /*3910*/  FFMA.FTZ R135, R167, R170, R166 ;  /* 0x000000aaa7877223 */ /* 0x000fe200000100a6 */
[----:B------:R-:W-:Y:S01]  /*3920*/  HADD2.F32 R173, -RZ, R171.H1_H1 ;  /* 0x300000abffad7230 */ /* 0x000fe20000004100 */
[----:B------:R-:W-:Y:S01]  /*3930*/  F2FP.F16.E4M3.UNPACK_B R166, R165 ;  /* 0x000000a5ffa6723e */ /* 0x000fe200020006ff */
[----:B------:R-:W-:Y:S02]  /*3940*/  HADD2.F32 R165, -RZ, R169.H1_H1 ;  /* 0x300000a9ffa57230 */ /* 0x000fe40000004100 */
[----:B------:R-:W-:-:S02]  /*3950*/  HADD2.F32 R171, -RZ, R171.H0_H0 ;  /* 0x200000abffab7230 */ /* 0x000fc40000004100 */
[-C--:B------:R-:W-:Y:S01]  /*3960*/  FMUL.FTZ R175, R168, R173.reuse ;  /* 0x000000ada8af7220 */ /* 0x080fe20000410000 */
[C---:B------:R-:W-:Y:S01]  /*3970*/  FMUL.FTZ R173, R164.reuse, R173 ;  /* 0x000000ada4ad7220 */ /* 0x040fe20000410000 */
[--C-:B------:R-:W-:Y:S01]  /*3980*/  HADD2.F32 R167, -RZ, R166.reuse.H1_H1 ;  /* 0x300000a6ffa77230 */ /* 0x100fe20000004100 */
[----:B------:R-:W-:Y:S01]  /*3990*/  F2FP.SATFINITE.E4M3.F32.PACK_AB_MERGE_C R134, R135, R134, RZ ;  /* 0x000000868786723e */ /* 0x000fe200048070ff */
[-C--:B------:R-:W-:Y:S01]  /*39a0*/  FFMA.FTZ R164, R164, R165.reuse, -R175 ;  /* 0x000000a5a4a47223 */ /* 0x080fe200000108af */
[----:B------:R-:W-:Y:S01]  /*39b0*/  FFMA.FTZ R165, R168, R165, R173 ;  /* 0x000000a5a8a57223 */ /* 0x000fe200000100ad */
[----:B------:R-:W-:Y:S02]  /*39c0*/  HADD2.F32 R166, -RZ, R166.H0_H0 ;  /* 0x200000a6ffa67230 */ /* 0x000fe40000004100 */
[----:B------:R-:W-:Y:S01]  /*39d0*/  FMUL.FTZ R173, R167, R171 ;  /* 0x000000aba7ad7220 */ /* 0x000fe20000410000 */
[----:B------:R-:W-:Y:S02]  /*39e0*/  HADD2.F32 R170, -RZ, R169.H0_H0 ;  /* 0x200000a9ffaa7230 */ /* 0x000fe40000004100 */
[----:B------:R-:W-:-:S02]  /*39f0*/  IMAD.MOV.U32 R169, RZ, RZ, R47 ;  /* 0x000000ffffa97224 */ /* 0x000fc400078e002f */
[C---:B------:R-:W-:Y:S01]  /*3a00*/  FMUL.FTZ R172, R166.reuse, R171 ;  /* 0x000000aba6ac7220 */ /* 0x040fe20000410000 */
[----:B------:R-:W-:Y:S01]  /*3a10*/  F2FP.SATFINITE.E4M3.F32.PACK_AB_MERGE_C R164, R165, R164, RZ ;  /* 0x000000a4a5a4723e */ /* 0x000fe200048070ff */
[-C--:B------:R-:W-:Y:S01]  /*3a20*/  FFMA.FTZ R47, R166, R170.reuse, -R173 ;  /* 0x000000aaa62f7223 */ /* 0x080fe200000108ad */
[----:B------:R-:W-:Y:S01]  /*3a30*/  F2FP.F16.E4M3.UNPACK_B R173, R45.H1 ;  /* 0x0000002dffad723e */ /* 0x000fe200030006ff */
[----:B------:R-:W-:Y:S01]  /*3a40*/  FFMA.FTZ R166, R167, R170, R172 ;  /* 0x000000aaa7a67223 */ /* 0x000fe200000100ac */
[-C--:B------:R-:W-:Y:S02]  /*3a50*/  F2FP.F16.E4M3.UNPACK_B R168, R169.reuse ;  /* 0x000000a9ffa8723e */ /* 0x080fe400020006ff */
[----:B------:R-:W-:Y:S01]  /*3a60*/  F2FP.F16.E4M3.UNPACK_B R172, R44.H1 ;  /* 0x0000002cffac723e */ /* 0x000fe200030006ff */
[----:B------:R-:W-:Y:S01]  /*3a70*/  HADD2.F32 R167, -RZ, R173.H0_H0 ;  /* 0x200000adffa77230 */ /* 0x000fe20000004100 */
[----:B------:R-:W-:Y:S01]  /*3a80*/  F2FP.F16.E4M3.UNPACK_B R169, R169.H1 ;  /* 0x000000a9ffa9723e */ /* 0x000fe200030006ff */
[--C-:B------:R-:W-:Y:S01]  /*3a90*/  HADD2.F32 R170, -RZ, R168.reuse.H1_H1 ;  /* 0x300000a8ffaa7230 */ /* 0x100fe20000004100 */
[----:B------:R-:W-:Y:S01]  /*3aa0*/  F2FP.SATFINITE.E4M3.F32.PACK_AB_MERGE_C R47, R166, R47, R164 ;  /* 0x0000002fa62f723e */ /* 0x000fe200048070a4 */
[----:B------:R-:W-:-:S02]  /*3ab0*/  HADD2.F32 R168, -RZ, R168.H0_H0 ;  /* 0x200000a8ffa87230 */ /* 0x000fc40000004100 */
[--C-:B------:R-:W-:Y:S02]  /*3ac0*/  HADD2.F32 R171, -RZ, R172.reuse.H0_H0 ;  /* 0x200000acffab7230 */ /* 0x100fe40000004100 */
[-C--:B------:R-:W-:Y:S01]  /*3ad0*/  FMUL.FTZ R175, R170, R167.reuse ;  /* 0x000000a7aaaf7220 */ /* 0x080fe20000410000 */
[----:B------:R-:W-:Y:S02]  /*3ae0*/  HADD2.F32 R172, -RZ, R172.H1_H1 ;  /* 0x300000acffac7230 */ /* 0x000fe40000004100 */
[C---:B------:R-:W-:Y:S01]  /*3af0*/  FMUL.FTZ R177, R168.reuse, R167 ;  /* 0x000000a7a8b17220 */ /* 0x040fe20000410000 */
[----:B------:R-:W-:-:S03]  /*3b00*/  FFMA.FTZ R167, R168, R171, -R175 ;  /* 0x000000aba8a77223 */ /* 0x000fc600000108af */
[----:B------:R-:W-:Y:S01]  /*3b10*/  FFMA.FTZ R168, R170, R171, R177 ;  /* 0x000000abaaa87223 */ /* 0x000fe200000100b1 */
[----:B------:R-:W-:Y:S01]  /*3b20*/  MOV R170, R46 ;  /* 0x0000002e00aa7202 */ /* 0x000fe20000000f00 */
[----:B------:R-:W-:Y:S01]  /*3b30*/  HADD2.F32 R46, -RZ, R173.H1_H1 ;  /* 0x300000adff2e7230 */ /* 0x000fe20000004100 */
[----:B------:R-:W-:Y:S01]  /*3b40*/  F2FP.F16.E4M3.UNPACK_B R173, R45 ;  /* 0x0000002dffad723e */ /* 0x000fe200020006ff */
[--C-:B------:R-:W-:Y:S01]  /*3b50*/  HADD2.F32 R171, -RZ, R169.reuse.H1_H1 ;  /* 0x300000a9ffab7230 */ /* 0x100fe20000004100 */
[----:B------:R-:W-:Y:S01]  /*3b60*/  F2FP.F16.E4M3.UNPACK_B R45, R44 ;  /* 0x0000002cff2d723e */ /* 0x000fe200020006ff */
[----:B------:R-:W-:-:S03]  /*3b70*/  HADD2.F32 R169, -RZ, R169.H0_H0 ;  /* 0x200000a9ffa97230 */ /* 0x000fc60000004100 */
[-C--:B------:R-:W-:Y:S02]  /*3b80*/  FMUL.FTZ R174, R171, R46.reuse ;  /* 0x0000002eabae7220 */ /* 0x080fe40000410000 */
[C---:B------:R-:W-:Y:S02]  /*3b90*/  FMUL.FTZ R176, R169.reuse, R46 ;  /* 0x0000002ea9b07220 */ /* 0x040fe40000410000 */
[-C--:B------:R-:W-:Y:S01]  /*3ba0*/  FFMA.FTZ R46, R169, R172.reuse, -R174 ;  /* 0x000000aca92e7223 */ /* 0x080fe200000108ae */
[----:B------:R-:W-:Y:S02]  /*3bb0*/  HADD2.F32 R174, -RZ, R173.H1_H1 ;  /* 0x300000adffae7230 */ /* 0x000fe40000004100 */
[----:B------:R-:W-:Y:S01]  /*3bc0*/  FFMA.FTZ R169, R171, R172, R176 ;  /* 0x000000acaba97223 */ /* 0x000fe200000100b0 */
[-C--:B------:R-:W-:Y:S01]  /*3bd0*/  F2FP.F16.E4M3.UNPACK_B R171, R170.reuse.H1 ;  /* 0x000000aaffab723e */ /* 0x080fe200030006ff */
[----:B------:R-:W-:Y:S01]  /*3be0*/  HADD2.F32 R172, -RZ, R45.H1_H1 ;  /* 0x3000002dffac7230 */ /* 0x000fe20000004100 */
[----:B------:R-:W-:Y:S01]  /*3bf0*/  F2FP.F16.E4M3.UNPACK_B R170, R170 ;  /* 0x000000aaffaa723e */ /* 0x000fe200020006ff */
[----:B------:R-:W-:Y:S01]  /*3c00*/  HADD2.F32 R173, -RZ, R173.H0_H0 ;  /* 0x200000adffad7230 */ /* 0x000fe20000004100 */
[----:B------:R-:W-:Y:S01]  /*3c10*/  F2FP.SATFINITE.E4M3.F32.PACK_AB_MERGE_C R169, R169, R46, RZ ;  /* 0x0000002ea9a9723e */ /* 0x000fe200048070ff */
[----:B------:R-:W-:-:S02]  /*3c20*/  HADD2.F32 R44, -RZ, R171.H1_H1 ;  /* 0x300000abff2c7230 */ /* 0x000fc40000004100 */
[----:B------:R-:W-:Y:S01]  /*3c30*/  HADD2.F32 R171, -RZ, R171.H0_H0 ;  /* 0x200000abffab7230 */ /* 0x000fe20000004100 */
[----:B------:R-:W-:Y:S01]  /*3c40*/  F2FP.SATFINITE.E4M3.F32.PACK_AB_MERGE_C R167, R168, R167, R169 ;  /* 0x000000a7a8a7723e */ /* 0x000fe200048070a9 */
[----:B------:R-:W-:Y:S02]  /*3c50*/  HADD2.F32 R45, -RZ, R45.H0_H0 ;  /* 0x2000002dff2d7230 */ /* 0x000fe40000004100 */
[-C--:B------:R-:W-:Y:S01]  /*3c60*/  FMUL.FTZ R176, R44, R174.reuse ;  /* 0x000000ae2cb07220 */ /* 0x080fe20000410000 */
[----:B------:R-:W-:-:S03]  /*3c70*/  FMUL.FTZ R175, R171, R174 ;  /* 0x000000aeabaf7220 */ /* 0x000fc60000410000 */
[-C--:B------:R-:W-:Y:S01]  /*3c80*/  FFMA.FTZ R176, R171, R172.reuse, -R176 ;  /* 0x000000acabb07223 */ /* 0x080fe200000108b0 */
[----:B------:R-:W-:Y:S01]  /*3c90*/  FFMA.FTZ R175, R44, R172, R175 ;  /* 0x000000ac2caf7223 */ /* 0x000fe200000100af */
[--C-:B------:R-:W-:Y:S02]  /*3ca0*/  HADD2.F32 R44, -RZ, R170.reuse.H1_H1 ;  /* 0x300000aaff2c7230 */ /* 0x100fe40000004100 */
[----:B------:R-:W-:Y:S02]  /*3cb0*/  HADD2.F32 R170, -RZ, R170.H0_H0 ;  /* 0x200000aaffaa7230 */ /* 0x000fe40000004100 */
[----:B------:R-:W-:Y:S01]  /*3cc0*/  F2FP.SATFINITE.E4M3.F32.PACK_AB_MERGE_C R175, R175, R176, RZ ;  /* 0x000000b0afaf723e */ /* 0x000fe200048070ff */
[-C--:B------:R-:W-:Y:S02]  /*3cd0*/  FMUL.FTZ R135, R44, R173.reuse ;  /* 0x000000ad2c877220 */ /* 0x080fe40000410000 */
[C---:B------:R-:W-:Y:S02]  /*3ce0*/  FMUL.FTZ R173, R170.reuse, R173 ;  /* 0x000000adaaad7220 */ /* 0x040fe40000410000 */
[----:B------:R-:W-:-:S02]  /*3cf0*/  FFMA.FTZ R135, R170, R45, -R135 ;  /* 0x0000002daa877223 */ /* 0x000fc40000010887 */
[----:B------:R-:W-:Y:S01]  /*3d00*/  FFMA.FTZ R44, R44, R45, R173 ;  /* 0x0000002d2c2c7223 */ /* 0x000fe200000100ad */
[----:B------:R-:W-:-:S04]  /*3d10*/  F2FP.SATFINITE.E4M3.F32.PACK_AB_MERGE_C R45, R125, R124, R134 ;  /* 0x0000007c7d2d723e */ /* 0x000fc80004807086 */
[----:B------:R-:W-:Y:S01]  /*3d20*/  F2FP.SATFINITE.E4M3.F32.PACK_AB_MERGE_C R46, R44, R135, R175 ;  /* 0x000000872c2e723e */ /* 0x000fe200048070af */
[----:B------:R-:W-:Y:S02]  /*3d30*/  IMAD.MOV.U32 R44, RZ, RZ, R47 ;  /* 0x000000ffff2c7224 */ /* 0x000fe400078e002f */
[----:B------:R-:W-:-:S07]  /*3d40*/  IMAD.MOV.U32 R47, RZ, RZ, R167 ;  /* 0x000000ffff2f7224 */ /* 0x000fce00078e00a7 */
.L_x_2409:
[----:B------:R-:W-:Y:S05]  /*3d50*/  BSYNC B3 ;  /* 0x0000000000037941 */ /* 0x000fea0003800000 */
.L_x_2408:
[----:B--2---:R2:W-:Y:S02]  /*3d60*/  STG.E.128 desc[UR54][R50.64], R44 ;  /* 0x0000002c32007986 */ /* 0x0045e4000c101d36 */
.L_x_2407:
[----:B------:R-:W-:Y:S05]  /*3d70*/  BSYNC B2 ;  /* 0x0000000000027941 */ /* 0x000fea0003800000 */
.L_x_2406:
[----:B------:R-:W-:Y:S01]  /*3d80*/  ISETP.NE.AND P3, PT, R37, RZ, PT ;  /* 0x000000ff2500720c */ /* 0x000fe20003f65270 */
[----:B------:R-:W-:-:S12]  /*3d90*/  BSSY B2, `(.L_x_2410) ;  /* 0x000006f000027945 */ /* 0x000fd80003800000 */
[----:B------:R-:W-:Y:S05]  /*3da0*/  @!P3 BRA `(.L_x_2411) ;  /* 0x0000000400b4b947 */ /* 0x000fea0003800000 */
[----:B0-2---:R0:W2:Y:S01]  /*3db0*/  LDS.128 R44, [R43+0x24200] ;  /* 0x024200002b2c7984 */ /* 0x0050a20000000c00 */
[----:B------:R-:W-:Y:S01]  /*3dc0*/  ISETP.GE.AND P3, PT, R224, R132, PT ;  /* 0x00000084e000720c */ /* 0x000fe20003f66270 */
[----:B------:R-:W-:-:S12]  /*3dd0*/  BSSY B3, `(.L_x_2412) ;  /* 0x0000069000037945 */ /* 0x000fd80003800000 */
[----:B0-----:R-:W-:Y:S05]  /*3de0*/  @P3 BRA `(.L_x_2413) ;  /* 0x00000004009c3947 */ /* 0x001fea0003800000 */
[----:B------:R-:W-:Y:S02]  /*3df0*/  SHF.R.U32.HI R135, RZ, 0x8, R97 ;  /* 0x00000008ff877819 */ /* 0x000fe40000011661 */
[----:B------:R-:W-:Y:S02]  /*3e00*/  SHF.R.U32.HI R98, RZ, 0x8, R99 ;  /* 0x00000008ff627819 */ /* 0x000fe40000011663 */
[----:B------:R-:W-:Y:S02]  /*3e10*/  LOP3.LUT R96, R97, 0xff0000ff, RZ, 0xc0, !PT ;  /* 0xff0000ff61607812 */ /* 0x000fe400078ec0ff */
[----:B------:R-:W-:Y:S01]  /*3e20*/  SHF.R.U32.HI R125, RZ, 0x10, R97 ;  /* 0x00000010ff7d7819 */ /* 0x000fe20000011661 */
[----:B------:R-:W-:Y:S01]  /*3e30*/  IMAD.SHL.U32 R97, R135, 0x100, RZ ;  /* 0x0000010087617824 */ /* 0x000fe200078e00ff */
[----:B------:R-:W-:Y:S02]  /*3e40*/  LOP3.LUT R124, R99, 0xff0000ff, RZ, 0xc0, !PT ;  /* 0xff0000ff637c7812 */ /* 0x000fe400078ec0ff */
[----:B------:R-:W-:Y:S01]  /*3e50*/  SHF.R.U32.HI R134, RZ, 0x10, R99 ;  /* 0x00000010ff867819 */ /* 0x000fe20000011663 */
[----:B------:R-:W-:Y:S01]  /*3e60*/  IMAD.SHL.U32 R99, R98, 0x100, RZ ;  /* 0x0000010062637824 */ /* 0x000fe200078e00ff */
[----:B------:R-:W-:Y:S01]  /*3e70*/  LOP3.LUT R96, R96, 0xff00, R97, 0xf8, !PT ;  /* 0x0000ff0060607812 */ /* 0x000fe200078ef861 */
[----:B------:R-:W-:Y:S01]  /*3e80*/  IMAD.U32 R97, R125, 0x10000, RZ ;  /* 0x000100007d617824 */ /* 0x000fe200078e00ff */
[----:B--2---:R-:W-:Y:S01]  /*3e90*/  MOV R98, R44 ;  /* 0x0000002c00627202 */ /* 0x004fe20000000f00 */
[----:B------:R-:W-:Y:S01]  /*3ea0*/  IMAD.U32 R134, R134, 0x10000, RZ ;  /* 0x0001000086867824 */ /* 0x000fe200078e00ff */
[----:B------:R-:W-:-:S02]  /*3eb0*/  LOP3.LUT R99, R124, 0xff00, R99, 0xf8, !PT ;  /* 0x0000ff007c637812 */ /* 0x000fc400078ef863 */
        /* <DEDUP_REMOVED lines=27> */
[----:B------:R-:W-:-:S02]  /*4070*/  HADD2.F32 R125, -RZ, R99.H0_H0 ;  /* 0x20000063ff7d7230 */ /* 0x000fc40000004100 */
[----:B------:R-:W-:Y:S02]  /*4080*/  HADD2.F32 R134, -RZ, R99.H1_H1 ;  /* 0x30000063ff867230 */ /* 0x000fe40000004100 */
        /* <DEDUP_REMOVED lines=19> */
[-C--:B------:R-:W-:Y:S01]  /*41c0*/  F2FP.F16.E4M3.UNPACK_B R134, R96.reuse.H1 ;  /* 0x00000060ff86723e */ /* 0x080fe200030006ff */
[--C-:B------:R-:W-:Y:S01]  /*41d0*/  HADD2.F32 R165, -RZ, R168.reuse.H1_H1 ;  /* 0x300000a8ffa57230 */ /* 0x100fe20000004100 */
[----:B------:R-:W-:Y:S01]  /*41e0*/  F2FP.F16.E4M3.UNPACK_B R167, R97 ;  /* 0x00000061ffa7723e */ /* 0x000fe200020006ff */
[----:B------:R-:W-:Y:S01]  /*41f0*/  HADD2.F32 R168, -RZ, R168.H0_H0 ;  /* 0x200000a8ffa87230 */ /* 0x000fe20000004100 */
[----:B------:R-:W-:Y:S01]  /*4200*/  F2FP.SATFINITE.E4M3.F32.PACK_AB_MERGE_C R125, R162, R125, RZ ;  /* 0x0000007da27d723e */ /* 0x000fe200048070ff */
        /* <DEDUP_REMOVED lines=18> */
[--C-:B------:R-:W-:Y:S01]  /*4330*/  HADD2.F32 R135, -RZ, R46.reuse.H0_H0 ;  /* 0x2000002eff877230 */ /* 0x100fe20000004100 */
[----:B------:R-:W-:Y:S01]  /*4340*/  F2FP.SATFINITE.E4M3.F32.PACK_AB_MERGE_C R45, R45, R44, R124 ;  /* 0x0000002c2d2d723e */ /* 0x000fe2000480707c */
[----:B------:R-:W-:Y:S01]  /*4350*/  HADD2.F32 R163, -RZ, R163.H1_H1 ;  /* 0x300000a3ffa37230 */ /* 0x000fe20000004100 */
[----:B------:R-:W-:Y:S01]  /*4360*/  F2FP.SATFINITE.E4M3.F32.PACK_AB_MERGE_C R169, R169, R170, RZ ;  /* 0x000000aaa9a9723e */ /* 0x000fe200048070ff */
[----:B------:R-:W-:Y:S01]  /*4370*/  HADD2.F32 R46, -RZ, R46.H1_H1 ;  /* 0x3000002eff2e7230 */ /* 0x000fe20000004100 */
[----:B------:R-:W-:Y:S01]  /*4380*/  F2FP.SATFINITE.E4M3.F32.PACK_AB_MERGE_C R47, R47, R96, RZ ;  /* 0x000000602f2f723e */ /* 0x000fe200048070ff */
[----:B------:R-:W-:-:S02]  /*4390*/  HADD2.F32 R134, -RZ, R134.H0_H0 ;  /* 0x20000086ff867230 */ /* 0x000fc40000004100 */
[-C--:B------:R-:W-:Y:S01]  /*43a0*/  FMUL.FTZ R165, R163, R168.reuse ;  /* 0x000000a8a3a57220 */ /* 0x080fe20000410000 */
[----:B------:R-:W-:Y:S02]  /*43b0*/  HADD2.F32 R97, -RZ, R97.H0_H0 ;  /* 0x20000061ff617230 */ /* 0x000fe40000004100 */
[-C--:B------:R-:W-:Y:S01]  /*43c0*/  FMUL.FTZ R164, R46, R167.reuse ;  /* 0x000000a72ea47220 */ /* 0x080fe20000410000 */
[C---:B------:R-:W-:Y:S01]  /*43d0*/  FMUL.FTZ R168, R162.reuse, R168 ;  /* 0x000000a8a2a87220 */ /* 0x040fe20000410000 */
[C---:B------:R-:W-:Y:S01]  /*43e0*/  FMUL.FTZ R167, R135.reuse, R167 ;  /* 0x000000a787a77220 */ /* 0x040fe20000410000 */
[-C--:B------:R-:W-:Y:S01]  /*43f0*/  FFMA.FTZ R165, R162, R134.reuse, -R165 ;  /* 0x00000086a2a57223 */ /* 0x080fe200000108a5 */
[-C--:B------:R-:W-:Y:S01]  /*4400*/  FFMA.FTZ R164, R135, R97.reuse, -R164 ;  /* 0x0000006187a47223 */ /* 0x080fe200000108a4 */
[----:B------:R-:W-:Y:S01]  /*4410*/  FFMA.FTZ R168, R163, R134, R168 ;  /* 0x00000086a3a87223 */ /* 0x000fe200000100a8 */
[----:B------:R-:W-:Y:S01]  /*4420*/  FFMA.FTZ R167, R46, R97, R167 ;  /* 0x000000612ea77223 */ /* 0x000fe200000100a7 */
[----:B------:R-:W-:-:S03]  /*4430*/  F2FP.SATFINITE.E4M3.F32.PACK_AB_MERGE_C R44, R99, R98, R125 ;  /* 0x00000062632c723e */ /* 0x000fc6000480707d */
[----:B------:R-:W-:Y:S02]  /*4440*/  F2FP.SATFINITE.E4M3.F32.PACK_AB_MERGE_C R47, R168, R165, R47 ;  /* 0x000000a5a82f723e */ /* 0x000fe4000480702f */
[----:B------:R-:W-:-:S07]  /*4450*/  F2FP.SATFINITE.E4M3.F32.PACK_AB_MERGE_C R46, R167, R164, R169 ;  /* 0x000000a4a72e723e */ /* 0x000fce00048070a9 */
.L_x_2413:
[----:B------:R-:W-:Y:S05]  /*4460*/  BSYNC B3 ;  /* 0x0000000000037941 */ /* 0x000fea0003800000 */
.L_x_2412:
[----:B--2---:R3:W-:Y:S02]  /*4470*/  STG.E.128 desc[UR54][R50.64+0x20], R44 ;  /* 0x0000202c32007986 */ /* 0x0047e4000c101d36 */
.L_x_2411:
[----:B------:R-:W-:Y:S05]  /*4480*/  BSYNC B2 ;  /* 0x0000000000027941 */ /* 0x000fea0003800000 */
.L_x_2410:
        /* <DEDUP_REMOVED lines=11> */
[----:B------:R-:W-:Y:S02]  /*4540*/  SHF.R.U32.HI R97, RZ, 0x10, R91 ;  /* 0x00000010ff617819 */ /* 0x000fe4000001165b */
[----:B------:R-:W-:Y:S01]  /*4550*/  LOP3.LUT R96, R91, 0xff0000ff, RZ, 0xc0, !PT ;  /* 0xff0000ff5b607812 */ /* 0x000fe200078ec0ff */
[----:B------:R-:W-:Y:S01]  /*4560*/  IMAD.SHL.U32 R91, R90, 0x100, RZ ;  /* 0x000001005a5b7824 */ /* 0x000fe200078e00ff */
[----:B------:R-:W-:-:S02]  /*4570*/  LOP3.LUT R89, R89, 0xff0000ff, RZ, 0xc0, !PT ;  /* 0xff0000ff59597812 */ /* 0x000fc400078ec0ff */
[----:B--2---:R-:W-:Y:S02]  /*4580*/  MOV R90, R44 ;  /* 0x0000002c005a7202 */ /* 0x004fe40000000f00 */
        /* <DEDUP_REMOVED lines=31> */
[--C-:B------:R-:W-:Y:S01]  /*4780*/  HADD2.F32 R98, -RZ, R91.reuse.H1_H1 ;  /* 0x3000005bff627230 */ /* 0x100fe20000004100 */
[----:B------:R-:W-:Y:S01]  /*4790*/  F2FP.F16.E4M3.UNPACK_B R125, R88 ;  /* 0x00000058ff7d723e */ /* 0x000fe200020006ff */
[----:B------:R-:W-:-:S02]  /*47a0*/  HADD2.F32 R97, -RZ, R91.H0_H0 ;  /* 0x2000005bff617230 */ /* 0x000fc40000004100 */
        /* <DEDUP_REMOVED lines=9> */
[-C--:B------:R-:W-:Y:S01]  /*4840*/  FFMA.FTZ R97, R97, R90.reuse, -R134 ;  /* 0x0000005a61617223 */ /* 0x080fe20000010886 */
[----:B------:R-:W-:Y:S01]  /*4850*/  FFMA.FTZ R98, R98, R90, R99 ;  /* 0x0000005a62627223 */ /* 0x000fe20000010063 */
[-C--:B------:R-:W-:Y:S01]  /*4860*/  FFMA.FTZ R90, R91, R160.reuse, -R124 ;  /* 0x000000a05b5a7223 */ /* 0x080fe2000001087c */
[----:B------:R-:W-:Y:S01]  /*4870*/  FFMA.FTZ R91, R96, R160, R161 ;  /* 0x000000a0605b7223 */ /* 0x000fe200000100a1 */
[----:B------:R-:W-:Y:S02]  /*4880*/  F2FP.F16.E4M3.UNPACK_B R99, R47.H1 ;  /* 0x0000002fff63723e */ /* 0x000fe400030006ff */
[----:B------:R-:W-:Y:S02]  /*4890*/  F2FP.F16.E4M3.UNPACK_B R161, R89.H1 ;  /* 0x00000059ffa1723e */ /* 0x000fe400030006ff */
[----:B------:R-:W-:Y:S01]  /*48a0*/  F2FP.SATFINITE.E4M3.F32.PACK_AB_MERGE_C R97, R98, R97, RZ ;  /* 0x000000616261723e */ /* 0x000fe200048070ff */
[--C-:B------:R-:W-:Y:S01]  /*48b0*/  HADD2.F32 R124, -RZ, R99.reuse.H0_H0 ;  /* 0x20000063ff7c7230 */ /* 0x100fe20000004100 */
[----:B------:R-:W-:Y:S01]  /*48c0*/  F2FP.F16.E4M3.UNPACK_B R134, R88.H1 ;  /* 0x00000058ff86723e */ /* 0x000fe200030006ff */
[----:B------:R-:W-:Y:S01]  /*48d0*/  HADD2.F32 R99, -RZ, R99.H1_H1 ;  /* 0x30000063ff637230 */ /* 0x000fe20000004100 */
[----:B------:R-:W-:Y:S01]  /*48e0*/  F2FP.F16.E4M3.UNPACK_B R98, R46.H1 ;  /* 0x0000002eff62723e */ /* 0x000fe200030006ff */
[--C-:B------:R-:W-:Y:S01]  /*48f0*/  HADD2.F32 R163, -RZ, R161.reuse.H1_H1 ;  /* 0x300000a1ffa37230 */ /* 0x100fe20000004100 */
[----:B------:R-:W-:Y:S01]  /*4900*/  F2FP.F16.E4M3.UNPACK_B R160, R89 ;  /* 0x00000059ffa0723e */ /* 0x000fe200020006ff */
[----:B------:R-:W-:Y:S01]  /*4910*/  HADD2.F32 R161, -RZ, R161.H0_H0 ;  /* 0x200000a1ffa17230 */ /* 0x000fe20000004100 */
[----:B------:R-:W-:Y:S01]  /*4920*/  F2FP.SATFINITE.E4M3.F32.PACK_AB_MERGE_C R96, R162, R135, RZ ;  /* 0x00000087a260723e */ /* 0x000fe200048070ff */
[----:B------:R-:W-:-:S02]  /*4930*/  HADD2.F32 R135, -RZ, R134.H1_H1 ;  /* 0x30000086ff877230 */ /* 0x000fc40000004100 */
[-C--:B------:R-:W-:Y:S01]  /*4940*/  FMUL.FTZ R165, R99, R163.reuse ;  /* 0x000000a363a57220 */ /* 0x080fe20000410000 */
[----:B------:R-:W-:Y:S02]  /*4950*/  HADD2.F32 R89, -RZ, R98.H1_H1 ;  /* 0x30000062ff597230 */ /* 0x000fe40000004100 */
        /* <DEDUP_REMOVED lines=11> */
[--C-:B------:R-:W-:Y:S02]  /*4a10*/  HADD2.F32 R98, -RZ, R47.reuse.H1_H1 ;  /* 0x3000002fff627230 */ /* 0x100fe40000004100 */
[----:B------:R-:W-:Y:S01]  /*4a20*/  FFMA.FTZ R162, R89, R124, R162 ;  /* 0x0000007c59a27223 */ /* 0x000fe200000100a2 */
[----:B------:R-:W-:Y:S02]  /*4a30*/  HADD2.F32 R89, -RZ, R47.H0_H0 ;  /* 0x2000002fff597230 */ /* 0x000fe40000004100 */
[----:B------:R-:W-:Y:S01]  /*4a40*/  FFMA.FTZ R135, R99, R135, R164 ;  /* 0x0000008763877223 */ /* 0x000fe200000100a4 */
[--C-:B------:R-:W-:Y:S02]  /*4a50*/  HADD2.F32 R47, -RZ, R46.reuse.H0_H0 ;  /* 0x2000002eff2f7230 */ /* 0x100fe40000004100 */
[----:B------:R-:W-:Y:S01]  /*4a60*/  FMUL.FTZ R164, R98, R161 ;  /* 0x000000a162a47220 */ /* 0x000fe20000410000 */
[----:B------:R-:W-:-:S02]  /*4a70*/  HADD2.F32 R46, -RZ, R46.H1_H1 ;  /* 0x3000002eff2e7230 */ /* 0x000fc40000004100 */
[----:B------:R-:W-:Y:S01]  /*4a80*/  FMUL.FTZ R161, R89, R161 ;  /* 0x000000a159a17220 */ /* 0x000fe20000410000 */
[----:B------:R-:W-:Y:S02]  /*4a90*/  HADD2.F32 R134, -RZ, R134.H0_H0 ;  /* 0x20000086ff867230 */ /* 0x000fe40000004100 */
[-C--:B------:R-:W-:Y:S01]  /*4aa0*/  FMUL.FTZ R99, R47, R160.reuse ;  /* 0x000000a02f637220 */ /* 0x080fe20000410000 */
[----:B------:R-:W-:Y:S02]  /*4ab0*/  HADD2.F32 R125, -RZ, R125.H0_H0 ;  /* 0x2000007dff7d7230 */ /* 0x000fe40000004100 */
[----:B------:R-:W-:Y:S01]  /*4ac0*/  FMUL.FTZ R124, R46, R160 ;  /* 0x000000a02e7c7220 */ /* 0x000fe20000410000 */
[----:B------:R-:W-:Y:S01]  /*4ad0*/  F2FP.SATFINITE.E4M3.F32.PACK_AB_MERGE_C R162, R162, R163, RZ ;  /* 0x000000a3a2a2723e */ /* 0x000fe200048070ff */
[-C--:B------:R-:W-:Y:S01]  /*4ae0*/  FFMA.FTZ R164, R89, R134.reuse, -R164 ;  /* 0x0000008659a47223 */ /* 0x080fe200000108a4 */
[----:B------:R-:W-:Y:S01]  /*4af0*/  FFMA.FTZ R161, R98, R134, R161 ;  /* 0x0000008662a17223 */ /* 0x000fe200000100a1 */
[-C--:B------:R-:W-:Y:S01]  /*4b00*/  FFMA.FTZ R124, R47, R125.reuse, -R124 ;  /* 0x0000007d2f7c7223 */ /* 0x080fe2000001087c */
[----:B------:R-:W-:Y:S01]  /*4b10*/  FFMA.FTZ R99, R46, R125, R99 ;  /* 0x0000007d2e637223 */ /* 0x000fe20000010063 */
[----:B------:R-:W-:-:S02]  /*4b20*/  F2FP.SATFINITE.E4M3.F32.PACK_AB_MERGE_C R88, R135, R88, RZ ;  /* 0x000000588758723e */ /* 0x000fc400048070ff */
[----:B------:R-:W-:Y:S02]  /*4b30*/  F2FP.SATFINITE.E4M3.F32.PACK_AB_MERGE_C R45, R45, R44, R96 ;  /* 0x0000002c2d2d723e */ /* 0x000fe40004807060 */
[----:B------:R-:W-:Y:S02]  /*4b40*/  F2FP.SATFINITE.E4M3.F32.PACK_AB_MERGE_C R44, R91, R90, R97 ;  /* 0x0000005a5b2c723e */ /* 0x000fe40004807061 */
[----:B------:R-:W-:Y:S02]  /*4b50*/  F2FP.SATFINITE.E4M3.F32.PACK_AB_MERGE_C R46, R99, R124, R162 ;  /* 0x0000007c632e723e */ /* 0x000fe400048070a2 */
[----:B------:R-:W-:-:S07]  /*4b60*/  F2FP.SATFINITE.E4M3.F32.PACK_AB_MERGE_C R47, R161, R164, R88 ;  /* 0x000000a4a12f723e */ /* 0x000fce0004807058 */
.L_x_2417:
[----:B------:R-:W-:Y:S05]  /*4b70*/  BSYNC B3 ;  /* 0x0000000000037941 */ /* 0x000fea0003800000 */
.L_x_2416:
[----:B--2---:R4:W-:Y:S02]  /*4b80*/  STG.E.128 desc[UR54][R50.64+0x40], R44 ;  /* 0x0000402c32007986 */ /* 0x0049e4000c101d36 */
.L_x_2415:
[----:B------:R-:W-:Y:S05]  /*4b90*/  BSYNC B2 ;  /* 0x0000000000027941 */ /* 0x000fea0003800000 */
.L_x_2414:
        /* <DEDUP_REMOVED lines=110> */
.L_x_2421:
[----:B------:R-:W-:Y:S05]  /*5280*/  BSYNC B3 ;  /* 0x0000000000037941 */ /* 0x000fea0003800000 */
.L_x_2420:
[----:B--2---:R0:W-:Y:S02]  /*5290*/  STG.E.128 desc[UR54][R50.64+0x60], R44 ;  /* 0x0000602c32007986 */ /* 0x0041e4000c101d36 */
.L_x_2419:
[----:B------:R-:W-:Y:S05]  /*52a0*/  BSYNC B2 ;  /* 0x0000000000027941 */ /* 0x000fea0003800000 */
.L_x_2418:
        /* <DEDUP_REMOVED lines=11> */
[--C-:B------:R-:W-:Y:S01]  /*5360*/  SHF.R.U32.HI R81, RZ, 0x8, R83.reuse ;  /* 0x00000008ff517819 */ /* 0x100fe20000011653 */
[----:B------:R-:W-:Y:S01]  /*5370*/  IMAD.SHL.U32 R80, R80, 0x100, RZ ;  /* 0x0000010050507824 */ /* 0x000fe200078e00ff */
[----:B------:R-:W-:Y:S02]  /*5380*/  SHF.R.U32.HI R87, RZ, 0x10, R83 ;  /* 0x00000010ff577819 */ /* 0x000fe40000011653 */
[----:B------:R-:W-:Y:S01]  /*5390*/  LOP3.LUT R84, R83, 0xff0000ff, RZ, 0xc0, !PT ;  /* 0xff0000ff53547812 */ /* 0x000fe200078ec0ff */
[----:B------:R-:W-:Y:S01]  /*53a0*/  IMAD.SHL.U32 R83, R81, 0x100, RZ ;  /* 0x0000010051537824 */ /* 0x000fe200078e00ff */
[----:B------:R-:W-:Y:S01]  /*53b0*/  MOV R81, R45 ;  /* 0x0000002d00517202 */ /* 0x000fe20000000f00 */
[----:B------:R-:W-:Y:S01]  /*53c0*/  IMAD.U32 R45, R88, 0x10000, RZ ;  /* 0x00010000582d7824 */ /* 0x000fe200078e00ff */
[----:B------:R-:W-:-:S02]  /*53d0*/  LOP3.LUT R80, R85, 0xff00, R80, 0xf8, !PT ;  /* 0x0000ff0055507812 */ /* 0x000fc400078ef850 */
        /* <DEDUP_REMOVED lines=42> */
[CC--:B------:R-:W-:Y:S01]  /*5680*/  FMUL.FTZ R88, R84.reuse, R154.reuse ;  /* 0x0000009a54587220 */ /* 0x0c0fe20000410000 */
        /* <DEDUP_REMOVED lines=49> */
.L_x_2425:
[----:B------:R-:W-:Y:S05]  /*59a0*/  BSYNC B3 ;  /* 0x0000000000037941 */ /* 0x000fea0003800000 */
.L_x_2424:
[----:B--2---:R0:W-:Y:S02]  /*59b0*/  STG.E.128 desc[UR54][R50.64+0x80], R44 ;  /* 0x0000802c32007986 */ /* 0x0041e4000c101d36 */
.L_x_2423:
[----:B------:R-:W-:Y:S05]  /*59c0*/  BSYNC B2 ;  /* 0x0000000000027941 */ /* 0x000fea0003800000 */
.L_x_2422:
[----:B------:R-:W-:-:S13]  /*59d0*/  ISETP.NE.AND P3, PT, R41, RZ, PT ;  /* 0x000000ff2900720c */ /* 0x000fda0003f65270 */
        /* <DEDUP_REMOVED lines=62> */
[----:B------:R-:W-:Y:S01]  /*5dc0*/  FFMA.FTZ R87, R77, R147, -R84 ;  /* 0x000000934d577223 */ /* 0x000fe20000010854 */
        /* <DEDUP_REMOVED lines=45> */
.L_x_2427:
[----:B------:R-:W-:Y:S05]  /*60a0*/  BSYNC B2 ;  /* 0x0000000000027941 */ /* 0x000fea0003800000 */
.L_x_2426:
[----:B--2---:R0:W-:Y:S02]  /*60b0*/  STG.E.128 desc[UR54][R50.64+0xa0], R44 ;  /* 0x0000a02c32007986 */ /* 0x0041e4000c101d36 */
.L_x_2405:
[----:B------:R-:W-:Y:S05]  /*60c0*/  BSYNC B1 ;  /* 0x0000000000017941 */ /* 0x000fea0003800000 */
.L_x_2404:
        /* <DEDUP_REMOVED lines=10> */
[----:B------:R-:W-:Y:S02]  /*6170*/  LOP3.LUT R51, R73, 0xff0000ff, RZ, 0xc0, !PT ;  /* 0xff0000ff49337812 */ /* 0x000fe400078ec0ff */
[----:B------:R-:W-:Y:S01]  /*6180*/  SHF.R.U32.HI R76, RZ, 0x10, R73 ;  /* 0x00000010ff4c7819 */ /* 0x000fe20000011649 */
[----:B------:R-:W-:Y:S01]  /*6190*/  IMAD.SHL.U32 R72, R72, 0x100, RZ ;  /* 0x0000010048487824 */ /* 0x000fe200078e00ff */
[--C-:B------:R-:W-:Y:S02]  /*61a0*/  SHF.R.U32.HI R74, RZ, 0x8, R75.reuse ;  /* 0x00000008ff4a7819 */ /* 0x100fe4000001164b */
        /* <DEDUP_REMOVED lines=97> */
.L_x_2432:
[----:B------:R-:W-:Y:S05]  /*67c0*/  BSYNC B2 ;  /* 0x0000000000027941 */ /* 0x000fea0003800000 */
.L_x_2431:
[----:B--2---:R0:W-:Y:S02]  /*67d0*/  STG.E.128 desc[UR54][R48.64], R44 ;  /* 0x0000002c30007986 */ /* 0x0041e4000c101d36 */
.L_x_2430:
[----:B------:R-:W-:Y:S05]  /*67e0*/  BSYNC B1 ;  /* 0x0000000000017941 */ /* 0x000fea0003800000 */
.L_x_2429:
        /* <DEDUP_REMOVED lines=10> */
[----:B------:R-:W-:Y:S01]  /*6890*/  LOP3.LUT R68, R69, 0xff0000ff, RZ, 0xc0, !PT ;  /* 0xff0000ff45447812 */ /* 0x000fe200078ec0ff */
[----:B------:R-:W-:Y:S01]  /*68a0*/  IMAD.SHL.U32 R51, R51, 0x100, RZ ;  /* 0x0000010033337824 */ /* 0x000fe200078e00ff */
[--C-:B------:R-:W-:Y:S02]  /*68b0*/  SHF.R.U32.HI R69, RZ, 0x8, R71.reuse ;  /* 0x00000008ff457819 */ /* 0x100fe40000011647 */
[----:B------:R-:W-:Y:S02]  /*68c0*/  SHF.R.U32.HI R72, RZ, 0x10, R71 ;  /* 0x00000010ff487819 */ /* 0x000fe40000011647 */
[----:B------:R-:W-:-:S02]  /*68d0*/  LOP3.LUT R70, R71, 0xff0000ff, RZ, 0xc0, !PT ;  /* 0xff0000ff47467812 */ /* 0x000fc400078ec0ff */
        /* <DEDUP_REMOVED lines=95> */
.L_x_2436:
[----:B------:R-:W-:Y:S05]  /*6ed0*/  BSYNC B2 ;  /* 0x0000000000027941 */ /* 0x000fea0003800000 */
.L_x_2435:
[----:B--2---:R0:W-:Y:S02]  /*6ee0*/  STG.E.128 desc[UR54][R48.64+0x20], R44 ;  /* 0x0000202c30007986 */ /* 0x0041e4000c101d36 */
.L_x_2434:
[----:B------:R-:W-:Y:S05]  /*6ef0*/  BSYNC B1 ;  /* 0x0000000000017941 */ /* 0x000fea0003800000 */
.L_x_2433:
        /* <DEDUP_REMOVED lines=9> */
[--C-:B------:R-:W-:Y:S02]  /*6f90*/  SHF.R.U32.HI R66, RZ, 0x8, R67.reuse ;  /* 0x00000008ff427819 */ /* 0x100fe40000011643 */
[----:B------:R-:W-:Y:S01]  /*6fa0*/  SHF.R.U32.HI R68, RZ, 0x10, R67 ;  /* 0x00000010ff447819 */ /* 0x000fe20000011643 */
[----:B------:R-:W-:Y:S01]  /*6fb0*/  IMAD.SHL.U32 R64, R64, 0x100, RZ ;  /* 0x0000010040407824 */ /* 0x000fe200078e00ff */
[----:B------:R-:W-:Y:S02]  /*6fc0*/  LOP3.LUT R51, R65, 0xff0000ff, RZ, 0xc0, !PT ;  /* 0xff0000ff41337812 */ /* 0x000fe400078ec0ff */
[----:B------:R-:W-:Y:S01]  /*6fd0*/  SHF.R.U32.HI R69, RZ, 0x10, R65 ;  /* 0x00000010ff457819 */ /* 0x000fe20000011641 */
[----:B------:R-:W-:Y:S01]  /*6fe0*/  IMAD.U32 R68, R68, 0x10000, RZ ;  /* 0x0001000044447824 */ /* 0x000fe200078e00ff */
[----:B------:R-:W-:-:S02]  /*6ff0*/  LOP3.LUT R65, R67, 0xff0000ff, RZ, 0xc0, !PT ;  /* 0xff0000ff43417812 */ /* 0x000fc400078ec0ff */
[----:B------:R-:W-:Y:S02]  /*7000*/  SHF.L.U32 R66, R66, 0x8, RZ ;  /* 0x0000000842427819 */ /* 0x000fe400000006ff */
[----:B------:R-:W-:Y:S01]  /*7010*/  LOP3.LUT R51, R51, 0xff00, R64, 0xf8, !PT ;  /* 0x0000ff0033337812 */ /* 0x000fe200078ef840 */
[----:B------:R-:W-:Y:S01]  /*7020*/  IMAD.U32 R64, R69, 0x10000, RZ ;  /* 0x0001000045407824 */ /* 0x000fe200078e00ff */
[----:B------:R-:W-:Y:S02]  /*7030*/  LOP3.LUT R65, R65, 0xff00, R66, 0xf8, !PT ;  /* 0x0000ff0041417812 */ /* 0x000fe400078ef842 */
[-C--:B------:R-:W-:Y:S02]  /*7040*/  F2FP.F16.E4M3.UNPACK_B R44, R45.reuse ;  /* 0x0000002dff2c723e */ /* 0x080fe400020006ff */
[----:B------:R-:W-:Y:S02]  /*7050*/  F2FP.F16.E4M3.UNPACK_B R66, R138.H1 ;  /* 0x0000008aff42723e */ /* 0x000fe400030006ff */
[----:B------:R-:W-:-:S02]  /*7060*/  F2FP.F16.E4M3.UNPACK_B R45, R45.H1 ;  /* 0x0000002dff2d723e */ /* 0x000fc400030006ff */
[----:B------:R-:W-:Y:S01]  /*7070*/  LOP3.LUT R70, R65, 0xff0000, R68, 0xf8, !PT ;  /* 0x00ff000041467812 */ /* 0x000fe200078ef844 */
[--C-:B------:R-:W-:Y:S01]  /*7080*/  HADD2.F32 R69, -RZ, R66.reuse.H1_H1 ;  /* 0x30000042ff457230 */ /* 0x100fe20000004100 */
[-C--:B------:R-:W-:Y:S01]  /*7090*/  F2FP.F16.E4M3.UNPACK_B R65, R139.reuse.H1 ;  /* 0x0000008bff41723e */ /* 0x080fe200030006ff */
[----:B------:R-:W-:Y:S01]  /*70a0*/  HADD2.F32 R68, -RZ, R66.H0_H0 ;  /* 0x20000042ff447230 */ /* 0x000fe20000004100 */
[----:B------:R-:W-:Y:S01]  /*70b0*/  LOP3.LUT R67, R51, 0xff0000, R64, 0xf8, !PT ;  /* 0x00ff000033437812 */ /* 0x000fe200078ef840 */
[----:B------:R-:W-:Y:S01]  /*70c0*/  HADD2.F32 R64, -RZ, R45.H1_H1 ;  /* 0x3000002dff407230 */ /* 0x000fe20000004100 */
[----:B------:R-:W-:Y:S01]  /*70d0*/  F2FP.F16.E4M3.UNPACK_B R138, R138 ;  /* 0x0000008aff8a723e */ /* 0x000fe200020006ff */
[----:B------:R-:W-:Y:S01]  /*70e0*/  HADD2.F32 R66, -RZ, R65.H0_H0 ;  /* 0x20000041ff427230 */ /* 0x000fe20000004100 */
[----:B------:R-:W-:Y:S01]  /*70f0*/  F2FP.F16.E4M3.UNPACK_B R139, R139 ;  /* 0x0000008bff8b723e */ /* 0x000fe200020006ff */
[----:B------:R-:W-:Y:S02]  /*7100*/  HADD2.F32 R51, -RZ, R44.H1_H1 ;  /* 0x3000002cff337230 */ /* 0x000fe40000004100 */
[----:B------:R-:W-:Y:S01]  /*7110*/  FMUL.FTZ R72, R64, R69 ;  /* 0x0000004540487220 */ /* 0x000fe20000410000 */
[----:B------:R-:W-:-:S02]  /*7120*/  HADD2.F32 R45, -RZ, R45.H0_H0 ;  /* 0x2000002dff2d7230 */ /* 0x000fc40000004100 */
[----:B------:R-:W-:Y:S02]  /*7130*/  HADD2.F32 R65, -RZ, R65.H1_H1 ;  /* 0x30000041ff417230 */ /* 0x000fe40000004100 */
[----:B------:R-:W-:Y:S01]  /*7140*/  FMUL.FTZ R71, R51, R68 ;  /* 0x0000004433477220 */ /* 0x000fe20000410000 */
[----:B------:R-:W-:Y:S02]  /*7150*/  HADD2.F32 R44, -RZ, R44.H0_H0 ;  /* 0x2000002cff2c7230 */ /* 0x000fe40000004100 */
[C---:B------:R-:W-:Y:S01]  /*7160*/  FMUL.FTZ R69, R45.reuse, R69 ;  /* 0x000000452d457220 */ /* 0x040fe20000410000 */
[-C--:B------:R-:W-:Y:S01]  /*7170*/  FFMA.FTZ R74, R45, R65.reuse, -R72 ;  /* 0x000000412d4a7223 */ /* 0x080fe20000010848 */
[----:B------:R-:W-:Y:S01]  /*7180*/  F2FP.F16.E4M3.UNPACK_B R45, R50.H1 ;  /* 0x00000032ff2d723e */ /* 0x000fe200030006ff */
[C---:B------:R-:W-:Y:S01]  /*7190*/  FMUL.FTZ R68, R44.reuse, R68 ;  /* 0x000000442c447220 */ /* 0x040fe20000410000 */
[----:B------:R-:W-:Y:S01]  /*71a0*/  F2FP.F16.E4M3.UNPACK_B R50, R50 ;  /* 0x00000032ff32723e */ /* 0x000fe200020006ff */
[-C--:B------:R-:W-:Y:S01]  /*71b0*/  FFMA.FTZ R44, R44, R66.reuse, -R71 ;  /* 0x000000422c2c7223 */ /* 0x080fe20000010847 */
[----:B------:R-:W-:Y:S01]  /*71c0*/  FFMA.FTZ R75, R64, R65, R69 ;  /* 0x00000041404b7223 */ /* 0x000fe20000010045 */
[----:B------:R-:W-:Y:S01]  /*71d0*/  FFMA.FTZ R73, R51, R66, R68 ;  /* 0x0000004233497223 */ /* 0x000fe20000010044 */
[----:B------:R-:W-:-:S02]  /*71e0*/  HADD2.F32 R66, -RZ, R138.H1_H1 ;  /* 0x3000008aff427230 */ /* 0x000fc40000004100 */
[--C-:B------:R-:W-:Y:S01]  /*71f0*/  HADD2.F32 R51, -RZ, R45.reuse.H0_H0 ;  /* 0x2000002dff337230 */ /* 0x100fe20000004100 */
[----:B------:R-:W-:Y:S01]  /*7200*/  F2FP.SATFINITE.E4M3.F32.PACK_AB_MERGE_C R77, R75, R74, RZ ;  /* 0x0000004a4b4d723e */ /* 0x000fe200048070ff */
[----:B------:R-:W-:Y:S02]  /*7210*/  HADD2.F32 R64, -RZ, R45.H1_H1 ;  /* 0x3000002dff407230 */ /* 0x000fe40000004100 */
[----:B------:R-:W-:Y:S02]  /*7220*/  HADD2.F32 R45, -RZ, R50.H0_H0 ;  /* 0x20000032ff2d7230 */ /* 0x000fe40000004100 */
        /* <DEDUP_REMOVED lines=59> */
.L_x_2440:
[----:B------:R-:W-:Y:S05]  /*75e0*/  BSYNC B2 ;  /* 0x0000000000027941 */ /* 0x000fea0003800000 */
.L_x_2439:
[----:B--2---:R0:W-:Y:S02]  /*75f0*/  STG.E.128 desc[UR54][R48.64+0x40], R44 ;  /* 0x0000402c30007986 */ /* 0x0041e4000c101d36 */
.L_x_2438:
[----:B------:R-:W-:Y:S05]  /*7600*/  BSYNC B1 ;  /* 0x0000000000017941 */ /* 0x000fea0003800000 */
.L_x_2437:
        /* <DEDUP_REMOVED lines=12> */
[----:B------:R-:W-:Y:S01]  /*76d0*/  SHF.R.U32.HI R66, RZ, 0x10, R61 ;  /* 0x00000010ff427819 */ /* 0x000fe2000001163d */
[----:B------:R-:W-:Y:S01]  /*76e0*/  IMAD.SHL.U32 R47, R50, 0x100, RZ ;  /* 0x00000100322f7824 */ /* 0x000fe200078e00ff */
[----:B------:R-:W-:Y:S02]  /*76f0*/  LOP3.LUT R61, R61, 0xff0000ff, RZ, 0xc0, !PT ;  /* 0xff0000ff3d3d7812 */ /* 0x000fe400078ec0ff */
[----:B------:R-:W-:-:S02]  /*7700*/  SHF.R.U32.HI R65, RZ, 0x10, R63 ;  /* 0x00000010ff417819 */ /* 0x000fc4000001163f */
[----:B------:R-:W-:Y:S02]  /*7710*/  LOP3.LUT R62, R63, 0xff0000ff, RZ, 0xc0, !PT ;  /* 0xff0000ff3f3e7812 */ /* 0x000fe400078ec0ff */
        /* <DEDUP_REMOVED lines=93> */
[----:B------:R-:W-:Y:S02]  /*7cf0*/  F2FP.SATFINITE.E4M3.F32.PACK_AB_MERGE_C R44, R136, R67, R72 ;  /* 0x00000043882c723e */ /* 0x000fe40004807048 */
[----:B------:R-:W-:-:S07]  /*7d00*/  MOV R46, R64 ;  /* 0x00000040002e7202 */ /* 0x000fce0000000f00 */
.L_x_2444:
[----:B------:R-:W-:Y:S05]  /*7d10*/  BSYNC B2 ;  /* 0x0000000000027941 */ /* 0x000fea0003800000 */
.L_x_2443:
[----:B--2---:R0:W-:Y:S02]  /*7d20*/  STG.E.128 desc[UR54][R48.64+0x60], R44 ;  /* 0x0000602c30007986 */ /* 0x0041e4000c101d36 */
.L_x_2442:
[----:B------:R-:W-:Y:S05]  /*7d30*/  BSYNC B1 ;  /* 0x0000000000017941 */ /* 0x000fea0003800000 */
.L_x_2441:
        /* <DEDUP_REMOVED lines=9> */
[--C-:B------:R-:W-:Y:S01]  /*7dd0*/  SHF.R.U32.HI R58, RZ, 0x8, R59.reuse ;  /* 0x00000008ff3a7819 */ /* 0x100fe2000001163b */
[----:B------:R-:W-:Y:S01]  /*7de0*/  IMAD.MOV.U32 R51, RZ, RZ, R46 ;  /* 0x000000ffff337224 */ /* 0x000fe200078e002e */
[----:B------:R-:W-:Y:S01]  /*7df0*/  SHF.R.U32.HI R60, RZ, 0x10, R59 ;  /* 0x00000010ff3c7819 */ /* 0x000fe2000001163b */
[----:B------:R-:W-:Y:S01]  /*7e00*/  IMAD.SHL.U32 R47, R62, 0x100, RZ ;  /* 0x000001003e2f7824 */ /* 0x000fe200078e00ff */
[----:B------:R-:W-:Y:S01]  /*7e10*/  LOP3.LUT R50, R57, 0xff0000ff, RZ, 0xc0, !PT ;  /* 0xff0000ff39327812 */ /* 0x000fe200078ec0ff */
[----:B------:R-:W-:Y:S01]  /*7e20*/  IMAD.SHL.U32 R46, R58, 0x100, RZ ;  /* 0x000001003a2e7824 */ /* 0x000fe200078e00ff */
[----:B------:R-:W-:Y:S01]  /*7e30*/  SHF.R.U32.HI R61, RZ, 0x10, R57 ;  /* 0x00000010ff3d7819 */ /* 0x000fe20000011639 */
[----:B------:R-:W-:Y:S01]  /*7e40*/  IMAD.U32 R60, R60, 0x10000, RZ ;  /* 0x000100003c3c7824 */ /* 0x000fe200078e00ff */
[----:B------:R-:W-:-:S02]  /*7e50*/  LOP3.LUT R57, R59, 0xff0000ff, RZ, 0xc0, !PT ;  /* 0xff0000ff3b397812 */ /* 0x000fc400078ec0ff */
[----:B------:R-:W-:Y:S02]  /*7e60*/  LOP3.LUT R47, R50, 0xff00, R47, 0xf8, !PT ;  /* 0x0000ff00322f7812 */ /* 0x000fe400078ef82f */
[----:B------:R-:W-:Y:S02]  /*7e70*/  LOP3.LUT R57, R57, 0xff00, R46, 0xf8, !PT ;  /* 0x0000ff0039397812 */ /* 0x000fe400078ef82e */
[----:B------:R-:W-:Y:S02]  /*7e80*/  SHF.L.U32 R50, R61, 0x10, RZ ;  /* 0x000000103d327819 */ /* 0x000fe400000006ff */
[----:B------:R-:W-:Y:S02]  /*7e90*/  F2FP.F16.E4M3.UNPACK_B R58, R94.H1 ;  /* 0x0000005eff3a723e */ /* 0x000fe400030006ff */
[----:B------:R-:W-:Y:S02]  /*7ea0*/  F2FP.F16.E4M3.UNPACK_B R46, R45 ;  /* 0x0000002dff2e723e */ /* 0x000fe400020006ff */
        /* <DEDUP_REMOVED lines=8> */
[C---:B------:R-:W-:Y:S01]  /*7f30*/  FMUL.FTZ R63, R47.reuse, R60 ;  /* 0x0000003c2f3f7220 */ /* 0x040fe20000410000 */
        /* <DEDUP_REMOVED lines=80> */
.L_x_2448:
[----:B------:R-:W-:Y:S05]  /*8440*/  BSYNC B2 ;  /* 0x0000000000027941 */ /* 0x000fea0003800000 */
.L_x_2447:
[----:B--2---:R0:W-:Y:S02]  /*8450*/  STG.E.128 desc[UR54][R48.64+0x80], R44 ;  /* 0x0000802c30007986 */ /* 0x0041e4000c101d36 */
.L_x_2446:
[----:B------:R-:W-:Y:S05]  /*8460*/  BSYNC B1 ;  /* 0x0000000000017941 */ /* 0x000fea0003800000 */
.L_x_2445:
        /* <DEDUP_REMOVED lines=12> */
[----:B------:R-:W-:Y:S02]  /*8530*/  LOP3.LUT R53, R53, 0xff0000ff, RZ, 0xc0, !PT ;  /* 0xff0000ff35357812 */ /* 0x000fe400078ec0ff */
[----:B------:R-:W-:Y:S02]  /*8540*/  SHF.R.U32.HI R57, RZ, 0x10, R55 ;  /* 0x00000010ff397819 */ /* 0x000fe40000011637 */
[----:B------:R-:W-:-:S02]  /*8550*/  SHF.L.U32 R46, R56, 0x8, RZ ;  /* 0x00000008382e7819 */ /* 0x000fc400000006ff */
        /* <DEDUP_REMOVED lines=96> */
.L_x_2450:
[----:B------:R-:W-:Y:S05]  /*8b60*/  BSYNC B1 ;  /* 0x0000000000017941 */ /* 0x000fea0003800000 */
.L_x_2449:
[----:B--2---:R0:W-:Y:S01]  /*8b70*/  STG.E.128 desc[UR54][R48.64+0xa0], R44 ;  /* 0x0000a02c30007986 */ /* 0x0041e2000c101d36 */
[----:B------:R-:W-:Y:S05]  /*8b80*/  BRA `(.L_x_2428) ;  /* 0x0000006800707947 */ /* 0x000fea0003800000 */
.L_x_2396:
        /* <DEDUP_REMOVED lines=54> */
.L_x_2452:
[----:B------:R-:W-:Y:S05]  /*8ef0*/  BSYNC B1 ;  /* 0x0000000000017941 */ /* 0x000fea0003800000 */
.L_x_2451:
[----:B0-----:R-:W-:Y:S01]  /*8f00*/  IADD3 R96, R220, 0x80, RZ ;  /* 0x00000080dc607810 */ /* 0x001fe20007ffe0ff */
[----:B------:R-:W-:Y:S01]  /*8f10*/  BSSY B1, `(.L_x_2453) ;  /* 0x0000024000017945 */ /* 0x000fe20003800000 */
[----:B-----5:R-:W-:Y:S02]  /*8f20*/  IMAD.MOV.U32 R173, RZ, RZ, R44 ;  /* 0x000000ffffad7224 */ /* 0x020fe400078e002c */
[----:B------:R-:W-:Y:S01]  /*8f30*/  ISETP.GE.AND P3, PT, R96, R100, PT ;  /* 0x000000646000720c */ /* 0x000fe20003f66270 */
[----:B------:R-:W-:-:S12]  /*8f40*/  IMAD.MOV.U32 R174, RZ, RZ, R46 ;  /* 0x000000ffffae7224 */ /* 0x000fd800078e002e */
        /* <DEDUP_REMOVED lines=32> */
.L_x_2454:
[----:B------:R-:W-:Y:S05]  /*9150*/  BSYNC B1 ;  /* 0x0000000000017941 */ /* 0x000fea0003800000 */
.L_x_2453:
        /* <DEDUP_REMOVED lines=26> */
.L_x_2455:
[----:B------:R-:W-:Y:S01]  /*9300*/  LEA R101, R17, R16, 0x3 ;  /* 0x0000001011657211 */ /* 0x000fe200078e18ff */
[----:B------:R-:W1:Y:S01]  /*9310*/  LDC R151, c[0x0][0x2f4] ;  /* 0x0000bd00ff977b82 */ /* 0x000e620000000800 */
[----:B------:R-:W-:Y:S01]  /*9320*/  SHF.L.U32 R102, R223, 0x1f, RZ ;  /* 0x0000001fdf667819 */ /* 0x000fe200000006ff */
[----:B------:R-:W-:Y:S03]  /*9330*/  BSSY B1, `(.L_x_2456) ;  /* 0x0000004000017945 */ /* 0x000fe60003800000 */
[----:B------:R-:W2:Y:S03]  /*9340*/  SYNCS.PHASECHK.TRANS64.TRYWAIT P5, [R101+URZ+0x33490], R102 ;  /* 0x03349066650075a7 */ /* 0x000ea600080a017f */
[----:B------:R-:W3:Y:S01]  /*9350*/  LDC.64 R134, c[0x0][0x300] ;  /* 0x0000c000ff867b82 */ /* 0x000ee20000000a00 */
[----:B--2---:R-:W-:Y:S05]  /*9360*/  @!P5 BRA `(.L_x_2457) ;  /* 0x0000026400a0d947 */ /* 0x004fea0003800000 */
.L_x_2730:
[----:B------:R-:W-:Y:S05]  /*9370*/  BSYNC B1 ;  /* 0x0000000000017941 */ /* 0x000fea0003800000 */
.L_x_2456:
[----:B------:R-:W-:Y:S01]  /*9380*/  BSSY B1, `(.L_x_2458) ;  /* 0x00002ef000017945 */ /* 0x000fe20003800000 */
[----:B-1----:R-:W-:Y:S02]  /*9390*/  IMAD.IADD R156, R151, 0x1, -R103 ;  /* 0x00000001979c7824 */ /* 0x002fe400078e0a67 */
[----:B------:R-:W-:Y:S01]  /*93a0*/  IMAD.MOV.U32 R137, RZ, RZ, R138 ;  /* 0x000000ffff897224 */ /* 0x000fe200078e008a */
[----:B------:R-:W-:Y:S06]  /*93b0*/  @P4 BRA `(.L_x_2459) ;  /* 0x0000002c00ac4947 */ /* 0x000fec0003800000 */
        /* <DEDUP_REMOVED lines=16> */
[----:B------:R-:W-:-:S04]  /*94c0*/  LEA.HI R92, R92, R93, RZ, 0x2 ;  /* 0x0000005d5c5c7211 */ /* 0x000fc800078f10ff */
[----:B------:R-:W-:Y:S02]  /*94d0*/  SHF.R.S32.HI R93, RZ, 0x2, R92 ;  /* 0x00000002ff5d7819 */ /* 0x000fe4000001145c */
[----:B------:R-:W-:-:S03]  /*94e0*/  LOP3.LUT R92, R230, 0x30, R177, 0xf8, !PT ;  /* 0x00000030e65c7812 */ /* 0x000fc600078ef8b1 */
[----:B------:R-:W-:Y:S01]  /*94f0*/  IMAD R93, R93, 0x2800, R232 ;  /* 0x000028005d5d7824 */ /* 0x000fe200078e02e8 */
[----:B------:R-:W-:-:S04]  /*9500*/  LOP3.LUT R92, R92, R231, RZ, 0x3c, !PT ;  /* 0x000000e75c5c7212 */ /* 0x000fc800078e3cff */
[----:B------:R-:W-:Y:S01]  /*9510*/  IADD3 R92, R93, R92, RZ ;  /* 0x0000005c5d5c7210 */ /* 0x000fe20007ffe0ff */
[----:B------:R-:W-:-:S04]  /*9520*/  IMAD R93, R17, 0x7800, R144 ;  /* 0x00007800115d7824 */ /* 0x000fc800078e0290 */
[----:B------:R-:W-:Y:S02]  /*9530*/  IMAD R95, R17, 0x7800, R92 ;  /* 0x00007800115f7824 */ /* 0x000fe400078e025c */
[C---:B------:R-:W-:Y:S02]  /*9540*/  IMAD.IADD R93, R16.reuse, 0x1, R93 ;  /* 0x00000001105d7824 */ /* 0x040fe400078e025d */
[----:B------:R-:W-:-:S04]  /*9550*/  IMAD.IADD R96, R16, 0x1, R95 ;  /* 0x0000000110607824 */ /* 0x000fc800078e025f */
[----:B------:R-:W0:Y:S04]  /*9560*/  LDS.128 R92, [R93+0x24200] ;  /* 0x024200005d5c7984 */ /* 0x000e280000000c00 */
[----:B------:R-:W1:Y:S01]  /*9570*/  LDS.128 R96, [R96+0x24200] ;  /* 0x0242000060607984 */ /* 0x000e620000000c00 */
[----:B------:R-:W-:Y:S05]  /*9580*/  @P4 BRA `(.L_x_2463) ;  /* 0x0000000c00404947 */ /* 0x000fea0003800000 */
[----:B------:R-:W-:Y:S02]  /*9590*/  SHF.R.U32.HI R56, RZ, 0x8, R57 ;  /* 0x00000008ff387819 */ /* 0x000fe40000011639 */
[----:B------:R-:W-:Y:S02]  /*95a0*/  SHF.R.U32.HI R182, RZ, 0x8, R45 ;  /* 0x00000008ffb67819 */ /* 0x000fe4000001162d */
[----:B------:R-:W-:Y:S02]  /*95b0*/  SHF.R.U32.HI R179, RZ, 0x10, R57 ;  /* 0x00000010ffb37819 */ /* 0x000fe40000011639 */
[----:B------:R-:W-:Y:S02]  /*95c0*/  LOP3.LUT R180, R57, 0xff0000ff, RZ, 0xc0, !PT ;  /* 0xff0000ff39b47812 */ /* 0x000fe400078ec0ff */
[----:B------:R-:W-:Y:S02]  /*95d0*/  SHF.R.U32.HI R57, RZ, 0x10, R45 ;  /* 0x00000010ff397819 */ /* 0x000fe4000001162d */
[----:B------:R-:W-:Y:S01]  /*95e0*/  LOP3.LUT R181, R45, 0xff0000ff, RZ, 0xc0, !PT ;  /* 0xff0000ff2db57812 */ /* 0x000fe200078ec0ff */
[----:B------:R-:W-:Y:S01]  /*95f0*/  IMAD.SHL.U32 R45, R56, 0x100, RZ ;  /* 0x00000100382d7824 */ /* 0x000fe200078e00ff */
[----:B------:R-:W-:Y:S01]  /*9600*/  SHF.L.U32 R179, R179, 0x10, RZ ;  /* 0x00000010b3b37819 */ /* 0x000fe200000006ff */
[----:B------:R-:W-:Y:S01]  /*9610*/  IMAD.SHL.U32 R56, R182, 0x100, RZ ;  /* 0x00000100b6387824 */ /* 0x000fe200078e00ff */
[----:B------:R-:W-:-:S02]  /*9620*/  SHF.R.U32.HI R46, RZ, 0x8, R59 ;  /* 0x00000008ff2e7819 */ /* 0x000fc4000001163b */
[----:B------:R-:W-:Y:S01]  /*9630*/  LOP3.LUT R180, R180, 0xff00, R45, 0xf8, !PT ;  /* 0x0000ff00b4b47812 */ /* 0x000fe200078ef82d */
[----:B------:R-:W-:Y:S01]  /*9640*/  IMAD.U32 R45, R57, 0x10000, RZ ;  /* 0x00010000392d7824 */ /* 0x000fe200078e00ff */
[----:B------:R-:W-:Y:S02]  /*9650*/  LOP3.LUT R56, R181, 0xff00, R56, 0xf8, !PT ;  /* 0x0000ff00b5387812 */ /* 0x000fe400078ef838 */
[----:B------:R-:W-:Y:S02]  /*9660*/  LOP3.LUT R181, R180, 0xff0000, R179, 0xf8, !PT ;  /* 0x00ff0000b4b57812 */ /* 0x000fe400078ef8b3 */
[----:B------:R-:W-:Y:S02]  /*9670*/  LOP3.LUT R45, R56, 0xff0000, R45, 0xf8, !PT ;  /* 0x00ff0000382d7812 */ /* 0x000fe400078ef82d */
[----:B-1----:R-:W-:Y:S02]  /*9680*/  F2FP.F16.E4M3.UNPACK_B R179, R97 ;  /* 0x00000061ffb3723e */ /* 0x002fe400020006ff */
[----:B------:R-:W-:-:S02]  /*9690*/  F2FP.F16.E4M3.UNPACK_B R182, R45 ;  /* 0x0000002dffb6723e */ /* 0x000fc400020006ff */
[----:B0-----:R-:W-:Y:S01]  /*96a0*/  F2FP.F16.E4M3.UNPACK_B R56, R93 ;  /* 0x0000005dff38723e */ /* 0x001fe200020006ff */
[----:B------:R-:W-:Y:S01]  /*96b0*/  HADD2.F32 R57, -RZ, R179.H0_H0 ;  /* 0x200000b3ff397230 */ /* 0x000fe20000004100 */
[----:B------:R-:W-:Y:S01]  /*96c0*/  F2FP.F16.E4M3.UNPACK_B R183, R181 ;  /* 0x000000b5ffb7723e */ /* 0x000fe200020006ff */
[----:B------:R-:W-:Y:S01]  /*96d0*/  HADD2.F32 R185, -RZ, R182.H0_H0 ;  /* 0x200000b6ffb97230 */ /* 0x000fe20000004100 */
[----:B------:R-:W-:Y:S01]  /*96e0*/  F2FP.F16.E4M3.UNPACK_B R97, R97.H1 ;  /* 0x00000061ff61723e */ /* 0x000fe200030006ff */
[----:B------:R-:W-:Y:S01]  /*96f0*/  HADD2.F32 R180, -RZ, R56.H0_H0 ;  /* 0x20000038ffb47230 */ /* 0x000fe20000004100 */
[----:B------:R-:W-:Y:S01]  /*9700*/  F2FP.F16.E4M3.UNPACK_B R181, R181.H1 ;  /* 0x000000b5ffb5723e */ /* 0x000fe200030006ff */
        /* <DEDUP_REMOVED lines=8> */
[----:B------:R-:W-:Y:S01]  /*9790*/  HADD2.F32 R184, -RZ, R179.H1_H1 ;  /* 0x300000b3ffb87230 */ /* 0x000fe20000004100 */
[----:B------:R-:W-:Y:S02]  /*97a0*/  SHF.R.U32.HI R178, RZ, 0x8, R47 ;  /* 0x00000008ffb27819 */ /* 0x000fe4000001162f */
[----:B------:R-:W-:-:S02]  /*97b0*/  SHF.R.U32.HI R44, RZ, 0x10, R59 ;  /* 0x00000010ff2c7819 */ /* 0x000fc4000001163b */
[-C--:B------:R-:W-:Y:S01]  /*97c0*/  FMUL.FTZ R179, R184, R182.reuse ;  /* 0x000000b6b8b37220 */ /* 0x080fe20000410000 */
[----:B------:R-:W-:Y:S01]  /*97d0*/  FMUL.FTZ R182, R56, R182 ;  /* 0x000000b638b67220 */ /* 0x000fe20000410000 */
[----:B------:R-:W-:Y:S01]  /*97e0*/  LOP3.LUT R58, R59, 0xff0000ff, RZ, 0xc0, !PT ;  /* 0xff0000ff3b3a7812 */ /* 0x000fe200078ec0ff */
[----:B------:R-:W-:Y:S02]  /*97f0*/  IMAD.SHL.U32 R178, R178, 0x100, RZ ;  /* 0x00000100b2b27824 */ /* 0x000fe400078e00ff */
[-C--:B------:R-:W-:Y:S01]  /*9800*/  FFMA.FTZ R179, R56, R183.reuse, -R179 ;  /* 0x000000b738b37223 */ /* 0x080fe200000108b3 */
[----:B------:R-:W-:Y:S01]  /*9810*/  FFMA.FTZ R56, R184, R183, R182 ;  /* 0x000000b7b8387223 */ /* 0x000fe200000100b6 */
[----:B------:R-:W-:Y:S01]  /*9820*/  F2FP.F16.E4M3.UNPACK_B R182, R45.H1 ;  /* 0x0000002dffb6723e */ /* 0x000fe200030006ff */
[----:B------:R-:W-:Y:S01]  /*9830*/  HADD2.F32 R45, -RZ, R97.H0_H0 ;  /* 0x20000061ff2d7230 */ /* 0x000fe20000004100 */
[----:B------:R-:W-:Y:S01]  /*9840*/  F2FP.F16.E4M3.UNPACK_B R183, R93.H1 ;  /* 0x0000005dffb7723e */ /* 0x000fe200030006ff */
[----:B------:R-:W-:Y:S01]  /*9850*/  HADD2.F32 R184, -RZ, R181.H0_H0 ;  /* 0x200000b5ffb87230 */ /* 0x000fe20000004100 */
[----:B------:R-:W-:Y:S01]  /*9860*/  SHF.R.U32.HI R59, RZ, 0x10, R47 ;  /* 0x00000010ff3b7819 */ /* 0x000fe2000001162f */
[----:B------:R-:W-:Y:S01]  /*9870*/  HADD2.F32 R185, -RZ, R182.H0_H0 ;  /* 0x200000b6ffb97230 */ /* 0x000fe20000004100 */
[----:B------:R-:W-:Y:S01]  /*9880*/  LOP3.LUT R47, R47, 0xff0000ff, RZ, 0xc0, !PT ;  /* 0xff0000ff2f2f7812 */ /* 0x000fe200078ec0ff */
[----:B------:R-:W-:Y:S01]  /*9890*/  HADD2.F32 R93, -RZ, R183.H0_H0 ;  /* 0x200000b7ff5d7230 */ /* 0x000fe20000004100 */
[----:B------:R-:W-:Y:S01]  /*98a0*/  SHF.L.U32 R59, R59, 0x10, RZ ;  /* 0x000000103b3b7819 */ /* 0x000fe200000006ff */
[----:B------:R-:W-:-:S02]  /*98b0*/  HADD2.F32 R97, -RZ, R97.H1_H1 ;  /* 0x30000061ff617230 */ /* 0x000fc40000004100 */
[-C--:B------:R-:W-:Y:S01]  /*98c0*/  FMUL.FTZ R186, R45, R185.reuse ;  /* 0x000000b92dba7220 */ /* 0x080fe20000410000 */
[----:B------:R-:W-:Y:S02]  /*98d0*/  HADD2.F32 R182, -RZ, R182.H1_H1 ;  /* 0x300000b6ffb67230 */ /* 0x000fe40000004100 */
[C---:B------:R-:W-:Y:S01]  /*98e0*/  FMUL.FTZ R185, R93.reuse, R185 ;  /* 0x000000b95db97220 */ /* 0x040fe20000410000 */
[----:B------:R-:W-:Y:S02]  /*98f0*/  IMAD.U32 R44, R44, 0x10000, RZ ;  /* 0x000100002c2c7824 */ /* 0x000fe400078e00ff */
[-C--:B------:R-:W-:Y:S01]  /*9900*/  FFMA.FTZ R93, R93, R184.reuse, -R186 ;  /* 0x000000b85d5d7223 */ /* 0x080fe200000108ba */
[----:B------:R-:W-:Y:S01]  /*9910*/  FFMA.FTZ R45, R45, R184, R185 ;  /* 0x000000b82d2d7223 */ /* 0x000fe200000100b9 */
[----:B------:R-:W-:Y:S02]  /*9920*/  HADD2.F32 R184, -RZ, R183.H1_H1 ;  /* 0x300000b7ffb87230 */ /* 0x000fe40000004100 */
[----:B------:R-:W-:-:S02]  /*9930*/  HADD2.F32 R183, -RZ, R181.H1_H1 ;  /* 0x300000b5ffb77230 */ /* 0x000fc40000004100 */
[-C--:B------:R-:W-:Y:S01]  /*9940*/  FMUL.FTZ R181, R97, R182.reuse ;  /* 0x000000b661b57220 */ /* 0x080fe20000410000 */
[----:B------:R-:W-:-:S03]  /*9950*/  FMUL.FTZ R182, R184, R182 ;  /* 0x000000b6b8b67220 */ /* 0x000fc60000410000 */
[-C--:B------:R-:W-:Y:S01]  /*9960*/  FFMA.FTZ R181, R184, R183.reuse, -R181 ;  /* 0x000000b7b8b57223 */ /* 0x080fe200000108b5 */
[----:B------:R-:W-:Y:S01]  /*9970*/  FFMA.FTZ R97, R97, R183, R182 ;  /* 0x000000b761617223 */ /* 0x000fe200000100b6 */
[----:B------:R-:W-:Y:S01]  /*9980*/  IMAD.SHL.U32 R183, R46, 0x100, RZ ;  /* 0x000001002eb77824 */ /* 0x000fe200078e00ff */
[----:B------:R-:W-:Y:S02]  /*9990*/  LOP3.LUT R46, R47, 0xff00, R178, 0xf8, !PT ;  /* 0x0000ff002f2e7812 */ /* 0x000fe400078ef8b2 */
[----:B------:R-:W-:Y:S02]  /*99a0*/  F2FP.SATFINITE.E4M3.F32.PACK_AB_MERGE_C R93, R181, R93, RZ ;  /* 0x0000005db55d723e */ /* 0x000fe400048070ff */
[----:B------:R-:W-:Y:S02]  /*99b0*/  LOP3.LUT R183, R58, 0xff00, R183, 0xf8, !PT ;  /* 0x0000ff003ab77812 */ /* 0x000fe400078ef8b7 */
[----:B------:R-:W-:Y:S02]  /*99c0*/  F2FP.F16.E4M3.UNPACK_B R58, R95 ;  /* 0x0000005fff3a723e */ /* 0x000fe400020006ff */
[----:B------:R-:W-:-:S02]  /*99d0*/  LOP3.LUT R178, R183, 0xff0000, R44, 0xf8, !PT ;  /* 0x00ff0000b7b27812 */ /* 0x000fc400078ef82c */
[----:B------:R-:W-:Y:S01]  /*99e0*/  LOP3.LUT R44, R46, 0xff0000, R59, 0xf8, !PT ;  /* 0x00ff00002e2c7812 */ /* 0x000fe200078ef83b */
[----:B------:R-:W-:Y:S01]  /*99f0*/  IMAD.MOV.U32 R46, RZ, RZ, R99 ;  /* 0x000000ffff2e7224 */ /* 0x000fe200078e0063 */
[----:B------:R-:W-:Y:S01]  /*9a00*/  F2FP.F16.E4M3.UNPACK_B R182, R178 ;  /* 0x000000b2ffb6723e */ /* 0x000fe200020006ff */
[----:B------:R-:W-:Y:S01]  /*9a10*/  HADD2.F32 R185, -RZ, R58.H0_H0 ;  /* 0x2000003affb97230 */ /* 0x000fe20000004100 */
[----:B------:R-:W-:Y:S02]  /*9a20*/  F2FP.F16.E4M3.UNPACK_B R99, R44 ;  /* 0x0000002cff63723e */ /* 0x000fe400020006ff */
[-C--:B------:R-:W-:Y:S01]  /*9a30*/  F2FP.F16.E4M3.UNPACK_B R47, R46.reuse ;  /* 0x0000002eff2f723e */ /* 0x080fe200020006ff */
[----:B------:R-:W-:Y:S01]  /*9a40*/  HADD2.F32 R184, -RZ, R182.H0_H0 ;  /* 0x200000b6ffb87230 */ /* 0x000fe20000004100 */
[----:B------:R-:W-:Y:S01]  /*9a50*/  F2FP.F16.E4M3.UNPACK_B R46, R46.H1 ;  /* 0x0000002eff2e723e */ /* 0x000fe200030006ff */
[----:B------:R-:W-:Y:S01]  /*9a60*/  HADD2.F32 R59, -RZ, R99.H0_H0 ;  /* 0x20000063ff3b7230 */ /* 0x000fe20000004100 */
[----:B------:R-:W-:Y:S01]  /*9a70*/  F2FP.F16.E4M3.UNPACK_B R44, R44.H1 ;  /* 0x0000002cff2c723e */ /* 0x000fe200030006ff */
[--C-:B------:R-:W-:Y:S01]  /*9a80*/  HADD2.F32 R183, -RZ, R47.reuse.H0_H0 ;  /* 0x2000002fffb77230 */ /* 0x100fe20000004100 */
[----:B------:R-:W-:Y:S01]  /*9a90*/  F2FP.F16.E4M3.UNPACK_B R178, R178.H1 ;  /* 0x000000b2ffb2723e */ /* 0x000fe200030006ff */
[----:B------:R-:W-:Y:S01]  /*9aa0*/  HADD2.F32 R47, -RZ, R47.H1_H1 ;  /* 0x3000002fff2f7230 */ /* 0x000fe20000004100 */
[----:B------:R-:W-:Y:S01]  /*9ab0*/  F2FP.SATFINITE.E4M3.F32.PACK_AB_MERGE_C R179, R179, R180, R93 ;  /* 0x000000b4b3b3723e */ /* 0x000fe2000480705d */
[----:B------:R-:W-:-:S02]  /*9ac0*/  HADD2.F32 R99, -RZ, R99.H1_H1 ;  /* 0x30000063ff637230 */ /* 0x000fc40000004100 */
[-C--:B------:R-:W-:Y:S01]  /*9ad0*/  FMUL.FTZ R186, R183, R59.reuse ;  /* 0x0000003bb7ba7220 */ /* 0x080fe20000410000 */
[C---:B------:R-:W-:Y:S01]  /*9ae0*/  FMUL.FTZ R59, R185.reuse, R59 ;  /* 0x0000003bb93b7220 */ /* 0x040fe20000410000 */
[----:B------:R-:W-:Y:S01]  /*9af0*/  HADD2.F32 R182, -RZ, R182.H1_H1 ;  /* 0x300000b6ffb67230 */ /* 0x000fe20000004100 */
[----:B------:R-:W-:Y:S01]  /*9b00*/  F2FP.F16.E4M3.UNPACK_B R93, R96.H1 ;  /* 0x00000060ff5d723e */ /* 0x000fe200030006ff */
[-C--:B------:R-:W-:Y:S01]  /*9b10*/  FFMA.FTZ R186, R185, R184.reuse, -R186 ;  /* 0x000000b8b9ba7223 */ /* 0x080fe200000108ba */
[----:B------:R-:W-:Y:S01]  /*9b20*/  FFMA.FTZ R183, R183, R184, R59 ;  /* 0x000000b8b7b77223 */ /* 0x000fe2000001003b */
[----:B------:R-:W-:Y:S02]  /*9b30*/  HADD2.F32 R59, -RZ, R58.H1_H1 ;  /* 0x3000003aff3b7230 */ /* 0x000fe40000004100 */
[----:B------:R-:W-:Y:S01]  /*9b40*/  FMUL.FTZ R58, R47, R99 ;  /* 0x000000632f3a7220 */ /* 0x000fe20000410000 */
[--C-:B------:R-:W-:Y:S01]  /*9b50*/  HADD2.F32 R184, -RZ, R44.reuse.H0_H0 ;  /* 0x2000002cffb87230 */ /* 0x100fe20000004100 */
[----:B------:R-:W-:Y:S01]  /*9b60*/  F2FP.F16.E4M3.UNPACK_B R96, R96 ;  /* 0x00000060ff60723e */ /* 0x000fe200020006ff */
[----:B------:R-:W-:-:S02]  /*9b70*/  HADD2.F32 R44, -RZ, R44.H1_H1 ;  /* 0x3000002cff2c7230 */ /* 0x000fc40000004100 */
[CC--:B------:R-:W-:Y:S01]  /*9b80*/  FFMA.FTZ R58, R59.reuse, R182.reuse, -R58 ;  /* 0x000000b63b3a7223 */ /* 0x0c0fe2000001083a */
[----:B------:R-:W-:Y:S01]  /*9b90*/  FMUL.FTZ R59, R59, R99 ;  /* 0x000000633b3b7220 */ /* 0x000fe20000410000 */
[--C-:B------:R-:W-:Y:S01]  /*9ba0*/  HADD2.F32 R99, -RZ, R178.reuse.H0_H0 ;  /* 0x200000b2ff637230 */ /* 0x100fe20000004100 */
[----:B------:R-:W-:Y:S01]  /*9bb0*/  F2FP.SATFINITE.E4M3.F32.PACK_AB_MERGE_C R45, R97, R45, RZ ;  /* 0x0000002d612d723e */ /* 0x000fe200048070ff */
[----:B------:R-:W-:Y:S02]  /*9bc0*/  HADD2.F32 R178, -RZ, R178.H1_H1 ;  /* 0x300000b2ffb27230 */ /* 0x000fe40000004100 */
[----:B------:R-:W-:Y:S01]  /*9bd0*/  FFMA.FTZ R47, R47, R182, R59 ;  /* 0x000000b62f2f7223 */ /* 0x000fe2000001003b */
[----:B------:R-:W-:Y:S01]  /*9be0*/  F2FP.F16.E4M3.UNPACK_B R59, R95.H1 ;  /* 0x0000005fff3b723e */ /* 0x000fe200030006ff */
[--C-:B------:R-:W-:Y:S01]  /*9bf0*/  HADD2.F32 R95, -RZ, R46.reuse.H0_H0 ;  /* 0x2000002eff5f7230 */ /* 0x100fe20000004100 */
[----:B------:R-:W-:Y:S01]  /*9c00*/  F2FP.SATFINITE.E4M3.F32.PACK_AB_MERGE_C R97, R56, R57, R45 ;  /* 0x000000393861723e */ /* 0x000fe2000480702d */
[----:B------:R-:W-:-:S02]  /*9c10*/  HADD2.F32 R46, -RZ, R46.H1_H1 ;  /* 0x3000002eff2e7230 */ /* 0x000fc40000004100 */
[--C-:B------:R-:W-:Y:S02]  /*9c20*/  HADD2.F32 R182, -RZ, R59.reuse.H0_H0 ;  /* 0x2000003bffb67230 */ /* 0x100fe40000004100 */
[----:B------:R-:W-:Y:S01]  /*9c30*/  FMUL.FTZ R185, R95, R184 ;  /* 0x000000b85fb97220 */ /* 0x000fe20000410000 */
[----:B------:R-:W-:-:S03]  /*9c40*/  HADD2.F32 R59, -RZ, R59.H1_H1 ;  /* 0x3000003bff3b7230 */ /* 0x000fc60000004100 */
[C---:B------:R-:W-:Y:S01]  /*9c50*/  FFMA.FTZ R185, R182.reuse, R99, -R185 ;  /* 0x00000063b6b97223 */ /* 0x040fe200000108b9 */
[----:B------:R-:W-:-:S04]  /*9c60*/  FMUL.FTZ R182, R182, R184 ;  /* 0x000000b8b6b67220 */ /* 0x000fc80000410000 */
[----:B------:R-:W-:Y:S01]  /*9c70*/  FFMA.FTZ R182, R95, R99, R182 ;  /* 0x000000635fb67223 */ /* 0x000fe200000100b6 */
[CC--:B------:R-:W-:Y:S01]  /*9c80*/  FMUL.FTZ R95, R46.reuse, R44.reuse ;  /* 0x0000002c2e5f7220 */ /* 0x0c0fe20000410000 */
[C---:B------:R-:W-:Y:S01]  /*9c90*/  FMUL.FTZ R44, R59.reuse, R44 ;  /* 0x0000002c3b2c7220 */ /* 0x040fe20000410000 */
[--C-:B------:R-:W-:Y:S02]  /*9ca0*/  HADD2.F32 R99, -RZ, R93.reuse.H0_H0 ;  /* 0x2000005dff637230 */ /* 0x100fe40000004100 */
[-C--:B------:R-:W-:Y:S01]  /*9cb0*/  FFMA.FTZ R95, R59, R178.reuse, -R95 ;  /* 0x000000b23b5f7223 */ /* 0x080fe2000001085f */
[----:B------:R-:W-:Y:S01]  /*9cc0*/  FFMA.FTZ R46, R46, R178, R44 ;  /* 0x000000b22e2e7223 */ /* 0x000fe2000001002c */
[----:B------:R-:W-:Y:S01]  /*9cd0*/  IMAD.MOV.U32 R44, RZ, RZ, R92 ;  /* 0x000000ffff2c7224 */ /* 0x000fe200078e005c */
[----:B------:R-:W-:Y:S01]  /*9ce0*/  F2FP.F16.E4M3.UNPACK_B R59, R173.H1 ;  /* 0x000000adff3b723e */ /* 0x000fe200030006ff */
[----:B------:R-:W-:Y:S01]  /*9cf0*/  HADD2.F32 R93, -RZ, R93.H1_H1 ;  /* 0x3000005dff5d7230 */ /* 0x000fe20000004100 */
[----:B------:R-:W-:-:S02]  /*9d00*/  F2FP.SATFINITE.E4M3.F32.PACK_AB_MERGE_C R95, R95, R185, RZ ;  /* 0x000000b95f5f723e */ /* 0x000fc400048070ff */
[-C--:B------:R-:W-:Y:S01]  /*9d10*/  F2FP.F16.E4M3.UNPACK_B R92, R44.reuse.H1 ;  /* 0x0000002cff5c723e */ /* 0x080fe200030006ff */
[--C-:B------:R-:W-:Y:S01]  /*9d20*/  HADD2.F32 R185, -RZ, R59.reuse.H0_H0 ;  /* 0x2000003bffb97230 */ /* 0x100fe20000004100 */
[----:B------:R-:W-:Y:S01]  /*9d30*/  F2FP.F16.E4M3.UNPACK_B R178, R175.H1 ;  /* 0x000000afffb2723e */ /* 0x000fe200030006ff */
[----:B------:R-:W-:Y:S01]  /*9d40*/  HADD2.F32 R59, -RZ, R59.H1_H1 ;  /* 0x3000003bff3b7230 */ /* 0x000fe20000004100 */
[----:B------:R-:W-:Y:S01]  /*9d50*/  F2FP.F16.E4M3.UNPACK_B R173, R173 ;  /* 0x000000adffad723e */ /* 0x000fe200020006ff */
[----:B------:R-:W-:Y:S02]  /*9d60*/  HADD2.F32 R180, -RZ, R92.H0_H0 ;  /* 0x2000005cffb47230 */ /* 0x000fe40000004100 */
[----:B------:R-:W-:Y:S01]  /*9d70*/  FMUL.FTZ R184, R99, R185 ;  /* 0x000000b963b87220 */ /* 0x000fe20000410000 */
[----:B------:R-:W-:Y:S01]  /*9d80*/  HADD2.F32 R181, -RZ, R178.H0_H0 ;  /* 0x200000b2ffb57230 */ /* 0x000fe20000004100 */
[----:B------:R-:W-:Y:S01]  /*9d90*/  F2FP.F16.E4M3.UNPACK_B R44, R44 ;  /* 0x0000002cff2c723e */ /* 0x000fe200020006ff */
[----:B------:R-:W-:-:S02]  /*9da0*/  HADD2.F32 R92, -RZ, R92.H1_H1 ;  /* 0x3000005cff5c7230 */ /* 0x000fc40000004100 */
[C---:B------:R-:W-:Y:S01]  /*9db0*/  FMUL.FTZ R185, R180.reuse, R185 ;  /* 0x000000b9b4b97220 */ /* 0x040fe20000410000 */
[----:B------:R-:W-:Y:S02]  /*9dc0*/  HADD2.F32 R178, -RZ, R178.H1_H1 ;  /* 0x300000b2ffb27230 */ /* 0x000fe40000004100 */
[----:B------:R-:W-:Y:S01]  /*9dd0*/  FFMA.FTZ R184, R180, R181, -R184 ;  /* 0x000000b5b4b87223 */ /* 0x000fe200000108b8 */
[----:B------:R-:W-:Y:S01]  /*9de0*/  F2FP.F16.E4M3.UNPACK_B R175, R175 ;  /* 0x000000afffaf723e */ /* 0x000fe200020006ff */
[----:B------:R-:W-:Y:S01]  /*9df0*/  FFMA.FTZ R185, R99, R181, R185 ;  /* 0x000000b563b97223 */ /* 0x000fe200000100b9 */
[CC--:B------:R-:W-:Y:S01]  /*9e00*/  FMUL.FTZ R99, R93.reuse, R59.reuse ;  /* 0x0000003b5d637220 */ /* 0x0c0fe20000410000 */
[----:B------:R-:W-:Y:S01]  /*9e10*/  FMUL.FTZ R59, R92, R59 ;  /* 0x0000003b5c3b7220 */ /* 0x000fe20000410000 */
[----:B------:R-:W-:Y:S01]  /*9e20*/  HADD2.F32 R181, -RZ, R173.H0_H0 ;  /* 0x200000adffb57230 */ /* 0x000fe20000004100 */
[----:B------:R-:W-:Y:S01]  /*9e30*/  F2FP.SATFINITE.E4M3.F32.PACK_AB_MERGE_C R46, R46, R182, RZ ;  /* 0x000000b62e2e723e */ /* 0x000fe200048070ff */
[-C--:B------:R-:W-:Y:S01]  /*9e40*/  FFMA.FTZ R92, R92, R178.reuse, -R99 ;  /* 0x000000b25c5c7223 */ /* 0x080fe20000010863 */
[----:B------:R-:W-:Y:S01]  /*9e50*/  FFMA.FTZ R59, R93, R178, R59 ;  /* 0x000000b25d3b7223 */ /* 0x000fe2000001003b */
[----:B------:R-:W-:Y:S01]  /*9e60*/  HADD2.F32 R93, -RZ, R96.H0_H0 ;  /* 0x20000060ff5d7230 */ /* 0x000fe20000004100 */
[----:B------:R-:W-:Y:S01]  /*9e70*/  F2FP.SATFINITE.E4M3.F32.PACK_AB_MERGE_C R95, R58, R186, R95 ;  /* 0x000000ba3a5f723e */ /* 0x000fe2000480705f */
[----:B------:R-:W-:Y:S01]  /*9e80*/  HADD2.F32 R178, -RZ, R44.H0_H0 ;  /* 0x2000002cffb27230 */ /* 0x000fe20000004100 */
[----:B------:R-:W-:Y:S01]  /*9e90*/  F2FP.SATFINITE.E4M3.F32.PACK_AB_MERGE_C R92, R92, R184, RZ ;  /* 0x000000b85c5c723e */ /* 0x000fe200048070ff */
        /* <DEDUP_REMOVED lines=11> */
[C---:B------:R-:W-:Y:S02]  /*9f50*/  FMUL.FTZ R173, R44.reuse, R173 ;  /* 0x000000ad2cad7220 */ /* 0x040fe40000410000 */
[-C--:B------:R-:W-:Y:S02]  /*9f60*/  FFMA.FTZ R93, R44, R175.reuse, -R93 ;  /* 0x000000af2c5d7223 */ /* 0x080fe4000001085d */
[----:B------:R-:W-:Y:S01]  /*9f70*/  FFMA.FTZ R44, R96, R175, R173 ;  /* 0x000000af602c7223 */ /* 0x000fe200000100ad */
[----:B------:R-:W-:Y:S02]  /*9f80*/  F2FP.F16.E4M3.UNPACK_B R96, R98.H1 ;  /* 0x00000062ff60723e */ /* 0x000fe400030006ff */
[----:B------:R-:W-:Y:S02]  /*9f90*/  F2FP.SATFINITE.E4M3.F32.PACK_AB_MERGE_C R180, R93, R180, R92 ;  /* 0x000000b45db4723e */ /* 0x000fe4000480705c */
[----:B------:R-:W-:Y:S01]  /*9fa0*/  F2FP.F16.E4M3.UNPACK_B R92, R174.H1 ;  /* 0x000000aeff5c723e */ /* 0x000fe200030006ff */
[----:B------:R-:W-:Y:S01]  /*9fb0*/  HADD2.F32 R99, -RZ, R96.H0_H0 ;  /* 0x20000060ff637230 */ /* 0x000fe20000004100 */
[----:B------:R-:W-:-:S02]  /*9fc0*/  F2FP.F16.E4M3.UNPACK_B R93, R94.H1 ;  /* 0x0000005eff5d723e */ /* 0x000fc400030006ff */
[----:B------:R-:W-:Y:S01]  /*9fd0*/  F2FP.F16.E4M3.UNPACK_B R173, R176.H1 ;  /* 0x000000b0ffad723e */ /* 0x000fe200030006ff */
[--C-:B------:R-:W-:Y:S01]  /*9fe0*/  HADD2.F32 R187, -RZ, R92.reuse.H0_H0 ;  /* 0x2000005cffbb7230 */ /* 0x100fe20000004100 */
[----:B------:R-:W-:Y:S01]  /*9ff0*/  F2FP.F16.E4M3.UNPACK_B R174, R174 ;  /* 0x000000aeffae723e */ /* 0x000fe200020006ff */
[----:B------:R-:W-:Y:S01]  /*a000*/  HADD2.F32 R175, -RZ, R93.H0_H0 ;  /* 0x2000005dffaf7230 */ /* 0x000fe20000004100 */
[----:B------:R-:W-:Y:S01]  /*a010*/  F2FP.F16.E4M3.UNPACK_B R98, R98 ;  /* 0x00000062ff62723e */ /* 0x000fe200020006ff */
[----:B------:R-:W-:Y:S02]  /*a020*/  HADD2.F32 R178, -RZ, R173.H0_H0 ;  /* 0x200000adffb27230 */ /* 0x000fe40000004100 */
[-C--:B------:R-:W-:Y:S01]  /*a030*/  FMUL.FTZ R184, R99, R187.reuse ;  /* 0x000000bb63b87220 */ /* 0x080fe20000410000 */
[----:B------:R-:W-:Y:S02]  /*a040*/  HADD2.F32 R92, -RZ, R92.H1_H1 ;  /* 0x3000005cff5c7230 */ /* 0x000fe40000004100 */
[----:B------:R-:W-:Y:S01]  /*a050*/  FMUL.FTZ R187, R175, R187 ;  /* 0x000000bbafbb7220 */ /* 0x000fe20000410000 */
[----:B------:R-:W-:-:S02]  /*a060*/  HADD2.F32 R93, -RZ, R93.H1_H1 ;  /* 0x3000005dff5d7230 */ /* 0x000fc40000004100 */
[----:B------:R-:W-:Y:S01]  /*a070*/  FFMA.FTZ R184, R175, R178, -R184 ;  /* 0x000000b2afb87223 */ /* 0x000fe200000108b8 */
[----:B------:R-:W-:Y:S01]  /*a080*/  F2FP.F16.E4M3.UNPACK_B R94, R94 ;  /* 0x0000005eff5e723e */ /* 0x000fe200020006ff */
[----:B------:R-:W-:Y:S01]  /*a090*/  FFMA.FTZ R187, R99, R178, R187 ;  /* 0x000000b263bb7223 */ /* 0x000fe200000100bb */
[----:B------:R-:W-:Y:S01]  /*a0a0*/  HADD2.F32 R99, -RZ, R96.H1_H1 ;  /* 0x30000060ff637230 */ /* 0x000fe20000004100 */
[----:B------:R-:W-:Y:S01]  /*a0b0*/  F2FP.F16.E4M3.UNPACK_B R176, R176 ;  /* 0x000000b0ffb0723e */ /* 0x000fe200020006ff */
[----:B------:R-:W-:Y:S02]  /*a0c0*/  HADD2.F32 R96, -RZ, R173.H1_H1 ;  /* 0x300000adff607230 */ /* 0x000fe40000004100 */
[----:B------:R-:W-:Y:S02]  /*a0d0*/  HADD2.F32 R173, -RZ, R94.H0_H0 ;  /* 0x2000005effad7230 */ /* 0x000fe40000004100 */
[-C--:B------:R-:W-:Y:S01]  /*a0e0*/  FMUL.FTZ R178, R99, R92.reuse ;  /* 0x0000005c63b27220 */ /* 0x080fe20000410000 */
[----:B------:R-:W-:-:S03]  /*a0f0*/  FMUL.FTZ R92, R93, R92 ;  /* 0x0000005c5d5c7220 */ /* 0x000fc60000410000 */
[-C--:B------:R-:W-:Y:S01]  /*a100*/  FFMA.FTZ R93, R93, R96.reuse, -R178 ;  /* 0x000000605d5d7223 */ /* 0x080fe200000108b2 */
[----:B------:R-:W-:Y:S01]  /*a110*/  FFMA.FTZ R92, R99, R96, R92 ;  /* 0x00000060635c7223 */ /* 0x000fe2000001005c */
[----:B------:R-:W-:Y:S02]  /*a120*/  HADD2.F32 R178, -RZ, R174.H0_H0 ;  /* 0x200000aeffb27230 */ /* 0x000fe40000004100 */
[----:B------:R-:W-:Y:S01]  /*a130*/  HADD2.F32 R96, -RZ, R98.H0_H0 ;  /* 0x20000062ff607230 */ /* 0x000fe20000004100 */
[----:B------:R-:W-:Y:S01]  /*a140*/  F2FP.SATFINITE.E4M3.F32.PACK_AB_MERGE_C R93, R93, R184, RZ ;  /* 0x000000b85d5d723e */ /* 0x000fe200048070ff */
[----:B------:R-:W-:Y:S01]  /*a150*/  HADD2.F32 R99, -RZ, R176.H0_H0 ;  /* 0x200000b0ff637230 */ /* 0x000fe20000004100 */
[----:B------:R-:W-:Y:S01]  /*a160*/  F2FP.SATFINITE.E4M3.F32.PACK_AB_MERGE_C R92, R92, R187, RZ ;  /* 0x000000bb5c5c723e */ /* 0x000fe200048070ff */
[----:B------:R-:W-:Y:S02]  /*a170*/  HADD2.F32 R174, -RZ, R174.H1_H1 ;  /* 0x300000aeffae7230 */ /* 0x000fe40000004100 */
[-C--:B------:R-:W-:Y:S01]  /*a180*/  FMUL.FTZ R175, R96, R178.reuse ;  /* 0x000000b260af7220 */ /* 0x080fe20000410000 */
[----:B------:R-:W-:Y:S01]  /*a190*/  FMUL.FTZ R178, R173, R178 ;  /* 0x000000b2adb27220 */ /* 0x000fe20000410000 */
[----:B------:R-:W-:-:S02]  /*a1a0*/  HADD2.F32 R176, -RZ, R176.H1_H1 ;  /* 0x300000b0ffb07230 */ /* 0x000fc40000004100 */
[-C--:B------:R-:W-:Y:S01]  /*a1b0*/  FFMA.FTZ R175, R173, R99.reuse, -R175 ;  /* 0x00000063adaf7223 */ /* 0x080fe200000108af */
[----:B------:R-:W-:Y:S01]  /*a1c0*/  FFMA.FTZ R178, R96, R99, R178 ;  /* 0x0000006360b27223 */ /* 0x000fe200000100b2 */
[----:B------:R-:W-:Y:S01]  /*a1d0*/  HADD2.F32 R99, -RZ, R98.H1_H1 ;  /* 0x30000062ff637230 */ /* 0x000fe20000004100 */
[----:B------:R-:W-:Y:S01]  /*a1e0*/  F2FP.SATFINITE.E4M3.F32.PACK_AB_MERGE_C R96, R44, R181, R59 ;  /* 0x000000b52c60723e */ /* 0x000fe2000480703b */
[----:B------:R-:W-:-:S03]  /*a1f0*/  HADD2.F32 R173, -RZ, R94.H1_H1 ;  /* 0x3000005effad7230 */ /* 0x000fc60000004100 */
[-C--:B------:R-:W-:Y:S02]  /*a200*/  FMUL.FTZ R94, R99, R174.reuse ;  /* 0x000000ae635e7220 */ /* 0x080fe40000410000 */
[C---:B------:R-:W-:Y:S02]  /*a210*/  FMUL.FTZ R174, R173.reuse, R174 ;  /* 0x000000aeadae7220 */ /* 0x040fe40000410000 */
[-C--:B------:R-:W-:Y:S02]  /*a220*/  FFMA.FTZ R94, R173, R176.reuse, -R94 ;  /* 0x000000b0ad5e7223 */ /* 0x080fe4000001085e */
[----:B------:R-:W-:-:S03]  /*a230*/  FFMA.FTZ R99, R99, R176, R174 ;  /* 0x000000b063637223 */ /* 0x000fc600000100ae */
[----:B------:R-:W-:Y:S01]  /*a240*/  F2FP.SATFINITE.E4M3.F32.PACK_AB_MERGE_C R94, R94, R175, R93 ;  /* 0x000000af5e5e723e */ /* 0x000fe2000480705d */
[----:B------:R-:W-:Y:S01]  /*a250*/  IMAD.MOV.U32 R93, RZ, RZ, R179 ;  /* 0x000000ffff5d7224 */ /* 0x000fe200078e00b3 */
[----:B------:R-:W-:Y:S01]  /*a260*/  F2FP.SATFINITE.E4M3.F32.PACK_AB_MERGE_C R98, R99, R178, R92 ;  /* 0x000000b26362723e */ /* 0x000fe2000480705c */
[----:B------:R-:W-:Y:S01]  /*a270*/  IMAD.MOV.U32 R92, RZ, RZ, R180 ;  /* 0x000000ffff5c7224 */ /* 0x000fe200078e00b4 */
[----:B------:R-:W-:-:S07]  /*a280*/  F2FP.SATFINITE.E4M3.F32.PACK_AB_MERGE_C R99, R47, R183, R46 ;  /* 0x000000b72f63723e */ /* 0x000fce000480702e */
.L_x_2463:
[----:B------:R-:W-:Y:S05]  /*a290*/  BSYNC B3 ;  /* 0x0000000000037941 */ /* 0x000fea0003800000 */
.L_x_2462:
[----:B------:R-:W-:-:S04]  /*a2a0*/  IADD3 R57, P4, P5, R120, R138, R27 ;  /* 0x0000008a78397210 */ /* 0x000fc80007d9e01b */
[----:B------:R-:W-:Y:S02]  /*a2b0*/  IADD3.X R46, R4, R168, R32, P4, P5 ;  /* 0x000000a8042e7210 */ /* 0x000fe400027ea420 */
        /* <DEDUP_REMOVED lines=10> */
.L_x_2461:
[----:B------:R-:W-:Y:S05]  /*a360*/  BSYNC B2 ;  /* 0x0000000000027941 */ /* 0x000fea0003800000 */
.L_x_2460:
        /* <DEDUP_REMOVED lines=26> */
[----:B-1----:R-:W-:Y:S01]  /*a510*/  IMAD.MOV.U32 R62, RZ, RZ, R56 ;  /* 0x000000ffff3e7224 */ /* 0x002fe200078e0038 */
[----:B------:R-:W-:Y:S01]  /*a520*/  F2FP.F16.E4M3.UNPACK_B R97, R172.H1 ;  /* 0x000000acff61723e */ /* 0x000fe200030006ff */
[----:B0-----:R-:W-:Y:S01]  /*a530*/  IMAD.MOV.U32 R60, RZ, RZ, R44 ;  /* 0x000000ffff3c7224 */ /* 0x001fe200078e002c */
[----:B------:R-:W-:Y:S01]  /*a540*/  F2FP.F16.E4M3.UNPACK_B R96, R170.H1 ;  /* 0x000000aaff60723e */ /* 0x000fe200030006ff */
[----:B------:R-:W-:Y:S01]  /*a550*/  IMAD.MOV.U32 R176, RZ, RZ, R46 ;  /* 0x000000ffffb07224 */ /* 0x000fe200078e002e */
[----:B------:R-:W-:Y:S01]  /*a560*/  F2FP.F16.E4M3.UNPACK_B R56, R62.H1 ;  /* 0x0000003eff38723e */ /* 0x000fe200030006ff */
[--C-:B------:R-:W-:Y:S01]  /*a570*/  HADD2.F32 R99, -RZ, R97.reuse.H0_H0 ;  /* 0x20000061ff637230 */ /* 0x100fe20000004100 */
[----:B------:R-:W-:Y:S01]  /*a580*/  F2FP.F16.E4M3.UNPACK_B R50, R60.H1 ;  /* 0x0000003cff32723e */ /* 0x000fe200030006ff */
[----:B------:R-:W-:Y:S01]  /*a590*/  HADD2.F32 R95, -RZ, R96.H0_H0 ;  /* 0x20000060ff5f7230 */ /* 0x000fe20000004100 */
[----:B------:R-:W-:Y:S01]  /*a5a0*/  F2FP.F16.E4M3.UNPACK_B R46, R171.H1 ;  /* 0x000000abff2e723e */ /* 0x000fe200030006ff */
[----:B------:R-:W-:Y:S01]  /*a5b0*/  HADD2.F32 R44, -RZ, R56.H0_H0 ;  /* 0x20000038ff2c7230 */ /* 0x000fe20000004100 */
[----:B------:R-:W-:Y:S01]  /*a5c0*/  F2FP.F16.E4M3.UNPACK_B R178, R58.H1 ;  /* 0x0000003affb2723e */ /* 0x000fe200030006ff */
[----:B------:R-:W-:Y:S01]  /*a5d0*/  HADD2.F32 R48, -RZ, R50.H0_H0 ;  /* 0x20000032ff307230 */ /* 0x000fe20000004100 */
[----:B------:R-:W-:Y:S01]  /*a5e0*/  F2FP.F16.E4M3.UNPACK_B R177, R176.H1 ;  /* 0x000000b0ffb1723e */ /* 0x000fe200030006ff */
[----:B------:R-:W-:-:S02]  /*a5f0*/  HADD2.F32 R97, -RZ, R97.H1_H1 ;  /* 0x30000061ff617230 */ /* 0x000fc40000004100 */
[-C--:B------:R-:W-:Y:S01]  /*a600*/  FMUL.FTZ R173, R44, R99.reuse ;  /* 0x000000632cad7220 */ /* 0x080fe20000410000 */
[----:B------:R-:W-:Y:S02]  /*a610*/  HADD2.F32 R50, -RZ, R50.H1_H1 ;  /* 0x30000032ff327230 */ /* 0x000fe40000004100 */
[C---:B------:R-:W-:Y:S01]  /*a620*/  FMUL.FTZ R99, R48.reuse, R99 ;  /* 0x0000006330637220 */ /* 0x040fe20000410000 */
[----:B------:R-:W-:Y:S02]  /*a630*/  HADD2.F32 R96, -RZ, R96.H1_H1 ;  /* 0x30000060ff607230 */ /* 0x000fe40000004100 */
[-C--:B------:R-:W-:Y:S01]  /*a640*/  FFMA.FTZ R48, R48, R95.reuse, -R173 ;  /* 0x0000005f30307223 */ /* 0x080fe200000108ad */
[----:B------:R-:W-:Y:S02]  /*a650*/  HADD2.F32 R184, -RZ, R46.H0_H0 ;  /* 0x2000002effb87230 */ /* 0x000fe40000004100 */
[----:B------:R-:W-:Y:S01]  /*a660*/  FFMA.FTZ R44, R44, R95, R99 ;  /* 0x0000005f2c2c7223 */ /* 0x000fe20000010063 */
[----:B------:R-:W-:-:S02]  /*a670*/  HADD2.F32 R95, -RZ, R56.H1_H1 ;  /* 0x30000038ff5f7230 */ /* 0x000fc40000004100 */
[C---:B------:R-:W-:Y:S01]  /*a680*/  FMUL.FTZ R98, R50.reuse, R97 ;  /* 0x0000006132627220 */ /* 0x040fe20000410000 */
[----:B------:R-:W-:Y:S01]  /*a690*/  HADD2.F32 R179, -RZ, R178.H0_H0 ;  /* 0x200000b2ffb37230 */ /* 0x000fe20000004100 */
[----:B------:R-:W-:Y:S01]  /*a6a0*/  F2FP.F16.E4M3.UNPACK_B R180, R169.H1 ;  /* 0x000000a9ffb4723e */ /* 0x000fe200030006ff */
[----:B------:R-:W-:Y:S02]  /*a6b0*/  HADD2.F32 R181, -RZ, R177.H0_H0 ;  /* 0x200000b1ffb57230 */ /* 0x000fe40000004100 */
[----:B------:R-:W-:Y:S01]  /*a6c0*/  FMUL.FTZ R99, R95, R97 ;  /* 0x000000615f637220 */ /* 0x000fe20000410000 */
[----:B------:R-:W-:Y:S02]  /*a6d0*/  HADD2.F32 R46, -RZ, R46.H1_H1 ;  /* 0x3000002eff2e7230 */ /* 0x000fe40000004100 */
[----:B------:R-:W-:Y:S01]  /*a6e0*/  FMUL.FTZ R183, R179, R184 ;  /* 0x000000b8b3b77220 */ /* 0x000fe20000410000 */
[----:B------:R-:W-:Y:S02]  /*a6f0*/  HADD2.F32 R182, -RZ, R180.H0_H0 ;  /* 0x200000b4ffb67230 */ /* 0x000fe40000004100 */
[-C--:B------:R-:W-:Y:S01]  /*a700*/  FFMA.FTZ R56, R50, R96.reuse, -R99 ;  /* 0x0000006032387223 */ /* 0x080fe20000010863 */
[----:B------:R-:W-:Y:S01]  /*a710*/  FFMA.FTZ R50, R95, R96, R98 ;  /* 0x000000605f327223 */ /* 0x000fe20000010062 */
[----:B------:R-:W-:Y:S01]  /*a720*/  F2FP.F16.E4M3.UNPACK_B R95, R62 ;  /* 0x0000003eff5f723e */ /* 0x000fe200020006ff */
[----:B------:R-:W-:Y:S01]  /*a730*/  FMUL.FTZ R184, R181, R184 ;  /* 0x000000b8b5b87220 */ /* 0x000fe20000410000 */
[----:B------:R-:W-:Y:S01]  /*a740*/  F2FP.F16.E4M3.UNPACK_B R99, R172 ;  /* 0x000000acff63723e */ /* 0x000fe200020006ff */
[----:B------:R-:W-:Y:S01]  /*a750*/  HADD2.F32 R178, -RZ, R178.H1_H1 ;  /* 0x300000b2ffb27230 */ /* 0x000fe20000004100 */
[----:B------:R-:W-:Y:S01]  /*a760*/  F2FP.F16.E4M3.UNPACK_B R62, R60 ;  /* 0x0000003cff3e723e */ /* 0x000fe200020006ff */
[----:B------:R-:W-:Y:S01]  /*a770*/  HADD2.F32 R60, -RZ, R95.H0_H0 ;  /* 0x2000005fff3c7230 */ /* 0x000fe20000004100 */
[----:B------:R-:W-:Y:S01]  /*a780*/  F2FP.F16.E4M3.UNPACK_B R96, R170 ;  /* 0x000000aaff60723e */ /* 0x000fe200020006ff */
[----:B------:R-:W-:-:S02]  /*a790*/  HADD2.F32 R170, -RZ, R99.H0_H0 ;  /* 0x20000063ffaa7230 */ /* 0x000fc40000004100 */
[----:B------:R-:W-:Y:S01]  /*a7a0*/  FFMA.FTZ R184, R179, R182, R184 ;  /* 0x000000b6b3b87223 */ /* 0x000fe200000100b8 */
[----:B------:R-:W-:Y:S02]  /*a7b0*/  HADD2.F32 R97, -RZ, R62.H0_H0 ;  /* 0x2000003eff617230 */ /* 0x000fe40000004100 */
[----:B------:R-:W-:Y:S01]  /*a7c0*/  FMUL.FTZ R179, R178, R46 ;  /* 0x0000002eb2b37220 */ /* 0x000fe20000410000 */
        /* <DEDUP_REMOVED lines=12> */
[----:B------:R-:W-:-:S02]  /*a890*/  HADD2.F32 R180, -RZ, R180.H1_H1 ;  /* 0x300000b4ffb47230 */ /* 0x000fc40000004100 */
[----:B------:R-:W-:Y:S01]  /*a8a0*/  FMUL.FTZ R46, R177, R46 ;  /* 0x0000002eb12e7220 */ /* 0x000fe20000410000 */
[----:B------:R-:W-:Y:S01]  /*a8b0*/  F2FP.F16.E4M3.UNPACK_B R171, R171 ;  /* 0x000000abffab723e */ /* 0x000fe200020006ff */
[----:B------:R-:W-:Y:S01]  /*a8c0*/  FFMA.FTZ R96, R62, R98, -R173 ;  /* 0x000000623e607223 */ /* 0x000fe200000108ad */
[----:B------:R-:W-:Y:S01]  /*a8d0*/  F2FP.F16.E4M3.UNPACK_B R58, R58 ;  /* 0x0000003aff3a723e */ /* 0x000fe200020006ff */
[----:B------:R-:W-:Y:S01]  /*a8e0*/  FFMA.FTZ R62, R95, R98, R170 ;  /* 0x000000625f3e7223 */ /* 0x000fe200000100aa */
[----:B------:R-:W-:Y:S01]  /*a8f0*/  F2FP.F16.E4M3.UNPACK_B R176, R176 ;  /* 0x000000b0ffb0723e */ /* 0x000fe200020006ff */
[----:B------:R-:W-:Y:S01]  /*a900*/  FFMA.FTZ R183, R181, R182, -R183 ;  /* 0x000000b6b5b77223 */ /* 0x000fe200000108b7 */
[----:B------:R-:W-:Y:S01]  /*a910*/  SHF.R.U32.HI R95, RZ, 0x8, R61 ;  /* 0x00000008ff5f7819 */ /* 0x000fe2000001163d */
[-C--:B------:R-:W-:Y:S01]  /*a920*/  FFMA.FTZ R46, R178, R180.reuse, R46 ;  /* 0x000000b4b22e7223 */ /* 0x080fe2000001002e */
[----:B------:R-:W-:Y:S01]  /*a930*/  FFMA.FTZ R177, R177, R180, -R179 ;  /* 0x000000b4b1b17223 */ /* 0x000fe200000108b3 */
[----:B------:R-:W-:Y:S01]  /*a940*/  F2FP.F16.E4M3.UNPACK_B R169, R169 ;  /* 0x000000a9ffa9723e */ /* 0x000fe200020006ff */
[----:B------:R-:W-:Y:S01]  /*a950*/  HADD2.F32 R182, -RZ, R171.H0_H0 ;  /* 0x200000abffb67230 */ /* 0x000fe20000004100 */
[----:B------:R-:W-:Y:S01]  /*a960*/  SHF.R.U32.HI R172, RZ, 0x8, R49 ;  /* 0x00000008ffac7819 */ /* 0x000fe20000011631 */
[----:B------:R-:W-:Y:S01]  /*a970*/  HADD2.F32 R178, -RZ, R58.H0_H0 ;  /* 0x2000003affb27230 */ /* 0x000fe20000004100 */
[----:B------:R-:W-:Y:S01]  /*a980*/  SHF.R.U32.HI R174, RZ, 0x8, R51 ;  /* 0x00000008ffae7819 */ /* 0x000fe20000011633 */
[----:B------:R-:W-:Y:S01]  /*a990*/  HADD2.F32 R180, -RZ, R176.H0_H0 ;  /* 0x200000b0ffb47230 */ /* 0x000fe20000004100 */
[--C-:B------:R-:W-:Y:S01]  /*a9a0*/  SHF.R.U32.HI R99, RZ, 0x8, R63.reuse ;  /* 0x00000008ff637819 */ /* 0x100fe2000001163f */
[----:B------:R-:W-:Y:S01]  /*a9b0*/  IMAD.SHL.U32 R95, R95, 0x100, RZ ;  /* 0x000001005f5f7824 */ /* 0x000fe200078e00ff */
[----:B------:R-:W-:Y:S01]  /*a9c0*/  LOP3.LUT R170, R63, 0xff0000ff, RZ, 0xc0, !PT ;  /* 0xff0000ff3faa7812 */ /* 0x000fe200078ec0ff */
[----:B------:R-:W-:Y:S01]  /*a9d0*/  HADD2.F32 R179, -RZ, R169.H0_H0 ;  /* 0x200000a9ffb37230 */ /* 0x000fe20000004100 */
[----:B------:R-:W-:Y:S01]  /*a9e0*/  LOP3.LUT R98, R61, 0xff0000ff, RZ, 0xc0, !PT ;  /* 0xff0000ff3d627812 */ /* 0x000fe200078ec0ff */
[-C--:B------:R-:W-:Y:S01]  /*a9f0*/  FMUL.FTZ R181, R178, R182.reuse ;  /* 0x000000b6b2b57220 */ /* 0x080fe20000410000 */
[----:B------:R-:W-:Y:S01]  /*aa00*/  SHF.R.U32.HI R63, RZ, 0x10, R63 ;  /* 0x00000010ff3f7819 */ /* 0x000fe2000001163f */
[----:B------:R-:W-:Y:S01]  /*aa10*/  FMUL.FTZ R182, R180, R182 ;  /* 0x000000b6b4b67220 */ /* 0x000fe20000410000 */
[----:B------:R-:W-:Y:S01]  /*aa20*/  LOP3.LUT R175, R51, 0xff0000ff, RZ, 0xc0, !PT ;  /* 0xff0000ff33af7812 */ /* 0x000fe200078ec0ff */
[----:B------:R-:W-:Y:S01]  /*aa30*/  HADD2.F32 R171, -RZ, R171.H1_H1 ;  /* 0x300000abffab7230 */ /* 0x000fe20000004100 */
[----:B------:R-:W-:Y:S01]  /*aa40*/  LOP3.LUT R173, R49, 0xff0000ff, RZ, 0xc0, !PT ;  /* 0xff0000ff31ad7812 */ /* 0x000fe200078ec0ff */
[----:B------:R-:W-:Y:S01]  /*aa50*/  HADD2.F32 R58, -RZ, R58.H1_H1 ;  /* 0x3000003aff3a7230 */ /* 0x000fe20000004100 */
[----:B------:R-:W-:Y:S01]  /*aa60*/  SHF.R.U32.HI R51, RZ, 0x10, R51 ;  /* 0x00000010ff337819 */ /* 0x000fe20000011633 */
[----:B------:R-:W-:Y:S01]  /*aa70*/  IMAD.SHL.U32 R172, R172, 0x100, RZ ;  /* 0x00000100acac7824 */ /* 0x000fe200078e00ff */
[----:B------:R-:W-:Y:S01]  /*aa80*/  SHF.R.U32.HI R49, RZ, 0x10, R49 ;  /* 0x00000010ff317819 */ /* 0x000fe20000011631 */
[----:B------:R-:W-:Y:S01]  /*aa90*/  HADD2.F32 R176, -RZ, R176.H1_H1 ;  /* 0x300000b0ffb07230 */ /* 0x000fe20000004100 */
[----:B------:R-:W-:Y:S01]  /*aaa0*/  LOP3.LUT R95, R98, 0xff00, R95, 0xf8, !PT ;  /* 0x0000ff00625f7812 */ /* 0x000fe200078ef85f */
[----:B------:R-:W-:-:S02]  /*aab0*/  IMAD.SHL.U32 R174, R174, 0x100, RZ ;  /* 0x00000100aeae7824 */ /* 0x000fc400078e00ff */
[-C--:B------:R-:W-:Y:S01]  /*aac0*/  FFMA.FTZ R181, R180, R179.reuse, -R181 ;  /* 0x000000b3b4b57223 */ /* 0x080fe200000108b5 */
[----:B------:R-:W-:Y:S01]  /*aad0*/  FFMA.FTZ R182, R178, R179, R182 ;  /* 0x000000b3b2b67223 */ /* 0x000fe200000100b6 */
[----:B------:R-:W-:Y:S02]  /*aae0*/  IMAD.U32 R98, R63, 0x10000, RZ ;  /* 0x000100003f627824 */ /* 0x000fe400078e00ff */
[-C--:B------:R-:W-:Y:S01]  /*aaf0*/  FMUL.FTZ R179, R58, R171.reuse ;  /* 0x000000ab3ab37220 */ /* 0x080fe20000410000 */
[----:B------:R-:W-:Y:S01]  /*ab00*/  HADD2.F32 R169, -RZ, R169.H1_H1 ;  /* 0x300000a9ffa97230 */ /* 0x000fe20000004100 */
[----:B------:R-:W-:Y:S01]  /*ab10*/  LOP3.LUT R172, R173, 0xff00, R172, 0xf8, !PT ;  /* 0x0000ff00adac7812 */ /* 0x000fe200078ef8ac */
[----:B------:R-:W-:Y:S01]  /*ab20*/  IMAD.U32 R63, R51, 0x10000, RZ ;  /* 0x00010000333f7824 */ /* 0x000fe200078e00ff */
[----:B------:R-:W-:Y:S01]  /*ab30*/  SHF.L.U32 R49, R49, 0x10, RZ ;  /* 0x0000001031317819 */ /* 0x000fe200000006ff */
[C---:B------:R-:W-:Y:S01]  /*ab40*/  FMUL.FTZ R171, R176.reuse, R171 ;  /* 0x000000abb0ab7220 */ /* 0x040fe20000410000 */
[----:B------:R-:W-:Y:S01]  /*ab50*/  SHF.R.U32.HI R61, RZ, 0x10, R61 ;  /* 0x00000010ff3d7819 */ /* 0x000fe2000001163d */
[-C--:B------:R-:W-:Y:S01]  /*ab60*/  FFMA.FTZ R176, R176, R169.reuse, -R179 ;  /* 0x000000a9b0b07223 */ /* 0x080fe200000108b3 */
[----:B------:R-:W-:Y:S01]  /*ab70*/  LOP3.LUT R174, R175, 0xff00, R174, 0xf8, !PT ;  /* 0x0000ff00afae7812 */ /* 0x000fe200078ef8ae */
[----:B------:R-:W-:Y:S01]  /*ab80*/  FFMA.FTZ R171, R58, R169, R171 ;  /* 0x000000a93aab7223 */ /* 0x000fe200000100ab */
[----:B------:R-:W-:Y:S01]  /*ab90*/  LOP3.LUT R51, R172, 0xff0000, R49, 0xf8, !PT ;  /* 0x00ff0000ac337812 */ /* 0x000fe200078ef831 */
[----:B------:R-:W-:Y:S01]  /*aba0*/  IMAD.U32 R58, R61, 0x10000, RZ ;  /* 0x000100003d3a7824 */ /* 0x000fe200078e00ff */
[----:B------:R-:W-:-:S02]  /*abb0*/  LOP3.LUT R49, R174, 0xff0000, R63, 0xf8, !PT ;  /* 0x00ff0000ae317812 */ /* 0x000fc400078ef83f */
[----:B------:R-:W-:Y:S02]  /*abc0*/  F2FP.SATFINITE.E4M3.F32.PACK_AB_MERGE_C R63, R50, R44, RZ ;  /* 0x0000002c323f723e */ /* 0x000fe400048070ff */
[----:B------:R-:W-:Y:S02]  /*abd0*/  SHF.L.U32 R99, R99, 0x8, RZ ;  /* 0x0000000863637819 */ /* 0x000fe400000006ff */
[----:B------:R-:W-:Y:S02]  /*abe0*/  F2FP.SATFINITE.E4M3.F32.PACK_AB_MERGE_C R48, R56, R48, RZ ;  /* 0x000000303830723e */ /* 0x000fe400048070ff */
[----:B------:R-:W-:Y:S02]  /*abf0*/  F2FP.SATFINITE.E4M3.F32.PACK_AB_MERGE_C R56, R62, R60, R63 ;  /* 0x0000003c3e38723e */ /* 0x000fe4000480703f */
[----:B------:R-:W-:Y:S02]  /*ac00*/  LOP3.LUT R99, R170, 0xff00, R99, 0xf8, !PT ;  /* 0x0000ff00aa637812 */ /* 0x000fe400078ef863 */
[----:B------:R-:W-:-:S02]  /*ac10*/  LOP3.LUT R61, R95, 0xff0000, R58, 0xf8, !PT ;  /* 0x00ff00005f3d7812 */ /* 0x000fc400078ef83a */
[----:B------:R-:W-:Y:S02]  /*ac20*/  F2FP.F16.E4M3.UNPACK_B R50, R57 ;  /* 0x00000039ff32723e */ /* 0x000fe400020006ff */
[----:B------:R-:W-:Y:S02]  /*ac30*/  F2FP.F16.E4M3.UNPACK_B R62, R51 ;  /* 0x00000033ff3e723e */ /* 0x000fe400020006ff */
[----:B------:R-:W-:Y:S01]  /*ac40*/  F2FP.SATFINITE.E4M3.F32.PACK_AB_MERGE_C R44, R96, R97, R48 ;  /* 0x00000061602c723e */ /* 0x000fe20004807030 */
[----:B------:R-:W-:Y:S01]  /*ac50*/  HADD2.F32 R60, -RZ, R50.H0_H0 ;  /* 0x20000032ff3c7230 */ /* 0x000fe20000004100 */
[----:B------:R-:W-:Y:S01]  /*ac60*/  LOP3.LUT R58, R99, 0xff0000, R98, 0xf8, !PT ;  /* 0x00ff0000633a7812 */ /* 0x000fe200078ef862 */
[----:B------:R-:W-:Y:S01]  /*ac70*/  HADD2.F32 R99, -RZ, R62.H0_H0 ;  /* 0x2000003eff637230 */ /* 0x000fe20000004100 */
[----:B------:R-:W-:Y:S01]  /*ac80*/  F2FP.F16.E4M3.UNPACK_B R48, R45 ;  /* 0x0000002dff30723e */ /* 0x000fe200020006ff */
[----:B------:R-:W-:Y:S01]  /*ac90*/  HADD2.F32 R63, -RZ, R50.H1_H1 ;  /* 0x30000032ff3f7230 */ /* 0x000fe20000004100 */
[----:B------:R-:W-:Y:S01]  /*aca0*/  F2FP.F16.E4M3.UNPACK_B R95, R61 ;  /* 0x0000003dff5f723e */ /* 0x000fe200020006ff */
[----:B------:R-:W-:-:S02]  /*acb0*/  HADD2.F32 R96, -RZ, R62.H1_H1 ;  /* 0x3000003eff607230 */ /* 0x000fc40000004100 */
[----:B------:R-:W-:Y:S01]  /*acc0*/  FMUL.FTZ R169, R60, R99 ;  /* 0x000000633ca97220 */ /* 0x000fe20000410000 */
[--C-:B------:R-:W-:Y:S01]  /*acd0*/  HADD2.F32 R50, -RZ, R48.reuse.H0_H0 ;  /* 0x20000030ff327230 */ /* 0x100fe20000004100 */
[----:B------:R-:W-:Y:S01]  /*ace0*/  F2FP.F16.E4M3.UNPACK_B R57, R57.H1 ;  /* 0x00000039ff39723e */ /* 0x000fe200030006ff */
[--C-:B------:R-:W-:Y:S01]  /*acf0*/  HADD2.F32 R97, -RZ, R95.reuse.H0_H0 ;  /* 0x2000005fff617230 */ /* 0x100fe20000004100 */
[----:B------:R-:W-:Y:S01]  /*ad00*/  F2FP.F16.E4M3.UNPACK_B R174, R49.H1 ;  /* 0x00000031ffae723e */ /* 0x000fe200030006ff */
[----:B------:R-:W-:Y:S02]  /*ad10*/  HADD2.F32 R62, -RZ, R48.H1_H1 ;  /* 0x30000030ff3e7230 */ /* 0x000fe40000004100 */
[C---:B------:R-:W-:Y:S01]  /*ad20*/  FMUL.FTZ R99, R50.reuse, R99 ;  /* 0x0000006332637220 */ /* 0x040fe20000410000 */
[----:B------:R-:W-:Y:S02]  /*ad30*/  HADD2.F32 R95, -RZ, R95.H1_H1 ;  /* 0x3000005fff5f7230 */ /* 0x000fe40000004100 */
[-C--:B------:R-:W-:Y:S01]  /*ad40*/  FFMA.FTZ R48, R50, R97.reuse, -R169 ;  /* 0x0000006132307223 */ /* 0x080fe200000108a9 */
[CC--:B------:R-:W-:Y:S01]  /*ad50*/  FMUL.FTZ R169, R63.reuse, R96.reuse ;  /* 0x000000603fa97220 */ /* 0x0c0fe20000410000 */
[----:B------:R-:W-:Y:S01]  /*ad60*/  FMUL.FTZ R96, R62, R96 ;  /* 0x000000603e607220 */ /* 0x000fe20000410000 */
[----:B------:R-:W-:Y:S01]  /*ad70*/  FFMA.FTZ R50, R60, R97, R99 ;  /* 0x000000613c327223 */ /* 0x000fe20000010063 */
[----:B------:R-:W-:Y:S01]  /*ad80*/  F2FP.F16.E4M3.UNPACK_B R60, R45.H1 ;  /* 0x0000002dff3c723e */ /* 0x000fe200030006ff */
[-C--:B------:R-:W-:Y:S01]  /*ad90*/  FFMA.FTZ R45, R62, R95.reuse, -R169 ;  /* 0x0000005f3e2d7223 */ /* 0x080fe200000108a9 */
[----:B------:R-:W-:Y:S01]  /*ada0*/  FFMA.FTZ R63, R63, R95, R96 ;  /* 0x0000005f3f3f7223 */ /* 0x000fe20000010060 */
[----:B------:R-:W-:Y:S01]  /*adb0*/  F2FP.F16.E4M3.UNPACK_B R96, R51.H1 ;  /* 0x00000033ff60723e */ /* 0x000fe200030006ff */
[--C-:B------:R-:W-:Y:S01]  /*adc0*/  HADD2.F32 R62, -RZ, R57.reuse.H1_H1 ;  /* 0x30000039ff3e7230 */ /* 0x100fe20000004100 */
[----:B------:R-:W-:Y:S01]  /*add0*/  F2FP.F16.E4M3.UNPACK_B R95, R61.H1 ;  /* 0x0000003dff5f723e */ /* 0x000fe200030006ff */
[----:B------:R-:W-:Y:S01]  /*ade0*/  HADD2.F32 R51, -RZ, R60.H0_H0 ;  /* 0x2000003cff337230 */ /* 0x000fe20000004100 */
[----:B------:R-:W-:Y:S01]  /*adf0*/  F2FP.SATFINITE.E4M3.F32.PACK_AB_MERGE_C R177, R177, R183, RZ ;  /* 0x000000b7b1b1723e */ /* 0x000fe200048070ff */
[----:B------:R-:W-:Y:S01]  /*ae00*/  HADD2.F32 R61, -RZ, R57.H0_H0 ;  /* 0x20000039ff3d7230 */ /* 0x000fe20000004100 */
[----:B------:R-:W-:Y:S01]  /*ae10*/  F2FP.SATFINITE.E4M3.F32.PACK_AB_MERGE_C R184, R46, R184, RZ ;  /* 0x000000b82eb8723e */ /* 0x000fe200048070ff */
[----:B------:R-:W-:Y:S01]  /*ae20*/  HADD2.F32 R98, -RZ, R96.H0_H0 ;  /* 0x20000060ff627230 */ /* 0x000fe20000004100 */
[----:B------:R-:W-:Y:S01]  /*ae30*/  F2FP.SATFINITE.E4M3.F32.PACK_AB_MERGE_C R46, R176, R181, R177 ;  /* 0x000000b5b02e723e */ /* 0x000fe200048070b1 */
[----:B------:R-:W-:Y:S01]  /*ae40*/  HADD2.F32 R60, -RZ, R60.H1_H1 ;  /* 0x3000003cff3c7230 */ /* 0x000fe20000004100 */
[----:B------:R-:W-:Y:S01]  /*ae50*/  F2FP.SATFINITE.E4M3.F32.PACK_AB_MERGE_C R171, R171, R182, R184 ;  /* 0x000000b6abab723e */ /* 0x000fe200048070b8 */
[----:B------:R-:W-:-:S02]  /*ae60*/  HADD2.F32 R57, -RZ, R96.H1_H1 ;  /* 0x30000060ff397230 */ /* 0x000fc40000004100 */
[-C--:B------:R-:W-:Y:S01]  /*ae70*/  FMUL.FTZ R170, R61, R98.reuse ;  /* 0x000000623daa7220 */ /* 0x080fe20000410000 */
[--C-:B------:R-:W-:Y:S02]  /*ae80*/  HADD2.F32 R96, -RZ, R95.reuse.H0_H0 ;  /* 0x2000005fff607230 */ /* 0x100fe40000004100 */
[C---:B------:R-:W-:Y:S01]  /*ae90*/  FMUL.FTZ R98, R51.reuse, R98 ;  /* 0x0000006233627220 */ /* 0x040fe20000410000 */
[----:B------:R-:W-:Y:S02]  /*aea0*/  HADD2.F32 R95, -RZ, R95.H1_H1 ;  /* 0x3000005fff5f7230 */ /* 0x000fe40000004100 */
[-C--:B------:R-:W-:Y:S01]  /*aeb0*/  FMUL.FTZ R97, R62, R57.reuse ;  /* 0x000000393e617220 */ /* 0x080fe20000410000 */
[C---:B------:R-:W-:Y:S01]  /*aec0*/  FMUL.FTZ R99, R60.reuse, R57 ;  /* 0x000000393c637220 */ /* 0x040fe20000410000 */
[-C--:B------:R-:W-:Y:S01]  /*aed0*/  FFMA.FTZ R51, R51, R96.reuse, -R170 ;  /* 0x0000006033337223 */ /* 0x080fe200000108aa */
[----:B------:R-:W-:Y:S01]  /*aee0*/  FFMA.FTZ R57, R61, R96, R98 ;  /* 0x000000603d397223 */ /* 0x000fe20000010062 */
[-C--:B------:R-:W-:Y:S01]  /*aef0*/  FFMA.FTZ R60, R60, R95.reuse, -R97 ;  /* 0x0000005f3c3c7223 */ /* 0x080fe20000010861 */
[----:B------:R-:W-:Y:S01]  /*af00*/  FFMA.FTZ R62, R62, R95, R99 ;  /* 0x0000005f3e3e7223 */ /* 0x000fe20000010063 */
[----:B------:R-:W-:Y:S01]  /*af10*/  F2FP.F16.E4M3.UNPACK_B R96, R59 ;  /* 0x0000003bff60723e */ /* 0x000fe200020006ff */
[--C-:B------:R-:W-:Y:S01]  /*af20*/  HADD2.F32 R175, -RZ, R174.reuse.H0_H0 ;  /* 0x200000aeffaf7230 */ /* 0x100fe20000004100 */
[----:B------:R-:W-:Y:S01]  /*af30*/  F2FP.F16.E4M3.UNPACK_B R95, R49 ;  /* 0x00000031ff5f723e */ /* 0x000fe200020006ff */
[----:B------:R-:W-:Y:S01]  /*af40*/  HADD2.F32 R174, -RZ, R174.H1_H1 ;  /* 0x300000aeffae7230 */ /* 0x000fe20000004100 */
[-C--:B------:R-:W-:Y:S01]  /*af50*/  F2FP.F16.E4M3.UNPACK_B R61, R47.reuse ;  /* 0x0000002fff3d723e */ /* 0x080fe200020006ff */
[--C-:B------:R-:W-:Y:S01]  /*af60*/  HADD2.F32 R169, -RZ, R96.reuse.H0_H0 ;  /* 0x20000060ffa97230 */ /* 0x100fe20000004100 */
[----:B------:R-:W-:Y:S01]  /*af70*/  F2FP.F16.E4M3.UNPACK_B R97, R47.H1 ;  /* 0x0000002fff61723e */ /* 0x000fe200030006ff */
[----:B------:R-:W-:Y:S01]  /*af80*/  HADD2.F32 R173, -RZ, R95.H0_H0 ;  /* 0x2000005fffad7230 */ /* 0x000fe20000004100 */
[----:B------:R-:W-:Y:S01]  /*af90*/  F2FP.F16.E4M3.UNPACK_B R47, R58 ;  /* 0x0000003aff2f723e */ /* 0x000fe200020006ff */
[----:B------:R-:W-:Y:S01]  /*afa0*/  HADD2.F32 R98, -RZ, R61.H0_H0 ;  /* 0x2000003dff627230 */ /* 0x000fe20000004100 */
[----:B------:R-:W-:Y:S01]  /*afb0*/  F2FP.F16.E4M3.UNPACK_B R99, R59.H1 ;  /* 0x0000003bff63723e */ /* 0x000fe200030006ff */
[----:B------:R-:W-:-:S02]  /*afc0*/  HADD2.F32 R96, -RZ, R96.H1_H1 ;  /* 0x30000060ff607230 */ /* 0x000fc40000004100 */
[-C--:B------:R-:W-:Y:S01]  /*afd0*/  FMUL.FTZ R49, R169, R173.reuse ;  /* 0x000000ada9317220 */ /* 0x080fe20000410000 */
[----:B------:R-:W-:Y:S01]  /*afe0*/  HADD2.F32 R172, -RZ, R47.H0_H0 ;  /* 0x2000002fffac7230 */ /* 0x000fe20000004100 */
[----:B------:R-:W-:Y:S01]  /*aff0*/  F2FP.F16.E4M3.UNPACK_B R59, R58.H1 ;  /* 0x0000003aff3b723e */ /* 0x000fe200030006ff */
[----:B------:R-:W-:Y:S02]  /*b000*/  HADD2.F32 R170, -RZ, R99.H0_H0 ;  /* 0x20000063ffaa7230 */ /* 0x000fe40000004100 */
[C---:B------:R-:W-:Y:S01]  /*b010*/  FMUL.FTZ R58, R98.reuse, R173 ;  /* 0x000000ad623a7220 */ /* 0x040fe20000410000 */
[----:B------:R-:W-:Y:S02]  /*b020*/  HADD2.F32 R95, -RZ, R95.H1_H1 ;  /* 0x3000005fff5f7230 */ /* 0x000fe40000004100 */
[----:B------:R-:W-:Y:S01]  /*b030*/  FFMA.FTZ R49, R98, R172, -R49 ;  /* 0x000000ac62317223 */ /* 0x000fe20000010831 */
[----:B------:R-:W-:Y:S02]  /*b040*/  HADD2.F32 R98, -RZ, R97.H0_H0 ;  /* 0x20000061ff627230 */ /* 0x000fe40000004100 */
[----:B------:R-:W-:Y:S01]  /*b050*/  FMUL.FTZ R177, R170, R175 ;  /* 0x000000afaab17220 */ /* 0x000fe20000410000 */
[----:B------:R-:W-:-:S02]  /*b060*/  HADD2.F32 R173, -RZ, R59.H0_H0 ;  /* 0x2000003bffad7230 */ /* 0x000fc40000004100 */
[----:B------:R-:W-:Y:S01]  /*b070*/  FFMA.FTZ R58, R169, R172, R58 ;  /* 0x000000aca93a7223 */ /* 0x000fe2000001003a */
        /* <DEDUP_REMOVED lines=8> */
[C---:B------:R-:W-:Y:S01]  /*b100*/  FMUL.FTZ R174, R97.reuse, R174 ;  /* 0x000000ae61ae7220 */ /* 0x040fe20000410000 */
[----:B------:R-:W-:Y:S01]  /*b110*/  HADD2.F32 R47, -RZ, R47.H1_H1 ;  /* 0x3000002fff2f7230 */ /* 0x000fe20000004100 */
[----:B------:R-:W-:Y:S01]  /*b120*/  F2FP.SATFINITE.E4M3.F32.PACK_AB_MERGE_C R51, R60, R51, RZ ;  /* 0x000000333c33723e */ /* 0x000fe200048070ff */
[-C--:B------:R-:W-:Y:S01]  /*b130*/  FFMA.FTZ R97, R97, R170.reuse, -R172 ;  /* 0x000000aa61617223 */ /* 0x080fe200000108ac */
[-C--:B------:R-:W-:Y:S01]  /*b140*/  FMUL.FTZ R172, R96, R95.reuse ;  /* 0x0000005f60ac7220 */ /* 0x080fe20000410000 */
[----:B------:R-:W-:Y:S01]  /*b150*/  FMUL.FTZ R95, R61, R95 ;  /* 0x0000005f3d5f7220 */ /* 0x000fe20000410000 */
[----:B------:R-:W-:Y:S01]  /*b160*/  FFMA.FTZ R174, R169, R170, R174 ;  /* 0x000000aaa9ae7223 */ /* 0x000fe200000100ae */
[----:B------:R-:W-:Y:S01]  /*b170*/  F2FP.SATFINITE.E4M3.F32.PACK_AB_MERGE_C R57, R62, R57, RZ ;  /* 0x000000393e39723e */ /* 0x000fe200048070ff */
[-C--:B------:R-:W-:Y:S01]  /*b180*/  FFMA.FTZ R172, R61, R47.reuse, -R172 ;  /* 0x0000002f3dac7223 */ /* 0x080fe200000108ac */
[----:B------:R-:W-:Y:S01]  /*b190*/  FFMA.FTZ R95, R96, R47, R95 ;  /* 0x0000002f605f7223 */ /* 0x000fe2000001005f */
[----:B------:R-:W-:-:S02]  /*b1a0*/  F2FP.SATFINITE.E4M3.F32.PACK_AB_MERGE_C R97, R97, R98, RZ ;  /* 0x000000626161723e */ /* 0x000fc400048070ff */
[----:B------:R-:W-:Y:S02]  /*b1b0*/  F2FP.SATFINITE.E4M3.F32.PACK_AB_MERGE_C R99, R174, R99, RZ ;  /* 0x00000063ae63723e */ /* 0x000fe400048070ff */
[----:B------:R-:W-:Y:S02]  /*b1c0*/  F2FP.SATFINITE.E4M3.F32.PACK_AB_MERGE_C R45, R45, R48, R51 ;  /* 0x000000302d2d723e */ /* 0x000fe40004807033 */
[----:B------:R-:W-:Y:S01]  /*b1d0*/  F2FP.SATFINITE.E4M3.F32.PACK_AB_MERGE_C R59, R95, R58, R99 ;  /* 0x0000003a5f3b723e */ /* 0x000fe20004807063 */
[----:B------:R-:W-:Y:S01]  /*b1e0*/  IMAD.MOV.U32 R58, RZ, RZ, R171 ;  /* 0x000000ffff3a7224 */ /* 0x000fe200078e00ab */
[----:B------:R-:W-:Y:S02]  /*b1f0*/  F2FP.SATFINITE.E4M3.F32.PACK_AB_MERGE_C R47, R172, R49, R97 ;  /* 0x00000031ac2f723e */ /* 0x000fe40004807061 */
[----:B------:R-:W-:-:S07]  /*b200*/  F2FP.SATFINITE.E4M3.F32.PACK_AB_MERGE_C R57, R63, R50, R57 ;  /* 0x000000323f39723e */ /* 0x000fce0004807039 */
.L_x_2467:
[----:B------:R-:W-:Y:S05]  /*b210*/  BSYNC B3 ;  /* 0x0000000000037941 */ /* 0x000fea0003800000 */
.L_x_2466:
        /* <DEDUP_REMOVED lines=10> */
.L_x_2465:
[----:B------:R-:W-:Y:S05]  /*b2c0*/  BSYNC B2 ;  /* 0x0000000000027941 */ /* 0x000fea0003800000 */
.L_x_2464:
        /* <DEDUP_REMOVED lines=29> */
[----:B------:R-:W-:Y:S02]  /*b4a0*/  SHF.R.U32.HI R92, RZ, 0x10, R89 ;  /* 0x00000010ff5c7819 */ /* 0x000fe40000011659 */
[----:B------:R-:W-:Y:S01]  /*b4b0*/  LOP3.LUT R61, R89, 0xff0000ff, RZ, 0xc0, !PT ;  /* 0xff0000ff593d7812 */ /* 0x000fe200078ec0ff */
[----:B------:R-:W-:Y:S01]  /*b4c0*/  IMAD.SHL.U32 R44, R54, 0x100, RZ ;  /* 0x00000100362c7824 */ /* 0x000fe200078e00ff */
[----:B------:R-:W-:Y:S01]  /*b4d0*/  SHF.R.U32.HI R89, RZ, 0x8, R91 ;  /* 0x00000008ff597819 */ /* 0x000fe2000001165b */
[----:B------:R-:W-:Y:S01]  /*b4e0*/  IMAD.MOV.U32 R54, RZ, RZ, R46 ;  /* 0x000000ffff367224 */ /* 0x000fe200078e002e */
[----:B------:R-:W-:Y:S02]  /*b4f0*/  SHF.R.U32.HI R88, RZ, 0x8, R53 ;  /* 0x00000008ff587819 */ /* 0x000fe40000011635 */
[----:B------:R-:W-:Y:S01]  /*b500*/  LOP3.LUT R61, R61, 0xff00, R44, 0xf8, !PT ;  /* 0x0000ff003d3d7812 */ /* 0x000fe200078ef82c */
[----:B------:R-:W-:Y:S01]  /*b510*/  IMAD.SHL.U32 R44, R89, 0x100, RZ ;  /* 0x00000100592c7824 */ /* 0x000fe200078e00ff */
[----:B------:R-:W-:-:S02]  /*b520*/  SHF.R.U32.HI R90, RZ, 0x10, R91 ;  /* 0x00000010ff5a7819 */ /* 0x000fc4000001165b */
[----:B------:R-:W-:Y:S02]  /*b530*/  LOP3.LUT R63, R91, 0xff0000ff, RZ, 0xc0, !PT ;  /* 0xff0000ff5b3f7812 */ /* 0x000fe400078ec0ff */
[----:B------:R-:W-:Y:S02]  /*b540*/  SHF.R.U32.HI R62, RZ, 0x8, R55 ;  /* 0x00000008ff3e7819 */ /* 0x000fe40000011637 */
[----:B------:R-:W-:Y:S02]  /*b550*/  LOP3.LUT R91, R53, 0xff0000ff, RZ, 0xc0, !PT ;  /* 0xff0000ff355b7812 */ /* 0x000fe400078ec0ff */
[----:B------:R-:W-:Y:S02]  /*b560*/  SHF.L.U32 R46, R88, 0x8, RZ ;  /* 0x00000008582e7819 */ /* 0x000fe400000006ff */
[----:B------:R-:W-:Y:S02]  /*b570*/  SHF.R.U32.HI R52, RZ, 0x10, R53 ;  /* 0x00000010ff347819 */ /* 0x000fe40000011635 */
[----:B-1----:R-:W-:Y:S01]  /*b580*/  MOV R60, R48 ;  /* 0x00000030003c7202 */ /* 0x002fe20000000f00 */
[----:B------:R-:W-:Y:S01]  /*b590*/  IMAD.U32 R48, R92, 0x10000, RZ ;  /* 0x000100005c307824 */ /* 0x000fe200078e00ff */
[----:B------:R-:W-:-:S02]  /*b5a0*/  SHF.R.U32.HI R53, RZ, 0x10, R55 ;  /* 0x00000010ff357819 */ /* 0x000fc40000011637 */
[----:B------:R-:W-:Y:S01]  /*b5b0*/  LOP3.LUT R93, R55, 0xff0000ff, RZ, 0xc0, !PT ;  /* 0xff0000ff375d7812 */ /* 0x000fe200078ec0ff */
[----:B------:R-:W-:Y:S01]  /*b5c0*/  IMAD.MOV.U32 R55, RZ, RZ, R50 ;  /* 0x000000ffff377224 */ /* 0x000fe200078e0032 */
[----:B------:R-:W-:Y:S01]  /*b5d0*/  LOP3.LUT R89, R63, 0xff00, R44, 0xf8, !PT ;  /* 0x0000ff003f597812 */ /* 0x000fe200078ef82c */
[----:B------:R-:W-:Y:S01]  /*b5e0*/  IMAD.U32 R44, R90, 0x10000, RZ ;  /* 0x000100005a2c7824 */ /* 0x000fe200078e00ff */
[----:B------:R-:W-:Y:S01]  /*b5f0*/  LOP3.LUT R95, R91, 0xff00, R46, 0xf8, !PT ;  /* 0x0000ff005b5f7812 */ /* 0x000fe200078ef82e */
[----:B------:R-:W-:Y:S01]  /*b600*/  IMAD.SHL.U32 R50, R62, 0x100, RZ ;  /* 0x000001003e327824 */ /* 0x000fe200078e00ff */
[----:B------:R-:W-:Y:S02]  /*b610*/  F2FP.F16.E4M3.UNPACK_B R91, R164.H1 ;  /* 0x000000a4ff5b723e */ /* 0x000fe400030006ff */
[----:B------:R-:W-:Y:S02]  /*b620*/  F2FP.F16.E4M3.UNPACK_B R63, R60.H1 ;  /* 0x0000003cff3f723e */ /* 0x000fe400030006ff */
[----:B------:R-:W-:-:S02]  /*b630*/  LOP3.LUT R48, R61, 0xff0000, R48, 0xf8, !PT ;  /* 0x00ff00003d307812 */ /* 0x000fc400078ef830 */
[----:B------:R-:W-:Y:S01]  /*b640*/  LOP3.LUT R44, R89, 0xff0000, R44, 0xf8, !PT ;  /* 0x00ff0000592c7812 */ /* 0x000fe200078ef82c */
[----:B------:R-:W-:Y:S01]  /*b650*/  HADD2.F32 R88, -RZ, R63.H0_H0 ;  /* 0x2000003fff587230 */ /* 0x000fe20000004100 */
[----:B------:R-:W-:Y:S01]  /*b660*/  LOP3.LUT R97, R93, 0xff00, R50, 0xf8, !PT ;  /* 0x0000ff005d617812 */ /* 0x000fe200078ef832 */
[----:B------:R-:W-:Y:S01]  /*b670*/  HADD2.F32 R93, -RZ, R91.H0_H0 ;  /* 0x2000005bff5d7230 */ /* 0x000fe20000004100 */
[----:B------:R-:W-:Y:S01]  /*b680*/  F2FP.F16.E4M3.UNPACK_B R61, R58.H1 ;  /* 0x0000003aff3d723e */ /* 0x000fe200030006ff */
[----:B------:R-:W-:Y:S01]  /*b690*/  IMAD.U32 R50, R52, 0x10000, RZ ;  /* 0x0001000034327824 */ /* 0x000fe200078e00ff */
[----:B------:R-:W-:Y:S02]  /*b6a0*/  F2FP.F16.E4M3.UNPACK_B R89, R166.H1 ;  /* 0x000000a6ff59723e */ /* 0x000fe400030006ff */
[----:B------:R-:W-:Y:S01]  /*b6b0*/  SHF.L.U32 R46, R53, 0x10, RZ ;  /* 0x00000010352e7819 */ /* 0x000fe200000006ff */
[----:B------:R-:W-:Y:S02]  /*b6c0*/  HADD2.F32 R62, -RZ, R61.H0_H0 ;  /* 0x2000003dff3e7230 */ /* 0x000fe40000004100 */
[----:B------:R-:W-:Y:S01]  /*b6d0*/  FMUL.FTZ R99, R88, R93 ;  /* 0x0000005d58637220 */ /* 0x000fe20000410000 */
[--C-:B------:R-:W-:Y:S01]  /*b6e0*/  HADD2.F32 R53, -RZ, R89.reuse.H0_H0 ;  /* 0x20000059ff357230 */ /* 0x100fe20000004100 */
[----:B------:R-:W-:Y:S01]  /*b6f0*/  F2FP.F16.E4M3.UNPACK_B R164, R164 ;  /* 0x000000a4ffa4723e */ /* 0x000fe200020006ff */
[----:B------:R-:W-:-:S02]  /*b700*/  HADD2.F32 R90, -RZ, R89.H1_H1 ;  /* 0x30000059ff5a7230 */ /* 0x000fc40000004100 */
[C---:B------:R-:W-:Y:S01]  /*b710*/  FMUL.FTZ R93, R62.reuse, R93 ;  /* 0x0000005d3e5d7220 */ /* 0x040fe20000410000 */
[----:B------:R-:W-:Y:S02]  /*b720*/  HADD2.F32 R61, -RZ, R61.H1_H1 ;  /* 0x3000003dff3d7230 */ /* 0x000fe40000004100 */
[-C--:B------:R-:W-:Y:S01]  /*b730*/  FFMA.FTZ R52, R62, R53.reuse, -R99 ;  /* 0x000000353e347223 */ /* 0x080fe20000010863 */
[----:B------:R-:W-:Y:S01]  /*b740*/  HADD2.F32 R62, -RZ, R91.H1_H1 ;  /* 0x3000005bff3e7230 */ /* 0x000fe20000004100 */
[----:B------:R-:W-:Y:S01]  /*b750*/  F2FP.F16.E4M3.UNPACK_B R60, R60 ;  /* 0x0000003cff3c723e */ /* 0x000fe200020006ff */
[----:B------:R-:W-:Y:S01]  /*b760*/  HADD2.F32 R89, -RZ, R63.H1_H1 ;  /* 0x3000003fff597230 */ /* 0x000fe20000004100 */
[----:B------:R-:W-:Y:S01]  /*b770*/  F2FP.F16.E4M3.UNPACK_B R63, R58 ;  /* 0x0000003aff3f723e */ /* 0x000fe200020006ff */
[----:B------:R-:W-:Y:S01]  /*b780*/  FFMA.FTZ R53, R88, R53, R93 ;  /* 0x0000003558357223 */ /* 0x000fe2000001005d */
[----:B------:R-:W-:Y:S01]  /*b790*/  F2FP.F16.E4M3.UNPACK_B R166, R166 ;  /* 0x000000a6ffa6723e */ /* 0x000fe200020006ff */
[----:B------:R-:W-:-:S02]  /*b7a0*/  HADD2.F32 R93, -RZ, R164.H0_H0 ;  /* 0x200000a4ff5d7230 */ /* 0x000fc40000004100 */
[-C--:B------:R-:W-:Y:S01]  /*b7b0*/  FMUL.FTZ R58, R89, R62.reuse ;  /* 0x0000003e593a7220 */ /* 0x080fe20000410000 */
[----:B------:R-:W-:Y:S01]  /*b7c0*/  FMUL.FTZ R92, R61, R62 ;  /* 0x0000003e3d5c7220 */ /* 0x000fe20000410000 */
[----:B------:R-:W-:Y:S01]  /*b7d0*/  HADD2.F32 R88, -RZ, R60.H0_H0 ;  /* 0x2000003cff587230 */ /* 0x000fe20000004100 */
[----:B------:R-:W-:Y:S01]  /*b7e0*/  LOP3.LUT R50, R95, 0xff0000, R50, 0xf8, !PT ;  /* 0x00ff00005f327812 */ /* 0x000fe200078ef832 */
[----:B------:R-:W-:Y:S02]  /*b7f0*/  HADD2.F32 R62, -RZ, R63.H0_H0 ;  /* 0x2000003fff3e7230 */ /* 0x000fe40000004100 */
[-C--:B------:R-:W-:Y:S01]  /*b800*/  FFMA.FTZ R61, R61, R90.reuse, -R58 ;  /* 0x0000005a3d3d7223 */ /* 0x080fe2000001083a */
[----:B------:R-:W-:Y:S01]  /*b810*/  FFMA.FTZ R58, R89, R90, R92 ;  /* 0x0000005a593a7223 */ /* 0x000fe2000001005c */
[----:B------:R-:W-:Y:S02]  /*b820*/  HADD2.F32 R91, -RZ, R166.H0_H0 ;  /* 0x200000a6ff5b7230 */ /* 0x000fe40000004100 */
[-C--:B------:R-:W-:Y:S01]  /*b830*/  FMUL.FTZ R95, R88, R93.reuse ;  /* 0x0000005d585f7220 */ /* 0x080fe20000410000 */
[----:B------:R-:W-:Y:S01]  /*b840*/  FMUL.FTZ R93, R62, R93 ;  /* 0x0000005d3e5d7220 */ /* 0x000fe20000410000 */
[----:B------:R-:W-:Y:S01]  /*b850*/  HADD2.F32 R164, -RZ, R164.H1_H1 ;  /* 0x300000a4ffa47230 */ /* 0x000fe20000004100 */
[----:B------:R-:W-:Y:S01]  /*b860*/  F2FP.F16.E4M3.UNPACK_B R90, R165.H1 ;  /* 0x000000a5ff5a723e */ /* 0x000fe200030006ff */
[----:B------:R-:W-:-:S02]  /*b870*/  HADD2.F32 R89, -RZ, R60.H1_H1 ;  /* 0x3000003cff597230 */ /* 0x000fc40000004100 */
[-C--:B------:R-:W-:Y:S01]  /*b880*/  FFMA.FTZ R60, R88, R91.reuse, R93 ;  /* 0x0000005b583c7223 */ /* 0x080fe2000001005d */
[----:B------:R-:W-:Y:S02]  /*b890*/  HADD2.F32 R63, -RZ, R63.H1_H1 ;  /* 0x3000003fff3f7230 */ /* 0x000fe40000004100 */
[----:B------:R-:W-:Y:S01]  /*b8a0*/  FFMA.FTZ R62, R62, R91, -R95 ;  /* 0x0000005b3e3e7223 */ /* 0x000fe2000001085f */
[----:B------:R-:W-:Y:S02]  /*b8b0*/  HADD2.F32 R166, -RZ, R166.H1_H1 ;  /* 0x300000a6ffa67230 */ /* 0x000fe40000004100 */
[-C--:B------:R-:W-:Y:S01]  /*b8c0*/  FMUL.FTZ R88, R89, R164.reuse ;  /* 0x000000a459587220 */ /* 0x080fe20000410000 */
[----:B------:R-:W-:Y:S01]  /*b8d0*/  F2FP.F16.E4M3.UNPACK_B R91, R55.H1 ;  /* 0x00000037ff5b723e */ /* 0x000fe200030006ff */
[----:B------:R-:W-:Y:S01]  /*b8e0*/  FMUL.FTZ R164, R63, R164 ;  /* 0x000000a43fa47220 */ /* 0x000fe20000410000 */
[----:B------:R-:W-:Y:S01]  /*b8f0*/  LOP3.LUT R46, R97, 0xff0000, R46, 0xf8, !PT ;  /* 0x00ff0000612e7812 */ /* 0x000fe200078ef82e */
[----:B------:R-:W-:Y:S01]  /*b900*/  FFMA.FTZ R63, R63, R166, -R88 ;  /* 0x000000a63f3f7223 */ /* 0x000fe20000010858 */
[----:B------:R-:W-:Y:S01]  /*b910*/  F2FP.F16.E4M3.UNPACK_B R94, R167.H1 ;  /* 0x000000a7ff5e723e */ /* 0x000fe200030006ff */
[--C-:B------:R-:W-:Y:S01]  /*b920*/  HADD2.F32 R97, -RZ, R90.reuse.H0_H0 ;  /* 0x2000005aff617230 */ /* 0x100fe20000004100 */
[-C--:B------:R-:W-:Y:S01]  /*b930*/  F2FP.F16.E4M3.UNPACK_B R88, R54.reuse.H1 ;  /* 0x00000036ff58723e */ /* 0x080fe200030006ff */
[--C-:B------:R-:W-:Y:S01]  /*b940*/  HADD2.F32 R92, -RZ, R91.reuse.H0_H0 ;  /* 0x2000005bff5c7230 */ /* 0x100fe20000004100 */
[----:B------:R-:W-:Y:S01]  /*b950*/  F2FP.F16.E4M3.UNPACK_B R165, R165 ;  /* 0x000000a5ffa5723e */ /* 0x000fe200020006ff */
[----:B------:R-:W-:Y:S01]  /*b960*/  HADD2.F32 R96, -RZ, R90.H1_H1 ;  /* 0x3000005aff607230 */ /* 0x000fe20000004100 */
[----:B------:R-:W-:Y:S01]  /*b970*/  F2FP.F16.E4M3.UNPACK_B R54, R54 ;  /* 0x00000036ff36723e */ /* 0x000fe200020006ff */
[----:B------:R-:W-:-:S02]  /*b980*/  HADD2.F32 R93, -RZ, R91.H1_H1 ;  /* 0x3000005bff5d7230 */ /* 0x000fc40000004100 */
[----:B------:R-:W-:Y:S01]  /*b990*/  FMUL.FTZ R99, R92, R97 ;  /* 0x000000615c637220 */ /* 0x000fe20000410000 */
[----:B------:R-:W-:Y:S01]  /*b9a0*/  HADD2.F32 R90, -RZ, R88.H0_H0 ;  /* 0x20000058ff5a7230 */ /* 0x000fe20000004100 */
[----:B------:R-:W-:Y:S01]  /*b9b0*/  F2FP.F16.E4M3.UNPACK_B R167, R167 ;  /* 0x000000a7ffa7723e */ /* 0x000fe200020006ff */
[----:B------:R-:W-:Y:S02]  /*b9c0*/  HADD2.F32 R95, -RZ, R94.H0_H0 ;  /* 0x2000005eff5f7230 */ /* 0x000fe40000004100 */
[----:B------:R-:W-:Y:S01]  /*b9d0*/  FMUL.FTZ R98, R93, R96 ;  /* 0x000000605d627220 */ /* 0x000fe20000410000 */
[----:B------:R-:W-:Y:S02]  /*b9e0*/  HADD2.F32 R91, -RZ, R88.H1_H1 ;  /* 0x30000058ff5b7230 */ /* 0x000fe40000004100 */
[C---:B------:R-:W-:Y:S01]  /*b9f0*/  FMUL.FTZ R97, R90.reuse, R97 ;  /* 0x000000615a617220 */ /* 0x040fe20000410000 */
[----:B------:R-:W-:Y:S02]  /*ba00*/  HADD2.F32 R94, -RZ, R94.H1_H1 ;  /* 0x3000005eff5e7230 */ /* 0x000fe40000004100 */
[-C--:B------:R-:W-:Y:S01]  /*ba10*/  FFMA.FTZ R88, R90, R95.reuse, -R99 ;  /* 0x0000005f5a587223 */ /* 0x080fe20000010863 */
[----:B------:R-:W-:Y:S01]  /*ba20*/  FFMA.FTZ R89, R89, R166, R164 ;  /* 0x000000a659597223 */ /* 0x000fe200000100a4 */
[C---:B------:R-:W-:Y:S01]  /*ba30*/  FMUL.FTZ R96, R91.reuse, R96 ;  /* 0x000000605b607220 */ /* 0x040fe20000410000 */
[----:B------:R-:W-:Y:S01]  /*ba40*/  FFMA.FTZ R90, R92, R95, R97 ;  /* 0x0000005f5c5a7223 */ /* 0x000fe20000010061 */
[-C--:B------:R-:W-:Y:S01]  /*ba50*/  FFMA.FTZ R99, R91, R94.reuse, -R98 ;  /* 0x0000005e5b637223 */ /* 0x080fe20000010862 */
[----:B------:R-:W-:Y:S01]  /*ba60*/  F2FP.F16.E4M3.UNPACK_B R91, R55 ;  /* 0x00000037ff5b723e */ /* 0x000fe200020006ff */
[----:B------:R-:W-:Y:S01]  /*ba70*/  FFMA.FTZ R169, R93, R94, R96 ;  /* 0x0000005e5da97223 */ /* 0x000fe20000010060 */
[--C-:B------:R-:W-:Y:S01]  /*ba80*/  HADD2.F32 R94, -RZ, R165.reuse.H0_H0 ;  /* 0x200000a5ff5e7230 */ /* 0x100fe20000004100 */
[----:B------:R-:W-:Y:S01]  /*ba90*/  F2FP.SATFINITE.E4M3.F32.PACK_AB_MERGE_C R52, R61, R52, RZ ;  /* 0x000000343d34723e */ /* 0x000fe200048070ff */
[----:B------:R-:W-:Y:S01]  /*baa0*/  HADD2.F32 R165, -RZ, R165.H1_H1 ;  /* 0x300000a5ffa57230 */ /* 0x000fe20000004100 */
[----:B------:R-:W-:Y:S01]  /*bab0*/  F2FP.F16.E4M3.UNPACK_B R61, R49 ;  /* 0x00000031ff3d723e */ /* 0x000fe200020006ff */
[--C-:B------:R-:W-:Y:S01]  /*bac0*/  HADD2.F32 R92, -RZ, R91.reuse.H0_H0 ;  /* 0x2000005bff5c7230 */ /* 0x100fe20000004100 */
[----:B------:R-:W-:Y:S01]  /*bad0*/  F2FP.SATFINITE.E4M3.F32.PACK_AB_MERGE_C R90, R169, R90, RZ ;  /* 0x0000005aa95a723e */ /* 0x000fe200048070ff */
[----:B------:R-:W-:-:S02]  /*bae0*/  HADD2.F32 R91, -RZ, R91.H1_H1 ;  /* 0x3000005bff5b7230 */ /* 0x000fc40000004100 */
[--C-:B------:R-:W-:Y:S02]  /*baf0*/  HADD2.F32 R55, -RZ, R54.reuse.H0_H0 ;  /* 0x20000036ff377230 */ /* 0x100fe40000004100 */
[-C--:B------:R-:W-:Y:S01]  /*bb00*/  FMUL.FTZ R96, R92, R94.reuse ;  /* 0x0000005e5c607220 */ /* 0x080fe20000410000 */
[--C-:B------:R-:W-:Y:S02]  /*bb10*/  HADD2.F32 R93, -RZ, R167.reuse.H0_H0 ;  /* 0x200000a7ff5d7230 */ /* 0x100fe40000004100 */
[----:B------:R-:W-:Y:S01]  /*bb20*/  FMUL.FTZ R97, R91, R165 ;  /* 0x000000a55b617220 */ /* 0x000fe20000410000 */
[----:B------:R-:W-:Y:S02]  /*bb30*/  HADD2.F32 R54, -RZ, R54.H1_H1 ;  /* 0x30000036ff367230 */ /* 0x000fe40000004100 */
[C---:B------:R-:W-:Y:S01]  /*bb40*/  FMUL.FTZ R95, R55.reuse, R94 ;  /* 0x0000005e375f7220 */ /* 0x040fe20000410000 */
[----:B------:R-:W-:Y:S02]  /*bb50*/  HADD2.F32 R167, -RZ, R167.H1_H1 ;  /* 0x300000a7ffa77230 */ /* 0x000fe40000004100 */
[----:B------:R-:W-:Y:S01]  /*bb60*/  FFMA.FTZ R96, R55, R93, -R96 ;  /* 0x0000005d37607223 */ /* 0x000fe20000010860 */
[----:B------:R-:W-:Y:S01]  /*bb70*/  F2FP.SATFINITE.E4M3.F32.PACK_AB_MERGE_C R55, R63, R62, R52 ;  /* 0x0000003e3f37723e */ /* 0x000fe20004807034 */
[C---:B------:R-:W-:Y:S01]  /*bb80*/  FMUL.FTZ R94, R54.reuse, R165 ;  /* 0x000000a5365e7220 */ /* 0x040fe20000410000 */
[----:B------:R-:W-:Y:S01]  /*bb90*/  F2FP.F16.E4M3.UNPACK_B R62, R50 ;  /* 0x00000032ff3e723e */ /* 0x000fe200020006ff */
[----:B------:R-:W-:Y:S01]  /*bba0*/  FFMA.FTZ R97, R54, R167, -R97 ;  /* 0x000000a736617223 */ /* 0x000fe20000010861 */
[----:B------:R-:W-:Y:S01]  /*bbb0*/  F2FP.SATFINITE.E4M3.F32.PACK_AB_MERGE_C R54, R58, R53, RZ ;  /* 0x000000353a36723e */ /* 0x000fe200048070ff */
[----:B------:R-:W-:Y:S01]  /*bbc0*/  FFMA.FTZ R95, R92, R93, R95 ;  /* 0x0000005d5c5f7223 */ /* 0x000fe2000001005f */
[----:B------:R-:W-:Y:S01]  /*bbd0*/  FFMA.FTZ R94, R91, R167, R94 ;  /* 0x000000a75b5e7223 */ /* 0x000fe2000001005e */
[----:B------:R-:W-:Y:S01]  /*bbe0*/  HADD2.F32 R63, -RZ, R61.H0_H0 ;  /* 0x2000003dff3f7230 */ /* 0x000fe20000004100 */
[----:B------:R-:W-:Y:S01]  /*bbf0*/  F2FP.SATFINITE.E4M3.F32.PACK_AB_MERGE_C R54, R89, R60, R54 ;  /* 0x0000003c5936723e */ /* 0x000fe20004807036 */
[----:B------:R-:W-:Y:S01]  /*bc00*/  HADD2.F32 R91, -RZ, R62.H0_H0 ;  /* 0x2000003eff5b7230 */ /* 0x000fe20000004100 */
[----:B------:R-:W-:-:S02]  /*bc10*/  F2FP.F16.E4M3.UNPACK_B R60, R45 ;  /* 0x0000002dff3c723e */ /* 0x000fc400020006ff */
[----:B------:R-:W-:Y:S02]  /*bc20*/  F2FP.F16.E4M3.UNPACK_B R89, R48 ;  /* 0x00000030ff59723e */ /* 0x000fe400020006ff */
[----:B------:R-:W-:Y:S01]  /*bc30*/  F2FP.SATFINITE.E4M3.F32.PACK_AB_MERGE_C R52, R94, R95, R90 ;  /* 0x0000005f5e34723e */ /* 0x000fe2000480705a */
        /* <DEDUP_REMOVED lines=11> */
[----:B------:R-:W-:Y:S01]  /*bcf0*/  FMUL.FTZ R93, R88, R91 ;  /* 0x0000005b585d7220 */ /* 0x000fe20000410000 */
[----:B------:R-:W-:Y:S01]  /*bd00*/  F2FP.F16.E4M3.UNPACK_B R63, R49.H1 ;  /* 0x00000031ff3f723e */ /* 0x000fe200030006ff */
[C---:B------:R-:W-:Y:S01]  /*bd10*/  FMUL.FTZ R91, R62.reuse, R91 ;  /* 0x0000005b3e5b7220 */ /* 0x040fe20000410000 */
[----:B------:R-:W-:Y:S02]  /*bd20*/  F2FP.F16.E4M3.UNPACK_B R90, R50.H1 ;  /* 0x00000032ff5a723e */ /* 0x000fe400030006ff */
[----:B------:R-:W-:Y:S01]  /*bd30*/  F2FP.F16.E4M3.UNPACK_B R61, R45.H1 ;  /* 0x0000002dff3d723e */ /* 0x000fe200030006ff */
[-C--:B------:R-:W-:Y:S01]  /*bd40*/  FFMA.FTZ R45, R62, R89.reuse, -R93 ;  /* 0x000000593e2d7223 */ /* 0x080fe2000001085d */
[----:B------:R-:W-:Y:S01]  /*bd50*/  FFMA.FTZ R49, R88, R89, R91 ;  /* 0x0000005958317223 */ /* 0x000fe2000001005b */
[----:B------:R-:W-:Y:S01]  /*bd60*/  HADD2.F32 R62, -RZ, R63.H0_H0 ;  /* 0x2000003fff3e7230 */ /* 0x000fe20000004100 */
[----:B------:R-:W-:Y:S01]  /*bd70*/  F2FP.F16.E4M3.UNPACK_B R48, R48.H1 ;  /* 0x00000030ff30723e */ /* 0x000fe200030006ff */
[----:B------:R-:W-:Y:S01]  /*bd80*/  HADD2.F32 R91, -RZ, R90.H0_H0 ;  /* 0x2000005aff5b7230 */ /* 0x000fe20000004100 */
[----:B------:R-:W-:Y:S01]  /*bd90*/  F2FP.SATFINITE.E4M3.F32.PACK_AB_MERGE_C R53, R97, R96, R53 ;  /* 0x000000606135723e */ /* 0x000fe20004807035 */
[----:B------:R-:W-:Y:S01]  /*bda0*/  HADD2.F32 R50, -RZ, R61.H0_H0 ;  /* 0x2000003dff327230 */ /* 0x000fe20000004100 */
[----:B------:R-:W-:Y:S01]  /*bdb0*/  F2FP.F16.E4M3.UNPACK_B R97, R46.H1 ;  /* 0x0000002eff61723e */ /* 0x000fe200030006ff */
[----:B------:R-:W-:-:S02]  /*bdc0*/  HADD2.F32 R63, -RZ, R63.H1_H1 ;  /* 0x3000003fff3f7230 */ /* 0x000fc40000004100 */
[-C--:B------:R-:W-:Y:S01]  /*bdd0*/  FMUL.FTZ R93, R62, R91.reuse ;  /* 0x0000005b3e5d7220 */ /* 0x080fe20000410000 */
[----:B------:R-:W-:Y:S02]  /*bde0*/  HADD2.F32 R90, -RZ, R90.H1_H1 ;  /* 0x3000005aff5a7230 */ /* 0x000fe40000004100 */
[----:B------:R-:W-:Y:S01]  /*bdf0*/  FMUL.FTZ R91, R50, R91 ;  /* 0x0000005b325b7220 */ /* 0x000fe20000410000 */
[----:B------:R-:W-:Y:S01]  /*be00*/  HADD2.F32 R61, -RZ, R61.H1_H1 ;  /* 0x3000003dff3d7230 */ /* 0x000fe20000004100 */
[----:B------:R-:W-:Y:S01]  /*be10*/  F2FP.F16.E4M3.UNPACK_B R96, R46 ;  /* 0x0000002eff60723e */ /* 0x000fe200020006ff */
[--C-:B------:R-:W-:Y:S02]  /*be20*/  HADD2.F32 R88, -RZ, R48.reuse.H1_H1 ;  /* 0x30000030ff587230 */ /* 0x100fe40000004100 */
[-C--:B------:R-:W-:Y:S01]  /*be30*/  FMUL.FTZ R92, R63, R90.reuse ;  /* 0x0000005a3f5c7220 */ /* 0x080fe20000410000 */
[----:B------:R-:W-:Y:S02]  /*be40*/  HADD2.F32 R89, -RZ, R48.H0_H0 ;  /* 0x20000030ff597230 */ /* 0x000fe40000004100 */
[C---:B------:R-:W-:Y:S01]  /*be50*/  FMUL.FTZ R90, R61.reuse, R90 ;  /* 0x0000005a3d5a7220 */ /* 0x040fe20000410000 */
[----:B------:R-:W-:Y:S01]  /*be60*/  F2FP.F16.E4M3.UNPACK_B R94, R44.H1 ;  /* 0x0000002cff5e723e */ /* 0x000fe200030006ff */
[----:B------:R-:W-:Y:S01]  /*be70*/  FFMA.FTZ R61, R61, R88, -R92 ;  /* 0x000000583d3d7223 */ /* 0x000fe2000001085c */
[----:B------:R-:W-:-:S02]  /*be80*/  HADD2.F32 R99, -RZ, R97.H0_H0 ;  /* 0x20000061ff637230 */ /* 0x000fc40000004100 */
[----:B------:R-:W-:Y:S01]  /*be90*/  FFMA.FTZ R63, R63, R88, R90 ;  /* 0x000000583f3f7223 */ /* 0x000fe2000001005a */
[----:B------:R-:W-:Y:S01]  /*bea0*/  F2FP.F16.E4M3.UNPACK_B R90, R51.H1 ;  /* 0x00000033ff5a723e */ /* 0x000fe200030006ff */
[-C--:B------:R-:W-:Y:S01]  /*beb0*/  FFMA.FTZ R48, R50, R89.reuse, -R93 ;  /* 0x0000005932307223 */ /* 0x080fe2000001085d */
[----:B------:R-:W-:Y:S01]  /*bec0*/  FFMA.FTZ R50, R62, R89, R91 ;  /* 0x000000593e327223 */ /* 0x000fe2000001005b */
[----:B------:R-:W-:Y:S01]  /*bed0*/  F2FP.F16.E4M3.UNPACK_B R62, R47 ;  /* 0x0000002fff3e723e */ /* 0x000fe200020006ff */
[----:B------:R-:W-:Y:S01]  /*bee0*/  HADD2.F32 R95, -RZ, R94.H0_H0 ;  /* 0x2000005eff5f7230 */ /* 0x000fe20000004100 */
[----:B------:R-:W-:Y:S01]  /*bef0*/  F2FP.F16.E4M3.UNPACK_B R89, R51 ;  /* 0x00000033ff59723e */ /* 0x000fe200020006ff */
[--C-:B------:R-:W-:Y:S01]  /*bf00*/  HADD2.F32 R92, -RZ, R90.reuse.H0_H0 ;  /* 0x2000005aff5c7230 */ /* 0x100fe20000004100 */
[----:B------:R-:W-:Y:S01]  /*bf10*/  F2FP.F16.E4M3.UNPACK_B R47, R47.H1 ;  /* 0x0000002fff2f723e */ /* 0x000fe200030006ff */
[----:B------:R-:W-:Y:S01]  /*bf20*/  HADD2.F32 R90, -RZ, R90.H1_H1 ;  /* 0x3000005aff5a7230 */ /* 0x000fe20000004100 */
[----:B------:R-:W-:Y:S01]  /*bf30*/  F2FP.F16.E4M3.UNPACK_B R93, R44 ;  /* 0x0000002cff5d723e */ /* 0x000fe200020006ff */
[----:B------:R-:W-:-:S02]  /*bf40*/  HADD2.F32 R91, -RZ, R89.H0_H0 ;  /* 0x20000059ff5b7230 */ /* 0x000fc40000004100 */
[-C--:B------:R-:W-:Y:S01]  /*bf50*/  FMUL.FTZ R165, R92, R99.reuse ;  /* 0x000000635ca57220 */ /* 0x080fe20000410000 */
[----:B------:R-:W-:Y:S01]  /*bf60*/  HADD2.F32 R88, -RZ, R47.H0_H0 ;  /* 0x2000002fff587230 */ /* 0x000fe20000004100 */
[----:B------:R-:W-:Y:S01]  /*bf70*/  F2FP.SATFINITE.E4M3.F32.PACK_AB_MERGE_C R48, R61, R48, RZ ;  /* 0x000000303d30723e */ /* 0x000fe200048070ff */
[----:B------:R-:W-:Y:S01]  /*bf80*/  HADD2.F32 R44, -RZ, R96.H0_H0 ;  /* 0x20000060ff2c7230 */ /* 0x000fe20000004100 */
[----:B------:R-:W-:Y:S01]  /*bf90*/  F2FP.SATFINITE.E4M3.F32.PACK_AB_MERGE_C R50, R63, R50, RZ ;  /* 0x000000323f32723e */ /* 0x000fe200048070ff */
[----:B------:R-:W-:Y:S02]  /*bfa0*/  HADD2.F32 R97, -RZ, R97.H1_H1 ;  /* 0x30000061ff617230 */ /* 0x000fe40000004100 */
[----:B------:R-:W-:Y:S01]  /*bfb0*/  FMUL.FTZ R99, R88, R99 ;  /* 0x0000006358637220 */ /* 0x000fe20000410000 */
[----:B------:R-:W-:Y:S02]  /*bfc0*/  HADD2.F32 R47, -RZ, R47.H1_H1 ;  /* 0x3000002fff2f7230 */ /* 0x000fe40000004100 */
[----:B------:R-:W-:Y:S01]  /*bfd0*/  FMUL.FTZ R98, R91, R44 ;  /* 0x0000002c5b627220 */ /* 0x000fe20000410000 */
[----:B------:R-:W-:-:S02]  /*bfe0*/  HADD2.F32 R51, -RZ, R62.H0_H0 ;  /* 0x2000003eff337230 */ /* 0x000fc40000004100 */
[----:B------:R-:W-:Y:S01]  /*bff0*/  FFMA.FTZ R165, R88, R95, -R165 ;  /* 0x0000005f58a57223 */ /* 0x000fe200000108a5 */
[----:B------:R-:W-:Y:S02]  /*c000*/  HADD2.F32 R46, -RZ, R93.H0_H0 ;  /* 0x2000005dff2e7230 */ /* 0x000fe40000004100 */
        /* <DEDUP_REMOVED lines=9> */
[----:B------:R-:W-:Y:S02]  /*c0a0*/  HADD2.F32 R93, -RZ, R93.H1_H1 ;  /* 0x3000005dff5d7230 */ /* 0x000fe40000004100 */
        /* <DEDUP_REMOVED lines=15> */
[----:B------:R-:W-:Y:S01]  /*c1a0*/  F2FP.SATFINITE.E4M3.F32.PACK_AB_MERGE_C R51, R89, R46, R90 ;  /* 0x0000002e5933723e */ /* 0x000fe2000480705a */
[----:B------:R-:W-:-:S07]  /*c1b0*/  IMAD.MOV.U32 R46, RZ, RZ, R53 ;  /* 0x000000ffff2e7224 */ /* 0x000fce00078e0035 */
.L_x_2469:
[----:B------:R-:W-:Y:S05]  /*c1c0*/  BSYNC B2 ;  /* 0x0000000000027941 */ /* 0x000fea0003800000 */
.L_x_2468:
        /* <DEDUP_REMOVED lines=10> */
.L_x_2459:
[----:B------:R-:W-:Y:S05]  /*c270*/  BSYNC B1 ;  /* 0x0000000000017941 */ /* 0x000fea0003800000 */
.L_x_2458:
[----:B0--34-:R-:W-:Y:S02]  /*c280*/  VIADD R45, R220, 0x80 ;  /* 0x00000080dc2d7836 */ /* 0x019fe40000000000 */
[-C--:B------:R-:W-:Y:S02]  /*c290*/  IMAD R44, R146, R134.reuse, RZ ;  /* 0x00000086922c7224 */ /* 0x080fe400078e02ff */
[----:B------:R-:W-:-:S04]  /*c2a0*/  IMAD.WIDE.U32 R136, R45, R134, R136 ;  /* 0x000000862d887225 */ /* 0x000fc800078e0088 */
[----:B------:R-:W-:Y:S01]  /*c2b0*/  IMAD R57, R45, R135, R44 ;  /* 0x000000872d397224 */ /* 0x000fe200078e022c */
[----:B------:R-:W-:Y:S06]  /*c2c0*/  @P3 BRA `(.L_x_2428) ;  /* 0x0000003000a03947 */ /* 0x000fec0003800000 */
[----:B------:R-:W-:Y:S01]  /*c2d0*/  ISETP.NE.AND P3, PT, R36, RZ, PT ;  /* 0x000000ff2400720c */ /* 0x000fe20003f65270 */
[----:B------:R-:W-:Y:S01]  /*c2e0*/  BSSY B1, `(.L_x_2470) ;  /* 0x00000f8000017945 */ /* 0x000fe20003800000 */
[----:B------:R-:W-:-:S11]  /*c2f0*/  IMAD.IADD R57, R137, 0x1, R57 ;  /* 0x0000000189397824 */ /* 0x000fd600078e0239 */
        /* <DEDUP_REMOVED lines=24> */
[----:B------:R-:W-:Y:S01]  /*c480*/  SHF.R.U32.HI R56, RZ, 0x8, R77 ;  /* 0x00000008ff387819 */ /* 0x000fe2000001164d */
[----:B0-----:R-:W-:Y:S01]  /*c490*/  IMAD.MOV.U32 R55, RZ, RZ, R45 ;  /* 0x000000ffff377224 */ /* 0x001fe200078e002d */
[----:B------:R-:W-:Y:S01]  /*c4a0*/  SHF.R.U32.HI R88, RZ, 0x10, R77 ;  /* 0x00000010ff587819 */ /* 0x000fe2000001164d */
        /* <DEDUP_REMOVED lines=8> */
[----:B-1----:R-:W-:Y:S01]  /*c530*/  MOV R62, R48 ;  /* 0x00000030003e7202 */ /* 0x002fe20000000f00 */
[----:B------:R-:W-:Y:S01]  /*c540*/  IMAD.SHL.U32 R48, R66, 0x100, RZ ;  /* 0x0000010042307824 */ /* 0x000fe200078e00ff */
[----:B------:R-:W-:Y:S01]  /*c550*/  SHF.R.U32.HI R78, RZ, 0x10, R79 ;  /* 0x00000010ff4e7819 */ /* 0x000fe2000001164f */
[----:B------:R-:W-:Y:S01]  /*c560*/  IMAD.SHL.U32 R44, R76, 0x100, RZ ;  /* 0x000001004c2c7824 */ /* 0x000fe200078e00ff */
[----:B------:R-:W-:Y:S02]  /*c570*/  LOP3.LUT R45, R58, 0xff00, R45, 0xf8, !PT ;  /* 0x0000ff003a2d7812 */ /* 0x000fe400078ef82d */
[----:B------:R-:W-:Y:S02]  /*c580*/  LOP3.LUT R61, R65, 0xff0000ff, RZ, 0xc0, !PT ;  /* 0xff0000ff413d7812 */ /* 0x000fe400078ec0ff */
[----:B------:R-:W-:Y:S02]  /*c590*/  LOP3.LUT R63, R67, 0xff0000ff, RZ, 0xc0, !PT ;  /* 0xff0000ff433f7812 */ /* 0x000fe400078ec0ff */
[----:B------:R-:W-:-:S02]  /*c5a0*/  SHF.L.U32 R58, R64, 0x8, RZ ;  /* 0x00000008403a7819 */ /* 0x000fc400000006ff */
[----:B------:R-:W-:Y:S02]  /*c5b0*/  LOP3.LUT R59, R79, 0xff0000ff, RZ, 0xc0, !PT ;  /* 0xff0000ff4f3b7812 */ /* 0x000fe400078ec0ff */
        /* <DEDUP_REMOVED lines=13> */
[----:B------:R-:W-:Y:S01]  /*c690*/  HADD2.F32 R58, -RZ, R61.H0_H0 ;  /* 0x2000003dff3a7230 */ /* 0x000fe20000004100 */
[----:B------:R-:W-:Y:S01]  /*c6a0*/  SHF.R.U32.HI R77, RZ, 0x10, R67 ;  /* 0x00000010ff4d7819 */ /* 0x000fe20000011643 */
[----:B------:R-:W-:-:S02]  /*c6b0*/  IMAD.U32 R67, R65, 0x10000, RZ ;  /* 0x0001000041437824 */ /* 0x000fc400078e00ff */
[-C--:B------:R-:W-:Y:S01]  /*c6c0*/  FMUL.FTZ R79, R59, R45.reuse ;  /* 0x0000002d3b4f7220 */ /* 0x080fe20000410000 */
[----:B------:R-:W-:Y:S02]  /*c6d0*/  HADD2.F32 R65, -RZ, R64.H0_H0 ;  /* 0x20000040ff417230 */ /* 0x000fe40000004100 */
        /* <DEDUP_REMOVED lines=12> */
[--C-:B------:R-:W-:Y:S01]  /*c7a0*/  HADD2.F32 R79, -RZ, R160.reuse.H1_H1 ;  /* 0x300000a0ff4f7230 */ /* 0x100fe20000004100 */
[----:B------:R-:W-:Y:S01]  /*c7b0*/  LOP3.LUT R45, R76, 0xff0000, R77, 0xf8, !PT ;  /* 0x00ff00004c2d7812 */ /* 0x000fe200078ef84d */
[-C--:B------:R-:W-:Y:S01]  /*c7c0*/  FMUL.FTZ R60, R66, R65.reuse ;  /* 0x00000041423c7220 */ /* 0x080fe20000410000 */
[----:B------:R-:W-:Y:S01]  /*c7d0*/  F2FP.F16.E4M3.UNPACK_B R162, R162 ;  /* 0x000000a2ffa2723e */ /* 0x000fe200020006ff */
[----:B------:R-:W-:Y:S01]  /*c7e0*/  FMUL.FTZ R77, R61, R65 ;  /* 0x000000413d4d7220 */ /* 0x000fe20000410000 */
[----:B------:R-:W-:-:S02]  /*c7f0*/  HADD2.F32 R76, -RZ, R160.H0_H0 ;  /* 0x200000a0ff4c7230 */ /* 0x000fc40000004100 */
[-C--:B------:R-:W-:Y:S01]  /*c800*/  FFMA.FTZ R61, R61, R67.reuse, -R60 ;  /* 0x000000433d3d7223 */ /* 0x080fe2000001083c */
[--C-:B------:R-:W-:Y:S02]  /*c810*/  HADD2.F32 R65, -RZ, R63.reuse.H0_H0 ;  /* 0x2000003fff417230 */ /* 0x100fe40000004100 */
[----:B------:R-:W-:Y:S01]  /*c820*/  FFMA.FTZ R60, R66, R67, R77 ;  /* 0x00000043423c7223 */ /* 0x000fe2000001004d */
[----:B------:R-:W-:Y:S01]  /*c830*/  HADD2.F32 R62, -RZ, R64.H0_H0 ;  /* 0x20000040ff3e7230 */ /* 0x000fe20000004100 */
[----:B------:R-:W-:Y:S01]  /*c840*/  F2FP.F16.E4M3.UNPACK_B R88, R161.H1 ;  /* 0x000000a1ff58723e */ /* 0x000fe200030006ff */
        /* <DEDUP_REMOVED lines=29> */
[CC--:B------:R-:W-:Y:S01]  /*ca20*/  FMUL.FTZ R89, R67.reuse, R88.reuse ;  /* 0x0000005843597220 */ /* 0x0c0fe20000410000 */
[--C-:B------:R-:W-:Y:S02]  /*ca30*/  HADD2.F32 R77, -RZ, R161.reuse.H0_H0 ;  /* 0x200000a1ff4d7230 */ /* 0x100fe40000004100 */
[C---:B------:R-:W-:Y:S01]  /*ca40*/  FMUL.FTZ R66, R64.reuse, R88 ;  /* 0x0000005840427220 */ /* 0x040fe20000410000 */
[----:B------:R-:W-:Y:S01]  /*ca50*/  F2FP.F16.E4M3.UNPACK_B R163, R163 ;  /* 0x000000a3ffa3723e */ /* 0x000fe200020006ff */
[----:B------:R-:W-:Y:S01]  /*ca60*/  FFMA.FTZ R88, R64, R78, -R89 ;  /* 0x0000004e40587223 */ /* 0x000fe20000010859 */
[----:B------:R-:W-:Y:S01]  /*ca70*/  F2FP.F16.E4M3.UNPACK_B R64, R50 ;  /* 0x00000032ff40723e */ /* 0x000fe200020006ff */
[----:B------:R-:W-:Y:S01]  /*ca80*/  FFMA.FTZ R93, R67, R78, R66 ;  /* 0x0000004e435d7223 */ /* 0x000fe20000010042 */
[----:B------:R-:W-:Y:S01]  /*ca90*/  HADD2.F32 R161, -RZ, R161.H1_H1 ;  /* 0x300000a1ffa17230 */ /* 0x000fe20000004100 */
[----:B------:R-:W-:Y:S01]  /*caa0*/  F2FP.SATFINITE.E4M3.F32.PACK_AB_MERGE_C R58, R61, R58, RZ ;  /* 0x0000003a3d3a723e */ /* 0x000fe200048070ff */
[----:B------:R-:W-:Y:S01]  /*cab0*/  HADD2.F32 R50, -RZ, R56.H0_H0 ;  /* 0x20000038ff327230 */ /* 0x000fe20000004100 */
[----:B------:R-:W-:Y:S01]  /*cac0*/  F2FP.SATFINITE.E4M3.F32.PACK_AB_MERGE_C R60, R60, R59, RZ ;  /* 0x0000003b3c3c723e */ /* 0x000fe200048070ff */
[--C-:B------:R-:W-:Y:S01]  /*cad0*/  HADD2.F32 R66, -RZ, R64.reuse.H0_H0 ;  /* 0x20000040ff427230 */ /* 0x100fe20000004100 */
[----:B------:R-:W-:Y:S01]  /*cae0*/  F2FP.SATFINITE.E4M3.F32.PACK_AB_MERGE_C R59, R65, R62, R58 ;  /* 0x0000003e413b723e */ /* 0x000fe2000480703a */
[----:B------:R-:W-:Y:S01]  /*caf0*/  HADD2.F32 R64, -RZ, R64.H1_H1 ;  /* 0x30000040ff407230 */ /* 0x000fe20000004100 */
[----:B------:R-:W-:Y:S01]  /*cb00*/  F2FP.F16.E4M3.UNPACK_B R62, R48 ;  /* 0x00000030ff3e723e */ /* 0x000fe200020006ff */
[----:B------:R-:W-:-:S02]  /*cb10*/  HADD2.F32 R56, -RZ, R56.H1_H1 ;  /* 0x30000038ff387230 */ /* 0x000fc40000004100 */
[----:B------:R-:W-:Y:S01]  /*cb20*/  FMUL.FTZ R79, R66, R77 ;  /* 0x0000004d424f7220 */ /* 0x000fe20000410000 */
[--C-:B------:R-:W-:Y:S02]  /*cb30*/  HADD2.F32 R67, -RZ, R163.reuse.H0_H0 ;  /* 0x200000a3ff437230 */ /* 0x100fe40000004100 */
[-C--:B------:R-:W-:Y:S01]  /*cb40*/  FMUL.FTZ R89, R64, R161.reuse ;  /* 0x000000a140597220 */ /* 0x080fe20000410000 */
[----:B------:R-:W-:Y:S02]  /*cb50*/  HADD2.F32 R163, -RZ, R163.H1_H1 ;  /* 0x300000a3ffa37230 */ /* 0x000fe40000004100 */
[----:B------:R-:W-:Y:S01]  /*cb60*/  FMUL.FTZ R161, R56, R161 ;  /* 0x000000a138a17220 */ /* 0x000fe20000410000 */
[C---:B------:R-:W-:Y:S01]  /*cb70*/  FMUL.FTZ R77, R50.reuse, R77 ;  /* 0x0000004d324d7220 */ /* 0x040fe20000410000 */
[----:B------:R-:W-:Y:S01]  /*cb80*/  F2FP.F16.E4M3.UNPACK_B R61, R55 ;  /* 0x00000037ff3d723e */ /* 0x000fe200020006ff */
[----:B------:R-:W-:Y:S01]  /*cb90*/  FFMA.FTZ R79, R50, R67, -R79 ;  /* 0x00000043324f7223 */ /* 0x000fe2000001084f */
[----:B------:R-:W-:Y:S01]  /*cba0*/  FFMA.FTZ R161, R64, R163, R161 ;  /* 0x000000a340a17223 */ /* 0x000fe200000100a1 */
[----:B------:R-:W-:Y:S01]  /*cbb0*/  F2FP.F16.E4M3.UNPACK_B R64, R49 ;  /* 0x00000031ff40723e */ /* 0x000fe200020006ff */
[----:B------:R-:W-:Y:S01]  /*cbc0*/  FFMA.FTZ R50, R66, R67, R77 ;  /* 0x0000004342327223 */ /* 0x000fe2000001004d */
[----:B------:R-:W-:Y:S01]  /*cbd0*/  F2FP.SATFINITE.E4M3.F32.PACK_AB_MERGE_C R58, R90, R63, R60 ;  /* 0x0000003f5a3a723e */ /* 0x000fe2000480703c */
[----:B------:R-:W-:Y:S01]  /*cbe0*/  HADD2.F32 R67, -RZ, R62.H0_H0 ;  /* 0x2000003eff437230 */ /* 0x000fe20000004100 */
[----:B------:R-:W-:Y:S01]  /*cbf0*/  F2FP.SATFINITE.E4M3.F32.PACK_AB_MERGE_C R76, R93, R76, RZ ;  /* 0x0000004c5d4c723e */ /* 0x000fe200048070ff */
[--C-:B------:R-:W-:Y:S01]  /*cc00*/  HADD2.F32 R63, -RZ, R64.reuse.H0_H0 ;  /* 0x20000040ff3f7230 */ /* 0x100fe20000004100 */
[----:B------:R-:W-:Y:S01]  /*cc10*/  F2FP.F16.E4M3.UNPACK_B R65, R46 ;  /* 0x0000002eff41723e */ /* 0x000fe200020006ff */
[----:B------:R-:W-:Y:S01]  /*cc20*/  HADD2.F32 R60, -RZ, R61.H0_H0 ;  /* 0x2000003dff3c7230 */ /* 0x000fe20000004100 */
[----:B------:R-:W-:Y:S01]  /*cc30*/  F2FP.SATFINITE.E4M3.F32.PACK_AB_MERGE_C R50, R161, R50, R76 ;  /* 0x00000032a132723e */ /* 0x000fe2000480704c */
[----:B------:R-:W-:-:S02]  /*cc40*/  HADD2.F32 R64, -RZ, R64.H1_H1 ;  /* 0x30000040ff407230 */ /* 0x000fc40000004100 */
[CC--:B------:R-:W-:Y:S01]  /*cc50*/  FMUL.FTZ R77, R63.reuse, R67.reuse ;  /* 0x000000433f4d7220 */ /* 0x0c0fe20000410000 */
[----:B------:R-:W-:Y:S02]  /*cc60*/  HADD2.F32 R66, -RZ, R65.H0_H0 ;  /* 0x20000041ff427230 */ /* 0x000fe40000004100 */
[C---:B------:R-:W-:Y:S01]  /*cc70*/  FMUL.FTZ R76, R60.reuse, R67 ;  /* 0x000000433c4c7220 */ /* 0x040fe20000410000 */
[----:B------:R-:W-:Y:S01]  /*cc80*/  HADD2.F32 R67, -RZ, R62.H1_H1 ;  /* 0x3000003eff437230 */ /* 0x000fe20000004100 */
[----:B------:R-:W-:Y:S01]  /*cc90*/  F2FP.F16.E4M3.UNPACK_B R55, R55.H1 ;  /* 0x00000037ff37723e */ /* 0x000fe200030006ff */
[----:B------:R-:W-:Y:S02]  /*cca0*/  HADD2.F32 R62, -RZ, R61.H1_H1 ;  /* 0x3000003dff3e7230 */ /* 0x000fe40000004100 */
[-C--:B------:R-:W-:Y:S01]  /*ccb0*/  FFMA.FTZ R60, R60, R66.reuse, -R77 ;  /* 0x000000423c3c7223 */ /* 0x080fe2000001084d */
[----:B------:R-:W-:Y:S01]  /*ccc0*/  FFMA.FTZ R61, R63, R66, R76 ;  /* 0x000000423f3d7223 */ /* 0x000fe2000001004c */
[----:B------:R-:W-:-:S02]  /*ccd0*/  HADD2.F32 R65, -RZ, R65.H1_H1 ;  /* 0x30000041ff417230 */ /* 0x000fc40000004100 */
[-C--:B------:R-:W-:Y:S01]  /*cce0*/  FMUL.FTZ R77, R64, R67.reuse ;  /* 0x00000043404d7220 */ /* 0x080fe20000410000 */
[----:B------:R-:W-:Y:S01]  /*ccf0*/  FMUL.FTZ R67, R62, R67 ;  /* 0x000000433e437220 */ /* 0x000fe20000410000 */
[----:B------:R-:W-:Y:S01]  /*cd00*/  F2FP.F16.E4M3.UNPACK_B R63, R49.H1 ;  /* 0x00000031ff3f723e */ /* 0x000fe200030006ff */
[----:B------:R-:W-:Y:S01]  /*cd10*/  FFMA.FTZ R56, R56, R163, -R89 ;  /* 0x000000a338387223 */ /* 0x000fe20000010859 */
[----:B------:R-:W-:Y:S01]  /*cd20*/  F2FP.F16.E4M3.UNPACK_B R66, R48.H1 ;  /* 0x00000030ff42723e */ /* 0x000fe200030006ff */
[-C--:B------:R-:W-:Y:S01]  /*cd30*/  FFMA.FTZ R48, R64, R65.reuse, R67 ;  /* 0x0000004140307223 */ /* 0x080fe20000010043 */
[----:B------:R-:W-:Y:S01]  /*cd40*/  FFMA.FTZ R49, R62, R65, -R77 ;  /* 0x000000413e317223 */ /* 0x000fe2000001084d */
[----:B------:R-:W-:Y:S01]  /*cd50*/  HADD2.F32 R64, -RZ, R63.H0_H0 ;  /* 0x2000003fff407230 */ /* 0x000fe20000004100 */
[----:B------:R-:W-:Y:S01]  /*cd60*/  F2FP.F16.E4M3.UNPACK_B R46, R46.H1 ;  /* 0x0000002eff2e723e */ /* 0x000fe200030006ff */
[----:B------:R-:W-:Y:S01]  /*cd70*/  HADD2.F32 R62, -RZ, R55.H0_H0 ;  /* 0x20000037ff3e7230 */ /* 0x000fe20000004100 */
[----:B------:R-:W-:Y:S01]  /*cd80*/  F2FP.SATFINITE.E4M3.F32.PACK_AB_MERGE_C R88, R88, R91, RZ ;  /* 0x0000005b5858723e */ /* 0x000fe200048070ff */
[----:B------:R-:W-:-:S02]  /*cd90*/  HADD2.F32 R63, -RZ, R63.H1_H1 ;  /* 0x3000003fff3f7230 */ /* 0x000fc40000004100 */
[--C-:B------:R-:W-:Y:S01]  /*cda0*/  HADD2.F32 R76, -RZ, R66.reuse.H1_H1 ;  /* 0x30000042ff4c7230 */ /* 0x100fe20000004100 */
[----:B------:R-:W-:Y:S01]  /*cdb0*/  F2FP.SATFINITE.E4M3.F32.PACK_AB_MERGE_C R56, R56, R79, R88 ;  /* 0x0000004f3838723e */ /* 0x000fe20004807058 */
[----:B------:R-:W-:Y:S02]  /*cdc0*/  HADD2.F32 R55, -RZ, R55.H1_H1 ;  /* 0x30000037ff377230 */ /* 0x000fe40000004100 */
[----:B------:R-:W-:Y:S02]  /*cdd0*/  HADD2.F32 R67, -RZ, R66.H0_H0 ;  /* 0x20000042ff437230 */ /* 0x000fe40000004100 */
[--C-:B------:R-:W-:Y:S02]  /*cde0*/  HADD2.F32 R65, -RZ, R46.reuse.H0_H0 ;  /* 0x2000002eff417230 */ /* 0x100fe40000004100 */
[----:B------:R-:W-:Y:S02]  /*cdf0*/  HADD2.F32 R66, -RZ, R46.H1_H1 ;  /* 0x3000002eff427230 */ /* 0x000fe40000004100 */
[-C--:B------:R-:W-:Y:S01]  /*ce00*/  FMUL.FTZ R46, R63, R76.reuse ;  /* 0x0000004c3f2e7220 */ /* 0x080fe20000410000 */
[C---:B------:R-:W-:Y:S01]  /*ce10*/  FMUL.FTZ R76, R55.reuse, R76 ;  /* 0x0000004c374c7220 */ /* 0x040fe20000410000 */
[-C--:B------:R-:W-:Y:S01]  /*ce20*/  FMUL.FTZ R77, R64, R67.reuse ;  /* 0x00000043404d7220 */ /* 0x080fe20000410000 */
[C---:B------:R-:W-:Y:S01]  /*ce30*/  FMUL.FTZ R67, R62.reuse, R67 ;  /* 0x000000433e437220 */ /* 0x040fe20000410000 */
[-C--:B------:R-:W-:Y:S01]  /*ce40*/  FFMA.FTZ R91, R55, R66.reuse, -R46 ;  /* 0x00000042375b7223 */ /* 0x080fe2000001082e */
[----:B------:R-:W-:Y:S01]  /*ce50*/  FFMA.FTZ R90, R63, R66, R76 ;  /* 0x000000423f5a7223 */ /* 0x000fe2000001004c */
[----:B------:R-:W-:Y:S01]  /*ce60*/  F2FP.F16.E4M3.UNPACK_B R46, R47 ;  /* 0x0000002fff2e723e */ /* 0x000fe200020006ff */
[----:B------:R-:W-:Y:S01]  /*ce70*/  FFMA.FTZ R88, R62, R65, -R77 ;  /* 0x000000413e587223 */ /* 0x000fe2000001084d */
[----:B------:R-:W-:Y:S01]  /*ce80*/  F2FP.F16.E4M3.UNPACK_B R76, R45 ;  /* 0x0000002dff4c723e */ /* 0x000fe200020006ff */
[----:B------:R-:W-:Y:S01]  /*ce90*/  FFMA.FTZ R89, R64, R65, R67 ;  /* 0x0000004140597223 */ /* 0x000fe20000010043 */
[----:B------:R-:W-:-:S02]  /*cea0*/  F2FP.F16.E4M3.UNPACK_B R62, R51 ;  /* 0x00000033ff3e723e */ /* 0x000fc400020006ff */
        /* <DEDUP_REMOVED lines=8> */
[----:B------:R-:W-:Y:S01]  /*cf30*/  F2FP.F16.E4M3.UNPACK_B R65, R44.H1 ;  /* 0x0000002cff41723e */ /* 0x000fe200030006ff */
[----:B------:R-:W-:Y:S02]  /*cf40*/  HADD2.F32 R44, -RZ, R63.H0_H0 ;  /* 0x2000003fff2c7230 */ /* 0x000fe40000004100 */
[----:B------:R-:W-:Y:S01]  /*cf50*/  FMUL.FTZ R93, R51, R78 ;  /* 0x0000004e335d7220 */ /* 0x000fe20000410000 */
[----:B------:R-:W-:-:S02]  /*cf60*/  HADD2.F32 R66, -RZ, R45.H0_H0 ;  /* 0x2000002dff427230 */ /* 0x000fc40000004100 */
[----:B------:R-:W-:Y:S01]  /*cf70*/  FMUL.FTZ R92, R64, R78 ;  /* 0x0000004e405c7220 */ /* 0x000fe20000410000 */
[----:B------:R-:W-:Y:S02]  /*cf80*/  HADD2.F32 R55, -RZ, R47.H0_H0 ;  /* 0x2000002fff377230 */ /* 0x000fe40000004100 */
[-C--:B------:R-:W-:Y:S01]  /*cf90*/  FMUL.FTZ R78, R44, R79.reuse ;  /* 0x0000004f2c4e7220 */ /* 0x080fe20000410000 */
[----:B------:R-:W-:Y:S02]  /*cfa0*/  HADD2.F32 R67, -RZ, R65.H0_H0 ;  /* 0x20000041ff437230 */ /* 0x000fe40000004100 */
[----:B------:R-:W-:Y:S01]  /*cfb0*/  FFMA.FTZ R93, R64, R66, R93 ;  /* 0x00000042405d7223 */ /* 0x000fe2000001005d */
[----:B------:R-:W-:Y:S02]  /*cfc0*/  HADD2.F32 R63, -RZ, R63.H1_H1 ;  /* 0x3000003fff3f7230 */ /* 0x000fe40000004100 */
[----:B------:R-:W-:Y:S01]  /*cfd0*/  FMUL.FTZ R79, R55, R79 ;  /* 0x0000004f374f7220 */ /* 0x000fe20000410000 */
[----:B------:R-:W-:-:S02]  /*cfe0*/  HADD2.F32 R64, -RZ, R77.H1_H1 ;  /* 0x3000004dff407230 */ /* 0x000fc40000004100 */
[----:B------:R-:W-:Y:S01]  /*cff0*/  FFMA.FTZ R92, R51, R66, -R92 ;  /* 0x00000042335c7223 */ /* 0x000fe2000001085c */
[----:B------:R-:W-:Y:S02]  /*d000*/  HADD2.F32 R47, -RZ, R47.H1_H1 ;  /* 0x3000002fff2f7230 */ /* 0x000fe40000004100 */
[----:B------:R-:W-:Y:S01]  /*d010*/  FFMA.FTZ R79, R44, R67, R79 ;  /* 0x000000432c4f7223 */ /* 0x000fe2000001004f */
[----:B------:R-:W-:Y:S02]  /*d020*/  HADD2.F32 R62, -RZ, R62.H1_H1 ;  /* 0x3000003eff3e7230 */ /* 0x000fe40000004100 */
[-C--:B------:R-:W-:Y:S01]  /*d030*/  FMUL.FTZ R66, R63, R64.reuse ;  /* 0x000000403f427220 */ /* 0x080fe20000410000 */
[----:B------:R-:W-:Y:S02]  /*d040*/  HADD2.F32 R51, -RZ, R76.H1_H1 ;  /* 0x3000004cff337230 */ /* 0x000fe40000004100 */
[----:B------:R-:W-:Y:S01]  /*d050*/  FMUL.FTZ R64, R47, R64 ;  /* 0x000000402f407220 */ /* 0x000fe20000410000 */
[----:B------:R-:W-:-:S02]  /*d060*/  HADD2.F32 R46, -RZ, R46.H1_H1 ;  /* 0x3000002eff2e7230 */ /* 0x000fc40000004100 */
[----:B------:R-:W-:Y:S01]  /*d070*/  FFMA.FTZ R78, R55, R67, -R78 ;  /* 0x00000043374e7223 */ /* 0x000fe2000001084e */
[----:B------:R-:W-:Y:S02]  /*d080*/  HADD2.F32 R44, -RZ, R65.H1_H1 ;  /* 0x30000041ff2c7230 */ /* 0x000fe40000004100 */
[-C--:B------:R-:W-:Y:S01]  /*d090*/  FMUL.FTZ R55, R62, R51.reuse ;  /* 0x000000333e377220 */ /* 0x080fe20000410000 */
[----:B------:R-:W-:Y:S02]  /*d0a0*/  HADD2.F32 R45, -RZ, R45.H1_H1 ;  /* 0x3000002dff2d7230 */ /* 0x000fe40000004100 */
[C---:B------:R-:W-:Y:S01]  /*d0b0*/  FMUL.FTZ R51, R46.reuse, R51 ;  /* 0x000000332e337220 */ /* 0x040fe20000410000 */
[----:B------:R-:W-:Y:S01]  /*d0c0*/  F2FP.SATFINITE.E4M3.F32.PACK_AB_MERGE_C R88, R91, R88, RZ ;  /* 0x000000585b58723e */ /* 0x000fe200048070ff */
[-C--:B------:R-:W-:Y:S01]  /*d0d0*/  FFMA.FTZ R47, R47, R44.reuse, -R66 ;  /* 0x0000002c2f2f7223 */ /* 0x080fe20000010842 */
[----:B------:R-:W-:Y:S01]  /*d0e0*/  FFMA.FTZ R64, R63, R44, R64 ;  /* 0x0000002c3f407223 */ /* 0x000fe20000010040 */
[-C--:B------:R-:W-:Y:S01]  /*d0f0*/  FFMA.FTZ R55, R46, R45.reuse, -R55 ;  /* 0x0000002d2e377223 */ /* 0x080fe20000010837 */
[----:B------:R-:W-:Y:S01]  /*d100*/  FFMA.FTZ R62, R62, R45, R51 ;  /* 0x0000002d3e3e7223 */ /* 0x000fe20000010033 */
[----:B------:R-:W-:Y:S01]  /*d110*/  F2FP.SATFINITE.E4M3.F32.PACK_AB_MERGE_C R89, R90, R89, RZ ;  /* 0x000000595a59723e */ /* 0x000fe200048070ff */
[----:B------:R-:W-:Y:S01]  /*d120*/  IMAD.MOV.U32 R46, RZ, RZ, R56 ;  /* 0x000000ffff2e7224 */ /* 0x000fe200078e0038 */
[----:B------:R-:W-:-:S02]  /*d130*/  F2FP.SATFINITE.E4M3.F32.PACK_AB_MERGE_C R47, R47, R78, RZ ;  /* 0x0000004e2f2f723e */ /* 0x000fc400048070ff */
[----:B------:R-:W-:Y:S02]  /*d140*/  F2FP.SATFINITE.E4M3.F32.PACK_AB_MERGE_C R64, R64, R79, RZ ;  /* 0x0000004f4040723e */ /* 0x000fe400048070ff */
[----:B------:R-:W-:Y:S02]  /*d150*/  F2FP.SATFINITE.E4M3.F32.PACK_AB_MERGE_C R45, R49, R60, R88 ;  /* 0x0000003c312d723e */ /* 0x000fe40004807058 */
[----:B------:R-:W-:Y:S01]  /*d160*/  F2FP.SATFINITE.E4M3.F32.PACK_AB_MERGE_C R49, R48, R61, R89 ;  /* 0x0000003d3031723e */ /* 0x000fe20004807059 */
[----:B------:R-:W-:Y:S01]  /*d170*/  IMAD.MOV.U32 R48, RZ, RZ, R58 ;  /* 0x000000ffff307224 */ /* 0x000fe200078e003a */
[----:B------:R-:W-:Y:S02]  /*d180*/  F2FP.SATFINITE.E4M3.F32.PACK_AB_MERGE_C R47, R55, R92, R47 ;  /* 0x0000005c372f723e */ /* 0x000fe4000480702f */
[----:B------:R-:W-:Y:S02]  /*d190*/  F2FP.SATFINITE.E4M3.F32.PACK_AB_MERGE_C R51, R62, R93, R64 ;  /* 0x0000005d3e33723e */ /* 0x000fe40004807040 */
[----:B------:R-:W-:-:S07]  /*d1a0*/  MOV R44, R59 ;  /* 0x0000003b002c7202 */ /* 0x000fce0000000f00 */
.L_x_2473:
[----:B------:R-:W-:Y:S05]  /*d1b0*/  BSYNC B2 ;  /* 0x0000000000027941 */ /* 0x000fea0003800000 */
.L_x_2472:
        /* <DEDUP_REMOVED lines=10> */
.L_x_2471:
[----:B------:R-:W-:Y:S05]  /*d260*/  BSYNC B1 ;  /* 0x0000000000017941 */ /* 0x000fea0003800000 */
.L_x_2470:
        /* <DEDUP_REMOVED lines=26> */
[----:B------:R-:W-:Y:S01]  /*d410*/  SHF.R.U32.HI R56, RZ, 0x8, R81 ;  /* 0x00000008ff387819 */ /* 0x000fe20000011651 */
[----:B-1----:R-:W-:Y:S01]  /*d420*/  IMAD.MOV.U32 R63, RZ, RZ, R48 ;  /* 0x000000ffff3f7224 */ /* 0x002fe200078e0030 */
[----:B0-----:R-:W-:Y:S01]  /*d430*/  MOV R60, R44 ;  /* 0x0000002c003c7202 */ /* 0x001fe20000000f00 */
[----:B------:R-:W-:Y:S01]  /*d440*/  IMAD.MOV.U32 R55, RZ, RZ, R45 ;  /* 0x000000ffff377224 */ /* 0x000fe200078e002d */
[----:B------:R-:W-:Y:S01]  /*d450*/  LOP3.LUT R59, R81, 0xff0000ff, RZ, 0xc0, !PT ;  /* 0xff0000ff513b7812 */ /* 0x000fe200078ec0ff */
[----:B------:R-:W-:Y:S01]  /*d460*/  IMAD.SHL.U32 R44, R56, 0x100, RZ ;  /* 0x00000100382c7824 */ /* 0x000fe200078e00ff */
[----:B------:R-:W-:Y:S01]  /*d470*/  SHF.R.U32.HI R64, RZ, 0x8, R83 ;  /* 0x00000008ff407819 */ /* 0x000fe20000011653 */
[----:B------:R-:W-:Y:S01]  /*d480*/  IMAD.MOV.U32 R56, RZ, RZ, R46 ;  /* 0x000000ffff387224 */ /* 0x000fe200078e002e */
[----:B------:R-:W-:Y:S02]  /*d490*/  SHF.R.U32.HI R58, RZ, 0x8, R71 ;  /* 0x00000008ff3a7819 */ /* 0x000fe40000011647 */
[----:B------:R-:W-:Y:S01]  /*d4a0*/  LOP3.LUT R59, R59, 0xff00, R44, 0xf8, !PT ;  /* 0x0000ff003b3b7812 */ /* 0x000fe200078ef82c */
[----:B------:R-:W-:Y:S01]  /*d4b0*/  IMAD.SHL.U32 R44, R64, 0x100, RZ ;  /* 0x00000100402c7824 */ /* 0x000fe200078e00ff */
[----:B------:R-:W-:Y:S01]  /*d4c0*/  SHF.R.U32.HI R76, RZ, 0x10, R81 ;  /* 0x00000010ff4c7819 */ /* 0x000fe20000011651 */
[----:B------:R-:W-:Y:S01]  /*d4d0*/  IMAD.SHL.U32 R58, R58, 0x100, RZ ;  /* 0x000001003a3a7824 */ /* 0x000fe200078e00ff */
[----:B------:R-:W-:-:S02]  /*d4e0*/  SHF.R.U32.HI R70, RZ, 0x10, R83 ;  /* 0x00000010ff467819 */ /* 0x000fc40000011653 */
[----:B------:R-:W-:Y:S01]  /*d4f0*/  LOP3.LUT R61, R83, 0xff0000ff, RZ, 0xc0, !PT ;  /* 0xff0000ff533d7812 */ /* 0x000fe200078ec0ff */
[----:B------:R-:W-:Y:S01]  /*d500*/  IMAD.U32 R46, R76, 0x10000, RZ ;  /* 0x000100004c2e7824 */ /* 0x000fe200078e00ff */
[----:B------:R-:W-:Y:S02]  /*d510*/  LOP3.LUT R67, R71, 0xff0000ff, RZ, 0xc0, !PT ;  /* 0xff0000ff47437812 */ /* 0x000fe400078ec0ff */
[----:B------:R-:W-:Y:S02]  /*d520*/  SHF.R.U32.HI R66, RZ, 0x10, R71 ;  /* 0x00000010ff427819 */ /* 0x000fe40000011647 */
[----:B------:R-:W-:Y:S01]  /*d530*/  LOP3.LUT R45, R61, 0xff00, R44, 0xf8, !PT ;  /* 0x0000ff003d2d7812 */ /* 0x000fe200078ef82c */
[----:B------:R-:W-:Y:S01]  /*d540*/  IMAD.U32 R44, R70, 0x10000, RZ ;  /* 0x00010000462c7824 */ /* 0x000fe200078e00ff */
[----:B------:R-:W-:Y:S02]  /*d550*/  SHF.R.U32.HI R62, RZ, 0x8, R69 ;  /* 0x00000008ff3e7819 */ /* 0x000fe40000011645 */
[----:B------:R-:W-:-:S02]  /*d560*/  LOP3.LUT R71, R67, 0xff00, R58, 0xf8, !PT ;  /* 0x0000ff0043477812 */ /* 0x000fc400078ef83a */
[----:B------:R-:W-:Y:S02]  /*d570*/  F2FP.F16.E4M3.UNPACK_B R67, R152.H1 ;  /* 0x00000098ff43723e */ /* 0x000fe400030006ff */
[----:B------:R-:W-:Y:S02]  /*d580*/  F2FP.F16.E4M3.UNPACK_B R64, R63.H1 ;  /* 0x0000003fff40723e */ /* 0x000fe400030006ff */
[----:B------:R-:W-:Y:S02]  /*d590*/  F2FP.F16.E4M3.UNPACK_B R61, R60.H1 ;  /* 0x0000003cff3d723e */ /* 0x000fe400030006ff */
[----:B------:R-:W-:Y:S02]  /*d5a0*/  SHF.L.U32 R48, R62, 0x8, RZ ;  /* 0x000000083e307819 */ /* 0x000fe400000006ff */
[----:B------:R-:W-:Y:S01]  /*d5b0*/  SHF.R.U32.HI R68, RZ, 0x10, R69 ;  /* 0x00000010ff447819 */ /* 0x000fe20000011645 */
[----:B------:R-:W-:Y:S01]  /*d5c0*/  HADD2.F32 R58, -RZ, R61.H0_H0 ;  /* 0x2000003dff3a7230 */ /* 0x000fe20000004100 */
[----:B------:R-:W-:-:S02]  /*d5d0*/  LOP3.LUT R65, R69, 0xff0000ff, RZ, 0xc0, !PT ;  /* 0xff0000ff45417812 */ /* 0x000fc400078ec0ff */
[----:B------:R-:W-:Y:S01]  /*d5e0*/  LOP3.LUT R46, R59, 0xff0000, R46, 0xf8, !PT ;  /* 0x00ff00003b2e7812 */ /* 0x000fe200078ef82e */
[----:B------:R-:W-:Y:S01]  /*d5f0*/  HADD2.F32 R59, -RZ, R64.H0_H0 ;  /* 0x20000040ff3b7230 */ /* 0x000fe20000004100 */
[----:B------:R-:W-:Y:S01]  /*d600*/  LOP3.LUT R44, R45, 0xff0000, R44, 0xf8, !PT ;  /* 0x00ff00002d2c7812 */ /* 0x000fe200078ef82c */
[----:B------:R-:W-:Y:S01]  /*d610*/  HADD2.F32 R45, -RZ, R67.H0_H0 ;  /* 0x20000043ff2d7230 */ /* 0x000fe20000004100 */
[----:B------:R-:W-:Y:S02]  /*d620*/  F2FP.F16.E4M3.UNPACK_B R62, R154.H1 ;  /* 0x0000009aff3e723e */ /* 0x000fe400030006ff */
[----:B------:R-:W-:Y:S01]  /*d630*/  LOP3.LUT R69, R65, 0xff00, R48, 0xf8, !PT ;  /* 0x0000ff0041457812 */ /* 0x000fe200078ef830 */
[----:B------:R-:W-:Y:S01]  /*d640*/  IMAD.U32 R48, R68, 0x10000, RZ ;  /* 0x0001000044307824 */ /* 0x000fe200078e00ff */
[----:B------:R-:W-:Y:S01]  /*d650*/  SHF.L.U32 R66, R66, 0x10, RZ ;  /* 0x0000001042427819 */ /* 0x000fe200000006ff */
[--C-:B------:R-:W-:Y:S02]  /*d660*/  HADD2.F32 R65, -RZ, R62.reuse.H0_H0 ;  /* 0x2000003eff417230 */ /* 0x100fe40000004100 */
[-C--:B------:R-:W-:Y:S01]  /*d670*/  FMUL.FTZ R77, R59, R45.reuse ;  /* 0x0000002d3b4d7220 */ /* 0x080fe20000410000 */
[----:B------:R-:W-:Y:S01]  /*d680*/  FMUL.FTZ R68, R58, R45 ;  /* 0x0000002d3a447220 */ /* 0x000fe20000410000 */
[----:B------:R-:W-:Y:S01]  /*d690*/  LOP3.LUT R45, R71, 0xff0000, R66, 0xf8, !PT ;  /* 0x00ff0000472d7812 */ /* 0x000fe200078ef842 */
[----:B------:R-:W-:-:S02]  /*d6a0*/  HADD2.F32 R66, -RZ, R62.H1_H1 ;  /* 0x3000003eff427230 */ /* 0x000fc40000004100 */
        /* <DEDUP_REMOVED lines=8> */
[----:B------:R-:W-:Y:S01]  /*d730*/  HADD2.F32 R67, -RZ, R152.H0_H0 ;  /* 0x20000098ff437230 */ /* 0x000fe20000004100 */
[----:B------:R-:W-:Y:S01]  /*d740*/  LOP3.LUT R48, R69, 0xff0000, R48, 0xf8, !PT ;  /* 0x00ff000045307812 */ /* 0x000fe200078ef830 */
[----:B------:R-:W-:Y:S01]  /*d750*/  FMUL.FTZ R69, R65, R68 ;  /* 0x0000004441457220 */ /* 0x000fe20000410000 */
[----:B------:R-:W-:Y:S01]  /*d760*/  F2FP.F16.E4M3.UNPACK_B R154, R154 ;  /* 0x0000009aff9a723e */ /* 0x000fe200020006ff */
[----:B------:R-:W-:Y:S01]  /*d770*/  FMUL.FTZ R68, R62, R68 ;  /* 0x000000443e447220 */ /* 0x000fe20000410000 */
[----:B------:R-:W-:-:S02]  /*d780*/  HADD2.F32 R64, -RZ, R63.H0_H0 ;  /* 0x2000003fff407230 */ /* 0x000fc40000004100 */
[-C--:B------:R-:W-:Y:S01]  /*d790*/  FFMA.FTZ R77, R62, R66.reuse, -R69 ;  /* 0x000000423e4d7223 */ /* 0x080fe20000010845 */
[----:B------:R-:W-:Y:S02]  /*d7a0*/  HADD2.F32 R61, -RZ, R60.H0_H0 ;  /* 0x2000003cff3d7230 */ /* 0x000fe40000004100 */
[----:B------:R-:W-:Y:S01]  /*d7b0*/  FFMA.FTZ R70, R65, R66, R68 ;  /* 0x0000004241467223 */ /* 0x000fe20000010044 */
        /* <DEDUP_REMOVED lines=46> */
[--C-:B------:R-:W-:Y:S01]  /*daa0*/  HADD2.F32 R62, -RZ, R155.reuse.H0_H0 ;  /* 0x2000009bff3e7230 */ /* 0x100fe20000004100 */
[----:B------:R-:W-:Y:S01]  /*dab0*/  F2FP.SATFINITE.E4M3.F32.PACK_AB_MERGE_C R66, R81, R66, RZ ;  /* 0x000000425142723e */ /* 0x000fe200048070ff */
[----:B------:R-:W-:Y:S02]  /*dac0*/  HADD2.F32 R56, -RZ, R56.H1_H1 ;  /* 0x30000038ff387230 */ /* 0x000fe40000004100 */
[-C--:B------:R-:W-:Y:S01]  /*dad0*/  FMUL.FTZ R63, R60, R153.reuse ;  /* 0x000000993c3f7220 */ /* 0x080fe20000410000 */
[----:B------:R-:W-:Y:S02]  /*dae0*/  HADD2.F32 R155, -RZ, R155.H1_H1 ;  /* 0x3000009bff9b7230 */ /* 0x000fe40000004100 */
[-C--:B------:R-:W-:Y:S01]  /*daf0*/  FFMA.FTZ R50, R50, R62.reuse, -R65 ;  /* 0x0000003e32327223 */ /* 0x080fe20000010841 */
[----:B------:R-:W-:Y:S01]  /*db00*/  FFMA.FTZ R64, R61, R62, R64 ;  /* 0x0000003e3d407223 */ /* 0x000fe20000010040 */
[C---:B------:R-:W-:Y:S01]  /*db10*/  FMUL.FTZ R153, R56.reuse, R153 ;  /* 0x0000009938997220 */ /* 0x040fe20000410000 */
[----:B------:R-:W-:Y:S01]  /*db20*/  F2FP.F16.E4M3.UNPACK_B R62, R49 ;  /* 0x00000031ff3e723e */ /* 0x000fe200020006ff */
[-C--:B------:R-:W-:Y:S01]  /*db30*/  FFMA.FTZ R79, R56, R155.reuse, -R63 ;  /* 0x0000009b384f7223 */ /* 0x080fe2000001083f */
[----:B------:R-:W-:Y:S01]  /*db40*/  F2FP.SATFINITE.E4M3.F32.PACK_AB_MERGE_C R56, R67, R76, RZ ;  /* 0x0000004c4338723e */ /* 0x000fe200048070ff */
[----:B------:R-:W-:Y:S01]  /*db50*/  FFMA.FTZ R153, R60, R155, R153 ;  /* 0x0000009b3c997223 */ /* 0x000fe20000010099 */
[----:B------:R-:W-:Y:S01]  /*db60*/  F2FP.F16.E4M3.UNPACK_B R67, R48 ;  /* 0x00000030ff43723e */ /* 0x000fe200020006ff */
[----:B------:R-:W-:Y:S01]  /*db70*/  HADD2.F32 R63, -RZ, R62.H0_H0 ;  /* 0x2000003eff3f7230 */ /* 0x000fe20000004100 */
[----:B------:R-:W-:-:S02]  /*db80*/  F2FP.F16.E4M3.UNPACK_B R61, R55 ;  /* 0x00000037ff3d723e */ /* 0x000fc400020006ff */
[----:B------:R-:W-:Y:S01]  /*db90*/  F2FP.SATFINITE.E4M3.F32.PACK_AB_MERGE_C R58, R71, R68, R58 ;  /* 0x00000044473a723e */ /* 0x000fe2000480703a */
[----:B------:R-:W-:Y:S01]  /*dba0*/  HADD2.F32 R68, -RZ, R67.H0_H0 ;  /* 0x20000043ff447230 */ /* 0x000fe20000004100 */
[----:B------:R-:W-:Y:S01]  /*dbb0*/  F2FP.F16.E4M3.UNPACK_B R65, R46 ;  /* 0x0000002eff41723e */ /* 0x000fe200020006ff */
[----:B------:R-:W-:Y:S01]  /*dbc0*/  HADD2.F32 R60, -RZ, R61.H0_H0 ;  /* 0x2000003dff3c7230 */ /* 0x000fe20000004100 */
[----:B------:R-:W-:Y:S01]  /*dbd0*/  F2FP.SATFINITE.E4M3.F32.PACK_AB_MERGE_C R56, R79, R50, R56 ;  /* 0x000000324f38723e */ /* 0x000fe20004807038 */
        /* <DEDUP_REMOVED lines=11> */
[-C--:B------:R-:W-:Y:S01]  /*dc90*/  FMUL.FTZ R69, R64, R67.reuse ;  /* 0x0000004340457220 */ /* 0x080fe20000410000 */
[C---:B------:R-:W-:Y:S01]  /*dca0*/  FMUL.FTZ R67, R62.reuse, R67 ;  /* 0x000000433e437220 */ /* 0x040fe20000410000 */
[----:B------:R-:W-:Y:S02]  /*dcb0*/  F2FP.F16.E4M3.UNPACK_B R63, R49.H1 ;  /* 0x00000031ff3f723e */ /* 0x000fe400030006ff */
[----:B------:R-:W-:Y:S01]  /*dcc0*/  F2FP.F16.E4M3.UNPACK_B R66, R48.H1 ;  /* 0x00000030ff42723e */ /* 0x000fe200030006ff */
[----:B------:R-:W-:Y:S01]  /*dcd0*/  FFMA.FTZ R49, R62, R65, -R69 ;  /* 0x000000413e317223 */ /* 0x000fe20000010845 */
[----:B------:R-:W-:Y:S01]  /*dce0*/  F2FP.F16.E4M3.UNPACK_B R55, R55.H1 ;  /* 0x00000037ff37723e */ /* 0x000fe200030006ff */
[----:B------:R-:W-:Y:S01]  /*dcf0*/  FFMA.FTZ R76, R64, R65, R67 ;  /* 0x00000041404c7223 */ /* 0x000fe20000010043 */
[----:B------:R-:W-:Y:S01]  /*dd00*/  HADD2.F32 R62, -RZ, R63.H0_H0 ;  /* 0x2000003fff3e7230 */ /* 0x000fe20000004100 */
[----:B------:R-:W-:Y:S01]  /*dd10*/  F2FP.F16.E4M3.UNPACK_B R46, R46.H1 ;  /* 0x0000002eff2e723e */ /* 0x000fe200030006ff */
[----:B------:R-:W-:Y:S01]  /*dd20*/  HADD2.F32 R67, -RZ, R66.H0_H0 ;  /* 0x20000042ff437230 */ /* 0x000fe20000004100 */
[----:B------:R-:W-:Y:S01]  /*dd30*/  F2FP.F16.E4M3.UNPACK_B R68, R45.H1 ;  /* 0x0000002dff44723e */ /* 0x000fe200030006ff */
[----:B------:R-:W-:-:S02]  /*dd40*/  HADD2.F32 R48, -RZ, R55.H0_H0 ;  /* 0x20000037ff307230 */ /* 0x000fc40000004100 */
[----:B------:R-:W-:Y:S02]  /*dd50*/  HADD2.F32 R63, -RZ, R63.H1_H1 ;  /* 0x3000003fff3f7230 */ /* 0x000fe40000004100 */
[-C--:B------:R-:W-:Y:S01]  /*dd60*/  FMUL.FTZ R69, R62, R67.reuse ;  /* 0x000000433e457220 */ /* 0x080fe20000410000 */
[----:B------:R-:W-:Y:S02]  /*dd70*/  HADD2.F32 R66, -RZ, R66.H1_H1 ;  /* 0x30000042ff427230 */ /* 0x000fe40000004100 */
[----:B------:R-:W-:Y:S01]  /*dd80*/  FMUL.FTZ R67, R48, R67 ;  /* 0x0000004330437220 */ /* 0x000fe20000410000 */
[----:B------:R-:W-:Y:S02]  /*dd90*/  HADD2.F32 R55, -RZ, R55.H1_H1 ;  /* 0x30000037ff377230 */ /* 0x000fe40000004100 */
[--C-:B------:R-:W-:Y:S02]  /*dda0*/  HADD2.F32 R65, -RZ, R46.reuse.H0_H0 ;  /* 0x2000002eff417230 */ /* 0x100fe40000004100 */
[----:B------:R-:W-:-:S02]  /*ddb0*/  HADD2.F32 R64, -RZ, R46.H1_H1 ;  /* 0x3000002eff407230 */ /* 0x000fc40000004100 */
[-C--:B------:R-:W-:Y:S01]  /*ddc0*/  FMUL.FTZ R46, R63, R66.reuse ;  /* 0x000000423f2e7220 */ /* 0x080fe20000410000 */
[C---:B------:R-:W-:Y:S01]  /*ddd0*/  FMUL.FTZ R66, R55.reuse, R66 ;  /* 0x0000004237427220 */ /* 0x040fe20000410000 */
[----:B------:R-:W-:Y:S01]  /*dde0*/  FFMA.FTZ R77, R62, R65, R67 ;  /* 0x000000413e4d7223 */ /* 0x000fe20000010043 */
[----:B------:R-:W-:Y:S01]  /*ddf0*/  F2FP.F16.E4M3.UNPACK_B R67, R45 ;  /* 0x0000002dff43723e */ /* 0x000fe200020006ff */
[-C--:B------:R-:W-:Y:S01]  /*de00*/  FFMA.FTZ R78, R55, R64.reuse, -R46 ;  /* 0x00000040374e7223 */ /* 0x080fe2000001082e */
[----:B------:R-:W-:Y:S01]  /*de10*/  F2FP.F16.E4M3.UNPACK_B R46, R47 ;  /* 0x0000002fff2e723e */ /* 0x000fe200020006ff */
[----:B------:R-:W-:Y:S01]  /*de20*/  FFMA.FTZ R71, R48, R65, -R69 ;  /* 0x0000004130477223 */ /* 0x000fe20000010845 */
[-C--:B------:R-:W-:Y:S01]  /*de30*/  F2FP.F16.E4M3.UNPACK_B R55, R51.reuse ;  /* 0x00000033ff37723e */ /* 0x080fe200020006ff */
[----:B------:R-:W-:Y:S01]  /*de40*/  FFMA.FTZ R80, R63, R64, R66 ;  /* 0x000000403f507223 */ /* 0x000fe20000010042 */
[----:B------:R-:W-:Y:S01]  /*de50*/  F2FP.F16.E4M3.UNPACK_B R62, R51.H1 ;  /* 0x00000033ff3e723e */ /* 0x000fe200030006ff */
[----:B------:R-:W-:Y:S01]  /*de60*/  HADD2.F32 R48, -RZ, R46.H0_H0 ;  /* 0x2000002eff307230 */ /* 0x000fe20000004100 */
[----:B------:R-:W-:Y:S01]  /*de70*/  F2FP.F16.E4M3.UNPACK_B R47, R47.H1 ;  /* 0x0000002fff2f723e */ /* 0x000fe200030006ff */
[----:B------:R-:W-:Y:S01]  /*de80*/  HADD2.F32 R69, -RZ, R67.H0_H0 ;  /* 0x20000043ff457230 */ /* 0x000fe20000004100 */
[-C--:B------:R-:W-:Y:S01]  /*de90*/  F2FP.F16.E4M3.UNPACK_B R45, R44.reuse ;  /* 0x0000002cff2d723e */ /* 0x080fe200020006ff */
[----:B------:R-:W-:Y:S01]  /*dea0*/  HADD2.F32 R63, -RZ, R55.H0_H0 ;  /* 0x20000037ff3f7230 */ /* 0x000fe20000004100 */
[----:B------:R-:W-:Y:S01]  /*deb0*/  F2FP.F16.E4M3.UNPACK_B R64, R44.H1 ;  /* 0x0000002cff40723e */ /* 0x000fe200030006ff */
[----:B------:R-:W-:-:S02]  /*dec0*/  HADD2.F32 R44, -RZ, R62.H0_H0 ;  /* 0x2000003eff2c7230 */ /* 0x000fc40000004100 */
[-C--:B------:R-:W-:Y:S01]  /*ded0*/  FMUL.FTZ R82, R48, R69.reuse ;  /* 0x0000004530527220 */ /* 0x080fe20000410000 */
[--C-:B------:R-:W-:Y:S02]  /*dee0*/  HADD2.F32 R70, -RZ, R68.reuse.H0_H0 ;  /* 0x20000044ff467230 */ /* 0x100fe40000004100 */
[----:B------:R-:W-:Y:S01]  /*def0*/  FMUL.FTZ R79, R63, R69 ;  /* 0x000000453f4f7220 */ /* 0x000fe20000410000 */
[----:B------:R-:W-:Y:S01]  /*df00*/  HADD2.F32 R51, -RZ, R47.H0_H0 ;  /* 0x2000002fff337230 */ /* 0x000fe20000004100 */
[----:B------:R-:W-:Y:S01]  /*df10*/  F2FP.SATFINITE.E4M3.F32.PACK_AB_MERGE_C R71, R78, R71, RZ ;  /* 0x000000474e47723e */ /* 0x000fe200048070ff */
[----:B------:R-:W-:Y:S02]  /*df20*/  HADD2.F32 R65, -RZ, R45.H0_H0 ;  /* 0x2000002dff417230 */ /* 0x000fe40000004100 */
[-C--:B------:R-:W-:Y:S01]  /*df30*/  FMUL.FTZ R88, R44, R70.reuse ;  /* 0x000000462c587220 */ /* 0x080fe20000410000 */
[----:B------:R-:W-:Y:S02]  /*df40*/  HADD2.F32 R68, -RZ, R68.H1_H1 ;  /* 0x30000044ff447230 */ /* 0x000fe40000004100 */
[----:B------:R-:W-:Y:S01]  /*df50*/  FMUL.FTZ R69, R51, R70 ;  /* 0x0000004633457220 */ /* 0x000fe20000410000 */
[----:B------:R-:W-:-:S02]  /*df60*/  HADD2.F32 R47, -RZ, R47.H1_H1 ;  /* 0x3000002fff2f7230 */ /* 0x000fc40000004100 */
[-C--:B------:R-:W-:Y:S01]  /*df70*/  FFMA.FTZ R82, R63, R65.reuse, R82 ;  /* 0x000000413f527223 */ /* 0x080fe20000010052 */
[----:B------:R-:W-:Y:S02]  /*df80*/  HADD2.F32 R62, -RZ, R62.H1_H1 ;  /* 0x3000003eff3e7230 */ /* 0x000fe40000004100 */
[----:B------:R-:W-:Y:S01]  /*df90*/  FFMA.FTZ R79, R48, R65, -R79 ;  /* 0x00000041304f7223 */ /* 0x000fe2000001084f */
        /* <DEDUP_REMOVED lines=13> */
[-C--:B------:R-:W-:Y:S01]  /*e070*/  FFMA.FTZ R62, R62, R64.reuse, R63 ;  /* 0x000000403e3e7223 */ /* 0x080fe2000001003f */
[----:B------:R-:W-:Y:S01]  /*e080*/  FFMA.FTZ R47, R47, R64, -R48 ;  /* 0x000000402f2f7223 */ /* 0x000fe20000010830 */
[-C--:B------:R-:W-:Y:S01]  /*e090*/  FFMA.FTZ R46, R46, R45.reuse, -R51 ;  /* 0x0000002d2e2e7223 */ /* 0x080fe20000010833 */
[----:B------:R-:W-:Y:S01]  /*e0a0*/  FFMA.FTZ R45, R55, R45, R44 ;  /* 0x0000002d372d7223 */ /* 0x000fe2000001002c */
[----:B------:R-:W-:Y:S01]  /*e0b0*/  F2FP.SATFINITE.E4M3.F32.PACK_AB_MERGE_C R49, R49, R60, R71 ;  /* 0x0000003c3131723e */ /* 0x000fe20004807047 */
[----:B------:R-:W-:Y:S01]  /*e0c0*/  IMAD.MOV.U32 R44, RZ, RZ, R58 ;  /* 0x000000ffff2c7224 */ /* 0x000fe200078e003a */
[----:B------:R-:W-:Y:S01]  /*e0d0*/  F2FP.SATFINITE.E4M3.F32.PACK_AB_MERGE_C R62, R62, R69, RZ ;  /* 0x000000453e3e723e */ /* 0x000fe200048070ff */
[----:B------:R-:W-:Y:S01]  /*e0e0*/  IMAD.MOV.U32 R48, RZ, RZ, R59 ;  /* 0x000000ffff307224 */ /* 0x000fe200078e003b */
[----:B------:R-:W-:-:S02]  /*e0f0*/  F2FP.SATFINITE.E4M3.F32.PACK_AB_MERGE_C R47, R47, R88, RZ ;  /* 0x000000582f2f723e */ /* 0x000fc400048070ff */
[----:B------:R-:W-:Y:S02]  /*e100*/  F2FP.SATFINITE.E4M3.F32.PACK_AB_MERGE_C R76, R76, R61, R77 ;  /* 0x0000003d4c4c723e */ /* 0x000fe4000480704d */
[----:B------:R-:W-:Y:S01]  /*e110*/  F2FP.SATFINITE.E4M3.F32.PACK_AB_MERGE_C R51, R45, R82, R62 ;  /* 0x000000522d33723e */ /* 0x000fe2000480703e */
[----:B------:R-:W-:Y:S01]  /*e120*/  IMAD.MOV.U32 R45, RZ, RZ, R49 ;  /* 0x000000ffff2d7224 */ /* 0x000fe200078e0031 */
[----:B------:R-:W-:Y:S01]  /*e130*/  F2FP.SATFINITE.E4M3.F32.PACK_AB_MERGE_C R47, R46, R79, R47 ;  /* 0x0000004f2e2f723e */ /* 0x000fe2000480702f */
[----:B------:R-:W-:Y:S01]  /*e140*/  IMAD.MOV.U32 R49, RZ, RZ, R76 ;  /* 0x000000ffff317224 */ /* 0x000fe200078e004c */
[----:B------:R-:W-:-:S07]  /*e150*/  MOV R46, R56 ;  /* 0x00000038002e7202 */ /* 0x000fce0000000f00 */
.L_x_2477:
[----:B------:R-:W-:Y:S05]  /*e160*/  BSYNC B2 ;  /* 0x0000000000027941 */ /* 0x000fea0003800000 */
.L_x_2476:
        /* <DEDUP_REMOVED lines=10> */
.L_x_2475:
[----:B------:R-:W-:Y:S05]  /*e210*/  BSYNC B1 ;  /* 0x0000000000017941 */ /* 0x000fea0003800000 */
.L_x_2474:
        /* <DEDUP_REMOVED lines=32> */
[----:B-1----:R-:W-:Y:S01]  /*e420*/  IMAD.MOV.U32 R61, RZ, RZ, R48 ;  /* 0x000000ffff3d7224 */ /* 0x002fe200078e0030 */
[----:B------:R-:W-:Y:S01]  /*e430*/  LOP3.LUT R59, R85, 0xff0000ff, RZ, 0xc0, !PT ;  /* 0xff0000ff553b7812 */ /* 0x000fe200078ec0ff */
[----:B------:R-:W-:Y:S01]  /*e440*/  IMAD.MOV.U32 R56, RZ, RZ, R50 ;  /* 0x000000ffff387224 */ /* 0x000fe200078e0032 */
[----:B------:R-:W-:Y:S01]  /*e450*/  SHF.R.U32.HI R68, RZ, 0x10, R85 ;  /* 0x00000010ff447819 */ /* 0x000fe20000011655 */
[----:B------:R-:W-:Y:S01]  /*e460*/  IMAD.SHL.U32 R63, R63, 0x100, RZ ;  /* 0x000001003f3f7824 */ /* 0x000fe200078e00ff */
[----:B------:R-:W-:Y:S01]  /*e470*/  SHF.L.U32 R44, R55, 0x8, RZ ;  /* 0x00000008372c7819 */ /* 0x000fe200000006ff */
[----:B------:R-:W-:Y:S01]  /*e480*/  IMAD.MOV.U32 R55, RZ, RZ, R46 ;  /* 0x000000ffff377224 */ /* 0x000fe200078e002e */
[----:B------:R-:W-:-:S02]  /*e490*/  SHF.R.U32.HI R65, RZ, 0x8, R73 ;  /* 0x00000008ff417819 */ /* 0x000fc40000011649 */
[----:B------:R-:W-:Y:S01]  /*e4a0*/  LOP3.LUT R44, R59, 0xff00, R44, 0xf8, !PT ;  /* 0x0000ff003b2c7812 */ /* 0x000fe200078ef82c */
[----:B------:R-:W-:Y:S01]  /*e4b0*/  IMAD.U32 R59, R68, 0x10000, RZ ;  /* 0x00010000443b7824 */ /* 0x000fe200078e00ff */
[----:B------:R-:W-:Y:S01]  /*e4c0*/  LOP3.LUT R60, R87, 0xff0000ff, RZ, 0xc0, !PT ;  /* 0xff0000ff573c7812 */ /* 0x000fe200078ec0ff */
[----:B------:R-:W-:Y:S01]  /*e4d0*/  IMAD.SHL.U32 R65, R65, 0x100, RZ ;  /* 0x0000010041417824 */ /* 0x000fe200078e00ff */
[----:B------:R-:W-:Y:S02]  /*e4e0*/  SHF.R.U32.HI R66, RZ, 0x10, R87 ;  /* 0x00000010ff427819 */ /* 0x000fe40000011657 */
[----:B------:R-:W-:Y:S02]  /*e4f0*/  SHF.R.U32.HI R67, RZ, 0x8, R75 ;  /* 0x00000008ff437819 */ /* 0x000fe4000001164b */
[----:B------:R-:W-:Y:S02]  /*e500*/  LOP3.LUT R62, R73, 0xff0000ff, RZ, 0xc0, !PT ;  /* 0xff0000ff493e7812 */ /* 0x000fe400078ec0ff */
[----:B------:R-:W-:Y:S01]  /*e510*/  LOP3.LUT R60, R60, 0xff00, R63, 0xf8, !PT ;  /* 0x0000ff003c3c7812 */ /* 0x000fe200078ef83f */
[----:B------:R-:W-:Y:S01]  /*e520*/  IMAD.U32 R63, R66, 0x10000, RZ ;  /* 0x00010000423f7824 */ /* 0x000fe200078e00ff */
[----:B------:R-:W-:-:S02]  /*e530*/  LOP3.LUT R64, R75, 0xff0000ff, RZ, 0xc0, !PT ;  /* 0xff0000ff4b407812 */ /* 0x000fc400078ec0ff */
[----:B------:R-:W-:Y:S02]  /*e540*/  SHF.L.U32 R67, R67, 0x8, RZ ;  /* 0x0000000843437819 */ /* 0x000fe400000006ff */
[----:B------:R-:W-:Y:S02]  /*e550*/  LOP3.LUT R48, R44, 0xff0000, R59, 0xf8, !PT ;  /* 0x00ff00002c307812 */ /* 0x000fe400078ef83b */
[----:B------:R-:W-:Y:S02]  /*e560*/  LOP3.LUT R50, R62, 0xff00, R65, 0xf8, !PT ;  /* 0x0000ff003e327812 */ /* 0x000fe400078ef841 */
[----:B------:R-:W-:Y:S02]  /*e570*/  F2FP.F16.E4M3.UNPACK_B R66, R147.H1 ;  /* 0x00000093ff42723e */ /* 0x000fe400030006ff */
[----:B------:R-:W-:Y:S02]  /*e580*/  F2FP.F16.E4M3.UNPACK_B R59, R58.H1 ;  /* 0x0000003aff3b723e */ /* 0x000fe400030006ff */
[----:B------:R-:W-:Y:S01]  /*e590*/  F2FP.F16.E4M3.UNPACK_B R62, R61.H1 ;  /* 0x0000003dff3e723e */ /* 0x000fe200030006ff */
[--C-:B------:R-:W-:Y:S01]  /*e5a0*/  HADD2.F32 R46, -RZ, R66.reuse.H0_H0 ;  /* 0x20000042ff2e7230 */ /* 0x100fe20000004100 */
[----:B------:R-:W-:Y:S01]  /*e5b0*/  LOP3.LUT R68, R64, 0xff00, R67, 0xf8, !PT ;  /* 0x0000ff0040447812 */ /* 0x000fe200078ef843 */
[----:B------:R-:W-:Y:S01]  /*e5c0*/  HADD2.F32 R66, -RZ, R66.H1_H1 ;  /* 0x30000042ff427230 */ /* 0x000fe20000004100 */
[----:B------:R-:W-:-:S02]  /*e5d0*/  SHF.R.U32.HI R70, RZ, 0x10, R73 ;  /* 0x00000010ff467819 */ /* 0x000fc40000011649 */
[----:B------:R-:W-:Y:S01]  /*e5e0*/  LOP3.LUT R44, R60, 0xff0000, R63, 0xf8, !PT ;  /* 0x00ff00003c2c7812 */ /* 0x000fe200078ef83f */
[--C-:B------:R-:W-:Y:S01]  /*e5f0*/  HADD2.F32 R60, -RZ, R59.reuse.H0_H0 ;  /* 0x2000003bff3c7230 */ /* 0x100fe20000004100 */
[----:B------:R-:W-:Y:S01]  /*e600*/  F2FP.F16.E4M3.UNPACK_B R64, R149.H1 ;  /* 0x00000095ff40723e */ /* 0x000fe200030006ff */
[----:B------:R-:W-:Y:S01]  /*e610*/  HADD2.F32 R63, -RZ, R62.H0_H0 ;  /* 0x2000003eff3f7230 */ /* 0x000fe20000004100 */
[----:B------:R-:W-:Y:S01]  /*e620*/  F2FP.F16.E4M3.UNPACK_B R147, R147 ;  /* 0x00000093ff93723e */ /* 0x000fe200020006ff */
[----:B------:R-:W-:Y:S02]  /*e630*/  IMAD.U32 R67, R70, 0x10000, RZ ;  /* 0x0001000046437824 */ /* 0x000fe400078e00ff */
[CC--:B------:R-:W-:Y:S01]  /*e640*/  FMUL.FTZ R70, R60.reuse, R46.reuse ;  /* 0x0000002e3c467220 */ /* 0x0c0fe20000410000 */
[--C-:B------:R-:W-:Y:S02]  /*e650*/  HADD2.F32 R65, -RZ, R64.reuse.H0_H0 ;  /* 0x20000040ff417230 */ /* 0x100fe40000004100 */
[C---:B------:R-:W-:Y:S01]  /*e660*/  FMUL.FTZ R71, R63.reuse, R46 ;  /* 0x0000002e3f477220 */ /* 0x040fe20000410000 */
[----:B------:R-:W-:Y:S01]  /*e670*/  F2FP.F16.E4M3.UNPACK_B R61, R61 ;  /* 0x0000003dff3d723e */ /* 0x000fe200020006ff */
[----:B------:R-:W-:Y:S01]  /*e680*/  HADD2.F32 R64, -RZ, R64.H1_H1 ;  /* 0x30000040ff407230 */ /* 0x000fe20000004100 */
[----:B------:R-:W-:Y:S01]  /*e690*/  F2FP.F16.E4M3.UNPACK_B R58, R58 ;  /* 0x0000003aff3a723e */ /* 0x000fe200020006ff */
[-C--:B------:R-:W-:Y:S01]  /*e6a0*/  FFMA.FTZ R70, R63, R65.reuse, R70 ;  /* 0x000000413f467223 */ /* 0x080fe20000010046 */
[----:B------:R-:W-:Y:S01]  /*e6b0*/  FFMA.FTZ R71, R60, R65, -R71 ;  /* 0x000000413c477223 */ /* 0x000fe20000010847 */
[----:B------:R-:W-:Y:S01]  /*e6c0*/  HADD2.F32 R63, -RZ, R62.H1_H1 ;  /* 0x3000003eff3f7230 */ /* 0x000fe20000004100 */
[----:B------:R-:W-:Y:S01]  /*e6d0*/  LOP3.LUT R50, R50, 0xff0000, R67, 0xf8, !PT ;  /* 0x00ff000032327812 */ /* 0x000fe200078ef843 */
[----:B------:R-:W-:Y:S01]  /*e6e0*/  HADD2.F32 R60, -RZ, R59.H1_H1 ;  /* 0x3000003bff3c7230 */ /* 0x000fe20000004100 */
[----:B------:R-:W-:Y:S01]  /*e6f0*/  F2FP.F16.E4M3.UNPACK_B R149, R149 ;  /* 0x00000095ff95723e */ /* 0x000fe200020006ff */
[----:B------:R-:W-:-:S02]  /*e700*/  HADD2.F32 R65, -RZ, R147.H0_H0 ;  /* 0x20000093ff417230 */ /* 0x000fc40000004100 */
[CC--:B------:R-:W-:Y:S01]  /*e710*/  FMUL.FTZ R67, R63.reuse, R66.reuse ;  /* 0x000000423f437220 */ /* 0x0c0fe20000410000 */
[----:B------:R-:W-:Y:S02]  /*e720*/  HADD2.F32 R62, -RZ, R61.H0_H0 ;  /* 0x2000003dff3e7230 */ /* 0x000fe40000004100 */
[C---:B------:R-:W-:Y:S01]  /*e730*/  FMUL.FTZ R66, R60.reuse, R66 ;  /* 0x000000423c427220 */ /* 0x040fe20000410000 */
[----:B------:R-:W-:Y:S01]  /*e740*/  HADD2.F32 R59, -RZ, R58.H0_H0 ;  /* 0x2000003aff3b7230 */ /* 0x000fe20000004100 */
[----:B------:R-:W-:Y:S01]  /*e750*/  SHF.R.U32.HI R69, RZ, 0x10, R75 ;  /* 0x00000010ff457819 */ /* 0x000fe2000001164b */
[-C--:B------:R-:W-:Y:S01]  /*e760*/  FFMA.FTZ R72, R60, R64.reuse, -R67 ;  /* 0x000000403c487223 */ /* 0x080fe20000010843 */
[----:B------:R-:W-:Y:S01]  /*e770*/  FFMA.FTZ R73, R63, R64, R66 ;  /* 0x000000403f497223 */ /* 0x000fe20000010042 */
[----:B------:R-:W-:Y:S02]  /*e780*/  HADD2.F32 R60, -RZ, R149.H0_H0 ;  /* 0x20000095ff3c7230 */ /* 0x000fe40000004100 */
[----:B------:R-:W-:Y:S01]  /*e790*/  FMUL.FTZ R64, R62, R65 ;  /* 0x000000413e407220 */ /* 0x000fe20000410000 */
[----:B------:R-:W-:-:S02]  /*e7a0*/  HADD2.F32 R147, -RZ, R147.H1_H1 ;  /* 0x30000093ff937230 */ /* 0x000fc40000004100 */
[C---:B------:R-:W-:Y:S01]  /*e7b0*/  FMUL.FTZ R65, R59.reuse, R65 ;  /* 0x000000413b417220 */ /* 0x040fe20000410000 */
[----:B------:R-:W-:Y:S02]  /*e7c0*/  HADD2.F32 R61, -RZ, R61.H1_H1 ;  /* 0x3000003dff3d7230 */ /* 0x000fe40000004100 */
[-C--:B------:R-:W-:Y:S01]  /*e7d0*/  FFMA.FTZ R66, R59, R60.reuse, -R64 ;  /* 0x0000003c3b427223 */ /* 0x080fe20000010840 */
[----:B------:R-:W-:Y:S02]  /*e7e0*/  IMAD.U32 R69, R69, 0x10000, RZ ;  /* 0x0001000045457824 */ /* 0x000fe400078e00ff */
[----:B------:R-:W-:Y:S01]  /*e7f0*/  FFMA.FTZ R67, R62, R60, R65 ;  /* 0x0000003c3e437223 */ /* 0x000fe20000010041 */
[----:B------:R-:W-:Y:S02]  /*e800*/  HADD2.F32 R58, -RZ, R58.H1_H1 ;  /* 0x3000003aff3a7230 */ /* 0x000fe40000004100 */
[----:B------:R-:W-:Y:S01]  /*e810*/  FMUL.FTZ R63, R61, R147 ;  /* 0x000000933d3f7220 */ /* 0x000fe20000410000 */
[----:B------:R-:W-:Y:S01]  /*e820*/  HADD2.F32 R149, -RZ, R149.H1_H1 ;  /* 0x30000095ff957230 */ /* 0x000fe20000004100 */
[----:B------:R-:W-:-:S02]  /*e830*/  F2FP.F16.E4M3.UNPACK_B R59, R148.H1 ;  /* 0x00000094ff3b723e */ /* 0x000fc400030006ff */
[----:B------:R-:W-:Y:S02]  /*e840*/  F2FP.F16.E4M3.UNPACK_B R60, R56.H1 ;  /* 0x00000038ff3c723e */ /* 0x000fe400030006ff */
[----:B------:R-:W-:Y:S01]  /*e850*/  LOP3.LUT R46, R68, 0xff0000, R69, 0xf8, !PT ;  /* 0x00ff0000442e7812 */ /* 0x000fe200078ef845 */
[C---:B------:R-:W-:Y:S01]  /*e860*/  FMUL.FTZ R68, R58.reuse, R147 ;  /* 0x000000933a447220 */ /* 0x040fe20000410000 */
[----:B------:R-:W-:Y:S01]  /*e870*/  FFMA.FTZ R69, R58, R149, -R63 ;  /* 0x000000953a457223 */ /* 0x000fe2000001083f */
[----:B------:R-:W-:Y:S01]  /*e880*/  F2FP.F16.E4M3.UNPACK_B R63, R150.H1 ;  /* 0x00000096ff3f723e */ /* 0x000fe200030006ff */
[--C-:B------:R-:W-:Y:S01]  /*e890*/  HADD2.F32 R64, -RZ, R59.reuse.H0_H0 ;  /* 0x2000003bff407230 */ /* 0x100fe20000004100 */
[----:B------:R-:W-:Y:S01]  /*e8a0*/  F2FP.F16.E4M3.UNPACK_B R58, R55.H1 ;  /* 0x00000037ff3a723e */ /* 0x000fe200030006ff */
[----:B------:R-:W-:Y:S02]  /*e8b0*/  HADD2.F32 R62, -RZ, R60.H0_H0 ;  /* 0x2000003cff3e7230 */ /* 0x000fe40000004100 */
[----:B------:R-:W-:Y:S01]  /*e8c0*/  FFMA.FTZ R68, R61, R149, R68 ;  /* 0x000000953d447223 */ /* 0x000fe20000010044 */
[----:B------:R-:W-:Y:S01]  /*e8d0*/  HADD2.F32 R65, -RZ, R59.H1_H1 ;  /* 0x3000003bff417230 */ /* 0x000fe20000004100 */
[----:B------:R-:W-:Y:S01]  /*e8e0*/  F2FP.F16.E4M3.UNPACK_B R148, R148 ;  /* 0x00000094ff94723e */ /* 0x000fe200020006ff */
[----:B------:R-:W-:-:S02]  /*e8f0*/  HADD2.F32 R59, -RZ, R58.H0_H0 ;  /* 0x2000003aff3b7230 */ /* 0x000fc40000004100 */
[-C--:B------:R-:W-:Y:S01]  /*e900*/  FMUL.FTZ R74, R62, R64.reuse ;  /* 0x000000403e4a7220 */ /* 0x080fe20000410000 */
[--C-:B------:R-:W-:Y:S01]  /*e910*/  HADD2.F32 R61, -RZ, R63.reuse.H0_H0 ;  /* 0x2000003fff3d7230 */ /* 0x100fe20000004100 */
        /* <DEDUP_REMOVED lines=8> */
[----:B------:R-:W-:Y:S01]  /*e9a0*/  FMUL.FTZ R79, R58, R65 ;  /* 0x000000413a4f7220 */ /* 0x000fe20000410000 */
[----:B------:R-:W-:Y:S01]  /*e9b0*/  FFMA.FTZ R65, R62, R61, R75 ;  /* 0x0000003d3e417223 */ /* 0x000fe2000001004b */
[----:B------:R-:W-:Y:S01]  /*e9c0*/  FFMA.FTZ R77, R58, R63, -R59 ;  /* 0x0000003f3a4d7223 */ /* 0x000fe2000001083b */
[----:B------:R-:W-:Y:S01]  /*e9d0*/  F2FP.F16.E4M3.UNPACK_B R58, R56 ;  /* 0x00000038ff3a723e */ /* 0x000fe200020006ff */
[----:B------:R-:W-:-:S02]  /*e9e0*/  HADD2.F32 R61, -RZ, R148.H0_H0 ;  /* 0x20000094ff3d7230 */ /* 0x000fc40000004100 */
[----:B------:R-:W-:Y:S01]  /*e9f0*/  FFMA.FTZ R78, R60, R63, R79 ;  /* 0x0000003f3c4e7223 */ /* 0x000fe2000001004f */
[--C-:B------:R-:W-:Y:S01]  /*ea00*/  HADD2.F32 R56, -RZ, R55.reuse.H0_H0 ;  /* 0x20000037ff387230 */ /* 0x100fe20000004100 */
[----:B------:R-:W-:Y:S01]  /*ea10*/  F2FP.SATFINITE.E4M3.F32.PACK_AB_MERGE_C R76, R77, R76, RZ ;  /* 0x0000004c4d4c723e */ /* 0x000fe200048070ff */
[----:B------:R-:W-:Y:S02]  /*ea20*/  HADD2.F32 R59, -RZ, R58.H0_H0 ;  /* 0x2000003aff3b7230 */ /* 0x000fe40000004100 */
[----:B------:R-:W-:Y:S02]  /*ea30*/  HADD2.F32 R148, -RZ, R148.H1_H1 ;  /* 0x30000094ff947230 */ /* 0x000fe40000004100 */
[-C--:B------:R-:W-:Y:S01]  /*ea40*/  FMUL.FTZ R62, R56, R61.reuse ;  /* 0x0000003d383e7220 */ /* 0x080fe20000410000 */
[----:B------:R-:W-:Y:S02]  /*ea50*/  HADD2.F32 R55, -RZ, R55.H1_H1 ;  /* 0x30000037ff377230 */ /* 0x000fe40000004100 */
[----:B------:R-:W-:Y:S01]  /*ea60*/  FMUL.FTZ R63, R59, R61 ;  /* 0x0000003d3b3f7220 */ /* 0x000fe20000410000 */
[----:B------:R-:W-:Y:S01]  /*ea70*/  HADD2.F32 R60, -RZ, R150.H0_H0 ;  /* 0x20000096ff3c7230 */ /* 0x000fe20000004100 */
[----:B------:R-:W-:Y:S01]  /*ea80*/  F2FP.SATFINITE.E4M3.F32.PACK_AB_MERGE_C R78, R78, R65, RZ ;  /* 0x000000414e4e723e */ /* 0x000fe200048070ff */
[----:B------:R-:W-:-:S02]  /*ea90*/  HADD2.F32 R58, -RZ, R58.H1_H1 ;  /* 0x3000003aff3a7230 */ /* 0x000fc40000004100 */
[----:B------:R-:W-:Y:S01]  /*eaa0*/  FMUL.FTZ R61, R55, R148 ;  /* 0x00000094373d7220 */ /* 0x000fe20000410000 */
[----:B------:R-:W-:Y:S02]  /*eab0*/  HADD2.F32 R150, -RZ, R150.H1_H1 ;  /* 0x30000096ff967230 */ /* 0x000fe40000004100 */
[-C--:B------:R-:W-:Y:S01]  /*eac0*/  FFMA.FTZ R74, R59, R60.reuse, R62 ;  /* 0x0000003c3b4a7223 */ /* 0x080fe2000001003e */
[----:B------:R-:W-:Y:S01]  /*ead0*/  FFMA.FTZ R56, R56, R60, -R63 ;  /* 0x0000003c38387223 */ /* 0x000fe2000001083f */
[C---:B------:R-:W-:Y:S01]  /*eae0*/  FMUL.FTZ R64, R58.reuse, R148 ;  /* 0x000000943a407220 */ /* 0x040fe20000410000 */
[----:B------:R-:W-:Y:S01]  /*eaf0*/  F2FP.F16.E4M3.UNPACK_B R62, R49 ;  /* 0x00000031ff3e723e */ /* 0x000fe200020006ff */
[----:B------:R-:W-:Y:S01]  /*eb00*/  FFMA.FTZ R75, R58, R150, R61 ;  /* 0x000000963a4b7223 */ /* 0x000fe2000001003d */
[----:B------:R-:W-:Y:S01]  /*eb10*/  F2FP.SATFINITE.E4M3.F32.PACK_AB_MERGE_C R58, R73, R70, RZ ;  /* 0x00000046493a723e */ /* 0x000fe200048070ff */
[----:B------:R-:W-:Y:S01]  /*eb20*/  FFMA.FTZ R55, R55, R150, -R64 ;  /* 0x0000009637377223 */ /* 0x000fe20000010840 */
[----:B------:R-:W-:Y:S01]  /*eb30*/  F2FP.F16.E4M3.UNPACK_B R65, R50 ;  /* 0x00000032ff41723e */ /* 0x000fe200020006ff */
[--C-:B------:R-:W-:Y:S01]  /*eb40*/  HADD2.F32 R63, -RZ, R62.reuse.H0_H0 ;  /* 0x2000003eff3f7230 */ /* 0x100fe20000004100 */
[----:B------:R-:W-:Y:S01]  /*eb50*/  F2FP.F16.E4M3.UNPACK_B R60, R45 ;  /* 0x0000002dff3c723e */ /* 0x000fe200020006ff */
[----:B------:R-:W-:Y:S01]  /*eb60*/  HADD2.F32 R62, -RZ, R62.H1_H1 ;  /* 0x3000003eff3e7230 */ /* 0x000fe20000004100 */
[----:B------:R-:W-:Y:S01]  /*eb70*/  F2FP.SATFINITE.E4M3.F32.PACK_AB_MERGE_C R58, R68, R67, R58 ;  /* 0x00000043443a723e */ /* 0x000fe2000480703a */
[--C-:B------:R-:W-:Y:S01]  /*eb80*/  HADD2.F32 R68, -RZ, R65.reuse.H0_H0 ;  /* 0x20000041ff447230 */ /* 0x100fe20000004100 */
[----:B------:R-:W-:Y:S01]  /*eb90*/  F2FP.SATFINITE.E4M3.F32.PACK_AB_MERGE_C R59, R72, R71, RZ ;  /* 0x00000047483b723e */ /* 0x000fe200048070ff */
[----:B------:R-:W-:Y:S01]  /*eba0*/  HADD2.F32 R61, -RZ, R60.H0_H0 ;  /* 0x2000003cff3d7230 */ /* 0x000fe20000004100 */
[----:B------:R-:W-:Y:S01]  /*ebb0*/  F2FP.F16.E4M3.UNPACK_B R64, R48 ;  /* 0x00000030ff40723e */ /* 0x000fe200020006ff */
[----:B------:R-:W-:Y:S01]  /*ebc0*/  HADD2.F32 R65, -RZ, R65.H1_H1 ;  /* 0x30000041ff417230 */ /* 0x000fe20000004100 */
[----:B------:R-:W-:Y:S01]  /*ebd0*/  F2FP.SATFINITE.E4M3.F32.PACK_AB_MERGE_C R59, R69, R66, R59 ;  /* 0x00000042453b723e */ /* 0x000fe2000480703b */
[-C--:B------:R-:W-:Y:S01]  /*ebe0*/  FMUL.FTZ R70, R63, R68.reuse ;  /* 0x000000443f467220 */ /* 0x080fe20000410000 */
[----:B------:R-:W-:Y:S01]  /*ebf0*/  FMUL.FTZ R68, R61, R68 ;  /* 0x000000443d447220 */ /* 0x000fe20000410000 */
[----:B------:R-:W-:-:S02]  /*ec00*/  HADD2.F32 R66, -RZ, R64.H0_H0 ;  /* 0x20000040ff427230 */ /* 0x000fc40000004100 */
[----:B------:R-:W-:Y:S01]  /*ec10*/  FMUL.FTZ R67, R62, R65 ;  /* 0x000000413e437220 */ /* 0x000fe20000410000 */
[----:B------:R-:W-:Y:S01]  /*ec20*/  HADD2.F32 R60, -RZ, R60.H1_H1 ;  /* 0x3000003cff3c7230 */ /* 0x000fe20000004100 */
[----:B------:R-:W-:Y:S01]  /*ec30*/  F2FP.F16.E4M3.UNPACK_B R45, R45.H1 ;  /* 0x0000002dff2d723e */ /* 0x000fe200030006ff */
[-C--:B------:R-:W-:Y:S01]  /*ec40*/  FFMA.FTZ R68, R63, R66.reuse, R68 ;  /* 0x000000423f447223 */ /* 0x080fe20000010044 */
[----:B------:R-:W-:Y:S02]  /*ec50*/  HADD2.F32 R63, -RZ, R64.H1_H1 ;  /* 0x30000040ff3f7230 */ /* 0x000fe40000004100 */
[----:B------:R-:W-:Y:S01]  /*ec60*/  FFMA.FTZ R70, R61, R66, -R70 ;  /* 0x000000423d467223 */ /* 0x000fe20000010846 */
[C---:B------:R-:W-:Y:S01]  /*ec70*/  FMUL.FTZ R65, R60.reuse, R65 ;  /* 0x000000413c417220 */ /* 0x040fe20000410000 */
[----:B------:R-:W-:Y:S01]  /*ec80*/  F2FP.F16.E4M3.UNPACK_B R61, R49.H1 ;  /* 0x00000031ff3d723e */ /* 0x000fe200030006ff */
[----:B------:R-:W-:Y:S02]  /*ec90*/  HADD2.F32 R49, -RZ, R45.H0_H0 ;  /* 0x2000002dff317230 */ /* 0x000fe40000004100 */
[-C--:B------:R-:W-:Y:S01]  /*eca0*/  FFMA.FTZ R69, R60, R63.reuse, -R67 ;  /* 0x0000003f3c457223 */ /* 0x080fe20000010843 */
[----:B------:R-:W-:Y:S01]  /*ecb0*/  F2FP.F16.E4M3.UNPACK_B R60, R50.H1 ;  /* 0x00000032ff3c723e */ /* 0x000fe200030006ff */
[----:B------:R-:W-:Y:S01]  /*ecc0*/  FFMA.FTZ R71, R62, R63, R65 ;  /* 0x0000003f3e477223 */ /* 0x000fe20000010041 */
[--C-:B------:R-:W-:Y:S01]  /*ecd0*/  HADD2.F32 R50, -RZ, R61.reuse.H0_H0 ;  /* 0x2000003dff327230 */ /* 0x100fe20000004100 */
[----:B------:R-:W-:Y:S01]  /*ece0*/  F2FP.F16.E4M3.UNPACK_B R48, R48.H1 ;  /* 0x00000030ff30723e */ /* 0x000fe200030006ff */
[----:B------:R-:W-:Y:S01]  /*ecf0*/  HADD2.F32 R61, -RZ, R61.H1_H1 ;  /* 0x3000003dff3d7230 */ /* 0x000fe20000004100 */
[----:B------:R-:W-:Y:S01]  /*ed00*/  F2FP.SATFINITE.E4M3.F32.PACK_AB_MERGE_C R56, R55, R56, R76 ;  /* 0x000000383738723e */ /* 0x000fe2000480704c */
[--C-:B------:R-:W-:Y:S01]  /*ed10*/  HADD2.F32 R62, -RZ, R60.reuse.H0_H0 ;  /* 0x2000003cff3e7230 */ /* 0x100fe20000004100 */
[----:B------:R-:W-:Y:S01]  /*ed20*/  F2FP.SATFINITE.E4M3.F32.PACK_AB_MERGE_C R55, R75, R74, R78 ;  /* 0x0000004a4b37723e */ /* 0x000fe2000480704e */
[----:B------:R-:W-:Y:S01]  /*ed30*/  HADD2.F32 R64, -RZ, R60.H1_H1 ;  /* 0x3000003cff407230 */ /* 0x000fe20000004100 */
[----:B------:R-:W-:Y:S01]  /*ed40*/  F2FP.F16.E4M3.UNPACK_B R65, R46.H1 ;  /* 0x0000002eff41723e */ /* 0x000fe200030006ff */
[----:B------:R-:W-:-:S02]  /*ed50*/  HADD2.F32 R45, -RZ, R45.H1_H1 ;  /* 0x3000002dff2d7230 */ /* 0x000fc40000004100 */
[CC--:B------:R-:W-:Y:S01]  /*ed60*/  FMUL.FTZ R66, R50.reuse, R62.reuse ;  /* 0x0000003e32427220 */ /* 0x0c0fe20000410000 */
[--C-:B------:R-:W-:Y:S02]  /*ed70*/  HADD2.F32 R60, -RZ, R48.reuse.H0_H0 ;  /* 0x20000030ff3c7230 */ /* 0x100fe40000004100 */
[----:B------:R-:W-:Y:S01]  /*ed80*/  FMUL.FTZ R63, R49, R62 ;  /* 0x0000003e313f7220 */ /* 0x000fe20000410000 */
[----:B------:R-:W-:Y:S02]  /*ed90*/  HADD2.F32 R48, -RZ, R48.H1_H1 ;  /* 0x30000030ff307230 */ /* 0x000fe40000004100 */
[-C--:B------:R-:W-:Y:S01]  /*eda0*/  FMUL.FTZ R62, R61, R64.reuse ;  /* 0x000000403d3e7220 */ /* 0x080fe20000410000 */
[C---:B------:R-:W-:Y:S01]  /*edb0*/  FMUL.FTZ R64, R45.reuse, R64 ;  /* 0x000000402d407220 */ /* 0x040fe20000410000 */
[----:B------:R-:W-:Y:S01]  /*edc0*/  FFMA.FTZ R73, R50, R60, R63 ;  /* 0x0000003c32497223 */ /* 0x000fe2000001003f */
[----:B------:R-:W-:Y:S01]  /*edd0*/  F2FP.F16.E4M3.UNPACK_B R50, R51 ;  /* 0x00000033ff32723e */ /* 0x000fe200020006ff */
[-C--:B------:R-:W-:Y:S01]  /*ede0*/  FFMA.FTZ R75, R45, R48.reuse, -R62 ;  /* 0x000000302d4b7223 */ /* 0x080fe2000001083e */
[----:B------:R-:W-:Y:S01]  /*edf0*/  FFMA.FTZ R74, R61, R48, R64 ;  /* 0x000000303d4a7223 */ /* 0x000fe20000010040 */
[----:B------:R-:W-:Y:S01]  /*ee00*/  F2FP.F16.E4M3.UNPACK_B R64, R46 ;  /* 0x0000002eff40723e */ /* 0x000fe200020006ff */
[----:B------:R-:W-:Y:S01]  /*ee10*/  FFMA.FTZ R72, R49, R60, -R66 ;  /* 0x0000003c31487223 */ /* 0x000fe20000010842 */
        /* <DEDUP_REMOVED lines=30> */
[CC--:B------:R-:W-:Y:S01]  /*f000*/  FMUL.FTZ R48, R50.reuse, R64.reuse ;  /* 0x0000004032307220 */ /* 0x0c0fe20000410000 */
[----:B------:R-:W-:Y:S02]  /*f010*/  HADD2.F32 R46, -RZ, R46.H1_H1 ;  /* 0x3000002eff2e7230 */ /* 0x000fe40000004100 */
[----:B------:R-:W-:Y:S01]  /*f020*/  FMUL.FTZ R49, R45, R64 ;  /* 0x000000402d317220 */ /* 0x000fe20000410000 */
        /* <DEDUP_REMOVED lines=9> */
[----:B------:R-:W-:Y:S01]  /*f0c0*/  F2FP.SATFINITE.E4M3.F32.PACK_AB_MERGE_C R47, R48, R77, R47 ;  /* 0x0000004d302f723e */ /* 0x000fe2000480702f */
[----:B------:R-:W-:Y:S01]  /*f0d0*/  IMAD.MOV.U32 R48, RZ, RZ, R58 ;  /* 0x000000ffff307224 */ /* 0x000fe200078e003a */
[----:B------:R-:W-:Y:S01]  /*f0e0*/  F2FP.SATFINITE.E4M3.F32.PACK_AB_MERGE_C R51, R46, R67, R62 ;  /* 0x000000432e33723e */ /* 0x000fe2000480703e */
[----:B------:R-:W-:Y:S01]  /*f0f0*/  IMAD.MOV.U32 R46, RZ, RZ, R56 ;  /* 0x000000ffff2e7224 */ /* 0x000fe200078e0038 */
[----:B------:R-:W-:Y:S02]  /*f100*/  F2FP.SATFINITE.E4M3.F32.PACK_AB_MERGE_C R45, R69, R70, R72 ;  /* 0x00000046452d723e */ /* 0x000fe40004807048 */
[----:B------:R-:W-:Y:S02]  /*f110*/  F2FP.SATFINITE.E4M3.F32.PACK_AB_MERGE_C R49, R71, R68, R73 ;  /* 0x000000444731723e */ /* 0x000fe40004807049 */
[----:B------:R-:W-:-:S07]  /*f120*/  MOV R44, R59 ;  /* 0x0000003b002c7202 */ /* 0x000fce0000000f00 */
.L_x_2479:
[----:B------:R-:W-:Y:S05]  /*f130*/  BSYNC B1 ;  /* 0x0000000000017941 */ /* 0x000fea0003800000 */
.L_x_2478:
[----:B0-----:R4:W-:Y:S01]  /*f140*/  STG.E.128 desc[UR54][R52.64], R44 ;  /* 0x0000002c34007986 */ /* 0x0019e2000c101d36 */
[----:B------:R-:W-:-:S13]  /*f150*/  ISETP.GE.AND P3, PT, R54, R151, PT ;  /* 0x000000973600720c */ /* 0x000fda0003f66270 */
[----:B------:R-:W-:Y:S05]  /*f160*/  @P3 BRA `(.L_x_2428) ;  /* 0x0000000000f83947 */ /* 0x000fea0003800000 */
[--C-:B----4-:R-:W-:Y:S02]  /*f170*/  SHF.R.S32.HI R44, RZ, 0x1f, R54.reuse ;  /* 0x0000001fff2c7819 */ /* 0x110fe40000011436 */
[----:B------:R-:W-:-:S04]  /*f180*/  IADD3 R137, P3, P4, R120, R136, R54 ;  /* 0x0000008878897210 */ /* 0x000fc80007c7e036 */
[----:B------:R-:W-:Y:S02]  /*f190*/  IADD3.X R44, R4, R57, R44, P3, P4 ;  /* 0x00000039042c7210 */ /* 0x000fe40001fe842c */
[----:B------:R-:W-:-:S05]  /*f1a0*/  IADD3 R124, P3, R137, R124, RZ ;  /* 0x0000007c897c7210 */ /* 0x000fca0007f7e0ff */
[----:B------:R-:W-:-:S05]  /*f1b0*/  IMAD.X R125, R44, 0x1, R125, P3 ;  /* 0x000000012c7d7824 */ /* 0x000fca00018e067d */
[----:B-1----:R0:W-:Y:S01]  /*f1c0*/  STG.E.128 desc[UR54][R124.64], R48 ;  /* 0x000000307c007986 */ /* 0x0021e2000c101d36 */
[----:B------:R-:W-:Y:S05]  /*f1d0*/  BRA `(.L_x_2428) ;  /* 0x0000000000dc7947 */ /* 0x000fea0003800000 */
.L_x_2395:
[----:B------:R-:W-:-:S06]  /*f1e0*/  UISETP.NE.AND UP0, UPT, UR53, 0x3, UPT ;  /* 0x000000033500788c */ /* 0x000fcc000bf05270 */
[----:B------:R-:W-:-:S13]  /*f1f0*/  PLOP3.LUT P2, PT, PT, PT, UP0, 0x80, 0x0 ;  /* 0x000000000000781c */ /* 0x000fda0003f4f008 */
[----:B------:R-:W-:Y:S05]  /*f200*/  @!P2 BRA `(.L_x_2480) ;  /* 0x000000000004a947 */ /* 0x000fea0003800000 */
[----:B------:R-:W-:Y:S01]  /*f210*/  BPT.TRAP 0x1 ;  /* 0x000000040000795c */ /* 0x000fe20000300000 */
.L_x_2480:
[----:B------:R-:W-:Y:S01]  /*f220*/  LEA R101, R17, R16, 0x3 ;  /* 0x0000001011657211 */ /* 0x000fe200078e18ff */
[----:B------:R-:W-:Y:S01]  /*f230*/  IMAD R100, R24, -0xa0, R2 ;  /* 0xffffff6018647824 */ /* 0x000fe200078e0202 */
[----:B------:R-:W-:Y:S01]  /*f240*/  SHF.L.U32 R102, R223, 0x1f, RZ ;  /* 0x0000001fdf667819 */ /* 0x000fe200000006ff */
[----:B------:R-:W-:Y:S03]  /*f250*/  BSSY B1, `(.L_x_2481) ;  /* 0x0000004000017945 */ /* 0x000fe60003800000 */
[----:B------:R-:W0:Y:S01]  /*f260*/  SYNCS.PHASECHK.TRANS64.TRYWAIT P3, [R101+URZ+0x33490], R102 ;  /* 0x03349066650075a7 */ /* 0x000e22000806017f */
[----:B------:R-:W-:Y:S01]  /*f270*/  VIMNMX R100, R100, 0xa0, PT ;  /* 0x000000a064647848 */ /* 0x000fe20003fe0100 */
[----:B0-----:R-:W-:Y:S06]  /*f280*/  @!P3 BRA `(.L_x_2482) ;  /* 0x0000020400ecb947 */ /* 0x001fec0003800000 */
.L_x_2731:
[----:B------:R-:W-:Y:S05]  /*f290*/  BSYNC B1 ;  /* 0x0000000000017941 */ /* 0x000fea0003800000 */
.L_x_2481:
        /* <DEDUP_REMOVED lines=21> */
.L_x_2484:
[----:B------:R-:W-:Y:S05]  /*f3f0*/  BSYNC B1 ;  /* 0x0000000000017941 */ /* 0x000fea0003800000 */
.L_x_2483:
        /* <DEDUP_REMOVED lines=21> */
.L_x_2428:
[----:B------:R-:W-:Y:S05]  /*f550*/  BSYNC B0 ;  /* 0x0000000000007941 */ /* 0x000fea0003800000 */
.L_x_2394:
        /* <DEDUP_REMOVED lines=17> */
.L_x_2486:
[----:B------:R-:W-:Y:S05]  /*f670*/  BSYNC B0 ;  /* 0x0000000000007941 */ /* 0x000fea0003800000 */
.L_x_2485:
[----:B------:R-:W1:Y:S01]  /*f680*/  SYNCS.PHASECHK.TRANS64.TRYWAIT P2, [R101+URZ+0x334b0], R102 ;  /* 0x0334b066650075a7 */ /* 0x000e62000804017f */
[----:B------:R-:W-:Y:S01]  /*f690*/  ULDC UR37, c[0x0][0x2f4] ;  /* 0x0000bd0000257ab9 */ /* 0x000fe20000000800 */
[----:B------:R-:W-:Y:S01]  /*f6a0*/  ULDC.64 UR38, c[0x0][0x328] ;  /* 0x0000ca0000267ab9 */ /* 0x000fe20000000a00 */
[----:B------:R-:W-:Y:S01]  /*f6b0*/  ULDC.64 UR40, c[0x0][0x318] ;  /* 0x0000c60000287ab9 */ /* 0x000fe20000000a00 */
[----:B------:R-:W-:Y:S01]  /*f6c0*/  BSSY B0, `(.L_x_2487) ;  /* 0x0000003000007945 */ /* 0x000fe20003800000 */
[----:B------:R-:W-:-:S03]  /*f6d0*/  IMAD.WIDE R48, R24, 0xa0, R122 ;  /* 0x000000a018307825 */ /* 0x000fc600078e027a */
[----:B-1----:R-:W-:Y:S05]  /*f6e0*/  @!P2 BRA `(.L_x_2488) ;  /* 0x0000020000e8a947 */ /* 0x002fea0003800000 */
.L_x_2732:
[----:B------:R-:W-:Y:S05]  /*f6f0*/  BSYNC B0 ;  /* 0x0000000000007941 */ /* 0x000fea0003800000 */
.L_x_2487:
[----:B------:R-:W-:Y:S01]  /*f700*/  ISETP.GE.AND P2, PT, R220, R100, PT ;  /* 0x00000064dc00720c */ /* 0x000fe20003f46270 */
[----:B------:R-:W-:-:S12]  /*f710*/  BSSY B0, `(.L_x_2489) ;  /* 0x000001b000007945 */ /* 0x000fd80003800000 */
[----:B------:R-:W-:Y:S05]  /*f720*/  @P2 BRA `(.L_x_2490) ;  /* 0x0000000000642947 */ /* 0x000fea0003800000 */
[----:B0-----:R-:W-:Y:S02]  /*f730*/  IMAD.MOV.U32 R44, RZ, RZ, R118 ;  /* 0x000000ffff2c7224 */ /* 0x001fe400078e0076 */
[----:B------:R-:W-:Y:S02]  /*f740*/  IMAD.MOV.U32 R45, RZ, RZ, R35 ;  /* 0x000000ffff2d7224 */ /* 0x000fe400078e0023 */
        /* <DEDUP_REMOVED lines=23> */
.L_x_2490:
[----:B------:R-:W-:Y:S05]  /*f8c0*/  BSYNC B0 ;  /* 0x0000000000007941 */ /* 0x000fea0003800000 */
.L_x_2489:
[----:B0-2---:R-:W-:Y:S01]  /*f8d0*/  IADD3 R44, R220, 0x80, RZ ;  /* 0x00000080dc2c7810 */ /* 0x005fe20007ffe0ff */
[----:B------:R-:W-:Y:S03]  /*f8e0*/  BSSY B0, `(.L_x_2491) ;  /* 0x000001e000007945 */ /* 0x000fe60003800000 */
        /* <DEDUP_REMOVED lines=29> */
.L_x_2492:
[----:B------:R-:W-:Y:S05]  /*fac0*/  BSYNC B0 ;  /* 0x0000000000007941 */ /* 0x000fea0003800000 */
.L_x_2491:
[----:B------:R-:W2:Y:S01]  /*fad0*/  LDL R42, [R1+0x8] ;  /* 0x00000800012a7983 */ /* 0x000ea20000100800 */
[----:B-1----:R-:W-:Y:S01]  /*fae0*/  @!P3 VIADD R101, R101, 0x334c0 ;  /* 0x000334c06565b836 */ /* 0x002fe20000000000 */
[----:B------:R-:W-:Y:S01]  /*faf0*/  IADD3 R17, R17, 0x1, RZ ;  /* 0x0000000111117810 */ /* 0x000fe20007ffe0ff */
        /* <DEDUP_REMOVED lines=20> */
.L_x_2389:
[----:B------:R-:W1:Y:S01]  /*fc40*/  LDC R0, c[0x0][0x448] ;  /* 0x00011200ff007b82 */ /* 0x000e620000000800 */
[----:B------:R-:W-:Y:S01]  /*fc50*/  VIADD R3, R235, 0x7f ;  /* 0x0000007feb037836 */ /* 0x000fe20000000000 */
[----:B------:R-:W-:Y:S01]  /*fc60*/  CS2R R122, SRZ ;  /* 0x00000000007a7805 */ /* 0x000fe2000001ff00 */
[----:B------:R-:W-:Y:S01]  /*fc70*/  IMAD.MOV.U32 R119, RZ, RZ, RZ ;  /* 0x000000ffff777224 */ /* 0x000fe200078e00ff */
[----:B------:R-:W-:Y:S02]  /*fc80*/  CS2R R30, SRZ ;  /* 0x00000000001e7805 */ /* 0x000fe4000001ff00 */
[----:B------:R-:W-:Y:S02]  /*fc90*/  CS2R R84, SRZ ;  /* 0x0000000000547805 */ /* 0x000fe4000001ff00 */
[----:B------:R-:W-:Y:S02]  /*fca0*/  CS2R R112, SRZ ;  /* 0x0000000000707805 */ /* 0x000fe4000001ff00 */
[----:B0-----:R-:W-:-:S02]  /*fcb0*/  CS2R R46, SRZ ;  /* 0x00000000002e7805 */ /* 0x001fc4000001ff00 */
[----:B------:R-:W-:Y:S01]  /*fcc0*/  CS2R R68, SRZ ;  /* 0x0000000000447805 */ /* 0x000fe2000001ff00 */
[----:B------:R-:W-:Y:S01]  /*fcd0*/  IMAD.MOV.U32 R111, RZ, RZ, RZ ;  /* 0x000000ffff6f7224 */ /* 0x000fe200078e00ff */
[----:B------:R-:W-:Y:S02]  /*fce0*/  CS2R R34, SRZ ;  /* 0x0000000000227805 */ /* 0x000fe4000001ff00 */
[----:B------:R-:W-:Y:S02]  /*fcf0*/  CS2R R76, SRZ ;  /* 0x00000000004c7805 */ /* 0x000fe4000001ff00 */
[----:B------:R-:W-:Y:S02]  /*fd00*/  CS2R R104, SRZ ;  /* 0x0000000000687805 */ /* 0x000fe4000001ff00 */
[----:B------:R-:W-:Y:S02]  /*fd10*/  MOV R82, RZ ;  /* 0x000000ff00527202 */ /* 0x000fe40000000f00 */
        /* <DEDUP_REMOVED lines=9> */
[----:B------:R-:W-:Y:S02]  /*fdb0*/  CS2R R88, SRZ ;  /* 0x0000000000587805 */ /* 0x000fe4000001ff00 */
[----:B-1----:R-:W-:Y:S02]  /*fdc0*/  ISETP.NE.AND P1, PT, R0, 0x1, PT ;  /* 0x000000010000780c */ /* 0x002fe40003f25270 */
        /* <DEDUP_REMOVED lines=12> */
[----:B------:R-:W0:Y:S01]  /*fe90*/  @P1 LDC R0, c[0x0][0x44c] ;  /* 0x00011300ff001b82 */ /* 0x000e220000000800 */
[----:B------:R-:W-:Y:S02]  /*fea0*/  CS2R R64, SRZ ;  /* 0x0000000000407805 */ /* 0x000fe4000001ff00 */
[----:B------:R-:W-:Y:S02]  /*feb0*/  CS2R R26, SRZ ;  /* 0x00000000001a7805 */ /* 0x000fe4000001ff00 */
[----:B------:R-:W-:Y:S01]  /*fec0*/  CS2R R6, SRZ ;  /* 0x0000000000067805 */ /* 0x000fe2000001ff00 */
[----:B------:R-:W-:Y:S01]  /*fed0*/  IMAD.MOV.U32 R4, RZ, RZ, RZ ;  /* 0x000000ffff047224 */ /* 0x000fe200078e00ff */
[----:B------:R-:W-:Y:S02]  /*fee0*/  MOV R42, RZ ;  /* 0x000000ff002a7202 */ /* 0x000fe40000000f00 */
[----:B------:R-:W-:-:S02]  /*fef0*/  CS2R R14, SRZ ;  /* 0x00000000000e7805 */ /* 0x000fc4000001ff00 */
[----:B------:R-:W-:Y:S01]  /*ff00*/  CS2R R56, SRZ ;  /* 0x0000000000387805 */ /* 0x000fe2000001ff00 */
[----:B------:R-:W1:Y:S01]  /*ff10*/  @P1 LDC R5, c[0x0][0x450] ;  /* 0x00011400ff051b82 */ /* 0x000e620000000800 */
        /* <DEDUP_REMOVED lines=9> */
[----:B------:R-:W-:Y:S01]  /*ffb0*/  CS2R R32, SRZ ;  /* 0x0000000000207805 */ /* 0x000fe2000001ff00 */
[----:B------:R-:W-:Y:S02]  /*ffc0*/  IMAD.MOV.U32 R126, RZ, RZ, RZ ;  /* 0x000000ffff7e7224 */ /* 0x000fe400078e00ff */
[----:B------:R-:W-:Y:S02]  /*ffd0*/  IMAD.MOV.U32 R25, RZ, RZ, RZ ;  /* 0x000000ffff197224 */ /* 0x000fe400078e00ff */
[----:B------:R-:W-:-:S02]  /*ffe0*/  IMAD.MOV.U32 R128, RZ, RZ, RZ ;  /* 0x000000ffff807224 */ /* 0x000fc400078e00ff */
[----:B0-----:R-:W-:-:S05]  /*fff0*/  @P1 IMAD.HI.U32 R0, R3, R0, RZ ;  /* 0x0000000003001227 */ /* 0x001fca00078e00ff */
[----:B-1----:R-:W-:Y:S02]  /*10000*/  @P1 SHF.R.U32.HI R3, RZ, R5, R0 ;  /* 0x00000005ff031219 */ /* 0x002fe40000011600 */
[----:B------:R-:W-:-:S03]  /*10010*/  PLOP3.LUT P1, PT, PT, PT, PT, 0x80, 0x0 ;  /* 0x000000000000781c */ /* 0x000fc60003f2f070 */
[----:B------:R-:W-:-:S04]  /*10020*/  IMAD.IADD R3, R158, 0x1, R3 ;  /* 0x000000019e037824 */ /* 0x000fc800078e0203 */
[----:B------:R-:W-:-:S05]  /*10030*/  IMAD.HI R3, R3, 0x66666667, RZ ;  /* 0x6666666703037827 */ /* 0x000fca00078e02ff */
[----:B------:R-:W-:-:S04]  /*10040*/  SHF.R.U32.HI R0, RZ, 0x1f, R3 ;  /* 0x0000001fff007819 */ /* 0x000fc80000011603 */
[----:B------:R-:W-:-:S04]  /*10050*/  LEA.HI.SX32 R0, R3, R0, 0x1a ;  /* 0x0000000003007211 */ /* 0x000fc800078fd2ff */
[----:B------:R-:W-:-:S04]  /*10060*/  VIMNMX R159, R159, R0, PT ;  /* 0x000000009f9f7248 */ /* 0x000fc80003fe0100 */
[----:B------:R-:W-:Y:S01]  /*10070*/  ISETP.GE.AND P2, PT, R159, 0x1, PT ;  /* 0x000000019f00780c */ /* 0x000fe20003f46270 */
[----:B------:R-:W-:-:S12]  /*10080*/  @P0 BRA `(.L_x_2494) ;  /* 0x00000000000c0947 */ /* 0x000fd80003800000 */
[----:B------:R-:W0:Y:S01]  /*10090*/  FENCE.VIEW.ASYNC.G ;  /* 0x00000000000073c6 */ /* 0x000e220000000100 */
[----:B------:R-:W-:Y:S05]  /*100a0*/  WARPSYNC.ALL ;  /* 0x0000000000007948 */ /* 0x000fea0003800000 */
[----:B0-----:R-:W-:Y:S06]  /*100b0*/  BAR.ARV 0xc, 0x180 ;  /* 0x0306000000007b1d */ /* 0x001fec0000002000 */
.L_x_2494:
[----:B------:R-:W-:Y:S01]  /*100c0*/  MOV R5, RZ ;  /* 0x000000ff00057202 */ /* 0x000fe20000000f00 */
        /* <DEDUP_REMOVED lines=10> */
.L_x_2735:
        /* <DEDUP_REMOVED lines=24> */
[----:B-1---5:R-:W-:Y:S05]  /*102f0*/  CALL.ABS.NOINC R2 ;  /* 0x0000000002007343 */ /* 0x022fea0003c00000 */
.L_x_2497:
[----:B------:R-:W2:Y:S01]  /*10300*/  LDL R2, [R1+0x44] ;  /* 0x0000440001027983 */ /* 0x000ea20000100800 */
[----:B------:R-:W-:Y:S01]  /*10310*/  ULDC.64 UR4, c[0x0][0x990] ;  /* 0x0002640000047ab9 */ /* 0x000fe20000000a00 */
[----:B------:R-:W-:Y:S02]  /*10320*/  ULDC.64 UR6, c[0x0][0x998] ;  /* 0x0002660000067ab9 */ /* 0x000fe40000000a00 */
[----:B------:R-:W3:Y:S04]  /*10330*/  LDL R21, [R1+0x2c] ;  /* 0x00002c0001157983 */ /* 0x000ee80000100800 */
        /* <DEDUP_REMOVED lines=14> */
[----:B------:R-:W-:Y:S01]  /*10420*/  @P0 IMAD.IADD R3, R3, 0x1, R7 ;  /* 0x0000000103030824 */ /* 0x000fe200078e0207 */
[----:B------:R-:W-:Y:S01]  /*10430*/  @P1 SHF.R.S32.HI R7, RZ, 0x1f, R20 ;  /* 0x0000001fff071819 */ /* 0x000fe20000011414 */
[C---:B------:R-:W-:Y:S02]  /*10440*/  @P1 IMAD R9, R21.reuse, R9, R4 ;  /* 0x0000000915091224 */ /* 0x040fe400078e0204 */
[----:B------:R-:W-:-:S04]  /*10450*/  @P1 IMAD.WIDE.U32 R4, R21, R8, RZ ;  /* 0x0000000815041225 */ /* 0x000fc800078e00ff */
[----:B-1----:R-:W-:Y:S02]  /*10460*/  @P0 IMAD R0, R15, R10, RZ ;  /* 0x0000000a0f000224 */ /* 0x002fe400078e02ff */
[----:B------:R-:W-:Y:S02]  /*10470*/  @P1 IMAD R6, R7, R12, RZ ;  /* 0x0000000c07061224 */ /* 0x000fe400078e02ff */
[----:B------:R-:W-:Y:S02]  /*10480*/  @P1 IMAD.IADD R5, R5, 0x1, R9 ;  /* 0x0000000105051824 */ /* 0x000fe400078e0209 */
[C---:B------:R-:W-:Y:S02]  /*10490*/  @P0 IMAD R9, R20.reuse, R11, R0 ;  /* 0x0000000b14090224 */ /* 0x040fe400078e0200 */
[----:B------:R-:W-:-:S04]  /*104a0*/  @P0 IMAD.WIDE.U32 R2, R20, R10, R2 ;  /* 0x0000000a14020225 */ /* 0x000fc800078e0002 */
[C---:B------:R-:W-:Y:S02]  /*104b0*/  @P1 IMAD R11, R20.reuse, R13, R6 ;  /* 0x0000000d140b1224 */ /* 0x040fe400078e0206 */
[----:B------:R-:W-:Y:S01]  /*104c0*/  @P1 IMAD.WIDE.U32 R6, R20, R12, R4 ;  /* 0x0000000c14061225 */ /* 0x000fe200078e0004 */
[----:B------:R-:W-:Y:S02]  /*104d0*/  @P0 IADD3 R5, R3, R9, RZ ;  /* 0x0000000903050210 */ /* 0x000fe40007ffe0ff */
[----:B------:R-:W-:Y:S01]  /*104e0*/  @P0 LEA R4, P2, R2, UR4, 0x2 ;  /* 0x0000000402040c11 */ /* 0x000fe2000f8410ff */
[----:B------:R-:W-:Y:S01]  /*104f0*/  @P1 IMAD.IADD R3, R7, 0x1, R11 ;  /* 0x0000000107031824 */ /* 0x000fe200078e020b */
[----:B------:R-:W-:Y:S01]  /*10500*/  @P1 LEA R8, P3, R6, UR6, 0x2 ;  /* 0x0000000606081c11 */ /* 0x000fe2000f8610ff */
[----:B------:R-:W-:Y:S01]  /*10510*/  IMAD.MOV.U32 R0, RZ, RZ, 0x3f800000 ;  /* 0x3f800000ff007424 */ /* 0x000fe200078e00ff */
[----:B------:R-:W-:Y:S01]  /*10520*/  @P0 LEA.HI.X R5, R2, UR5, R5, 0x2, P2 ;  /* 0x0000000502050c11 */ /* 0x000fe200090f1405 */
[----:B------:R-:W-:Y:S01]  /*10530*/  ULDC UR4, c[0x0][0x3f4] ;  /* 0x0000fd0000047ab9 */ /* 0x000fe20000000800 */
        /* <DEDUP_REMOVED lines=19> */
.L_x_2501:
[----:B-1----:R1:W2:Y:S02]  /*10670*/  SYNCS.PHASECHK.TRANS64.TRYWAIT P0, [R16+URZ+0x33400], R3 ;  /* 0x03340003100075a7 */ /* 0x0022a4000800017f */
[----:B--2---:R-:W-:Y:S05]  /*10680*/  @!P0 NANOSLEEP.SYNCS 0x989680 ;  /* 0x009896800000895d */ /* 0x004fea0003900000 */
[----:B------:R-:W2:Y:S02]  /*10690*/  @!P0 SYNCS.PHASECHK.TRANS64 P0, [R16+URZ+0x33400], R3 ;  /* 0x03340003100085a7 */ /* 0x000ea4000800007f */
[----:B--2---:R-:W-:Y:S05]  /*106a0*/  @!P0 BRA `(.L_x_2501) ;  /* 0xfffffffc00f08947 */ /* 0x004fea000383ffff */
.L_x_2500:
[----:B------:R-:W-:Y:S05]  /*106b0*/  BSYNC B0 ;  /* 0x0000000000007941 */ /* 0x000fea0003800000 */
.L_x_2499:
[----:B------:R-:W-:Y:S05]  /*106c0*/  BRA `(.L_x_2502) ;  /* 0x0000006c00f47947 */ /* 0x000fea0003800000 */
.L_x_2498:
        /* <DEDUP_REMOVED lines=10> */
[----:B------:R-:W-:Y:S01]  /*10770*/  IMAD.WIDE.U32 R26, R145, UR6, RZ ;  /* 0x00000006911a7c25 */ /* 0x000fe2000f8e00ff */
[----:B------:R-:W-:-:S03]  /*10780*/  IADD3 R29, R29, R25, RZ ;  /* 0x000000191d1d7210 */ /* 0x000fc60007ffe0ff */
        /* <DEDUP_REMOVED lines=12> */
[----:B------:R-:W-:Y:S01]  /*10850*/  MOV R13, RZ ;  /* 0x000000ff000d7202 */ /* 0x000fe20000000f00 */
[----:B------:R-:W-:-:S02]  /*10860*/  IMAD.U32 R11, RZ, RZ, UR5 ;  /* 0x00000005ff0b7e24 */ /* 0x000fc4000f8e00ff */
[----:B------:R-:W-:Y:S02]  /*10870*/  IMAD.MOV.U32 R8, RZ, RZ, 0x70 ;  /* 0x00000070ff087424 */ /* 0x000fe400078e00ff */
[----:B0-----:R-:W-:-:S07]  /*10880*/  IMAD.MOV.U32 R12, RZ, RZ, 0x1 ;  /* 0x00000001ff0c7424 */ /* 0x001fce00078e00ff */
[----:B------:R-:W-:-:S07]  /*10890*/  LEPC R20, `(.L_x_2503) ;  /* 0x000000001014794e */ /* 0x000fce0000000000 */
[----:B-1----:R-:W-:Y:S05]  /*108a0*/  CALL.ABS.NOINC R14 ;  /* 0x000000000e007343 */ /* 0x002fea0003c00000 */
.L_x_2503:
[----:B------:R-:W-:Y:S01]  /*108b0*/  ULDC.U8 UR4, c[0x0][0x410] ;  /* 0x0001040000047ab9 */ /* 0x000fe20000000000 */
[----:B------:R-:W-:Y:S01]  /*108c0*/  BSSY B0, `(.L_x_2504) ;  /* 0x00006d5000007945 */ /* 0x000fe20003800000 */
[----:B------:R-:W-:Y:S01]  /*108d0*/  ISETP.NE.AND P0, PT, RZ, UR4, PT ;  /* 0x00000004ff007c0c */ /* 0x000fe2000bf05270 */
[----:B------:R-:W-:-:S12]  /*108e0*/  IMAD.IADD R28, R220, 0x1, R235 ;  /* 0x00000001dc1c7824 */ /* 0x000fd800078e02eb */
[----:B------:R-:W-:Y:S05]  /*108f0*/  @!P0 BRA `(.L_x_2505) ;  /* 0x0000003400a08947 */ /* 0x000fea0003800000 */
[----:B------:R-:W0:Y:S01]  /*10900*/  LDC R10, c[0x0][0x448] ;  /* 0x00011200ff0a7b82 */ /* 0x000e220000000800 */
[----:B------:R-:W-:Y:S01]  /*10910*/  IMAD.MOV.U32 R5, RZ, RZ, R28 ;  /* 0x000000ffff057224 */ /* 0x000fe200078e001c */
[----:B------:R-:W-:Y:S01]  /*10920*/  MOV R8, R26 ;  /* 0x0000001a00087202 */ /* 0x000fe20000000f00 */
[----:B------:R-:W-:Y:S01]  /*10930*/  IMAD.MOV.U32 R6, RZ, RZ, R24 ;  /* 0x000000ffff067224 */ /* 0x000fe200078e0018 */
[----:B------:R-:W-:Y:S01]  /*10940*/  ULDC.64 UR4, c[0x0][0x3f8] ;  /* 0x0000fe0000047ab9 */ /* 0x000fe20000000a00 */
[----:B------:R-:W-:Y:S01]  /*10950*/  IMAD.MOV.U32 R9, RZ, RZ, R31 ;  /* 0x000000ffff097224 */ /* 0x000fe200078e001f */
[----:B------:R-:W-:Y:S01]  /*10960*/  ULDC.64 UR6, c[0x0][0x408] ;  /* 0x0001020000067ab9 */ /* 0x000fe20000000a00 */
[----:B------:R-:W-:Y:S01]  /*10970*/  ULDC.64 UR8, c[0x0][0x400] ;  /* 0x0001000000087ab9 */ /* 0x000fe20000000a00 */
[----:B0-----:R-:W-:-:S13]  /*10980*/  ISETP.NE.AND P0, PT, R10, 0x1, PT ;  /* 0x000000010a00780c */ /* 0x001fda0003f05270 */
[----:B------:R-:W0:Y:S08]  /*10990*/  @P0 LDC R3, c[0x0][0x44c] ;  /* 0x00011300ff030b82 */ /* 0x000e300000000800 */
[----:B------:R-:W1:Y:S01]  /*109a0*/  @P0 LDC R7, c[0x0][0x450] ;  /* 0x00011400ff070b82 */ /* 0x000e620000000800 */
[----:B0-----:R-:W-:-:S05]  /*109b0*/  @P0 IMAD.HI.U32 R0, R28, R3, RZ ;  /* 0x000000031c000227 */ /* 0x001fca00078e00ff */
[----:B-1----:R-:W-:Y:S01]  /*109c0*/  @P0 SHF.R.U32.HI R5, RZ, R7, R0 ;  /* 0x00000007ff050219 */ /* 0x002fe20000011600 */
[----:B------:R-:W-:-:S03]  /*109d0*/  IMAD.MOV.U32 R7, RZ, RZ, R29 ;  /* 0x000000ffff077224 */ /* 0x000fc600078e001d */
[----:B------:R-:W-:Y:S01]  /*109e0*/  SHF.R.S32.HI R0, RZ, 0x1f, R5 ;  /* 0x0000001fff007819 */ /* 0x000fe20000011405 */
[----:B------:R-:W-:-:S04]  /*109f0*/  IMAD.WIDE.U32 R6, R5, UR4, R6 ;  /* 0x0000000405067c25 */ /* 0x000fc8000f8e0006 */
[----:B------:R-:W-:Y:S02]  /*10a00*/  IMAD R4, R0, UR4, RZ ;  /* 0x0000000400047c24 */ /* 0x000fe4000f8e02ff */
[----:B------:R-:W-:-:S04]  /*10a10*/  IMAD.WIDE.U32 R8, R5, UR6, R8 ;  /* 0x0000000605087c25 */ /* 0x000fc8000f8e0008 */
[----:B------:R-:W-:Y:S02]  /*10a20*/  IMAD R0, R0, UR6, RZ ;  /* 0x0000000600007c24 */ /* 0x000fe4000f8e02ff */
[C---:B------:R-:W-:Y:S01]  /*10a30*/  IMAD R13, R5.reuse, UR5, R4 ;  /* 0x00000005050d7c24 */ /* 0x040fe2000f8e0204 */
[----:B------:R-:W-:Y:S01]  /*10a40*/  ULDC.64 UR4, c[0x0][0x3e8] ;  /* 0x0000fa0000047ab9 */ /* 0x000fe20000000a00 */
[----:B------:R-:W-:Y:S01]  /*10a50*/  IMAD R11, R5, UR7, R0 ;  /* 0x00000007050b7c24 */ /* 0x000fe2000f8e0200 */
[----:B------:R-:W-:Y:S01]  /*10a60*/  IADD3 R3, P0, R6, UR4, RZ ;  /* 0x0000000406037c10 */ /* 0x000fe2000ff1e0ff */
[----:B------:R-:W-:Y:S01]  /*10a70*/  UMOV UR4, 0xffffffff ;  /* 0xffffffff00047882 */ /* 0x000fe20000000000 */
[----:B------:R-:W-:Y:S02]  /*10a80*/  IADD3 R5, P1, R8, UR8, RZ ;  /* 0x0000000808057c10 */ /* 0x000fe4000ff3e0ff */
[----:B------:R-:W-:Y:S02]  /*10a90*/  IADD3.X R13, R7, UR5, R13, P0, !PT ;  /* 0x00000005070d7c10 */ /* 0x000fe400087fe40d */
[----:B------:R-:W-:Y:S01]  /*10aa0*/  IADD3.X R4, R9, UR9, R11, P1, !PT ;  /* 0x0000000909047c10 */ /* 0x000fe20008ffe40b */
[----:B------:R-:W-:Y:S08]  /*10ab0*/  BRA.DIV UR4, `(.L_x_2506) ;  /* 0x000001f204487947 */ /* 0x000ff0000b800000 */
[----:B------:R0:W1:Y:S04]  /*10ac0*/  SHFL.IDX PT, R0, R13, RZ, 0x1e1f ;  /* 0x001e1fff0d007589 */ /* 0x00006800000e0000 */
[----:B------:R-:W2:Y:S04]  /*10ad0*/  SHFL.IDX PT, R3, R3, RZ, 0x1e1f ;  /* 0x001e1fff03037589 */ /* 0x000ea800000e0000 */
[----:B------:R-:W3:Y:S04]  /*10ae0*/  SHFL.IDX PT, R4, R4, RZ, 0x1e1f ;  /* 0x001e1fff04047589 */ /* 0x000ee800000e0000 */
[----:B------:R0:W4:Y:S02]  /*10af0*/  SHFL.IDX PT, R14, R5, RZ, 0x1e1f ;  /* 0x001e1fff050e7589 */ /* 0x00012400000e0000 */
.L_x_2741:
        /* <DEDUP_REMOVED lines=16> */
[----:B------:R-:W-:Y:S01]  /*10c00*/  ULDC UR4, c[0x0][0x3f4] ;  /* 0x0000fd0000047ab9 */ /* 0x000fe20000000800 */
[----:B------:R-:W-:Y:S02]  /*10c10*/  SHF.R.S32.HI R5, RZ, 0x1f, R224 ;  /* 0x0000001fff057819 */ /* 0x000fe400000114e0 */
[----:B------:R-:W-:Y:S02]  /*10c20*/  CS2R R32, SRZ ;  /* 0x0000000000207805 */ /* 0x000fe4000001ff00 */
[----:B------:R-:W-:Y:S02]  /*10c30*/  ISETP.GE.AND P4, PT, R224, UR4, PT ;  /* 0x00000004e0007c0c */ /* 0x000fe4000bf86270 */
[----:B------:R-:W-:Y:S02]  /*10c40*/  CS2R R34, SRZ ;  /* 0x0000000000227805 */ /* 0x000fe4000001ff00 */
[----:B------:R-:W-:Y:S02]  /*10c50*/  ISETP.GE.AND P3, PT, R226, UR4, PT ;  /* 0x00000004e2007c0c */ /* 0x000fe4000bf66270 */
[----:B------:R-:W-:-:S07]  /*10c60*/  ISETP.GE.AND P2, PT, R227, UR4, PT ;  /* 0x00000004e3007c0c */ /* 0x000fce000bf46270 */
[C---:B--2---:R-:W-:Y:S02]  /*10c70*/  @!P4 IADD3 R6, P0, R224.reuse, R3, RZ ;  /* 0x00000003e006c210 */ /* 0x044fe40007f1e0ff */
[----:B----4-:R-:W-:-:S03]  /*10c80*/  @!P4 IADD3 R8, P1, R224, R14, RZ ;  /* 0x0000000ee008c210 */ /* 0x010fc60007f3e0ff */
[--C-:B-1----:R-:W-:Y:S02]  /*10c90*/  @!P4 IMAD.X R7, R0, 0x1, R5.reuse, P0 ;  /* 0x000000010007c824 */ /* 0x102fe400000e0605 */
[----:B---3--:R-:W-:Y:S01]  /*10ca0*/  @!P4 IMAD.X R9, R4, 0x1, R5, P1 ;  /* 0x000000010409c824 */ /* 0x008fe200008e0605 */
[----:B------:R-:W-:Y:S02]  /*10cb0*/  ISETP.GE.AND P1, PT, R225, UR4, PT ;  /* 0x00000004e1007c0c */ /* 0x000fe4000bf26270 */
[----:B------:R-:W5:Y:S01]  /*10cc0*/  @!P4 LD.E.64 R32, desc[UR54][R6.64] ;  /* 0x000000360620c980 */ /* 0x000f62000c101b00 */
[----:B------:R-:W-:-:S03]  /*10cd0*/  SHF.R.S32.HI R5, RZ, 0x1f, R226 ;  /* 0x0000001fff057819 */ /* 0x000fc600000114e2 */
[----:B------:R0:W5:Y:S01]  /*10ce0*/  @!P4 LD.E.64 R34, desc[UR54][R8.64] ;  /* 0x000000360822c980 */ /* 0x000162000c101b00 */
[CC--:B------:R-:W-:Y:S02]  /*10cf0*/  @!P3 IADD3 R12, P4, R226.reuse, R3.reuse, RZ ;  /* 0x00000003e20cb210 */ /* 0x0c0fe40007f9e0ff */
[----:B------:R-:W-:Y:S02]  /*10d00*/  CS2R R28, SRZ ;  /* 0x00000000001c7805 */ /* 0x000fe4000001ff00 */
[----:B------:R-:W-:Y:S02]  /*10d10*/  @!P3 IADD3 R42, P5, R226, R14, RZ ;  /* 0x0000000ee22ab210 */ /* 0x000fe40007fbe0ff */
[----:B------:R-:W-:Y:S02]  /*10d20*/  CS2R R30, SRZ ;  /* 0x00000000001e7805 */ /* 0x000fe4000001ff00 */
[----:B------:R-:W-:Y:S01]  /*10d30*/  SHF.R.S32.HI R11, RZ, 0x1f, R227 ;  /* 0x0000001fff0b7819 */ /* 0x000fe200000114e3 */
[----:B------:R-:W-:Y:S01]  /*10d40*/  @!P3 IMAD.X R13, R0, 0x1, R5, P4 ;  /* 0x00000001000db824 */ /* 0x000fe200020e0605 */
[----:B------:R-:W-:-:S02]  /*10d50*/  @!P2 IADD3 R46, P4, R227, R3, RZ ;  /* 0x00000003e32ea210 */ /* 0x000fc40007f9e0ff */
[----:B------:R-:W-:Y:S02]  /*10d60*/  ISETP.GE.AND P0, PT, R22, UR4, PT ;  /* 0x0000000416007c0c */ /* 0x000fe4000bf06270 */
[----:B------:R-:W-:Y:S01]  /*10d70*/  @!P3 IADD3.X R43, R4, R5, RZ, P5, !PT ;  /* 0x00000005042bb210 */ /* 0x000fe20002ffe4ff */
[----:B------:R-:W-:Y:S01]  /*10d80*/  @!P2 IMAD.X R47, R0, 0x1, R11, P4 ;  /* 0x00000001002fa824 */ /* 0x000fe200020e060b */
[-C--:B------:R-:W-:Y:S01]  /*10d90*/  @!P2 IADD3 R48, P5, R227, R14.reuse, RZ ;  /* 0x0000000ee330a210 */ /* 0x080fe20007fbe0ff */
[----:B------:R1:W5:Y:S01]  /*10da0*/  @!P3 LD.E.64 R28, desc[UR54][R12.64] ;  /* 0x000000360c1cb980 */ /* 0x000362000c101b00 */
[----:B------:R-:W-:Y:S02]  /*10db0*/  SHF.R.S32.HI R15, RZ, 0x1f, R225 ;  /* 0x0000001fff0f7819 */ /* 0x000fe400000114e1 */
[C---:B------:R-:W-:Y:S01]  /*10dc0*/  @!P1 IADD3 R50, P4, R225.reuse, R3, RZ ;  /* 0x00000003e1329210 */ /* 0x040fe20007f9e0ff */
[----:B------:R-:W-:Y:S01]  /*10dd0*/  @!P2 IMAD.X R49, R4, 0x1, R11, P5 ;  /* 0x000000010431a824 */ /* 0x000fe200028e060b */
[----:B------:R-:W-:-:S02]  /*10de0*/  @!P1 IADD3 R52, P5, R225, R14, RZ ;  /* 0x0000000ee1349210 */ /* 0x000fc40007fbe0ff */
[----:B------:R-:W-:Y:S02]  /*10df0*/  CS2R R24, SRZ ;  /* 0x0000000000187805 */ /* 0x000fe4000001ff00 */
[----:B0-----:R-:W-:Y:S01]  /*10e00*/  SHF.R.S32.HI R9, RZ, 0x1f, R228 ;  /* 0x0000001fff097819 */ /* 0x001fe200000114e4 */
[--C-:B------:R-:W-:Y:S01]  /*10e10*/  @!P1 IMAD.X R51, R0, 0x1, R15.reuse, P4 ;  /* 0x0000000100339824 */ /* 0x100fe200020e060f */
[----:B------:R-:W-:Y:S01]  /*10e20*/  ISETP.GE.AND P4, PT, R228, UR4, PT ;  /* 0x00000004e4007c0c */ /* 0x000fe2000bf86270 */
[----:B------:R-:W-:Y:S01]  /*10e30*/  @!P1 IMAD.X R53, R4, 0x1, R15, P5 ;  /* 0x0000000104359824 */ /* 0x000fe200028e060f */
[----:B------:R-:W-:Y:S02]  /*10e40*/  @!P0 SHF.R.S32.HI R5, RZ, 0x1f, R22 ;  /* 0x0000001fff058819 */ /* 0x000fe40000011416 */
[----:B------:R-:W-:Y:S02]  /*10e50*/  CS2R R26, SRZ ;  /* 0x00000000001a7805 */ /* 0x000fe4000001ff00 */
[----:B------:R-:W-:-:S02]  /*10e60*/  @!P0 IADD3 R6, P5, R22, R3, RZ ;  /* 0x0000000316068210 */ /* 0x000fc40007fbe0ff */
[----:B------:R-:W-:Y:S02]  /*10e70*/  CS2R R10, SRZ ;  /* 0x00000000000a7805 */ /* 0x000fe4000001ff00 */
[----:B------:R-:W-:Y:S02]  /*10e80*/  CS2R R20, SRZ ;  /* 0x0000000000147805 */ /* 0x000fe4000001ff00 */
[----:B------:R-:W-:Y:S02]  /*10e90*/  CS2R R36, SRZ ;  /* 0x0000000000247805 */ /* 0x000fe4000001ff00 */
[----:B------:R-:W-:Y:S02]  /*10ea0*/  @!P0 IADD3.X R7, R0, R5, RZ, P5, !PT ;  /* 0x0000000500078210 */ /* 0x000fe40002ffe4ff */
[----:B------:R-:W-:Y:S02]  /*10eb0*/  CS2R R38, SRZ ;  /* 0x0000000000267805 */ /* 0x000fe4000001ff00 */
[----:B------:R-:W-:-:S02]  /*10ec0*/  @!P0 IADD3 R40, P5, R22, R14, RZ ;  /* 0x0000000e16288210 */ /* 0x000fc40007fbe0ff */
[----:B-1----:R-:W-:Y:S01]  /*10ed0*/  CS2R R12, SRZ ;  /* 0x00000000000c7805 */ /* 0x002fe2000001ff00 */
[----:B------:R0:W5:Y:S02]  /*10ee0*/  @!P3 LD.E.64 R30, desc[UR54][R42.64] ;  /* 0x000000362a1eb980 */ /* 0x000164000c101b00 */
[----:B------:R-:W-:Y:S01]  /*10ef0*/  @!P0 IMAD.X R41, R4, 0x1, R5, P5 ;  /* 0x0000000104298824 */ /* 0x000fe200028e0605 */
[----:B------:R-:W-:Y:S01]  /*10f00*/  @!P4 IADD3 R54, P5, R228, R3, RZ ;  /* 0x00000003e436c210 */ /* 0x000fe20007fbe0ff */
[----:B------:R0:W5:Y:S04]  /*10f10*/  @!P2 LD.E.64 R24, desc[UR54][R46.64] ;  /* 0x000000362e18a980 */ /* 0x000168000c101b00 */
[--C-:B------:R-:W-:Y:S01]  /*10f20*/  @!P4 IMAD.X R55, R0, 0x1, R9.reuse, P5 ;  /* 0x000000010037c824 */ /* 0x100fe200028e0609 */
[----:B------:R-:W-:Y:S01]  /*10f30*/  @!P4 IADD3 R14, P5, R228, R14, RZ ;  /* 0x0000000ee40ec210 */ /* 0x000fe20007fbe0ff */
[----:B------:R0:W5:Y:S04]  /*10f40*/  @!P2 LD.E.64 R26, desc[UR54][R48.64] ;  /* 0x00000036301aa980 */ /* 0x000168000c101b00 */
[----:B------:R-:W-:Y:S01]  /*10f50*/  @!P4 IMAD.X R15, R4, 0x1, R9, P5 ;  /* 0x00000001040fc824 */ /* 0x000fe200028e0609 */
[----:B------:R-:W-:Y:S01]  /*10f60*/  CS2R R8, SRZ ;  /* 0x0000000000087805 */ /* 0x000fe2000001ff00 */
[----:B------:R0:W5:Y:S04]  /*10f70*/  @!P1 LD.E.64 R10, desc[UR54][R50.64] ;  /* 0x00000036320a9980 */ /* 0x000168000c101b00 */
[----:B------:R0:W5:Y:S04]  /*10f80*/  @!P1 LD.E.64 R20, desc[UR54][R52.64] ;  /* 0x0000003634149980 */ /* 0x000168000c101b00 */
[----:B------:R0:W5:Y:S04]  /*10f90*/  @!P0 LD.E.64 R36, desc[UR54][R6.64] ;  /* 0x0000003606248980 */ /* 0x000168000c101b00 */
[----:B------:R0:W5:Y:S04]  /*10fa0*/  @!P0 LD.E.64 R38, desc[UR54][R40.64] ;  /* 0x0000003628268980 */ /* 0x000168000c101b00 */
[----:B------:R0:W5:Y:S04]  /*10fb0*/  @!P4 LD.E.64 R8, desc[UR54][R54.64] ;  /* 0x000000363608c980 */ /* 0x000168000c101b00 */
[----:B------:R0:W5:Y:S02]  /*10fc0*/  @!P4 LD.E.64 R12, desc[UR54][R14.64] ;  /* 0x000000360e0cc980 */ /* 0x000164000c101b00 */
.L_x_2508:
[----:B------:R-:W-:Y:S05]  /*10fd0*/  BSYNC B1 ;  /* 0x0000000000017941 */ /* 0x000fea0003800000 */
.L_x_2507:
        /* <DEDUP_REMOVED lines=8> */
[----:B------:R-:W2:Y:S02]  /*11060*/  SYNCS.PHASECHK.TRANS64.TRYWAIT P0, [R16+URZ+0x33400], R5 ;  /* 0x03340005100075a7 */ /* 0x000ea4000800017f */
[----:B--2---:R-:W-:Y:S05]  /*11070*/  @!P0 BRA `(.L_x_2510) ;  /* 0x000001ec00448947 */ /* 0x004fea0003800000 */
.L_x_2742:
[----:B------:R-:W-:Y:S05]  /*11080*/  BSYNC B1 ;  /* 0x0000000000017941 */ /* 0x000fea0003800000 */
.L_x_2509:
[----:B------:R-:W-:Y:S05]  /*11090*/  @P1 BRA `(.L_x_2511) ;  /* 0x00000064005c1947 */ /* 0x000fea0003800000 */
[----:B-1----:R-:W4:Y:S01]  /*110a0*/  LDL R0, [R1+0x4] ;  /* 0x0000040001007983 */ /* 0x002f220000100800 */
[----:B--2---:R-:W1:Y:S03]  /*110b0*/  LDC R5, c[0x0][0x3f4] ;  /* 0x0000fd00ff057b82 */ /* 0x004e660000000800 */
[----:B---3--:R-:W2:Y:S01]  /*110c0*/  LDL R4, [R1+0xc] ;  /* 0x00000c0001047983 */ /* 0x008ea20000100800 */
[----:B------:R-:W-:Y:S01]  /*110d0*/  BSSY B1, `(.L_x_2512) ;  /* 0x0000081000017945 */ /* 0x000fe20003800000 */
[-C--:B-1----:R-:W-:Y:S02]  /*110e0*/  ISETP.GE.AND P6, PT, R22, R5.reuse, PT ;  /* 0x000000051600720c */ /* 0x082fe40003fc6270 */
[-C--:B------:R-:W-:Y:S02]  /*110f0*/  ISETP.GE.AND P0, PT, R224, R5.reuse, PT ;  /* 0x00000005e000720c */ /* 0x080fe40003f06270 */
[----:B------:R-:W-:-:S02]  /*11100*/  ISETP.GE.AND P1, PT, R226, R5, PT ;  /* 0x00000005e200720c */ /* 0x000fc40003f26270 */
[-C--:B------:R-:W-:Y:S02]  /*11110*/  ISETP.GE.AND P2, PT, R227, R5.reuse, PT ;  /* 0x00000005e300720c */ /* 0x080fe40003f46270 */
[-C--:B------:R-:W-:Y:S02]  /*11120*/  ISETP.GE.AND P3, PT, R225, R5.reuse, PT ;  /* 0x00000005e100720c */ /* 0x080fe40003f66270 */
[----:B------:R-:W-:Y:S02]  /*11130*/  ISETP.GE.AND P4, PT, R228, R5, PT ;  /* 0x00000005e400720c */ /* 0x000fe40003f86270 */
[----:B----4-:R-:W-:Y:S02]  /*11140*/  IADD3 R3, R16, R0, RZ ;  /* 0x0000000010037210 */ /* 0x010fe40007ffe0ff */
[----:B--2---:R-:W-:-:S03]  /*11150*/  LOP3.LUT P5, RZ, R4, 0x2, RZ, 0xc0, !PT ;  /* 0x0000000204ff7812 */ /* 0x004fc600078ac0ff */
[----:B------:R-:W-:Y:S01]  /*11160*/  VIADD R0, R3, 0x20 ;  /* 0x0000002003007836 */ /* 0x000fe20000000000 */
[----:B------:R-:W-:Y:S09]  /*11170*/  @P6 BRA `(.L_x_2513) ;  /* 0x0000000400d86947 */ /* 0x000ff20003800000 */
[----:B0-----:R-:W0:Y:S01]  /*11180*/  LDS.128 R4, [R3+0x1e200] ;  /* 0x01e2000003047984 */ /* 0x001e220000000c00 */
        /* <DEDUP_REMOVED lines=15> */
[----:B------:R-:W-:-:S02]  /*11280*/  LOP3.LUT R14, R36, 0xff, RZ, 0xc0, !PT ;  /* 0x000000ff240e7812 */ /* 0x000fc400078ec0ff */
        /* <DEDUP_REMOVED lines=101> */
.L_x_2513:
[----:B------:R-:W-:Y:S05]  /*118e0*/  BSYNC B1 ;  /* 0x0000000000017941 */ /* 0x000fea0003800000 */
.L_x_2512:
[----:B------:R-:W-:Y:S01]  /*118f0*/  BSSY B1, `(.L_x_2514) ;  /* 0x000007d000017945 */ /* 0x000fe20003800000 */
[----:B------:R-:W-:-:S03]  /*11900*/  @P5 VIADD R0, R3, 0xffffffe0 ;  /* 0xffffffe003005836 */ /* 0x000fc60000000000 */
[----:B------:R-:W-:Y:S05]  /*11910*/  @P0 BRA `(.L_x_2515) ;  /* 0x0000000400e80947 */ /* 0x000fea0003800000 */
[----:B01----:R-:W0:Y:S01]  /*11920*/  LDS.128 R4, [R0+0x1e200] ;  /* 0x01e2000000047984 */ /* 0x003e220000000c00 */
[----:B-----5:R-:W-:Y:S02]  /*11930*/  SHF.R.U32.HI R36, RZ, 0x8, R33 ;  /* 0x00000008ff247819 */ /* 0x020fe40000011621 */
[----:B------:R-:W-:Y:S02]  /*11940*/  SHF.R.U32.HI R40, RZ, 0x8, R35 ;  /* 0x00000008ff287819 */ /* 0x000fe40000011623 */
[----:B------:R-:W-:Y:S02]  /*11950*/  LOP3.LUT R37, R33, 0xff, RZ, 0xc0, !PT ;  /* 0x000000ff21257812 */ /* 0x000fe400078ec0ff */
[----:B------:R-:W-:Y:S02]  /*11960*/  LOP3.LUT R41, R35, 0xff, RZ, 0xc0, !PT ;  /* 0x000000ff23297812 */ /* 0x000fe400078ec0ff */
[----:B------:R-:W-:Y:S02]  /*11970*/  LOP3.LUT R36, R36, 0xff, RZ, 0xc0, !PT ;  /* 0x000000ff24247812 */ /* 0x000fe400078ec0ff */
[----:B------:R-:W-:-:S02]  /*11980*/  LOP3.LUT R40, R40, 0xff, RZ, 0xc0, !PT ;  /* 0x000000ff28287812 */ /* 0x000fc400078ec0ff */
[----:B------:R-:W-:Y:S02]  /*11990*/  SHF.R.U32.HI R14, RZ, 0x8, R32 ;  /* 0x00000008ff0e7819 */ /* 0x000fe40000011620 */
        /* <DEDUP_REMOVED lines=114> */
.L_x_2515:
[----:B------:R-:W-:Y:S05]  /*120c0*/  BSYNC B1 ;  /* 0x0000000000017941 */ /* 0x000fea0003800000 */
.L_x_2514:
[----:B------:R-:W-:Y:S04]  /*120d0*/  BSSY B1, `(.L_x_2516) ;  /* 0x0000078000017945 */ /* 0x000fe80003800000 */
[----:B------:R-:W-:Y:S05]  /*120e0*/  @P1 BRA `(.L_x_2517) ;  /* 0x0000000400d81947 */ /* 0x000fea0003800000 */
[----:B012---:R-:W0:Y:S01]  /*120f0*/  LDS.128 R4, [R3+0x20200] ;  /* 0x0202000003047984 */ /* 0x007e220000000c00 */
        /* <DEDUP_REMOVED lines=15> */
[----:B------:R-:W-:Y:S02]  /*121f0*/  LOP3.LUT R14, R28, 0xff, RZ, 0xc0, !PT ;  /* 0x000000ff1c0e7812 */ /* 0x000fe400078ec0ff */
        /* <DEDUP_REMOVED lines=101> */
.L_x_2517:
[----:B------:R-:W-:Y:S05]  /*12850*/  BSYNC B1 ;  /* 0x0000000000017941 */ /* 0x000fea0003800000 */
.L_x_2516:
        /* <DEDUP_REMOVED lines=124> */
.L_x_2519:
[----:B------:R-:W-:Y:S05]  /*13020*/  BSYNC B1 ;  /* 0x0000000000017941 */ /* 0x000fea0003800000 */
.L_x_2518:
[----:B------:R-:W-:Y:S04]  /*13030*/  BSSY B1, `(.L_x_2520) ;  /* 0x0000078000017945 */ /* 0x000fe80003800000 */
[----:B------:R-:W-:Y:S05]  /*13040*/  @P3 BRA `(.L_x_2521) ;  /* 0x0000000400d83947 */ /* 0x000fea0003800000 */
[----:B01234-:R-:W0:Y:S01]  /*13050*/  LDS.128 R4, [R3+0x22200] ;  /* 0x0222000003047984 */ /* 0x01fe220000000c00 */
        /* <DEDUP_REMOVED lines=24> */
[----:B------:R-:W-:Y:S02]  /*131e0*/  LOP3.LUT R15, R15, 0xff0000, R10, 0xf8, !PT ;  /* 0x00ff00000f0f7812 */ /* 0x000fe400078ef80a */
[----:B0-----:R-:W-:Y:S02]  /*131f0*/  F2FP.F16.E4M3.UNPACK_B R14, R6.H1 ;  /* 0x00000006ff0e723e */ /* 0x001fe400030006ff */
[----:B------:R-:W-:Y:S02]  /*13200*/  F2FP.F16.E4M3.UNPACK_B R28, R29 ;  /* 0x0000001dff1c723e */ /* 0x000fe400020006ff */
[----:B------:R-:W-:-:S02]  /*13210*/  F2FP.F16.E4M3.UNPACK_B R21, R25 ;  /* 0x00000019ff15723e */ /* 0x000fc400020006ff */
        /* <DEDUP_REMOVED lines=89> */
.L_x_2521:
[----:B------:R-:W-:Y:S05]  /*137b0*/  BSYNC B1 ;  /* 0x0000000000017941 */ /* 0x000fea0003800000 */
.L_x_2520:
[----:B------:R-:W-:Y:S05]  /*137c0*/  @P4 BRA `(.L_x_2511) ;  /* 0x0000003c00904947 */ /* 0x000fea0003800000 */
[----:B01234-:R-:W0:Y:S01]  /*137d0*/  LDS.128 R4, [R0+0x22200] ;  /* 0x0222000000047984 */ /* 0x01fe220000000c00 */
[----:B-----5:R-:W-:Y:S02]  /*137e0*/  SHF.R.U32.HI R11, RZ, 0x8, R9 ;  /* 0x00000008ff0b7819 */ /* 0x020fe40000011609 */
[----:B------:R-:W-:Y:S02]  /*137f0*/  SHF.R.U32.HI R24, RZ, 0x8, R13 ;  /* 0x00000008ff187819 */ /* 0x000fe4000001160d */
[----:B------:R-:W-:Y:S02]  /*13800*/  SHF.R.U32.HI R15, RZ, 0x8, R12 ;  /* 0x00000008ff0f7819 */ /* 0x000fe4000001160c */
[----:B------:R-:W-:Y:S02]  /*13810*/  LOP3.LUT R14, R9, 0xff, RZ, 0xc0, !PT ;  /* 0x000000ff090e7812 */ /* 0x000fe400078ec0ff */
        /* <DEDUP_REMOVED lines=12> */
[----:B------:R-:W-:Y:S02]  /*138e0*/  SHF.R.U32.HI R11, RZ, 0x10, R12 ;  /* 0x00000010ff0b7819 */ /* 0x000fe4000001160c */
[----:B------:R-:W-:-:S02]  /*138f0*/  LOP3.LUT R14, R14, 0xff, RZ, 0xc0, !PT ;  /* 0x000000ff0e0e7812 */ /* 0x000fc400078ec0ff */
[----:B------:R-:W-:Y:S02]  /*13900*/  LOP3.LUT R24, R24, 0xff, RZ, 0xc0, !PT ;  /* 0x000000ff18187812 */ /* 0x000fe400078ec0ff */
[----:B------:R-:W-:Y:S02]  /*13910*/  PRMT R10, R3, 0x7604, R10 ;  /* 0x00007604030a7816 */ /* 0x000fe4000000000a */
[----:B------:R-:W-:Y:S02]  /*13920*/  PRMT R21, R20, 0x7604, R21 ;  /* 0x0000760414157816 */ /* 0x000fe40000000015 */
[----:B------:R-:W-:Y:S02]  /*13930*/  SHF.R.U32.HI R3, RZ, 0x10, R8 ;  /* 0x00000010ff037819 */ /* 0x000fe40000011608 */
[----:B------:R-:W-:Y:S02]  /*13940*/  LOP3.LUT R20, R11, 0xff, RZ, 0xc0, !PT ;  /* 0x000000ff0b147812 */ /* 0x000fe400078ec0ff */
[----:B------:R-:W-:-:S02]  /*13950*/  PRMT R15, R14, 0x7054, R15 ;  /* 0x000070540e0f7816 */ /* 0x000fc4000000000f */
[----:B------:R-:W-:Y:S02]  /*13960*/  PRMT R25, R24, 0x7054, R25 ;  /* 0x0000705418197816 */ /* 0x000fe40000000019 */
[----:B------:R-:W-:Y:S02]  /*13970*/  LOP3.LUT R3, R3, 0xff, RZ, 0xc0, !PT ;  /* 0x000000ff03037812 */ /* 0x000fe400078ec0ff */
[----:B------:R-:W-:Y:S02]  /*13980*/  PRMT R21, R20, 0x7054, R21 ;  /* 0x0000705414157816 */ /* 0x000fe40000000015 */
[----:B------:R-:W-:Y:S02]  /*13990*/  LOP3.LUT R25, R25, 0xff000000, R13, 0xf8, !PT ;  /* 0xff00000019197812 */ /* 0x000fe400078ef80d */
[----:B------:R-:W-:Y:S02]  /*139a0*/  LOP3.LUT R15, R15, 0xff000000, R9, 0xf8, !PT ;  /* 0xff0000000f0f7812 */ /* 0x000fe400078ef809 */
[----:B------:R-:W-:-:S02]  /*139b0*/  PRMT R11, R3, 0x7054, R10 ;  /* 0x00007054030b7816 */ /* 0x000fc4000000000a */
[----:B------:R-:W-:Y:S02]  /*139c0*/  LOP3.LUT R21, R21, 0xff000000, R12, 0xf8, !PT ;  /* 0xff00000015157812 */ /* 0x000fe400078ef80c */
        /* <DEDUP_REMOVED lines=8> */
[-C--:B------:R-:W-:Y:S01]  /*13a50*/  F2FP.F16.E4M3.UNPACK_B R10, R7.reuse ;  /* 0x00000007ff0a723e */ /* 0x080fe200020006ff */
[----:B------:R-:W-:Y:S01]  /*13a60*/  HADD2.F32 R13, -RZ, R12.H1_H1 ;  /* 0x3000000cff0d7230 */ /* 0x000fe20000004100 */
[----:B------:R-:W-:Y:S01]  /*13a70*/  F2FP.F16.E4M3.UNPACK_B R11, R7.H1 ;  /* 0x00000007ff0b723e */ /* 0x000fe200030006ff */
[----:B------:R-:W-:-:S02]  /*13a80*/  HADD2.F32 R20, -RZ, R20.H0_H0 ;  /* 0x20000014ff147230 */ /* 0x000fc40000004100 */
[CC--:B------:R-:W-:Y:S01]  /*13a90*/  FMUL.FTZ R26, R8.reuse, R24.reuse ;  /* 0x00000018081a7220 */ /* 0x0c0fe20000410000 */
[----:B------:R-:W-:Y:S01]  /*13aa0*/  F2FP.F16.E4M3.UNPACK_B R7, R5 ;  /* 0x00000005ff07723e */ /* 0x000fe200020006ff */
[----:B------:R-:W-:Y:S01]  /*13ab0*/  FMUL.FTZ R27, R8, R13 ;  /* 0x0000000d081b7220 */ /* 0x000fe20000410000 */
[----:B------:R-:W-:Y:S01]  /*13ac0*/  F2FP.F16.E4M3.UNPACK_B R8, R5.H1 ;  /* 0x00000005ff08723e */ /* 0x000fe200030006ff */
[----:B------:R-:W-:Y:S02]  /*13ad0*/  HADD2.F32 R5, -RZ, R6.H1_H1 ;  /* 0x30000006ff057230 */ /* 0x000fe40000004100 */
[C---:B------:R-:W-:Y:S01]  /*13ae0*/  FFMA.FTZ R28, R9.reuse, R13, -R26 ;  /* 0x0000000d091c7223 */ /* 0x040fe2000001081a */
[----:B------:R-:W-:Y:S02]  /*13af0*/  HADD2.F32 R12, -RZ, R12.H0_H0 ;  /* 0x2000000cff0c7230 */ /* 0x000fe40000004100 */
[----:B------:R-:W-:Y:S01]  /*13b00*/  FFMA.FTZ R29, R9, R24, R27 ;  /* 0x00000018091d7223 */ /* 0x000fe2000001001b */
[----:B------:R-:W-:Y:S01]  /*13b10*/  HADD2.F32 R6, -RZ, R6.H0_H0 ;  /* 0x20000006ff067230 */ /* 0x000fe20000004100 */
[----:B------:R-:W-:Y:S01]  /*13b20*/  F2FP.F16.E4M3.UNPACK_B R25, R25.H1 ;  /* 0x00000019ff19723e */ /* 0x000fe200030006ff */
[C---:B------:R-:W-:Y:S01]  /*13b30*/  FMUL.FTZ R9, R5.reuse, R20 ;  /* 0x0000001405097220 */ /* 0x040fe20000410000 */
[----:B------:R-:W-:Y:S01]  /*13b40*/  F2FP.F16.E4M3.UNPACK_B R15, R15.H1 ;  /* 0x0000000fff0f723e */ /* 0x000fe200030006ff */
[----:B------:R-:W-:Y:S01]  /*13b50*/  FMUL.FTZ R27, R5, R12 ;  /* 0x0000000c051b7220 */ /* 0x000fe20000410000 */
[----:B------:R-:W-:-:S02]  /*13b60*/  HADD2.F32 R5, -RZ, R10.H1_H1 ;  /* 0x3000000aff057230 */ /* 0x000fc40000004100 */
[C---:B------:R-:W-:Y:S01]  /*13b70*/  FFMA.FTZ R26, R6.reuse, R12, -R9 ;  /* 0x0000000c061a7223 */ /* 0x040fe20000010809 */
[----:B------:R-:W-:Y:S02]  /*13b80*/  HADD2.F32 R13, -RZ, R25.H0_H0 ;  /* 0x20000019ff0d7230 */ /* 0x000fe40000004100 */
[----:B------:R-:W-:Y:S01]  /*13b90*/  FFMA.FTZ R27, R6, R20, R27 ;  /* 0x00000014061b7223 */ /* 0x000fe2000001001b */
[----:B------:R-:W-:Y:S01]  /*13ba0*/  HADD2.F32 R9, -RZ, R15.H0_H0 ;  /* 0x2000000fff097230 */ /* 0x000fe20000004100 */
[----:B------:R-:W-:Y:S01]  /*13bb0*/  F2FP.F16.E4M3.UNPACK_B R3, R4 ;  /* 0x00000004ff03723e */ /* 0x000fe200020006ff */
        /* <DEDUP_REMOVED lines=12> */
[----:B------:R-:W-:Y:S01]  /*13c80*/  F2FP.F16.E4M3.UNPACK_B R4, R4.H1 ;  /* 0x00000004ff04723e */ /* 0x000fe200030006ff */
[C---:B------:R-:W-:Y:S01]  /*13c90*/  FFMA.FTZ R32, R11.reuse, R15, -R12 ;  /* 0x0000000f0b207223 */ /* 0x040fe2000001080c */
[-C--:B------:R-:W-:Y:S01]  /*13ca0*/  F2FP.F16.E4M3.UNPACK_B R9, R14.reuse ;  /* 0x0000000eff09723e */ /* 0x080fe200020006ff */
        /* <DEDUP_REMOVED lines=23> */
[--C-:B------:R-:W-:Y:S02]  /*13e20*/  HADD2.F32 R3, -RZ, R7.reuse.H1_H1 ;  /* 0x30000007ff037230 */ /* 0x100fe40000004100 */
[C---:B------:R-:W-:Y:S01]  /*13e30*/  FMUL.FTZ R15, R4.reuse, R9 ;  /* 0x00000009040f7220 */ /* 0x040fe20000410000 */
[----:B------:R-:W-:Y:S02]  /*13e40*/  HADD2.F32 R14, -RZ, R14.H0_H0 ;  /* 0x2000000eff0e7230 */ /* 0x000fe40000004100 */
[-C--:B------:R-:W-:Y:S01]  /*13e50*/  FMUL.FTZ R12, R4, R5.reuse ;  /* 0x00000005040c7220 */ /* 0x080fe20000410000 */
        /* <DEDUP_REMOVED lines=18> */
.L_x_2505:
[----:B------:R-:W0:Y:S01]  /*13f80*/  LDC R10, c[0x0][0x448] ;  /* 0x00011200ff0a7b82 */ /* 0x000e220000000800 */
[----:B------:R-:W-:Y:S01]  /*13f90*/  IMAD.MOV.U32 R9, RZ, RZ, R28 ;  /* 0x000000ffff097224 */ /* 0x000fe200078e001c */
[----:B------:R-:W-:Y:S01]  /*13fa0*/  MOV R4, R24 ;  /* 0x0000001800047202 */ /* 0x000fe20000000f00 */
[----:B------:R-:W-:Y:S01]  /*13fb0*/  IMAD.MOV.U32 R5, RZ, RZ, R29 ;  /* 0x000000ffff057224 */ /* 0x000fe200078e001d */
[----:B------:R-:W-:Y:S01]  /*13fc0*/  ULDC.64 UR4, c[0x0][0x3f8] ;  /* 0x0000fe0000047ab9 */ /* 0x000fe20000000a00 */
[----:B------:R-:W-:Y:S01]  /*13fd0*/  IMAD.MOV.U32 R6, RZ, RZ, R26 ;  /* 0x000000ffff067224 */ /* 0x000fe200078e001a */
[----:B------:R-:W-:Y:S01]  /*13fe0*/  ULDC.64 UR6, c[0x0][0x408] ;  /* 0x0001020000067ab9 */ /* 0x000fe20000000a00 */
[----:B------:R-:W-:Y:S01]  /*13ff0*/  IMAD.MOV.U32 R7, RZ, RZ, R31 ;  /* 0x000000ffff077224 */ /* 0x000fe200078e001f */
[----:B------:R-:W-:Y:S01]  /*14000*/  ULDC.64 UR8, c[0x0][0x400] ;  /* 0x0001000000087ab9 */ /* 0x000fe20000000a00 */
[----:B0-----:R-:W-:-:S13]  /*14010*/  ISETP.NE.AND P0, PT, R10, 0x1, PT ;  /* 0x000000010a00780c */ /* 0x001fda0003f05270 */
[----:B------:R-:W0:Y:S08]  /*14020*/  @P0 LDC R3, c[0x0][0x44c] ;  /* 0x00011300ff030b82 */ /* 0x000e300000000800 */
[----:B------:R-:W1:Y:S01]  /*14030*/  @P0 LDC R0, c[0x0][0x450] ;  /* 0x00011400ff000b82 */ /* 0x000e620000000800 */
[----:B0-----:R-:W-:-:S05]  /*14040*/  @P0 IMAD.HI.U32 R3, R28, R3, RZ ;  /* 0x000000031c030227 */ /* 0x001fca00078e00ff */
[----:B-1----:R-:W-:-:S04]  /*14050*/  @P0 SHF.R.U32.HI R9, RZ, R0, R3 ;  /* 0x00000000ff090219 */ /* 0x002fc80000011603 */
[----:B------:R-:W-:Y:S01]  /*14060*/  SHF.R.S32.HI R0, RZ, 0x1f, R9 ;  /* 0x0000001fff007819 */ /* 0x000fe20000011409 */
[----:B------:R-:W-:-:S04]  /*14070*/  IMAD.WIDE.U32 R4, R9, UR4, R4 ;  /* 0x0000000409047c25 */ /* 0x000fc8000f8e0004 */
[----:B------:R-:W-:Y:S02]  /*14080*/  IMAD R8, R0, UR4, RZ ;  /* 0x0000000400087c24 */ /* 0x000fe4000f8e02ff */
[----:B------:R-:W-:-:S04]  /*14090*/  IMAD.WIDE.U32 R6, R9, UR6, R6 ;  /* 0x0000000609067c25 */ /* 0x000fc8000f8e0006 */
[----:B------:R-:W-:Y:S01]  /*140a0*/  IMAD R0, R0, UR6, RZ ;  /* 0x0000000600007c24 */ /* 0x000fe2000f8e02ff */
[----:B------:R-:W-:Y:S01]  /*140b0*/  IADD3 R21, P1, R6, UR8, RZ ;  /* 0x0000000806157c10 */ /* 0x000fe2000ff3e0ff */
        /* <DEDUP_REMOVED lines=12> */
.L_x_2748:
        /* <DEDUP_REMOVED lines=20> */
[C---:B------:R-:W-:Y:S02]  /*142c0*/  IADD3 R5, R18.reuse, 0x40, RZ ;  /* 0x0000004012057810 */ /* 0x040fe40007ffe0ff */
[----:B------:R-:W-:Y:S02]  /*142d0*/  CS2R R24, SRZ ;  /* 0x0000000000187805 */ /* 0x000fe4000001ff00 */
[----:B------:R-:W-:-:S02]  /*142e0*/  ISETP.GE.AND P2, PT, R18, UR4, PT ;  /* 0x0000000412007c0c */ /* 0x000fc4000bf46270 */
[----:B------:R-:W-:Y:S02]  /*142f0*/  CS2R R26, SRZ ;  /* 0x00000000001a7805 */ /* 0x000fe4000001ff00 */
[----:B------:R-:W-:Y:S02]  /*14300*/  ISETP.GE.AND P1, PT, R4, UR4, PT ;  /* 0x0000000404007c0c */ /* 0x000fe4000bf26270 */
[----:B------:R-:W-:Y:S02]  /*14310*/  CS2R R6, SRZ ;  /* 0x0000000000067805 */ /* 0x000fe4000001ff00 */
[----:B------:R-:W-:Y:S02]  /*14320*/  ISETP.GE.AND P0, PT, R5, UR4, PT ;  /* 0x0000000405007c0c */ /* 0x000fe4000bf06270 */
[----:B------:R-:W-:Y:S02]  /*14330*/  CS2R R28, SRZ ;  /* 0x00000000001c7805 */ /* 0x000fe4000001ff00 */
[----:B------:R-:W-:-:S02]  /*14340*/  CS2R R30, SRZ ;  /* 0x00000000001e7805 */ /* 0x000fc4000001ff00 */
[----:B------:R-:W-:Y:S02]  /*14350*/  @!P2 SHF.R.S32.HI R5, RZ, 0x1f, R18 ;  /* 0x0000001fff05a819 */ /* 0x000fe40000011412 */
[C---:B--2---:R-:W-:Y:S02]  /*14360*/  @!P2 IADD3 R36, P3, R18.reuse, R3, RZ ;  /* 0x000000031224a210 */ /* 0x044fe40007f7e0ff */
[----:B----4-:R-:W-:-:S03]  /*14370*/  @!P2 IADD3 R38, P4, R18, R21, RZ ;  /* 0x000000151226a210 */ /* 0x010fc60007f9e0ff */
[--C-:B-1----:R-:W-:Y:S02]  /*14380*/  @!P2 IMAD.X R37, R0, 0x1, R5.reuse, P3 ;  /* 0x000000010025a824 */ /* 0x102fe400018e0605 */
[----:B---3--:R-:W-:Y:S01]  /*14390*/  @!P2 IMAD.X R39, R20, 0x1, R5, P4 ;  /* 0x000000011427a824 */ /* 0x008fe200020e0605 */
        /* <DEDUP_REMOVED lines=12> */
[----:B------:R-:W-:Y:S02]  /*14460*/  @!P0 IADD3 R46, P3, R3, R48, RZ ;  /* 0x00000030032e8210 */ /* 0x000fe40007f7e0ff */
[----:B------:R-:W-:Y:S01]  /*14470*/  @!P0 SHF.R.S32.HI R3, RZ, 0x1f, R48 ;  /* 0x0000001fff038819 */ /* 0x000fe20000011430 */
[----:B------:R-:W-:Y:S01]  /*14480*/  @!P1 IMAD.X R43, R20, 0x1, R5, P4 ;  /* 0x00000001142b9824 */ /* 0x000fe200020e0605 */
[----:B------:R-:W-:-:S02]  /*14490*/  @!P1 IADD3.X R41, R0, R5, RZ, P5, !PT ;  /* 0x0000000500299210 */ /* 0x000fc40002ffe4ff */
[----:B------:R-:W-:Y:S02]  /*144a0*/  CS2R R4, SRZ ;  /* 0x0000000000047805 */ /* 0x000fe4000001ff00 */
[----:B------:R-:W-:Y:S01]  /*144b0*/  @!P0 IADD3 R48, P5, R21, R48, RZ ;  /* 0x0000003015308210 */ /* 0x000fe20007fbe0ff */
[--C-:B------:R-:W-:Y:S01]  /*144c0*/  @!P0 IMAD.X R47, R0, 0x1, R3.reuse, P3 ;  /* 0x00000001002f8824 */ /* 0x100fe200018e0603 */
[----:B------:R0:W5:Y:S03]  /*144d0*/  @!P1 LD.E.128 R8, desc[UR54][R42.64] ;  /* 0x000000362a089980 */ /* 0x000166000c101d00 */
[----:B------:R-:W-:Y:S01]  /*144e0*/  @!P0 IMAD.X R49, R20, 0x1, R3, P5 ;  /* 0x0000000114318824 */ /* 0x000fe200028e0603 */
[----:B------:R0:W5:Y:S04]  /*144f0*/  @!P2 LD.E.128 R4, desc[UR54][R38.64] ;  /* 0x000000362604a980 */ /* 0x000168000c101d00 */
[----:B------:R0:W5:Y:S04]  /*14500*/  @!P1 LD.E.128 R28, desc[UR54][R40.64] ;  /* 0x00000036281c9980 */ /* 0x000168000c101d00 */
[----:B------:R0:W5:Y:S04]  /*14510*/  @!P0 LD.E.128 R32, desc[UR54][R46.64] ;  /* 0x000000362e208980 */ /* 0x000168000c101d00 */
[----:B------:R0:W5:Y:S02]  /*14520*/  @!P0 LD.E.128 R12, desc[UR54][R48.64] ;  /* 0x00000036300c8980 */ /* 0x000164000c101d00 */
.L_x_2524:
[----:B------:R-:W-:Y:S05]  /*14530*/  BSYNC B1 ;  /* 0x0000000000017941 */ /* 0x000fea0003800000 */
.L_x_2523:
        /* <DEDUP_REMOVED lines=10> */
.L_x_2749:
[----:B------:R-:W-:Y:S05]  /*145e0*/  BSYNC B1 ;  /* 0x0000000000017941 */ /* 0x000fea0003800000 */
.L_x_2525:
[----:B------:R-:W-:Y:S05]  /*145f0*/  @P1 BRA `(.L_x_2511) ;  /* 0x0000003000041947 */ /* 0x000fea0003800000 */
[----:B------:R-:W4:Y:S01]  /*14600*/  LDC R3, c[0x0][0x3f4] ;  /* 0x0000fd00ff037b82 */ /* 0x000f220000000800 */
[C---:B---3--:R-:W-:Y:S01]  /*14610*/  VIADD R20, R18.reuse, 0x40 ;  /* 0x0000004012147836 */ /* 0x048fe20000000000 */
[C---:B-1----:R-:W-:Y:S01]  /*14620*/  IADD3 R0, R18.reuse, 0x20, RZ ;  /* 0x0000002012007810 */ /* 0x042fe20007ffe0ff */
[----:B------:R-:W-:Y:S01]  /*14630*/  BSSY B1, `(.L_x_2527) ;  /* 0x0000101000017945 */ /* 0x000fe20003800000 */
[-C--:B----4-:R-:W-:Y:S02]  /*14640*/  ISETP.GE.AND P0, PT, R18, R3.reuse, PT ;  /* 0x000000031200720c */ /* 0x090fe40003f06270 */
[-C--:B------:R-:W-:Y:S02]  /*14650*/  ISETP.GE.AND P1, PT, R0, R3.reuse, PT ;  /* 0x000000030000720c */ /* 0x080fe40003f26270 */
[----:B------:R-:W-:-:S09]  /*14660*/  ISETP.GE.AND P2, PT, R20, R3, PT ;  /* 0x000000031400720c */ /* 0x000fd20003f46270 */
[----:B------:R-:W-:Y:S05]  /*14670*/  @P0 BRA `(.L_x_2528) ;  /* 0x0000000c00f00947 */ /* 0x000fea0003800000 */
[----:B------:R-:W3:Y:S01]  /*14680*/  LDL R65, [R1+0x64] ;  /* 0x0000640001417983 */ /* 0x000ee20000100800 */
[----:B0-----:R-:W0:Y:S01]  /*14690*/  S2R R36, SR_TID.X ;  /* 0x0000000000247919 */ /* 0x001e220000002100 */
[----:B-----5:R-:W-:Y:S02]  /*146a0*/  SHF.R.U32.HI R0, RZ, 0x8, R24 ;  /* 0x00000008ff007819 */ /* 0x020fe40000011618 */
[----:B------:R-:W-:Y:S02]  /*146b0*/  LOP3.LUT R20, R24, 0xff, RZ, 0xc0, !PT ;  /* 0x000000ff18147812 */ /* 0x000fe400078ec0ff */
[----:B--2---:R-:W-:-:S04]  /*146c0*/  LOP3.LUT R21, R0, 0xff, RZ, 0xc0, !PT ;  /* 0x000000ff00157812 */ /* 0x004fc800078ec0ff */
[----:B------:R-:W-:Y:S01]  /*146d0*/  PRMT R45, R21, 0x7604, R20 ;  /* 0x00007604152d7816 */ /* 0x000fe20000000014 */
[----:B0-----:R-:W-:-:S05]  /*146e0*/  VIADD R38, R36, 0xffffff80 ;  /* 0xffffff8024267836 */ /* 0x001fca0000000000 */
[----:B------:R-:W-:-:S04]  /*146f0*/  LEA.HI R40, R38, R38, RZ, 0x1 ;  /* 0x0000002626287211 */ /* 0x000fc800078f08ff */
[----:B------:R-:W-:-:S05]  /*14700*/  LOP3.LUT R40, R40, 0xfffffffe, RZ, 0xc0, !PT ;  /* 0xfffffffe28287812 */ /* 0x000fca00078ec0ff */
[----:B------:R-:W-:-:S05]  /*14710*/  IMAD.IADD R40, R38, 0x1, -R40 ;  /* 0x0000000126287824 */ /* 0x000fca00078e0a28 */
[----:B------:R-:W-:-:S04]  /*14720*/  LEA.HI R0, R3, R40, RZ, 0x1c ;  /* 0x0000002803007211 */ /* 0x000fc800078fe0ff */
[----:B------:R-:W-:-:S04]  /*14730*/  SHF.R.S32.HI R21, RZ, 0x1f, R0 ;  /* 0x0000001fff157819 */ /* 0x000fc80000011400 */
[----:B------:R-:W-:Y:S01]  /*14740*/  LEA.HI R20, R21, R0, RZ, 0x2 ;  /* 0x0000000015147211 */ /* 0x000fe200078f10ff */
[----:B------:R-:W-:-:S03]  /*14750*/  IMAD.SHL.U32 R21, R0, 0x10, RZ ;  /* 0x0000001000157824 */ /* 0x000fc600078e00ff */
[----:B------:R-:W-:Y:S02]  /*14760*/  SHF.L.U32 R20, R20, 0xb, RZ ;  /* 0x0000000b14147819 */ /* 0x000fe400000006ff */
[----:B------:R-:W-:Y:S02]  /*14770*/  LOP3.LUT R0, R230, 0x30, R21, 0xf8, !PT ;  /* 0x00000030e6007812 */ /* 0x000fe400078ef815 */
[----:B------:R-:W-:Y:S02]  /*14780*/  SHF.R.U32.HI R37, RZ, 0x8, R25 ;  /* 0x00000008ff257819 */ /* 0x000fe40000011619 */
[----:B------:R-:W-:Y:S02]  /*14790*/  SHF.R.U32.HI R39, RZ, 0x8, R26 ;  /* 0x00000008ff277819 */ /* 0x000fe4000001161a */
[----:B------:R-:W-:Y:S02]  /*147a0*/  LOP3.LUT R0, R0, R231, RZ, 0x3c, !PT ;  /* 0x000000e700007212 */ /* 0x000fe400078e3cff */
[----:B------:R-:W-:-:S02]  /*147b0*/  LOP3.LUT R21, R20, 0xffffe000, RZ, 0xc0, !PT ;  /* 0xffffe00014157812 */ /* 0x000fc400078ec0ff */
[----:B------:R-:W-:Y:S02]  /*147c0*/  LOP3.LUT R36, R25, 0xff, RZ, 0xc0, !PT ;  /* 0x000000ff19247812 */ /* 0x000fe400078ec0ff */
        /* <DEDUP_REMOVED lines=25> */
[----:B------:R-:W-:Y:S02]  /*14960*/  PRMT R57, R50, 0x7604, R49 ;  /* 0x0000760432397816 */ /* 0x000fe40000000031 */
[----:B------:R-:W-:Y:S01]  /*14970*/  SHF.R.U32.HI R49, RZ, 0x10, R27 ;  /* 0x00000010ff317819 */ /* 0x000fe2000001161b */
[----:B------:R-:W-:Y:S01]  /*14980*/  IMAD.U32 R55, R55, 0x10000, RZ ;  /* 0x0001000037377824 */ /* 0x000fe200078e00ff */
[----:B------:R-:W-:Y:S01]  /*14990*/  SHF.R.U32.HI R52, RZ, 0x8, R7 ;  /* 0x00000008ff347819 */ /* 0x000fe20000011607 */
[----:B------:R-:W-:Y:S01]  /*149a0*/  IMAD.U32 R21, R21, 0x10000, RZ ;  /* 0x0001000015157824 */ /* 0x000fe200078e00ff */
[----:B------:R-:W-:Y:S01]  /*149b0*/  LOP3.LUT R51, R7, 0xff, RZ, 0xc0, !PT ;  /* 0x000000ff07337812 */ /* 0x000fe200078ec0ff */
[----:B------:R-:W-:Y:S01]  /*149c0*/  IMAD.U32 R49, R49, 0x10000, RZ ;  /* 0x0001000031317824 */ /* 0x000fe200078e00ff */
[----:B------:R-:W-:Y:S02]  /*149d0*/  LOP3.LUT R52, R52, 0xff, RZ, 0xc0, !PT ;  /* 0x000000ff34347812 */ /* 0x000fe400078ec0ff */
[----:B------:R-:W-:-:S02]  /*149e0*/  LOP3.LUT R55, R48, 0xff0000, R55, 0xf8, !PT ;  /* 0x00ff000030377812 */ /* 0x000fc400078ef837 */
[----:B------:R-:W-:Y:S02]  /*149f0*/  LOP3.LUT R21, R46, 0xff0000, R21, 0xf8, !PT ;  /* 0x00ff00002e157812 */ /* 0x000fe400078ef815 */
[----:B------:R-:W-:Y:S02]  /*14a00*/  PRMT R52, R52, 0x7604, R51 ;  /* 0x0000760434347816 */ /* 0x000fe40000000033 */
[----:B------:R-:W-:Y:S02]  /*14a10*/  LOP3.LUT R51, R20, 0xff0000, R49, 0xf8, !PT ;  /* 0x00ff000014337812 */ /* 0x000fe400078ef831 */
[----:B------:R-:W-:Y:S02]  /*14a20*/  LOP3.LUT R45, R45, 0xff0000, R24, 0xf8, !PT ;  /* 0x00ff00002d2d7812 */ /* 0x000fe400078ef818 */
[----:B------:R-:W-:Y:S02]  /*14a30*/  LOP3.LUT R47, R47, 0xff0000, R26, 0xf8, !PT ;  /* 0x00ff00002f2f7812 */ /* 0x000fe400078ef81a */
[----:B------:R-:W-:-:S02]  /*14a40*/  LOP3.LUT R55, R55, 0xff000000, R5, 0xf8, !PT ;  /* 0xff00000037377812 */ /* 0x000fc400078ef805 */
[----:B------:R-:W-:Y:S02]  /*14a50*/  SHF.R.U32.HI R59, RZ, 0x10, R7 ;  /* 0x00000010ff3b7819 */ /* 0x000fe40000011607 */
[----:B------:R-:W-:Y:S02]  /*14a60*/  LOP3.LUT R50, R21, 0xff000000, R25, 0xf8, !PT ;  /* 0xff00000015327812 */ /* 0x000fe400078ef819 */
[----:B------:R-:W-:Y:S02]  /*14a70*/  LOP3.LUT R21, R53, 0xff0000, R4, 0xf8, !PT ;  /* 0x00ff000035157812 */ /* 0x000fe400078ef804 */
[----:B------:R-:W-:Y:S02]  /*14a80*/  LOP3.LUT R49, R45, 0xff000000, R24, 0xf8, !PT ;  /* 0xff0000002d317812 */ /* 0x000fe400078ef818 */
[----:B------:R-:W-:Y:S02]  /*14a90*/  LOP3.LUT R53, R51, 0xff000000, R27, 0xf8, !PT ;  /* 0xff00000033357812 */ /* 0x000fe400078ef81b */
[----:B------:R-:W-:-:S02]  /*14aa0*/  LOP3.LUT R20, R47, 0xff000000, R26, 0xf8, !PT ;  /* 0xff0000002f147812 */ /* 0x000fc400078ef81a */
[----:B------:R-:W-:Y:S02]  /*14ab0*/  F2FP.F16.E4M3.UNPACK_B R27, R55 ;  /* 0x00000037ff1b723e */ /* 0x000fe400020006ff */
[----:B0-----:R-:W-:Y:S02]  /*14ac0*/  F2FP.F16.E4M3.UNPACK_B R24, R41 ;  /* 0x00000029ff18723e */ /* 0x001fe400020006ff */
[----:B------:R-:W-:Y:S02]  /*14ad0*/  SHF.L.U32 R59, R59, 0x10, RZ ;  /* 0x000000103b3b7819 */ /* 0x000fe400000006ff */
[----:B------:R-:W-:Y:S02]  /*14ae0*/  F2FP.F16.E4M3.UNPACK_B R26, R50 ;  /* 0x00000032ff1a723e */ /* 0x000fe400020006ff */
[----:B------:R-:W-:Y:S01]  /*14af0*/  LOP3.LUT R54, R21, 0xff000000, R4, 0xf8, !PT ;  /* 0xff00000015367812 */ /* 0x000fe200078ef804 */
[----:B------:R-:W-:Y:S01]  /*14b00*/  HADD2.F32 R56, -RZ, R27.H0_H0 ;  /* 0x2000001bff387230 */ /* 0x000fe20000004100 */
[----:B------:R-:W-:Y:S01]  /*14b10*/  LOP3.LUT R59, R52, 0xff0000, R59, 0xf8, !PT ;  /* 0x00ff0000343b7812 */ /* 0x000fe200078ef83b */
[----:B------:R-:W-:-:S02]  /*14b20*/  HADD2.F32 R5, -RZ, R24.H0_H0 ;  /* 0x20000018ff057230 */ /* 0x000fc40000004100 */
[----:B------:R-:W-:-:S03]  /*14b30*/  HADD2.F32 R52, -RZ, R26.H0_H0 ;  /* 0x2000001aff347230 */ /* 0x000fc60000004100 */
[C---:B------:R-:W-:Y:S02]  /*14b40*/  FMUL.FTZ R58, R5.reuse, R56 ;  /* 0x00000038053a7220 */ /* 0x040fe40000410000 */
[----:B------:R-:W-:Y:S01]  /*14b50*/  FMUL.FTZ R51, R5, R52 ;  /* 0x0000003405337220 */ /* 0x000fe20000410000 */
[--C-:B------:R-:W-:Y:S02]  /*14b60*/  LOP3.LUT R57, R57, 0xff0000, R6.reuse, 0xf8, !PT ;  /* 0x00ff000039397812 */ /* 0x100fe400078ef806 */
[----:B------:R-:W-:Y:S02]  /*14b70*/  F2FP.F16.E4M3.UNPACK_B R46, R41.H1 ;  /* 0x00000029ff2e723e */ /* 0x000fe400030006ff */
[----:B------:R-:W-:Y:S02]  /*14b80*/  F2FP.F16.E4M3.UNPACK_B R55, R55.H1 ;  /* 0x00000037ff37723e */ /* 0x000fe400030006ff */
[----:B------:R-:W-:Y:S01]  /*14b90*/  F2FP.F16.E4M3.UNPACK_B R50, R50.H1 ;  /* 0x00000032ff32723e */ /* 0x000fe200030006ff */
[----:B------:R-:W-:Y:S01]  /*14ba0*/  HADD2.F32 R24, -RZ, R24.H1_H1 ;  /* 0x30000018ff187230 */ /* 0x000fe20000004100 */
[----:B------:R-:W-:Y:S01]  /*14bb0*/  LOP3.LUT R6, R57, 0xff000000, R6, 0xf8, !PT ;  /* 0xff00000039067812 */ /* 0x000fe200078ef806 */
[--C-:B------:R-:W-:Y:S01]  /*14bc0*/  HADD2.F32 R57, -RZ, R55.reuse.H0_H0 ;  /* 0x20000037ff397230 */ /* 0x100fe20000004100 */
[----:B------:R-:W-:Y:S01]  /*14bd0*/  LOP3.LUT R59, R59, 0xff000000, R7, 0xf8, !PT ;  /* 0xff0000003b3b7812 */ /* 0x000fe200078ef807 */
[----:B------:R-:W-:Y:S01]  /*14be0*/  HADD2.F32 R55, -RZ, R55.H1_H1 ;  /* 0x30000037ff377230 */ /* 0x000fe20000004100 */
[----:B------:R-:W-:-:S02]  /*14bf0*/  F2FP.F16.E4M3.UNPACK_B R47, R43 ;  /* 0x0000002bff2f723e */ /* 0x000fc400020006ff */
[----:B------:R-:W-:Y:S02]  /*14c00*/  F2FP.F16.E4M3.UNPACK_B R48, R43.H1 ;  /* 0x0000002bff30723e */ /* 0x000fe400030006ff */
[-C--:B------:R-:W-:Y:S02]  /*14c10*/  F2FP.F16.E4M3.UNPACK_B R41, R40.reuse ;  /* 0x00000028ff29723e */ /* 0x080fe400020006ff */
[----:B------:R-:W-:Y:S01]  /*14c20*/  F2FP.F16.E4M3.UNPACK_B R40, R40.H1 ;  /* 0x00000028ff28723e */ /* 0x000fe200030006ff */
[----:B---3--:R-:W0:Y:S02]  /*14c30*/  LDS.128 R36, [R65+0x1e200] ;  /* 0x01e2000041247984 */ /* 0x008e240000000c00 */
[----:B0-----:R-:W-:-:S05]  /*14c40*/  F2FP.F16.E4M3.UNPACK_B R21, R37 ;  /* 0x00000025ff15723e */ /* 0x001fca00020006ff */
[----:B------:R-:W-:-:S05]  /*14c50*/  HADD2.F32 R25, -RZ, R21.H0_H0 ;  /* 0x20000015ff197230 */ /* 0x000fca0000004100 */
[C---:B------:R-:W-:Y:S01]  /*14c60*/  FFMA.FTZ R5, R25.reuse, R52, -R58 ;  /* 0x0000003419057223 */ /* 0x040fe2000001083a */
[----:B------:R-:W-:Y:S01]  /*14c70*/  FFMA.FTZ R25, R25, R56, R51 ;  /* 0x0000003819197223 */ /* 0x000fe20000010033 */
[----:B------:R-:W-:Y:S02]  /*14c80*/  HADD2.F32 R51, -RZ, R26.H1_H1 ;  /* 0x3000001aff337230 */ /* 0x000fe40000004100 */
[----:B------:R-:W-:Y:S01]  /*14c90*/  HADD2.F32 R56, -RZ, R27.H1_H1 ;  /* 0x3000001bff387230 */ /* 0x000fe20000004100 */
[----:B------:R-:W-:Y:S01]  /*14ca0*/  F2FP.F16.E4M3.UNPACK_B R37, R37.H1 ;  /* 0x00000025ff25723e */ /* 0x000fe200030006ff */
[----:B------:R-:W-:Y:S02]  /*14cb0*/  HADD2.F32 R26, -RZ, R46.H0_H0 ;  /* 0x2000002eff1a7230 */ /* 0x000fe40000004100 */
[----:B------:R-:W-:Y:S02]  /*14cc0*/  HADD2.F32 R52, -RZ, R50.H0_H0 ;  /* 0x20000032ff347230 */ /* 0x000fe40000004100 */
[----:B------:R-:W-:Y:S01]  /*14cd0*/  FMUL.FTZ R61, R24, R51 ;  /* 0x00000033183d7220 */ /* 0x000fe20000410000 */
[----:B------:R-:W-:-:S02]  /*14ce0*/  HADD2.F32 R21, -RZ, R21.H1_H1 ;  /* 0x30000015ff157230 */ /* 0x000fc40000004100 */
[----:B------:R-:W-:Y:S01]  /*14cf0*/  FMUL.FTZ R58, R24, R56 ;  /* 0x00000038183a7220 */ /* 0x000fe20000410000 */
[C---:B------:R-:W-:Y:S01]  /*14d00*/  FMUL.FTZ R60, R26.reuse, R57 ;  /* 0x000000391a3c7220 */ /* 0x040fe20000410000 */
[----:B------:R-:W-:Y:S01]  /*14d10*/  FMUL.FTZ R62, R26, R52 ;  /* 0x000000341a3e7220 */ /* 0x000fe20000410000 */
[----:B------:R-:W-:Y:S02]  /*14d20*/  HADD2.F32 R27, -RZ, R37.H0_H0 ;  /* 0x20000025ff1b7230 */ /* 0x000fe40000004100 */
[C---:B------:R-:W-:Y:S01]  /*14d30*/  FFMA.FTZ R26, R21.reuse, R56, R61 ;  /* 0x00000038151a7223 */ /* 0x040fe2000001003d */
[----:B------:R-:W-:Y:S01]  /*14d40*/  FFMA.FTZ R24, R21, R51, -R58 ;  /* 0x0000003315187223 */ /* 0x000fe2000001083a */
[----:B------:R-:W-:Y:S01]  /*14d50*/  F2FP.F16.E4M3.UNPACK_B R56, R59 ;  /* 0x0000003bff38723e */ /* 0x000fe200020006ff */
[----:B------:R-:W-:Y:S01]  /*14d60*/  HADD2.F32 R46, -RZ, R46.H1_H1 ;  /* 0x3000002eff2e7230 */ /* 0x000fe20000004100 */
[----:B------:R-:W-:Y:S01]  /*14d70*/  F2FP.F16.E4M3.UNPACK_B R51, R53 ;  /* 0x00000035ff33723e */ /* 0x000fe200020006ff */
[----:B------:R-:W-:-:S02]  /*14d80*/  HADD2.F32 R50, -RZ, R50.H1_H1 ;  /* 0x30000032ff327230 */ /* 0x000fc40000004100 */
[C---:B------:R-:W-:Y:S01]  /*14d90*/  FFMA.FTZ R60, R27.reuse, R52, -R60 ;  /* 0x000000341b3c7223 */ /* 0x040fe2000001083c */
[----:B------:R-:W-:Y:S01]  /*14da0*/  FFMA.FTZ R62, R27, R57, R62 ;  /* 0x000000391b3e7223 */ /* 0x000fe2000001003e */
[----:B------:R-:W-:Y:S01]  /*14db0*/  F2FP.F16.E4M3.UNPACK_B R45, R39 ;  /* 0x00000027ff2d723e */ /* 0x000fe200020006ff */
[----:B------:R-:W-:Y:S02]  /*14dc0*/  HADD2.F32 R58, -RZ, R56.H0_H0 ;  /* 0x20000038ff3a7230 */ /* 0x000fe40000004100 */
[C---:B------:R-:W-:Y:S01]  /*14dd0*/  FMUL.FTZ R64, R46.reuse, R55 ;  /* 0x000000372e407220 */ /* 0x040fe20000410000 */
[----:B------:R-:W-:Y:S02]  /*14de0*/  HADD2.F32 R27, -RZ, R47.H0_H0 ;  /* 0x2000002fff1b7230 */ /* 0x000fe40000004100 */
[----:B------:R-:W-:Y:S01]  /*14df0*/  FMUL.FTZ R46, R46, R50 ;  /* 0x000000322e2e7220 */ /* 0x000fe20000410000 */
[----:B------:R-:W-:Y:S02]  /*14e00*/  HADD2.F32 R37, -RZ, R37.H1_H1 ;  /* 0x30000025ff257230 */ /* 0x000fe40000004100 */
[----:B------:R-:W-:-:S02]  /*14e10*/  HADD2.F32 R52, -RZ, R51.H0_H0 ;  /* 0x20000033ff347230 */ /* 0x000fc40000004100 */
[----:B------:R-:W-:Y:S01]  /*14e20*/  FMUL.FTZ R66, R27, R58 ;  /* 0x0000003a1b427220 */ /* 0x000fe20000410000 */
[----:B------:R-:W-:Y:S02]  /*14e30*/  HADD2.F32 R21, -RZ, R45.H0_H0 ;  /* 0x2000002dff157230 */ /* 0x000fe40000004100 */
[----:B------:R-:W-:Y:S01]  /*14e40*/  FFMA.FTZ R55, R37, R55, R46 ;  /* 0x0000003725377223 */ /* 0x000fe2000001002e */
[----:B------:R-:W-:Y:S01]  /*14e50*/  F2FP.F16.E4M3.UNPACK_B R59, R59.H1 ;  /* 0x0000003bff3b723e */ /* 0x000fe200030006ff */
[----:B------:R-:W-:Y:S01]  /*14e60*/  FMUL.FTZ R27, R27, R52 ;  /* 0x000000341b1b7220 */ /* 0x000fe20000410000 */
[----:B------:R-:W-:Y:S01]  /*14e70*/  HADD2.F32 R56, -RZ, R56.H1_H1 ;  /* 0x30000038ff387230 */ /* 0x000fe20000004100 */
[----:B------:R-:W-:Y:S01]  /*14e80*/  F2FP.F16.E4M3.UNPACK_B R53, R53.H1 ;  /* 0x00000035ff35723e */ /* 0x000fe200030006ff */
[----:B------:R-:W-:Y:S02]  /*14e90*/  HADD2.F32 R47, -RZ, R47.H1_H1 ;  /* 0x3000002fff2f7230 */ /* 0x000fe40000004100 */
[----:B------:R-:W-:-:S02]  /*14ea0*/  HADD2.F32 R46, -RZ, R51.H1_H1 ;  /* 0x30000033ff2e7230 */ /* 0x000fc40000004100 */
[----:B------:R-:W-:Y:S01]  /*14eb0*/  FFMA.FTZ R57, R37, R50, -R64 ;  /* 0x0000003225397223 */ /* 0x000fe20000010840 */
[C---:B------:R-:W-:Y:S01]  /*14ec0*/  FFMA.FTZ R66, R21.reuse, R52, -R66 ;  /* 0x0000003415427223 */ /* 0x040fe20000010842 */
[----:B------:R-:W-:Y:S01]  /*14ed0*/  FFMA.FTZ R58, R21, R58, R27 ;  /* 0x0000003a153a7223 */ /* 0x000fe2000001001b */
[----:B------:R-:W-:Y:S01]  /*14ee0*/  F2FP.F16.E4M3.UNPACK_B R39, R39.H1 ;  /* 0x00000027ff27723e */ /* 0x000fe200030006ff */
[----:B------:R-:W-:Y:S02]  /*14ef0*/  HADD2.F32 R45, -RZ, R45.H1_H1 ;  /* 0x3000002dff2d7230 */ /* 0x000fe40000004100 */
[C---:B------:R-:W-:Y:S01]  /*14f00*/  FMUL.FTZ R64, R47.reuse, R56 ;  /* 0x000000382f407220 */ /* 0x040fe20000410000 */
[----:B------:R-:W-:Y:S02]  /*14f10*/  HADD2.F32 R52, -RZ, R59.H0_H0 ;  /* 0x2000003bff347230 */ /* 0x000fe40000004100 */
[----:B------:R-:W-:Y:S01]  /*14f20*/  FMUL.FTZ R47, R47, R46 ;  /* 0x0000002e2f2f7220 */ /* 0x000fe20000410000 */
[----:B------:R-:W-:-:S02]  /*14f30*/  HADD2.F32 R27, -RZ, R48.H0_H0 ;  /* 0x20000030ff1b7230 */ /* 0x000fc40000004100 */
[----:B------:R-:W-:Y:S02]  /*14f40*/  HADD2.F32 R50, -RZ, R53.H0_H0 ;  /* 0x20000035ff327230 */ /* 0x000fe40000004100 */
[----:B------:R-:W-:Y:S01]  /*14f50*/  FFMA.FTZ R61, R45, R46, -R64 ;  /* 0x0000002e2d3d7223 */ /* 0x000fe20000010840 */
[----:B------:R-:W-:Y:S02]  /*14f60*/  HADD2.F32 R21, -RZ, R39.H0_H0 ;  /* 0x20000027ff157230 */ /* 0x000fe40000004100 */
[----:B------:R-:W-:Y:S01]  /*14f70*/  FMUL.FTZ R68, R27, R52 ;  /* 0x000000341b447220 */ /* 0x000fe20000410000 */
[----:B------:R-:W-:Y:S01]  /*14f80*/  FFMA.FTZ R63, R45, R56, R47 ;  /* 0x000000382d3f7223 */ /* 0x000fe2000001002f */
[----:B------:R-:W-:Y:S01]  /*14f90*/  FMUL.FTZ R27, R27, R50 ;  /* 0x000000321b1b7220 */ /* 0x000fe20000410000 */
[----:B------:R-:W-:Y:S02]  /*14fa0*/  F2FP.F16.E4M3.UNPACK_B R45, R54.H1 ;  /* 0x00000036ff2d723e */ /* 0x000fe400030006ff */
[----:B------:R-:W-:Y:S01]  /*14fb0*/  F2FP.F16.E4M3.UNPACK_B R37, R49.H1 ;  /* 0x00000031ff25723e */ /* 0x000fe200030006ff */
[C---:B------:R-:W-:Y:S01]  /*14fc0*/  FFMA.FTZ R68, R21.reuse, R50, -R68 ;  /* 0x0000003215447223 */ /* 0x040fe20000010844 */
[----:B------:R-:W-:Y:S01]  /*14fd0*/  F2FP.F16.E4M3.UNPACK_B R7, R36 ;  /* 0x00000024ff07723e */ /* 0x000fe200020006ff */
[----:B------:R-:W-:Y:S01]  /*14fe0*/  FFMA.FTZ R64, R21, R52, R27 ;  /* 0x0000003415407223 */ /* 0x000fe2000001001b */
[----:B------:R-:W-:Y:S01]  /*14ff0*/  HADD2.F32 R53, -RZ, R53.H1_H1 ;  /* 0x30000035ff357230 */ /* 0x000fe20000004100 */
[----:B------:R-:W-:Y:S01]  /*15000*/  F2FP.F16.E4M3.UNPACK_B R36, R36.H1 ;  /* 0x00000024ff24723e */ /* 0x000fe200030006ff */
[----:B------:R-:W-:-:S02]  /*15010*/  HADD2.F32 R59, -RZ, R59.H1_H1 ;  /* 0x3000003bff3b7230 */ /* 0x000fc40000004100 */
[----:B------:R-:W-:Y:S02]  /*15020*/  HADD2.F32 R48, -RZ, R48.H1_H1 ;  /* 0x30000030ff307230 */ /* 0x000fe40000004100 */
[----:B------:R-:W-:Y:S02]  /*15030*/  HADD2.F32 R50, -RZ, R45.H0_H0 ;  /* 0x2000002dff327230 */ /* 0x000fe40000004100 */
[----:B------:R-:W-:Y:S02]  /*15040*/  HADD2.F32 R27, -RZ, R40.H0_H0 ;  /* 0x20000028ff1b7230 */ /* 0x000fe40000004100 */
[----:B------:R-:W-:Y:S02]  /*15050*/  HADD2.F32 R46, -RZ, R37.H0_H0 ;  /* 0x20000025ff2e7230 */ /* 0x000fe40000004100 */
[C---:B------:R-:W-:Y:S01]  /*15060*/  FMUL.FTZ R52, R48.reuse, R59 ;  /* 0x0000003b30347220 */ /* 0x040fe20000410000 */
[----:B------:R-:W-:Y:S01]  /*15070*/  FMUL.FTZ R56, R48, R53 ;  /* 0x0000003530387220 */ /* 0x000fe20000410000 */
[----:B------:R-:W-:-:S02]  /*15080*/  HADD2.F32 R21, -RZ, R36.H0_H0 ;  /* 0x20000024ff157230 */ /* 0x000fc40000004100 */
[C---:B------:R-:W-:Y:S01]  /*15090*/  FMUL.FTZ R48, R27.reuse, R50 ;  /* 0x000000321b307220 */ /* 0x040fe20000410000 */
[----:B------:R-:W-:Y:S01]  /*150a0*/  FMUL.FTZ R27, R27, R46 ;  /* 0x0000002e1b1b7220 */ /* 0x000fe20000410000 */
[----:B------:R-:W-:Y:S01]  /*150b0*/  HADD2.F32 R45, -RZ, R45.H1_H1 ;  /* 0x3000002dff2d7230 */ /* 0x000fe20000004100 */
[----:B------:R-:W-:Y:S01]  /*150c0*/  F2FP.F16.E4M3.UNPACK_B R54, R54 ;  /* 0x00000036ff36723e */ /* 0x000fe200020006ff */
[----:B------:R-:W-:Y:S02]  /*150d0*/  HADD2.F32 R40, -RZ, R40.H1_H1 ;  /* 0x30000028ff287230 */ /* 0x000fe40000004100 */
[----:B------:R-:W-:Y:S02]  /*150e0*/  HADD2.F32 R37, -RZ, R37.H1_H1 ;  /* 0x30000025ff257230 */ /* 0x000fe40000004100 */
[C---:B------:R-:W-:Y:S01]  /*150f0*/  FFMA.FTZ R47, R21.reuse, R46, -R48 ;  /* 0x0000002e152f7223 */ /* 0x040fe20000010830 */
[----:B------:R-:W-:Y:S02]  /*15100*/  HADD2.F32 R39, -RZ, R39.H1_H1 ;  /* 0x30000027ff277230 */ /* 0x000fe40000004100 */
        /* <DEDUP_REMOVED lines=9> */
[C---:B------:R-:W-:Y:S01]  /*151a0*/  FFMA.FTZ R52, R36.reuse, R37, -R21 ;  /* 0x0000002524347223 */ /* 0x040fe20000010815 */
[----:B------:R-:W-:Y:S01]  /*151b0*/  FFMA.FTZ R56, R36, R45, R46 ;  /* 0x0000002d24387223 */ /* 0x000fe2000001002e */
[----:B------:R-:W-:Y:S02]  /*151c0*/  HADD2.F32 R36, -RZ, R49.H0_H0 ;  /* 0x20000031ff247230 */ /* 0x000fe40000004100 */
[----:B------:R-:W-:Y:S01]  /*151d0*/  FMUL.FTZ R46, R27, R40 ;  /* 0x000000281b2e7220 */ /* 0x000fe20000410000 */
[----:B------:R-:W-:Y:S02]  /*151e0*/  HADD2.F32 R21, -RZ, R7.H0_H0 ;  /* 0x20000007ff157230 */ /* 0x000fe40000004100 */
[----:B------:R-:W-:-:S02]  /*151f0*/  HADD2.F32 R54, -RZ, R54.H1_H1 ;  /* 0x30000036ff367230 */ /* 0x000fc40000004100 */
[----:B------:R-:W-:Y:S02]  /*15200*/  HADD2.F32 R41, -RZ, R41.H1_H1 ;  /* 0x30000029ff297230 */ /* 0x000fe40000004100 */
[-C--:B------:R-:W-:Y:S01]  /*15210*/  FMUL.FTZ R48, R27, R36.reuse ;  /* 0x000000241b307220 */ /* 0x080fe20000410000 */
[----:B------:R-:W-:Y:S01]  /*15220*/  FFMA.FTZ R46, R21, R36, -R46 ;  /* 0x00000024152e7223 */ /* 0x000fe2000001082e */
[-C--:B------:R-:W-:Y:S01]  /*15230*/  F2FP.F16.E4M3.UNPACK_B R43, R42.reuse ;  /* 0x0000002aff2b723e */ /* 0x080fe200020006ff */
[----:B------:R-:W-:Y:S01]  /*15240*/  HADD2.F32 R36, -RZ, R49.H1_H1 ;  /* 0x30000031ff247230 */ /* 0x000fe20000004100 */
[----:B------:R-:W-:Y:S01]  /*15250*/  F2FP.F16.E4M3.UNPACK_B R42, R42.H1 ;  /* 0x0000002aff2a723e */ /* 0x000fe200030006ff */
[----:B------:R-:W-:Y:S01]  /*15260*/  HADD2.F32 R7, -RZ, R7.H1_H1 ;  /* 0x30000007ff077230 */ /* 0x000fe20000004100 */
[----:B------:R-:W-:Y:S01]  /*15270*/  F2FP.F16.E4M3.UNPACK_B R37, R6.H1 ;  /* 0x00000006ff25723e */ /* 0x000fe200030006ff */
[----:B------:R-:W-:Y:S01]  /*15280*/  FMUL.FTZ R50, R41, R54 ;  /* 0x0000003629327220 */ /* 0x000fe20000410000 */
[----:B------:R-:W-:Y:S01]  /*15290*/  F2FP.F16.E4M3.UNPACK_B R27, R20.H1 ;  /* 0x00000014ff1b723e */ /* 0x000fe200030006ff */
[----:B------:R-:W-:Y:S01]  /*152a0*/  FFMA.FTZ R48, R21, R40, R48 ;  /* 0x0000002815307223 */ /* 0x000fe20000010030 */
[----:B------:R-:W-:Y:S01]  /*152b0*/  F2FP.F16.E4M3.UNPACK_B R4, R38 ;  /* 0x00000026ff04723e */ /* 0x000fe200020006ff */
[----:B------:R-:W-:Y:S01]  /*152c0*/  FMUL.FTZ R41, R41, R36 ;  /* 0x0000002429297220 */ /* 0x000fe20000410000 */
[----:B------:R-:W-:Y:S01]  /*152d0*/  F2FP.F16.E4M3.UNPACK_B R38, R38.H1 ;  /* 0x00000026ff26723e */ /* 0x000fe200030006ff */
[----:B------:R-:W-:Y:S01]  /*152e0*/  FFMA.FTZ R39, R7, R36, -R50 ;  /* 0x0000002407277223 */ /* 0x000fe20000010832 */
[----:B------:R-:W-:-:S02]  /*152f0*/  HADD2.F32 R40, -RZ, R37.H0_H0 ;  /* 0x20000025ff287230 */ /* 0x000fc40000004100 */
[--C-:B------:R-:W-:Y:S02]  /*15300*/  HADD2.F32 R21, -RZ, R42.reuse.H0_H0 ;  /* 0x2000002aff157230 */ /* 0x100fe40000004100 */
[----:B------:R-:W-:Y:S02]  /*15310*/  HADD2.F32 R36, -RZ, R27.H0_H0 ;  /* 0x2000001bff247230 */ /* 0x000fe40000004100 */
[----:B------:R-:W-:Y:S02]  /*15320*/  HADD2.F32 R37, -RZ, R37.H1_H1 ;  /* 0x30000025ff257230 */ /* 0x000fe40000004100 */
[----:B------:R-:W-:Y:S02]  /*15330*/  HADD2.F32 R42, -RZ, R42.H1_H1 ;  /* 0x3000002aff2a7230 */ /* 0x000fe40000004100 */
[----:B------:R-:W-:Y:S01]  /*15340*/  FFMA.FTZ R41, R7, R54, R41 ;  /* 0x0000003607297223 */ /* 0x000fe20000010029 */
[----:B------:R-:W-:Y:S02]  /*15350*/  HADD2.F32 R7, -RZ, R38.H0_H0 ;  /* 0x20000026ff077230 */ /* 0x000fe40000004100 */
[----:B------:R-:W-:Y:S01]  /*15360*/  FMUL.FTZ R50, R21, R40 ;  /* 0x0000002815327220 */ /* 0x000fe20000410000 */
[----:B------:R-:W-:-:S02]  /*15370*/  HADD2.F32 R27, -RZ, R27.H1_H1 ;  /* 0x3000001bff1b7230 */ /* 0x000fc40000004100 */
[----:B------:R-:W-:Y:S01]  /*15380*/  FMUL.FTZ R54, R21, R36 ;  /* 0x0000002415367220 */ /* 0x000fe20000410000 */
[----:B------:R-:W-:Y:S01]  /*15390*/  HADD2.F32 R38, -RZ, R38.H1_H1 ;  /* 0x30000026ff267230 */ /* 0x000fe20000004100 */
[----:B------:R-:W-:Y:S01]  /*153a0*/  F2FP.F16.E4M3.UNPACK_B R20, R20 ;  /* 0x00000014ff14723e */ /* 0x000fe200020006ff */
[C---:B------:R-:W-:Y:S01]  /*153b0*/  FMUL.FTZ R21, R42.reuse, R37 ;  /* 0x000000252a157220 */ /* 0x040fe20000410000 */
[----:B------:R-:W-:Y:S01]  /*153c0*/  F2FP.F16.E4M3.UNPACK_B R6, R6 ;  /* 0x00000006ff06723e */ /* 0x000fe200020006ff */
[C---:B------:R-:W-:Y:S01]  /*153d0*/  FFMA.FTZ R50, R7.reuse, R36, -R50 ;  /* 0x0000002407327223 */ /* 0x040fe20000010832 */
[-C--:B------:R-:W-:Y:S01]  /*153e0*/  FMUL.FTZ R42, R42, R27.reuse ;  /* 0x0000001b2a2a7220 */ /* 0x080fe20000410000 */
[----:B------:R-:W-:Y:S01]  /*153f0*/  FFMA.FTZ R54, R7, R40, R54 ;  /* 0x0000002807367223 */ /* 0x000fe20000010036 */
[----:B------:R-:W-:Y:S01]  /*15400*/  FFMA.FTZ R45, R38, R27, -R21 ;  /* 0x0000001b262d7223 */ /* 0x000fe20000010815 */
[----:B------:R-:W-:Y:S02]  /*15410*/  HADD2.F32 R21, -RZ, R20.H0_H0 ;  /* 0x20000014ff157230 */ /* 0x000fe40000004100 */
[----:B------:R-:W-:-:S02]  /*15420*/  HADD2.F32 R27, -RZ, R6.H0_H0 ;  /* 0x20000006ff1b7230 */ /* 0x000fc40000004100 */
[--C-:B------:R-:W-:Y:S02]  /*15430*/  HADD2.F32 R7, -RZ, R43.reuse.H0_H0 ;  /* 0x2000002bff077230 */ /* 0x100fe40000004100 */
[----:B------:R-:W-:Y:S02]  /*15440*/  HADD2.F32 R36, -RZ, R6.H1_H1 ;  /* 0x30000006ff247230 */ /* 0x000fe40000004100 */
[----:B------:R-:W-:Y:S02]  /*15450*/  HADD2.F32 R43, -RZ, R43.H1_H1 ;  /* 0x3000002bff2b7230 */ /* 0x000fe40000004100 */
[----:B------:R-:W-:Y:S02]  /*15460*/  HADD2.F32 R20, -RZ, R20.H1_H1 ;  /* 0x30000014ff147230 */ /* 0x000fe40000004100 */
[----:B------:R-:W-:Y:S01]  /*15470*/  FFMA.FTZ R49, R38, R37, R42 ;  /* 0x0000002526317223 */ /* 0x000fe2000001002a */
[--C-:B------:R-:W-:Y:S02]  /*15480*/  HADD2.F32 R6, -RZ, R4.reuse.H0_H0 ;  /* 0x20000004ff067230 */ /* 0x100fe40000004100 */
[C---:B------:R-:W-:Y:S01]  /*15490*/  FMUL.FTZ R37, R7.reuse, R27 ;  /* 0x0000001b07257220 */ /* 0x040fe20000410000 */
[----:B------:R-:W-:Y:S01]  /*154a0*/  FMUL.FTZ R38, R7, R21 ;  /* 0x0000001507267220 */ /* 0x000fe20000410000 */
[----:B------:R-:W-:-:S02]  /*154b0*/  HADD2.F32 R4, -RZ, R4.H1_H1 ;  /* 0x30000004ff047230 */ /* 0x000fc40000004100 */
[C---:B------:R-:W-:Y:S01]  /*154c0*/  FMUL.FTZ R7, R43.reuse, R36 ;  /* 0x000000242b077220 */ /* 0x040fe20000410000 */
[-C--:B------:R-:W-:Y:S01]  /*154d0*/  FMUL.FTZ R43, R43, R20.reuse ;  /* 0x000000142b2b7220 */ /* 0x080fe20000410000 */
        /* <DEDUP_REMOVED lines=8> */
[----:B------:R-:W-:Y:S02]  /*15560*/  F2FP.SATFINITE.E4M3.F32.PACK_AB_MERGE_C R45, R45, R50, RZ ;  /* 0x000000322d2d723e */ /* 0x000fe400048070ff */
[----:B------:R-:W-:Y:S02]  /*15570*/  F2FP.SATFINITE.E4M3.F32.PACK_AB_MERGE_C R27, R59, R64, RZ ;  /* 0x000000403b1b723e */ /* 0x000fe400048070ff */
[----:B------:R-:W-:Y:S02]  /*15580*/  F2FP.SATFINITE.E4M3.F32.PACK_AB_MERGE_C R51, R56, R51, RZ ;  /* 0x000000333833723e */ /* 0x000fe400048070ff */
[----:B------:R-:W-:Y:S02]  /*15590*/  F2FP.SATFINITE.E4M3.F32.PACK_AB_MERGE_C R49, R49, R54, RZ ;  /* 0x000000363131723e */ /* 0x000fe400048070ff */
[----:B------:R-:W-:-:S02]  /*155a0*/  F2FP.SATFINITE.E4M3.F32.PACK_AB_MERGE_C R5, R24, R5, R57 ;  /* 0x000000051805723e */ /* 0x000fc40004807039 */
[----:B------:R-:W-:Y:S02]  /*155b0*/  F2FP.SATFINITE.E4M3.F32.PACK_AB_MERGE_C R7, R61, R66, R7 ;  /* 0x000000423d07723e */ /* 0x000fe40004807007 */
[----:B------:R-:W-:Y:S02]  /*155c0*/  F2FP.SATFINITE.E4M3.F32.PACK_AB_MERGE_C R25, R26, R25, R55 ;  /* 0x000000191a19723e */ /* 0x000fe40004807037 */
[----:B------:R-:W-:Y:S02]  /*155d0*/  F2FP.SATFINITE.E4M3.F32.PACK_AB_MERGE_C R4, R39, R46, R4 ;  /* 0x0000002e2704723e */ /* 0x000fe40004807004 */
[----:B------:R-:W-:Y:S02]  /*155e0*/  F2FP.SATFINITE.E4M3.F32.PACK_AB_MERGE_C R6, R6, R37, R45 ;  /* 0x000000250606723e */ /* 0x000fe4000480702d */
[----:B------:R-:W-:Y:S02]  /*155f0*/  F2FP.SATFINITE.E4M3.F32.PACK_AB_MERGE_C R27, R63, R58, R27 ;  /* 0x0000003a3f1b723e */ /* 0x000fe4000480701b */
[----:B------:R-:W-:-:S02]  /*15600*/  F2FP.SATFINITE.E4M3.F32.PACK_AB_MERGE_C R24, R41, R48, R51 ;  /* 0x000000302918723e */ /* 0x000fc40004807033 */
[----:B------:R-:W-:Y:S01]  /*15610*/  F2FP.SATFINITE.E4M3.F32.PACK_AB_MERGE_C R26, R43, R38, R49 ;  /* 0x000000262b1a723e */ /* 0x000fe20004807031 */
[----:B------:R1:W-:Y:S04]  /*15620*/  STS.128 [R65+0x1e200], R4 ;  /* 0x01e2000441007388 */ /* 0x0003e80000000c00 */
[----:B------:R1:W-:Y:S02]  /*15630*/  STS.128 [R0+0x1e200], R24 ;  /* 0x01e2001800007388 */ /* 0x0003e40000000c00 */
.L_x_2528:
[----:B------:R-:W-:Y:S05]  /*15640*/  BSYNC B1 ;  /* 0x0000000000017941 */ /* 0x000fea0003800000 */
.L_x_2527:
[----:B------:R-:W-:Y:S04]  /*15650*/  BSSY B1, `(.L_x_2529) ;  /* 0x0000102000017945 */ /* 0x000fe80003800000 */
[----:B------:R-:W-:Y:S05]  /*15660*/  @P1 BRA `(.L_x_2530) ;  /* 0x0000001000001947 */ /* 0x000fea0003800000 */
[----:B------:R-:W3:Y:S04]  /*15670*/  LDL R20, [R1+0x54] ;  /* 0x0000540001147983 */ /* 0x000ee80000100800 */
[----:B------:R-:W4:Y:S01]  /*15680*/  LDL R62, [R1+0x60] ;  /* 0x00006000013e7983 */ /* 0x000f220000100800 */
[----:B-1---5:R-:W-:Y:S02]  /*15690*/  SHF.R.U32.HI R0, RZ, 0x8, R28 ;  /* 0x00000008ff007819 */ /* 0x022fe4000001161c */
[----:B------:R-:W-:Y:S02]  /*156a0*/  LOP3.LUT R5, R28, 0xff, RZ, 0xc0, !PT ;  /* 0x000000ff1c057812 */ /* 0x000fe400078ec0ff */
[----:B------:R-:W-:Y:S02]  /*156b0*/  LOP3.LUT R4, R0, 0xff, RZ, 0xc0, !PT ;  /* 0x000000ff00047812 */ /* 0x000fe400078ec0ff */
[----:B------:R-:W-:-:S02]  /*156c0*/  SHF.R.U32.HI R6, RZ, 0x8, R29 ;  /* 0x00000008ff067819 */ /* 0x000fc4000001161d */
[----:B0-----:R-:W-:Y:S02]  /*156d0*/  PRMT R37, R4, 0x7604, R5 ;  /* 0x0000760404257816 */ /* 0x001fe40000000005 */
[----:B--2---:R-:W-:Y:S02]  /*156e0*/  LOP3.LUT R21, R31, 0xff, RZ, 0xc0, !PT ;  /* 0x000000ff1f157812 */ /* 0x004fe400078ec0ff */
[----:B------:R-:W-:Y:S02]  /*156f0*/  SHF.R.U32.HI R24, RZ, 0x8, R8 ;  /* 0x00000008ff187819 */ /* 0x000fe40000011608 */
[----:B------:R-:W-:Y:S02]  /*15700*/  LOP3.LUT R7, R29, 0xff, RZ, 0xc0, !PT ;  /* 0x000000ff1d077812 */ /* 0x000fe400078ec0ff */
[----:B------:R-:W-:Y:S02]  /*15710*/  LOP3.LUT R6, R6, 0xff, RZ, 0xc0, !PT ;  /* 0x000000ff06067812 */ /* 0x000fe400078ec0ff */
[----:B------:R-:W-:-:S02]  /*15720*/  LOP3.LUT R25, R8, 0xff, RZ, 0xc0, !PT ;  /* 0x000000ff08197812 */ /* 0x000fc400078ec0ff */
[----:B------:R-:W-:Y:S02]  /*15730*/  LOP3.LUT R24, R24, 0xff, RZ, 0xc0, !PT ;  /* 0x000000ff18187812 */ /* 0x000fe400078ec0ff */
[----:B------:R-:W-:Y:S02]  /*15740*/  PRMT R36, R6, 0x7604, R7 ;  /* 0x0000760406247816 */ /* 0x000fe40000000007 */
[----:B------:R-:W-:Y:S02]  /*15750*/  SHF.R.U32.HI R6, RZ, 0x8, R30 ;  /* 0x00000008ff067819 */ /* 0x000fe4000001161e */
[----:B------:R-:W-:Y:S02]  /*15760*/  PRMT R47, R24, 0x7604, R25 ;  /* 0x00007604182f7816 */ /* 0x000fe40000000019 */
[----:B------:R-:W-:Y:S02]  /*15770*/  LOP3.LUT R25, R9, 0xff, RZ, 0xc0, !PT ;  /* 0x000000ff09197812 */ /* 0x000fe400078ec0ff */
[----:B------:R-:W-:-:S02]  /*15780*/  SHF.R.U32.HI R24, RZ, 0x8, R11 ;  /* 0x00000008ff187819 */ /* 0x000fc4000001160b */
[----:B------:R-:W-:Y:S02]  /*15790*/  LOP3.LUT R7, R30, 0xff, RZ, 0xc0, !PT ;  /* 0x000000ff1e077812 */ /* 0x000fe400078ec0ff */
[----:B------:R-:W-:Y:S02]  /*157a0*/  LOP3.LUT R6, R6, 0xff, RZ, 0xc0, !PT ;  /* 0x000000ff06067812 */ /* 0x000fe400078ec0ff */
[----:B------:R-:W-:Y:S02]  /*157b0*/  LOP3.LUT R27, R10, 0xff, RZ, 0xc0, !PT ;  /* 0x000000ff0a1b7812 */ /* 0x000fe400078ec0ff */
[----:B------:R-:W-:Y:S02]  /*157c0*/  LOP3.LUT R24, R24, 0xff, RZ, 0xc0, !PT ;  /* 0x000000ff18187812 */ /* 0x000fe400078ec0ff */
[----:B------:R-:W-:Y:S02]  /*157d0*/  LOP3.LUT R41, R11, 0xff, RZ, 0xc0, !PT ;  /* 0x000000ff0b297812 */ /* 0x000fe400078ec0ff */
[----:B------:R-:W-:-:S02]  /*157e0*/  PRMT R39, R6, 0x7604, R7 ;  /* 0x0000760406277816 */ /* 0x000fc40000000007 */
[----:B------:R-:W-:Y:S02]  /*157f0*/  PRMT R42, R24, 0x7604, R41 ;  /* 0x00007604182a7816 */ /* 0x000fe40000000029 */
[----:B------:R-:W-:Y:S02]  /*15800*/  SHF.R.U32.HI R38, RZ, 0x10, R30 ;  /* 0x00000010ff267819 */ /* 0x000fe4000001161e */
[----:B------:R-:W-:Y:S02]  /*15810*/  SHF.R.U32.HI R40, RZ, 0x10, R31 ;  /* 0x00000010ff287819 */ /* 0x000fe4000001161f */
[----:B------:R-:W-:Y:S02]  /*15820*/  LOP3.LUT R38, R38, 0xff, RZ, 0xc0, !PT ;  /* 0x000000ff26267812 */ /* 0x000fe400078ec0ff */
[----:B------:R-:W-:Y:S02]  /*15830*/  LOP3.LUT R40, R40, 0xff, RZ, 0xc0, !PT ;  /* 0x000000ff28287812 */ /* 0x000fe400078ec0ff */
[----:B------:R-:W-:-:S02]  /*15840*/  PRMT R41, R38, 0x7054, R39 ;  /* 0x0000705426297816 */ /* 0x000fc40000000027 */
[----:B------:R-:W-:Y:S02]  /*15850*/  SHF.R.U32.HI R39, RZ, 0x10, R11 ;  /* 0x00000010ff277819 */ /* 0x000fe4000001160b */
[----:B------:R-:W-:Y:S02]  /*15860*/  SHF.R.U32.HI R38, RZ, 0x10, R10 ;  /* 0x00000010ff267819 */ /* 0x000fe4000001160a */
[----:B------:R-:W-:Y:S02]  /*15870*/  LOP3.LUT R39, R39, 0xff, RZ, 0xc0, !PT ;  /* 0x000000ff27277812 */ /* 0x000fe400078ec0ff */
[----:B------:R-:W-:Y:S02]  /*15880*/  LOP3.LUT R38, R38, 0xff, RZ, 0xc0, !PT ;  /* 0x000000ff26267812 */ /* 0x000fe400078ec0ff */
[----:B------:R-:W-:-:S04]  /*15890*/  PRMT R53, R39, 0x7054, R42 ;  /* 0x0000705427357816 */ /* 0x000fc8000000002a */
[----:B------:R-:W-:Y:S02]  /*158a0*/  LOP3.LUT R53, R53, 0xff000000, R11, 0xf8, !PT ;  /* 0xff00000035357812 */ /* 0x000fe400078ef80b */
[----:B---3--:R-:W-:Y:S02]  /*158b0*/  LEA.HI R0, R3, R20, RZ, 0x1c ;  /* 0x0000001403007211 */ /* 0x008fe400078fe0ff */
[----:B------:R-:W-:Y:S02]  /*158c0*/  SHF.R.U32.HI R20, RZ, 0x8, R31 ;  /* 0x00000008ff147819 */ /* 0x000fe4000001161f */
[----:B------:R-:W-:Y:S02]  /*158d0*/  SHF.R.S32.HI R5, RZ, 0x1f, R0 ;  /* 0x0000001fff057819 */ /* 0x000fe40000011400 */
[----:B------:R-:W-:Y:S02]  /*158e0*/  LOP3.LUT R20, R20, 0xff, RZ, 0xc0, !PT ;  /* 0x000000ff14147812 */ /* 0x000fe400078ec0ff */
[----:B------:R-:W-:Y:S01]  /*158f0*/  LEA.HI R4, R5, R0, RZ, 0x2 ;  /* 0x0000000005047211 */ /* 0x000fe200078f10ff */
[----:B------:R-:W-:Y:S01]  /*15900*/  IMAD.SHL.U32 R5, R0, 0x10, RZ ;  /* 0x0000001000057824 */ /* 0x000fe200078e00ff */
[----:B------:R-:W-:-:S02]  /*15910*/  PRMT R43, R20, 0x7604, R21 ;  /* 0x00007604142b7816 */ /* 0x000fc40000000015 */
[----:B------:R-:W-:Y:S01]  /*15920*/  SHF.R.U32.HI R20, RZ, 0x8, R10 ;  /* 0x00000008ff147819 */ /* 0x000fe2000001160a */
[----:B------:R-:W-:Y:S01]  /*15930*/  IMAD.SHL.U32 R4, R4, 0x800, RZ ;  /* 0x0000080004047824 */ /* 0x000fe200078e00ff */
[----:B------:R-:W-:Y:S02]  /*15940*/  LOP3.LUT R0, R230, 0x30, R5, 0xf8, !PT ;  /* 0x00000030e6007812 */ /* 0x000fe400078ef805 */
[----:B------:R-:W-:Y:S02]  /*15950*/  LOP3.LUT R20, R20, 0xff, RZ, 0xc0, !PT ;  /* 0x000000ff14147812 */ /* 0x000fe400078ec0ff */
[----:B------:R-:W-:Y:S02]  /*15960*/  LOP3.LUT R0, R0, R231, RZ, 0x3c, !PT ;  /* 0x000000e700007212 */ /* 0x000fe400078e3cff */
[----:B------:R-:W-:Y:S02]  /*15970*/  LOP3.LUT R5, R4, 0xffffe000, RZ, 0xc0, !PT ;  /* 0xffffe00004057812 */ /* 0x000fe400078ec0ff */
[----:B------:R-:W-:-:S02]  /*15980*/  PRMT R51, R20, 0x7604, R27 ;  /* 0x0000760414337816 */ /* 0x000fc4000000001b */
[----:B------:R-:W-:Y:S02]  /*15990*/  IADD3 R21, R0, R232, R5 ;  /* 0x000000e800157210 */ /* 0x000fe40007ffe005 */
[----:B------:R-:W-:Y:S01]  /*159a0*/  SHF.R.U32.HI R0, RZ, 0x8, R9 ;  /* 0x00000008ff007819 */ /* 0x000fe20000011609 */
[----:B----4-:R-:W0:Y:S01]  /*159b0*/  LDS.128 R4, [R62+0x1e200] ;  /* 0x01e200003e047984 */ /* 0x010e220000000c00 */
[----:B------:R-:W-:Y:S02]  /*159c0*/  SHF.R.U32.HI R20, RZ, 0x10, R28 ;  /* 0x00000010ff147819 */ /* 0x000fe4000001161c */
[----:B------:R-:W-:Y:S02]  /*159d0*/  LOP3.LUT R0, R0, 0xff, RZ, 0xc0, !PT ;  /* 0x000000ff00007812 */ /* 0x000fe400078ec0ff */
[----:B------:R-:W-:Y:S02]  /*159e0*/  LOP3.LUT R20, R20, 0xff, RZ, 0xc0, !PT ;  /* 0x000000ff14147812 */ /* 0x000fe400078ec0ff */
[----:B------:R-:W-:Y:S01]  /*159f0*/  PRMT R49, R0, 0x7604, R25 ;  /* 0x0000760400317816 */ /* 0x000fe20000000019 */
[----:B------:R-:W-:Y:S01]  /*15a00*/  IMAD.IADD R0, R16, 0x1, R21 ;  /* 0x0000000110007824 */ /* 0x000fe200078e0215 */
[----:B------:R-:W-:-:S02]  /*15a10*/  SHF.R.U32.HI R21, RZ, 0x10, R29 ;  /* 0x00000010ff157819 */ /* 0x000fc4000001161d */
[----:B------:R-:W-:Y:S02]  /*15a20*/  PRMT R37, R20, 0x7054, R37 ;  /* 0x0000705414257816 */ /* 0x000fe40000000025 */
[----:B------:R-:W1:Y:S01]  /*15a30*/  LDS.128 R24, [R0+0x1e200] ;  /* 0x01e2000000187984 */ /* 0x000e620000000c00 */
[----:B------:R-:W-:Y:S02]  /*15a40*/  LOP3.LUT R21, R21, 0xff, RZ, 0xc0, !PT ;  /* 0x000000ff15157812 */ /* 0x000fe400078ec0ff */
[----:B------:R-:W-:Y:S02]  /*15a50*/  SHF.R.U32.HI R20, RZ, 0x10, R8 ;  /* 0x00000010ff147819 */ /* 0x000fe40000011608 */
[----:B------:R-:W-:Y:S02]  /*15a60*/  PRMT R21, R21, 0x7054, R36 ;  /* 0x0000705415157816 */ /* 0x000fe40000000024 */
[----:B------:R-:W-:Y:S02]  /*15a70*/  SHF.R.U32.HI R36, RZ, 0x10, R9 ;  /* 0x00000010ff247819 */ /* 0x000fe40000011609 */
[----:B------:R-:W-:-:S02]  /*15a80*/  LOP3.LUT R20, R20, 0xff, RZ, 0xc0, !PT ;  /* 0x000000ff14147812 */ /* 0x000fc400078ec0ff */
[----:B------:R-:W-:Y:S02]  /*15a90*/  LOP3.LUT R36, R36, 0xff, RZ, 0xc0, !PT ;  /* 0x000000ff24247812 */ /* 0x000fe400078ec0ff */
[----:B------:R-:W-:Y:S02]  /*15aa0*/  LOP3.LUT R39, R21, 0xff000000, R29, 0xf8, !PT ;  /* 0xff00000015277812 */ /* 0x000fe400078ef81d */
[----:B------:R-:W-:Y:S02]  /*15ab0*/  PRMT R49, R36, 0x7054, R49 ;  /* 0x0000705424317816 */ /* 0x000fe40000000031 */
[----:B------:R-:W-:Y:S02]  /*15ac0*/  PRMT R47, R20, 0x7054, R47 ;  /* 0x00007054142f7816 */ /* 0x000fe4000000002f */
[----:B------:R-:W-:Y:S02]  /*15ad0*/  LOP3.LUT R49, R49, 0xff000000, R9, 0xf8, !PT ;  /* 0xff00000031317812 */ /* 0x000fe400078ef809 */
[----:B------:R-:W-:-:S02]  /*15ae0*/  PRMT R51, R38, 0x7054, R51 ;  /* 0x0000705426337816 */ /* 0x000fc40000000033 */
[----:B------:R-:W-:Y:S02]  /*15af0*/  PRMT R45, R40, 0x7054, R43 ;  /* 0x00007054282d7816 */ /* 0x000fe4000000002b */
[----:B------:R-:W-:Y:S02]  /*15b00*/  F2FP.F16.E4M3.UNPACK_B R46, R49 ;  /* 0x00000031ff2e723e */ /* 0x000fe400020006ff */
[-C--:B0-----:R-:W-:Y:S02]  /*15b10*/  F2FP.F16.E4M3.UNPACK_B R11, R6.reuse ;  /* 0x00000006ff0b723e */ /* 0x081fe400020006ff */
[----:B------:R-:W-:Y:S01]  /*15b20*/  F2FP.F16.E4M3.UNPACK_B R20, R6.H1 ;  /* 0x00000006ff14723e */ /* 0x000fe200030006ff */
[----:B------:R-:W-:Y:S01]  /*15b30*/  HADD2.F32 R48, -RZ, R46.H0_H0 ;  /* 0x2000002eff307230 */ /* 0x000fe20000004100 */
[----:B------:R-:W-:Y:S02]  /*15b40*/  F2FP.F16.E4M3.UNPACK_B R40, R39 ;  /* 0x00000027ff28723e */ /* 0x000fe400020006ff */
[----:B------:R-:W-:-:S02]  /*15b50*/  LOP3.LUT R47, R47, 0xff000000, R8, 0xf8, !PT ;  /* 0xff0000002f2f7812 */ /* 0x000fc400078ef808 */
[----:B------:R-:W-:Y:S01]  /*15b60*/  LOP3.LUT R50, R51, 0xff000000, R10, 0xf8, !PT ;  /* 0xff00000033327812 */ /* 0x000fe200078ef80a */
[----:B------:R-:W-:Y:S01]  /*15b70*/  HADD2.F32 R42, -RZ, R40.H0_H0 ;  /* 0x20000028ff2a7230 */ /* 0x000fe20000004100 */
[-C--:B------:R-:W-:Y:S01]  /*15b80*/  F2FP.F16.E4M3.UNPACK_B R8, R5.reuse ;  /* 0x00000005ff08723e */ /* 0x080fe200020006ff */
[----:B------:R-:W-:Y:S01]  /*15b90*/  HADD2.F32 R51, -RZ, R46.H1_H1 ;  /* 0x3000002eff337230 */ /* 0x000fe20000004100 */
[----:B------:R-:W-:Y:S02]  /*15ba0*/  F2FP.F16.E4M3.UNPACK_B R10, R5.H1 ;  /* 0x00000005ff0a723e */ /* 0x000fe400030006ff */
[----:B-1----:R-:W-:Y:S01]  /*15bb0*/  F2FP.F16.E4M3.UNPACK_B R6, R25 ;  /* 0x00000019ff06723e */ /* 0x002fe200020006ff */
[--C-:B------:R-:W-:Y:S01]  /*15bc0*/  HADD2.F32 R9, -RZ, R8.reuse.H0_H0 ;  /* 0x20000008ff097230 */ /* 0x100fe20000004100 */
[----:B------:R-:W-:Y:S01]  /*15bd0*/  LOP3.LUT R38, R37, 0xff000000, R28, 0xf8, !PT ;  /* 0xff00000025267812 */ /* 0x000fe200078ef81c */
[----:B------:R-:W-:Y:S01]  /*15be0*/  HADD2.F32 R8, -RZ, R8.H1_H1 ;  /* 0x30000008ff087230 */ /* 0x000fe20000004100 */
[-C--:B------:R-:W-:Y:S01]  /*15bf0*/  F2FP.F16.E4M3.UNPACK_B R36, R27.reuse ;  /* 0x0000001bff24723e */ /* 0x080fe200020006ff */
[----:B------:R-:W-:Y:S01]  /*15c00*/  HADD2.F32 R5, -RZ, R6.H0_H0 ;  /* 0x20000006ff057230 */ /* 0x000fe20000004100 */
[----:B------:R-:W-:-:S02]  /*15c10*/  F2FP.F16.E4M3.UNPACK_B R37, R27.H1 ;  /* 0x0000001bff25723e */ /* 0x000fc400030006ff */
[----:B------:R-:W-:Y:S02]  /*15c20*/  F2FP.F16.E4M3.UNPACK_B R29, R25.H1 ;  /* 0x00000019ff1d723e */ /* 0x000fe400030006ff */
[C---:B------:R-:W-:Y:S01]  /*15c30*/  FMUL.FTZ R52, R5.reuse, R48 ;  /* 0x0000003005347220 */ /* 0x040fe20000410000 */
[-C--:B------:R-:W-:Y:S01]  /*15c40*/  FMUL.FTZ R27, R5, R42.reuse ;  /* 0x0000002a051b7220 */ /* 0x080fe20000410000 */
[----:B------:R-:W-:Y:S02]  /*15c50*/  F2FP.F16.E4M3.UNPACK_B R49, R49.H1 ;  /* 0x00000031ff31723e */ /* 0x000fe400030006ff */
[----:B------:R-:W-:Y:S01]  /*15c60*/  LOP3.LUT R43, R41, 0xff000000, R30, 0xf8, !PT ;  /* 0xff000000292b7812 */ /* 0x000fe200078ef81e */
[----:B------:R-:W-:Y:S01]  /*15c70*/  FFMA.FTZ R5, R9, R42, -R52 ;  /* 0x0000002a09057223 */ /* 0x000fe20000010834 */
[----:B------:R-:W-:Y:S01]  /*15c80*/  LOP3.LUT R45, R45, 0xff000000, R31, 0xf8, !PT ;  /* 0xff0000002d2d7812 */ /* 0x000fe200078ef81f */
[----:B------:R-:W-:Y:S01]  /*15c90*/  FFMA.FTZ R9, R9, R48, R27 ;  /* 0x0000003009097223 */ /* 0x000fe2000001001b */
[-C--:B------:R-:W-:Y:S01]  /*15ca0*/  F2FP.F16.E4M3.UNPACK_B R30, R26.reuse ;  /* 0x0000001aff1e723e */ /* 0x080fe200020006ff */
[----:B------:R-:W-:Y:S01]  /*15cb0*/  HADD2.F32 R42, -RZ, R49.H0_H0 ;  /* 0x20000031ff2a7230 */ /* 0x000fe20000004100 */
[----:B------:R-:W-:Y:S01]  /*15cc0*/  F2FP.F16.E4M3.UNPACK_B R31, R26.H1 ;  /* 0x0000001aff1f723e */ /* 0x000fe200030006ff */
[----:B------:R-:W-:Y:S01]  /*15cd0*/  HADD2.F32 R26, -RZ, R6.H1_H1 ;  /* 0x30000006ff1a7230 */ /* 0x000fe20000004100 */
[----:B------:R-:W-:Y:S01]  /*15ce0*/  F2FP.F16.E4M3.UNPACK_B R39, R39.H1 ;  /* 0x00000027ff27723e */ /* 0x000fe200030006ff */
[----:B------:R-:W-:Y:S01]  /*15cf0*/  HADD2.F32 R27, -RZ, R29.H0_H0 ;  /* 0x2000001dff1b7230 */ /* 0x000fe20000004100 */
[----:B------:R-:W-:Y:S01]  /*15d00*/  F2FP.F16.E4M3.UNPACK_B R21, R7 ;  /* 0x00000007ff15723e */ /* 0x000fe200020006ff */
[----:B------:R-:W-:-:S02]  /*15d10*/  HADD2.F32 R41, -RZ, R40.H1_H1 ;  /* 0x30000028ff297230 */ /* 0x000fc40000004100 */
[C---:B------:R-:W-:Y:S01]  /*15d20*/  FMUL.FTZ R55, R26.reuse, R51 ;  /* 0x000000331a377220 */ /* 0x040fe20000410000 */
[--C-:B------:R-:W-:Y:S02]  /*15d30*/  HADD2.F32 R40, -RZ, R39.reuse.H0_H0 ;  /* 0x20000027ff287230 */ /* 0x100fe40000004100 */
[C---:B------:R-:W-:Y:S01]  /*15d40*/  FMUL.FTZ R57, R27.reuse, R42 ;  /* 0x0000002a1b397220 */ /* 0x040fe20000410000 */
[----:B------:R-:W-:Y:S02]  /*15d50*/  HADD2.F32 R6, -RZ, R10.H0_H0 ;  /* 0x2000000aff067230 */ /* 0x000fe40000004100 */
[-C--:B------:R-:W-:Y:S01]  /*15d60*/  FMUL.FTZ R26, R26, R41.reuse ;  /* 0x000000291a1a7220 */ /* 0x080fe20000410000 */
[----:B------:R-:W-:Y:S01]  /*15d70*/  FFMA.FTZ R46, R8, R41, -R55 ;  /* 0x00000029082e7223 */ /* 0x000fe20000010837 */
[-C--:B------:R-:W-:Y:S01]  /*15d80*/  FMUL.FTZ R27, R27, R40.reuse ;  /* 0x000000281b1b7220 */ /* 0x080fe20000410000 */
[----:B------:R-:W-:Y:S02]  /*15d90*/  HADD2.F32 R39, -RZ, R39.H1_H1 ;  /* 0x30000027ff277230 */ /* 0x000fe40000004100 */
[----:B------:R-:W-:Y:S01]  /*15da0*/  FFMA.FTZ R57, R6, R40, -R57 ;  /* 0x0000002806397223 */ /* 0x000fe20000010839 */
[----:B------:R-:W-:Y:S01]  /*15db0*/  FFMA.FTZ R48, R8, R51, R26 ;  /* 0x0000003308307223 */ /* 0x000fe2000001001a */
[----:B------:R-:W-:Y:S01]  /*15dc0*/  F2FP.F16.E4M3.UNPACK_B R40, R53 ;  /* 0x00000035ff28723e */ /* 0x000fe200020006ff */
[----:B------:R-:W-:Y:S01]  /*15dd0*/  HADD2.F32 R49, -RZ, R49.H1_H1 ;  /* 0x30000031ff317230 */ /* 0x000fe20000004100 */
[----:B------:R-:W-:Y:S01]  /*15de0*/  F2FP.F16.E4M3.UNPACK_B R26, R45 ;  /* 0x0000002dff1a723e */ /* 0x000fe200020006ff */
        /* <DEDUP_REMOVED lines=19> */
[----:B------:R-:W-:Y:S01]  /*15f20*/  F2FP.F16.E4M3.UNPACK_B R28, R7.H1 ;  /* 0x00000007ff1c723e */ /* 0x000fe200030006ff */
[----:B------:R-:W-:-:S02]  /*15f30*/  HADD2.F32 R26, -RZ, R26.H1_H1 ;  /* 0x3000001aff1a7230 */ /* 0x000fc40000004100 */
[C---:B------:R-:W-:Y:S01]  /*15f40*/  FMUL.FTZ R10, R36.reuse, R40 ;  /* 0x00000028240a7220 */ /* 0x040fe20000410000 */
[----:B------:R-:W-:Y:S01]  /*15f50*/  HADD2.F32 R21, -RZ, R21.H1_H1 ;  /* 0x30000015ff157230 */ /* 0x000fe20000004100 */
[----:B------:R-:W-:Y:S01]  /*15f60*/  F2FP.F16.E4M3.UNPACK_B R25, R24 ;  /* 0x00000018ff19723e */ /* 0x000fe200020006ff */
[----:B------:R-:W-:Y:S02]  /*15f70*/  HADD2.F32 R29, -RZ, R53.H0_H0 ;  /* 0x20000035ff1d7230 */ /* 0x000fe40000004100 */
[-C--:B------:R-:W-:Y:S01]  /*15f80*/  FMUL.FTZ R39, R36, R26.reuse ;  /* 0x0000001a24277220 */ /* 0x080fe20000410000 */
[----:B------:R-:W-:Y:S02]  /*15f90*/  HADD2.F32 R8, -RZ, R37.H0_H0 ;  /* 0x20000025ff087230 */ /* 0x000fe40000004100 */
[----:B------:R-:W-:Y:S01]  /*15fa0*/  FFMA.FTZ R56, R21, R26, -R10 ;  /* 0x0000001a15387223 */ /* 0x000fe2000001080a */
[----:B------:R-:W-:Y:S01]  /*15fb0*/  HADD2.F32 R27, -RZ, R45.H0_H0 ;  /* 0x2000002dff1b7230 */ /* 0x000fe20000004100 */
[----:B------:R-:W-:Y:S01]  /*15fc0*/  F2FP.F16.E4M3.UNPACK_B R24, R24.H1 ;  /* 0x00000018ff18723e */ /* 0x000fe200030006ff */
[----:B------:R-:W-:-:S02]  /*15fd0*/  HADD2.F32 R6, -RZ, R28.H0_H0 ;  /* 0x2000001cff067230 */ /* 0x000fc40000004100 */
[C---:B------:R-:W-:Y:S01]  /*15fe0*/  FMUL.FTZ R41, R8.reuse, R29 ;  /* 0x0000001d08297220 */ /* 0x040fe20000410000 */
[----:B------:R-:W-:Y:S01]  /*15ff0*/  F2FP.F16.E4M3.UNPACK_B R26, R47.H1 ;  /* 0x0000002fff1a723e */ /* 0x000fe200030006ff */
[-C--:B------:R-:W-:Y:S01]  /*16000*/  FMUL.FTZ R8, R8, R27.reuse ;  /* 0x0000001b08087220 */ /* 0x080fe20000410000 */
[-C--:B------:R-:W-:Y:S01]  /*16010*/  F2FP.F16.E4M3.UNPACK_B R7, R4.reuse ;  /* 0x00000004ff07723e */ /* 0x080fe200020006ff */
[C---:B------:R-:W-:Y:S01]  /*16020*/  FFMA.FTZ R58, R6.reuse, R27, -R41 ;  /* 0x0000001b063a7223 */ /* 0x040fe20000010829 */
[----:B------:R-:W-:Y:S01]  /*16030*/  F2FP.F16.E4M3.UNPACK_B R4, R4.H1 ;  /* 0x00000004ff04723e */ /* 0x000fe200030006ff */
[----:B------:R-:W-:Y:S01]  /*16040*/  FFMA.FTZ R59, R6, R29, R8 ;  /* 0x0000001d063b7223 */ /* 0x000fe20000010008 */
[----:B------:R-:W-:Y:S01]  /*16050*/  HADD2.F32 R45, -RZ, R45.H1_H1 ;  /* 0x3000002dff2d7230 */ /* 0x000fe20000004100 */
[----:B------:R-:W-:Y:S01]  /*16060*/  F2FP.F16.E4M3.UNPACK_B R10, R38.H1 ;  /* 0x00000026ff0a723e */ /* 0x000fe200030006ff */
[----:B------:R-:W-:Y:S02]  /*16070*/  HADD2.F32 R53, -RZ, R53.H1_H1 ;  /* 0x30000035ff357230 */ /* 0x000fe40000004100 */
[----:B------:R-:W-:Y:S01]  /*16080*/  FFMA.FTZ R55, R21, R40, R39 ;  /* 0x0000002815377223 */ /* 0x000fe20000010027 */
[----:B------:R-:W-:Y:S01]  /*16090*/  HADD2.F32 R37, -RZ, R37.H1_H1 ;  /* 0x30000025ff257230 */ /* 0x000fe20000004100 */
[----:B------:R-:W-:Y:S01]  /*160a0*/  F2FP.F16.E4M3.UNPACK_B R47, R47 ;  /* 0x0000002fff2f723e */ /* 0x000fe200020006ff */
        /* <DEDUP_REMOVED lines=13> */
[----:B------:R-:W-:Y:S01]  /*16180*/  FFMA.FTZ R28, R6, R21, -R29 ;  /* 0x00000015061c7223 */ /* 0x000fe2000001081d */
[----:B------:R-:W-:Y:S01]  /*16190*/  HADD2.F32 R29, -RZ, R26.H1_H1 ;  /* 0x3000001aff1d7230 */ /* 0x000fe20000004100 */
[----:B------:R-:W-:Y:S01]  /*161a0*/  F2FP.SATFINITE.E4M3.F32.PACK_AB_MERGE_C R52, R52, R57, RZ ;  /* 0x000000393434723e */ /* 0x000fe200048070ff */
        /* <DEDUP_REMOVED lines=37> */
[----:B------:R-:W-:Y:S01]  /*16400*/  FFMA.FTZ R26, R4, R7, -R25 ;  /* 0x00000007041a7223 */ /* 0x000fe20000010819 */
[----:B------:R-:W-:Y:S01]  /*16410*/  HADD2.F32 R20, -RZ, R20.H1_H1 ;  /* 0x30000014ff147230 */ /* 0x000fe20000004100 */
[----:B------:R-:W-:Y:S01]  /*16420*/  F2FP.SATFINITE.E4M3.F32.PACK_AB_MERGE_C R5, R46, R5, R52 ;  /* 0x000000052e05723e */ /* 0x000fe20004807034 */
        /* <DEDUP_REMOVED lines=36> */
.L_x_2530:
[----:B------:R-:W-:Y:S05]  /*16670*/  BSYNC B1 ;  /* 0x0000000000017941 */ /* 0x000fea0003800000 */
.L_x_2529:
[----:B------:R-:W-:Y:S05]  /*16680*/  @P2 BRA `(.L_x_2511) ;  /* 0x0000000c00e02947 */ /* 0x000fea0003800000 */
[----:B-1-3--:R-:W3:Y:S04]  /*16690*/  LDL R0, [R1+0x58] ;  /* 0x0000580001007983 */ /* 0x00aee80000100800 */
[----:B------:R-:W4:Y:S01]  /*166a0*/  LDL R53, [R1+0x5c] ;  /* 0x00005c0001357983 */ /* 0x000f220000100800 */
        /* <DEDUP_REMOVED lines=21> */
[----:B0-----:R-:W-:-:S02]  /*16800*/  SHF.R.U32.HI R37, RZ, 0x10, R13 ;  /* 0x00000010ff257819 */ /* 0x001fc4000001160d */
[----:B------:R-:W-:Y:S02]  /*16810*/  PRMT R39, R28, 0x7604, R27 ;  /* 0x000076041c277816 */ /* 0x000fe4000000001b */
[----:B------:R-:W-:Y:S01]  /*16820*/  SHF.R.U32.HI R27, RZ, 0x10, R35 ;  /* 0x00000010ff1b7819 */ /* 0x000fe20000011623 */
[----:B------:R-:W-:Y:S01]  /*16830*/  IMAD.U32 R37, R37, 0x10000, RZ ;  /* 0x0001000025257824 */ /* 0x000fe200078e00ff */
[--C-:B------:R-:W-:Y:S02]  /*16840*/  SHF.R.U32.HI R30, RZ, 0x8, R15.reuse ;  /* 0x00000008ff1e7819 */ /* 0x100fe4000001160f */
[----:B------:R-:W-:Y:S01]  /*16850*/  LOP3.LUT R29, R15, 0xff, RZ, 0xc0, !PT ;  /* 0x000000ff0f1d7812 */ /* 0x000fe200078ec0ff */
[----:B------:R-:W-:Y:S01]  /*16860*/  IMAD.U32 R27, R27, 0x10000, RZ ;  /* 0x000100001b1b7824 */ /* 0x000fe200078e00ff */
[----:B------:R-:W-:Y:S02]  /*16870*/  LOP3.LUT R30, R30, 0xff, RZ, 0xc0, !PT ;  /* 0x000000ff1e1e7812 */ /* 0x000fe400078ec0ff */
[----:B------:R-:W-:-:S02]  /*16880*/  SHF.R.U32.HI R41, RZ, 0x10, R15 ;  /* 0x00000010ff297819 */ /* 0x000fc4000001160f */
[----:B------:R-:W-:Y:S02]  /*16890*/  PRMT R30, R30, 0x7604, R29 ;  /* 0x000076041e1e7816 */ /* 0x000fe4000000001d */
[----:B------:R-:W-:Y:S02]  /*168a0*/  LOP3.LUT R31, R31, 0xff0000, R12, 0xf8, !PT ;  /* 0x00ff00001f1f7812 */ /* 0x000fe400078ef80c */
[----:B------:R-:W-:Y:S02]  /*168b0*/  SHF.L.U32 R41, R41, 0x10, RZ ;  /* 0x0000001029297819 */ /* 0x000fe400000006ff */
[----:B------:R-:W-:Y:S02]  /*168c0*/  LOP3.LUT R25, R25, 0xff0000, R34, 0xf8, !PT ;  /* 0x00ff000019197812 */ /* 0x000fe400078ef822 */
[----:B------:R-:W-:Y:S02]  /*168d0*/  LOP3.LUT R41, R30, 0xff0000, R41, 0xf8, !PT ;  /* 0x00ff00001e297812 */ /* 0x000fe400078ef829 */
[----:B------:R-:W-:-:S02]  /*168e0*/  LOP3.LUT R39, R39, 0xff0000, R14, 0xf8, !PT ;  /* 0x00ff000027277812 */ /* 0x000fc400078ef80e */
[----:B------:R-:W-:Y:S02]  /*168f0*/  LOP3.LUT R30, R25, 0xff000000, R34, 0xf8, !PT ;  /* 0xff000000191e7812 */ /* 0x000fe400078ef822 */
[----:B------:R-:W-:Y:S02]  /*16900*/  LOP3.LUT R36, R39, 0xff000000, R14, 0xf8, !PT ;  /* 0xff00000027247812 */ /* 0x000fe400078ef80e */
[----:B------:R-:W-:Y:S02]  /*16910*/  LOP3.LUT R41, R41, 0xff000000, R15, 0xf8, !PT ;  /* 0xff00000029297812 */ /* 0x000fe400078ef80f */
[----:B---3--:R-:W-:Y:S02]  /*16920*/  LEA.HI R3, R3, R0, RZ, 0x1c ;  /* 0x0000000003037211 */ /* 0x008fe400078fe0ff */
[----:B------:R-:W-:-:S04]  /*16930*/  LOP3.LUT R0, R32, 0xff, RZ, 0xc0, !PT ;  /* 0x000000ff20007812 */ /* 0x000fc800078ec0ff */
[----:B--2---:R-:W-:Y:S02]  /*16940*/  PRMT R21, R5, 0x7604, R0 ;  /* 0x0000760405157816 */ /* 0x004fe40000000000 */
[----:B------:R-:W-:Y:S02]  /*16950*/  SHF.R.S32.HI R0, RZ, 0x1f, R3 ;  /* 0x0000001fff007819 */ /* 0x000fe40000011403 */
[----:B------:R-:W-:Y:S02]  /*16960*/  LOP3.LUT R5, R35, 0xff, RZ, 0xc0, !PT ;  /* 0x000000ff23057812 */ /* 0x000fe400078ec0ff */
[----:B------:R-:W-:Y:S01]  /*16970*/  LEA.HI R4, R0, R3, RZ, 0x2 ;  /* 0x0000000300047211 */ /* 0x000fe200078f10ff */
[----:B------:R-:W-:Y:S01]  /*16980*/  IMAD.SHL.U32 R3, R3, 0x10, RZ ;  /* 0x0000001003037824 */ /* 0x000fe200078e00ff */
[----:B------:R-:W-:Y:S02]  /*16990*/  PRMT R24, R6, 0x7604, R5 ;  /* 0x0000760406187816 */ /* 0x000fe40000000005 */
[----:B------:R-:W-:-:S02]  /*169a0*/  SHF.L.U32 R4, R4, 0xb, RZ ;  /* 0x0000000b04047819 */ /* 0x000fc400000006ff */
[----:B------:R-:W-:Y:S02]  /*169b0*/  LOP3.LUT R0, R230, 0x30, R3, 0xf8, !PT ;  /* 0x00000030e6007812 */ /* 0x000fe400078ef803 */
[----:B------:R-:W-:Y:S02]  /*169c0*/  LOP3.LUT R3, R4, 0xffffe000, RZ, 0xc0, !PT ;  /* 0xffffe00004037812 */ /* 0x000fe400078ec0ff */
[----:B------:R-:W-:Y:S01]  /*169d0*/  LOP3.LUT R0, R0, R231, RZ, 0x3c, !PT ;  /* 0x000000e700007212 */ /* 0x000fe200078e3cff */
[----:B----4-:R-:W0:Y:S01]  /*169e0*/  LDS.128 R4, [R53+0x1e200] ;  /* 0x01e2000035047984 */ /* 0x010e220000000c00 */
[----:B------:R-:W-:Y:S02]  /*169f0*/  LOP3.LUT R21, R21, 0xff0000, R32, 0xf8, !PT ;  /* 0x00ff000015157812 */ /* 0x000fe400078ef820 */
[----:B------:R-:W-:Y:S02]  /*16a00*/  IADD3 R3, R0, R232, R3 ;  /* 0x000000e800037210 */ /* 0x000fe40007ffe003 */
[----:B------:R-:W-:-:S02]  /*16a10*/  LOP3.LUT R29, R24, 0xff0000, R27, 0xf8, !PT ;  /* 0x00ff0000181d7812 */ /* 0x000fc400078ef81b */
[----:B------:R-:W-:Y:S01]  /*16a20*/  LOP3.LUT R27, R21, 0xff000000, R32, 0xf8, !PT ;  /* 0xff000000151b7812 */ /* 0x000fe200078ef820 */
[----:B------:R-:W-:Y:S01]  /*16a30*/  IMAD.IADD R0, R16, 0x1, R3 ;  /* 0x0000000110007824 */ /* 0x000fe200078e0203 */
[----:B------:R-:W-:Y:S02]  /*16a40*/  LOP3.LUT R3, R8, 0xff, RZ, 0xc0, !PT ;  /* 0x000000ff08037812 */ /* 0x000fe400078ec0ff */
[----:B------:R-:W-:Y:S02]  /*16a50*/  LOP3.LUT R34, R29, 0xff000000, R35, 0xf8, !PT ;  /* 0xff0000001d227812 */ /* 0x000fe400078ef823 */
[----:B------:R-:W1:Y:S01]  /*16a60*/  LDS.128 R8, [R0+0x1e200] ;  /* 0x01e2000000087984 */ /* 0x000e620000000c00 */
[----:B------:R-:W-:Y:S02]  /*16a70*/  PRMT R26, R3, 0x7604, R26 ;  /* 0x00007604031a7816 */ /* 0x000fe4000000001a */
[----:B------:R-:W-:Y:S02]  /*16a80*/  SHF.R.U32.HI R3, RZ, 0x10, R33 ;  /* 0x00000010ff037819 */ /* 0x000fe40000011621 */
[----:B------:R-:W-:-:S03]  /*16a90*/  LOP3.LUT R37, R26, 0xff0000, R37, 0xf8, !PT ;  /* 0x00ff00001a257812 */ /* 0x000fc600078ef825 */
[----:B------:R-:W-:Y:S01]  /*16aa0*/  IMAD.U32 R3, R3, 0x10000, RZ ;  /* 0x0001000003037824 */ /* 0x000fe200078e00ff */
[----:B------:R-:W-:-:S04]  /*16ab0*/  LOP3.LUT R37, R37, 0xff000000, R13, 0xf8, !PT ;  /* 0xff00000025257812 */ /* 0x000fc800078ef80d */
[----:B------:R-:W-:-:S04]  /*16ac0*/  LOP3.LUT R3, R20, 0xff0000, R3, 0xf8, !PT ;  /* 0x00ff000014037812 */ /* 0x000fc800078ef803 */
[----:B------:R-:W-:Y:S02]  /*16ad0*/  LOP3.LUT R32, R3, 0xff000000, R33, 0xf8, !PT ;  /* 0xff00000003207812 */ /* 0x000fe400078ef821 */
[----:B------:R-:W-:Y:S02]  /*16ae0*/  LOP3.LUT R33, R31, 0xff000000, R12, 0xf8, !PT ;  /* 0xff0000001f217812 */ /* 0x000fe400078ef80c */
[----:B------:R-:W-:Y:S02]  /*16af0*/  F2FP.F16.E4M3.UNPACK_B R28, R32 ;  /* 0x00000020ff1c723e */ /* 0x000fe400020006ff */
[-C--:B------:R-:W-:Y:S02]  /*16b00*/  F2FP.F16.E4M3.UNPACK_B R31, R37.reuse ;  /* 0x00000025ff1f723e */ /* 0x080fe400020006ff */
[----:B------:R-:W-:Y:S01]  /*16b10*/  F2FP.F16.E4M3.UNPACK_B R37, R37.H1 ;  /* 0x00000025ff25723e */ /* 0x000fe200030006ff */
[----:B------:R-:W-:Y:S01]  /*16b20*/  HADD2.F32 R29, -RZ, R28.H0_H0 ;  /* 0x2000001cff1d7230 */ /* 0x000fe20000004100 */
[----:B0-----:R-:W-:Y:S01]  /*16b30*/  F2FP.F16.E4M3.UNPACK_B R12, R5 ;  /* 0x00000005ff0c723e */ /* 0x001fe200020006ff */
[----:B------:R-:W-:Y:S01]  /*16b40*/  HADD2.F32 R35, -RZ, R31.H0_H0 ;  /* 0x2000001fff237230 */ /* 0x000fe20000004100 */
[----:B------:R-:W-:-:S02]  /*16b50*/  F2FP.F16.E4M3.UNPACK_B R14, R7 ;  /* 0x00000007ff0e723e */ /* 0x000fc400020006ff */
[----:B------:R-:W-:Y:S02]  /*16b60*/  F2FP.F16.E4M3.UNPACK_B R15, R7.H1 ;  /* 0x00000007ff0f723e */ /* 0x000fe400030006ff */
[-C--:B------:R-:W-:Y:S02]  /*16b70*/  F2FP.F16.E4M3.UNPACK_B R7, R6.reuse ;  /* 0x00000006ff07723e */ /* 0x080fe400020006ff */
[----:B------:R-:W-:Y:S01]  /*16b80*/  F2FP.F16.E4M3.UNPACK_B R13, R6.H1 ;  /* 0x00000006ff0d723e */ /* 0x000fe200030006ff */
[--C-:B------:R-:W-:Y:S01]  /*16b90*/  HADD2.F32 R6, -RZ, R12.reuse.H0_H0 ;  /* 0x2000000cff067230 */ /* 0x100fe20000004100 */
[----:B------:R-:W-:Y:S01]  /*16ba0*/  F2FP.F16.E4M3.UNPACK_B R32, R32.H1 ;  /* 0x00000020ff20723e */ /* 0x000fe200030006ff */
[----:B------:R-:W-:Y:S01]  /*16bb0*/  HADD2.F32 R12, -RZ, R12.H1_H1 ;  /* 0x3000000cff0c7230 */ /* 0x000fe20000004100 */
[----:B------:R-:W-:Y:S02]  /*16bc0*/  F2FP.F16.E4M3.UNPACK_B R5, R5.H1 ;  /* 0x00000005ff05723e */ /* 0x000fe400030006ff */
[----:B-1----:R-:W-:-:S02]  /*16bd0*/  F2FP.F16.E4M3.UNPACK_B R20, R9 ;  /* 0x00000009ff14723e */ /* 0x002fc400020006ff */
[----:B------:R-:W-:Y:S02]  /*16be0*/  F2FP.F16.E4M3.UNPACK_B R21, R9.H1 ;  /* 0x00000009ff15723e */ /* 0x000fe400030006ff */
[-C--:B------:R-:W-:Y:S01]  /*16bf0*/  F2FP.F16.E4M3.UNPACK_B R25, R11.reuse ;  /* 0x0000000bff19723e */ /* 0x080fe200020006ff */
[--C-:B------:R-:W-:Y:S01]  /*16c00*/  HADD2.F32 R24, -RZ, R20.reuse.H0_H0 ;  /* 0x20000014ff187230 */ /* 0x100fe20000004100 */
[----:B------:R-:W-:Y:S01]  /*16c10*/  F2FP.F16.E4M3.UNPACK_B R26, R11.H1 ;  /* 0x0000000bff1a723e */ /* 0x000fe200030006ff */
[----:B------:R-:W-:Y:S01]  /*16c20*/  HADD2.F32 R20, -RZ, R20.H1_H1 ;  /* 0x30000014ff147230 */ /* 0x000fe20000004100 */
[-C--:B------:R-:W-:Y:S02]  /*16c30*/  F2FP.F16.E4M3.UNPACK_B R11, R10.reuse ;  /* 0x0000000aff0b723e */ /* 0x080fe400020006ff */
[C---:B------:R-:W-:Y:S01]  /*16c40*/  FMUL.FTZ R40, R24.reuse, R29 ;  /* 0x0000001d18287220 */ /* 0x040fe20000410000 */
[----:B------:R-:W-:Y:S01]  /*16c50*/  FMUL.FTZ R39, R24, R35 ;  /* 0x0000002318277220 */ /* 0x000fe20000410000 */
[----:B------:R-:W-:Y:S01]  /*16c60*/  F2FP.F16.E4M3.UNPACK_B R24, R10.H1 ;  /* 0x0000000aff18723e */ /* 0x000fe200030006ff */
[----:B------:R-:W-:-:S02]  /*16c70*/  HADD2.F32 R10, -RZ, R21.H0_H0 ;  /* 0x20000015ff0a7230 */ /* 0x000fc40000004100 */
[C---:B------:R-:W-:Y:S01]  /*16c80*/  FFMA.FTZ R40, R6.reuse, R35, R40 ;  /* 0x0000002306287223 */ /* 0x040fe20000010028 */
[----:B------:R-:W-:Y:S01]  /*16c90*/  FFMA.FTZ R38, R6, R29, -R39 ;  /* 0x0000001d06267223 */ /* 0x000fe20000010827 */
[----:B------:R-:W-:Y:S01]  /*16ca0*/  HADD2.F32 R35, -RZ, R31.H1_H1 ;  /* 0x3000001fff237230 */ /* 0x000fe20000004100 */
[----:B------:R-:W-:Y:S01]  /*16cb0*/  F2FP.F16.E4M3.UNPACK_B R9, R8 ;  /* 0x00000008ff09723e */ /* 0x000fe200020006ff */
[----:B------:R-:W-:Y:S01]  /*16cc0*/  HADD2.F32 R29, -RZ, R28.H1_H1 ;  /* 0x3000001cff1d7230 */ /* 0x000fe20000004100 */
[----:B------:R-:W-:Y:S01]  /*16cd0*/  F2FP.F16.E4M3.UNPACK_B R28, R41 ;  /* 0x00000029ff1c723e */ /* 0x000fe200020006ff */
[----:B------:R-:W-:Y:S02]  /*16ce0*/  HADD2.F32 R39, -RZ, R37.H0_H0 ;  /* 0x20000025ff277230 */ /* 0x000fe40000004100 */
[C---:B------:R-:W-:Y:S01]  /*16cf0*/  FMUL.FTZ R43, R20.reuse, R35 ;  /* 0x00000023142b7220 */ /* 0x040fe20000410000 */
[----:B------:R-:W-:Y:S02]  /*16d00*/  HADD2.F32 R31, -RZ, R32.H0_H0 ;  /* 0x20000020ff1f7230 */ /* 0x000fe40000004100 */
[----:B------:R-:W-:Y:S01]  /*16d10*/  FMUL.FTZ R20, R20, R29 ;  /* 0x0000001d14147220 */ /* 0x000fe20000410000 */
[----:B------:R-:W-:-:S02]  /*16d20*/  HADD2.F32 R6, -RZ, R5.H0_H0 ;  /* 0x20000005ff067230 */ /* 0x000fc40000004100 */
        /* <DEDUP_REMOVED lines=9> */
[----:B------:R-:W-:Y:S01]  /*16dc0*/  HADD2.F32 R21, -RZ, R21.H1_H1 ;  /* 0x30000015ff157230 */ /* 0x000fe20000004100 */
[----:B------:R-:W-:Y:S01]  /*16dd0*/  F2FP.F16.E4M3.UNPACK_B R34, R34.H1 ;  /* 0x00000022ff22723e */ /* 0x000fe200030006ff */
[----:B------:R-:W-:Y:S01]  /*16de0*/  HADD2.F32 R31, -RZ, R28.H0_H0 ;  /* 0x2000001cff1f7230 */ /* 0x000fe20000004100 */
[----:B------:R-:W-:Y:S01]  /*16df0*/  F2FP.F16.E4M3.UNPACK_B R8, R8.H1 ;  /* 0x00000008ff08723e */ /* 0x000fe200030006ff */
[----:B------:R-:W-:-:S02]  /*16e00*/  HADD2.F32 R10, -RZ, R25.H0_H0 ;  /* 0x20000019ff0a7230 */ /* 0x000fc40000004100 */
[C---:B------:R-:W-:Y:S01]  /*16e10*/  FMUL.FTZ R42, R21.reuse, R20 ;  /* 0x00000014152a7220 */ /* 0x040fe20000410000 */
[----:B------:R-:W-:Y:S01]  /*16e20*/  HADD2.F32 R32, -RZ, R32.H1_H1 ;  /* 0x30000020ff207230 */ /* 0x000fe20000004100 */
[----:B------:R-:W-:Y:S01]  /*16e30*/  F2FP.F16.E4M3.UNPACK_B R3, R4 ;  /* 0x00000004ff03723e */ /* 0x000fe200020006ff */
        /* <DEDUP_REMOVED lines=11> */
[----:B------:R-:W-:Y:S01]  /*16ef0*/  HADD2.F32 R20, -RZ, R41.H0_H0 ;  /* 0x20000029ff147230 */ /* 0x000fe20000004100 */
[----:B------:R-:W-:Y:S01]  /*16f00*/  F2FP.F16.E4M3.UNPACK_B R4, R4.H1 ;  /* 0x00000004ff04723e */ /* 0x000fe200030006ff */
        /* <DEDUP_REMOVED lines=112> */
.L_x_2511:
[----:B------:R-:W-:Y:S05]  /*17610*/  BSYNC B0 ;  /* 0x0000000000007941 */ /* 0x000fea0003800000 */
.L_x_2504:
        /* <DEDUP_REMOVED lines=8> */
.L_x_2502:
[----:B0-234-:R-:W-:-:S05]  /*176a0*/  IMAD.U32 R0, RZ, RZ, UR53 ;  /* 0x00000035ff007e24 */ /* 0x01dfca000f8e00ff */
[----:B------:R-:W-:-:S13]  /*176b0*/  ISETP.NE.AND P1, PT, R0, 0x3, PT ;  /* 0x000000030000780c */ /* 0x000fda0003f25270 */
[----:B------:R-:W-:Y:S05]  /*176c0*/  @!P1 BRA `(.L_x_2531) ;  /* 0x0000000000049947 */ /* 0x000fea0003800000 */
[----:B------:R-:W-:Y:S01]  /*176d0*/  BPT.TRAP 0x1 ;  /* 0x000000040000795c */ /* 0x000fe20000300000 */
.L_x_2531:
[----:B------:R-:W-:Y:S01]  /*176e0*/  IMAD R0, R221, 0x8, R16 ;  /* 0x00000008dd007824 */ /* 0x000fe200078e0210 */
[----:B-1----:R-:W-:-:S04]  /*176f0*/  SHF.L.U32 R3, R222, 0x1f, RZ ;  /* 0x0000001fde037819 */ /* 0x002fc800000006ff */
[----:B------:R0:W1:Y:S01]  /*17700*/  SYNCS.PHASECHK.TRANS64.TRYWAIT P0, [R0+URZ+0x33430], R3 ;  /* 0x03343003000075a7 */ /* 0x000062000800017f */
[----:B------:R-:W-:Y:S05]  /*17710*/  @!P1 BRA `(.L_x_2532) ;  /* 0x0000000000049947 */ /* 0x000fea0003800000 */
[----:B------:R-:W-:Y:S01]  /*17720*/  BPT.TRAP 0x1 ;  /* 0x000000040000795c */ /* 0x000fe20000300000 */
.L_x_2532:
[----:B-----5:R-:W2:Y:S02]  /*17730*/  S2R R4, SR_TID.X ;  /* 0x0000000000047919 */ /* 0x020ea40000002100 */
[----:B--2---:R-:W-:-:S04]  /*17740*/  LOP3.LUT R4, R4, 0x7f, RZ, 0xc0, !PT ;  /* 0x0000007f04047812 */ /* 0x004fc800078ec0ff */
[----:B------:R-:W-:Y:S01]  /*17750*/  ISETP.NE.AND P2, PT, R4, RZ, PT ;  /* 0x000000ff0400720c */ /* 0x000fe20003f45270 */
[----:B-1----:R-:W-:-:S12]  /*17760*/  @P0 BRA `(.L_x_2533) ;  /* 0x0000000000080947 */ /* 0x002fd80003800000 */
[----:B------:R-:W1:Y:S02]  /*17770*/  SYNCS.PHASECHK.TRANS64.TRYWAIT P0, [R0+URZ+0x33430], R3 ;  /* 0x03343003000075a7 */ /* 0x000e64000800017f */
[----:B-1----:R-:W-:Y:S05]  /*17780*/  @!P0 BRA `(.L_x_2534) ;  /* 0x0000018800188947 */ /* 0x002fea0003800000 */
.L_x_2533:
[----:B------:R-:W-:Y:S05]  /*17790*/  WARPSYNC.ALL ;  /* 0x0000000000007948 */ /* 0x000fea0003800000 */
[----:B01----:R-:W-:Y:S01]  /*177a0*/  VIADD R3, R16, 0x24200 ;  /* 0x0002420010037836 */ /* 0x003fe20000000000 */
[----:B------:R-:W-:Y:S01]  /*177b0*/  R2UR UR44, R44 ;  /* 0x000000002c2c72ca */ /* 0x000fe200000e0000 */
[----:B------:R-:W-:Y:S01]  /*177c0*/  IMAD.MOV.U32 R5, RZ, RZ, -0x7fffffe0 ;  /* 0x80000020ff057424 */ /* 0x000fe200078e00ff */
[----:B------:R-:W-:Y:S01]  /*177d0*/  WARPGROUP.ARRIVE ;  /* 0x00000000000079c5 */ /* 0x000fe20000000000 */
[----:B------:R-:W-:Y:S01]  /*177e0*/  UMOV UR25, 0x80000020 ;  /* 0x8000002000197882 */ /* 0x000fe20000000000 */
[----:B------:R-:W-:Y:S01]  /*177f0*/  SHF.R.U32.HI R3, RZ, 0x4, R3 ;  /* 0x00000004ff037819 */ /* 0x000fe20000011603 */
[----:B------:R-:W-:Y:S01]  /*17800*/  IMAD.MOV.U32 R7, RZ, RZ, -0x7fffffe0 ;  /* 0x80000020ff077424 */ /* 0x000fe200078e00ff */
[----:B------:R-:W2:Y:S01]  /*17810*/  LDL R108, [R1+0x24] ;  /* 0x00002400016c7983 */ /* 0x000ea20000100800 */
[----:B------:R-:W-:Y:S01]  /*17820*/  IMAD.MOV.U32 R11, RZ, RZ, -0x7fffffe0 ;  /* 0x80000020ff0b7424 */ /* 0x000fe200078e00ff */
[----:B------:R-:W-:Y:S01]  /*17830*/  LOP3.LUT R3, R3, 0x3fff, RZ, 0xc0, !PT ;  /* 0x00003fff03037812 */ /* 0x000fe200078ec0ff */
[----:B------:R-:W-:Y:S01]  /*17840*/  IMAD.MOV.U32 R13, RZ, RZ, -0x7fffffe0 ;  /* 0x80000020ff0d7424 */ /* 0x000fe200078e00ff */
[----:B------:R-:W-:Y:S01]  /*17850*/  UMOV UR5, 0x80000020 ;  /* 0x8000002000057882 */ /* 0x000fe20000000000 */
[----:B------:R-:W3:Y:S01]  /*17860*/  LDL R104, [R1] ;  /* 0x0000000001687983 */ /* 0x000ee20000100800 */
[----:B------:R-:W-:-:S03]  /*17870*/  LOP3.LUT R9, R3, 0x10000, RZ, 0xfc, !PT ;  /* 0x0001000003097812 */ /* 0x000fc600078efcff */
[----:B------:R-:W4:Y:S01]  /*17880*/  LDL R106, [R1+0x20] ;  /* 0x00002000016a7983 */ /* 0x000f220000100800 */
[----:B------:R-:W-:Y:S01]  /*17890*/  IMAD.MOV.U32 R21, RZ, RZ, -0x7fffffe0 ;  /* 0x80000020ff157424 */ /* 0x000fe200078e00ff */
[----:B------:R-:W-:Y:S01]  /*178a0*/  ULDC UR56, c[0x0][0x988] ;  /* 0x0002620000387ab9 */ /* 0x000fe20000000800 */
[----:B------:R-:W-:Y:S01]  /*178b0*/  IMAD R4, R221, 0x780, R9 ;  /* 0x00000780dd047824 */ /* 0x000fe200078e0209 */
[----:B------:R-:W-:Y:S01]  /*178c0*/  R2UR UR27, R5 ;  /* 0x00000000051b72ca */ /* 0x000fe200000e0000 */
[----:B------:R-:W-:Y:S01]  /*178d0*/  ULOP3.LUT UR44, UR44, 0x10000, URZ, 0xfc, !UPT ;  /* 0x000100002c2c7892 */ /* 0x000fe2000f8efc3f */
[----:B------:R-:W-:Y:S01]  /*178e0*/  R2UR UR11, R11 ;  /* 0x000000000b0b72ca */ /* 0x000fe200000e0000 */
[C---:B------:R-:W-:Y:S01]  /*178f0*/  VIADD R10, R4.reuse, 0x100 ;  /* 0x00000100040a7836 */ /* 0x040fe20000000000 */
[C---:B------:R-:W-:Y:S01]  /*17900*/  R2UR UR26, R4.reuse ;  /* 0x00000000041a72ca */ /* 0x040fe200000e0000 */
[----:B------:R-:W-:Y:S01]  /*17910*/  UMOV UR9, UR25 ;  /* 0x0000001900097c82 */ /* 0x000fe20008000000 */
[C---:B------:R-:W-:Y:S01]  /*17920*/  IADD3 R6, R4.reuse, 0x80, RZ ;  /* 0x0000008004067810 */ /* 0x040fe20007ffe0ff */
[----:B------:R-:W-:Y:S01]  /*17930*/  UMOV UR13, UR25 ;  /* 0x00000019000d7c82 */ /* 0x000fe20008000000 */
[----:B------:R-:W-:Y:S01]  /*17940*/  UMOV UR24, UR44 ;  /* 0x0000002c00187c82 */ /* 0x000fe20008000000 */
[----:B------:R-:W-:Y:S01]  /*17950*/  UMOV UR17, UR25 ;  /* 0x0000001900117c82 */ /* 0x000fe20008000000 */
[C---:B------:R-:W-:Y:S01]  /*17960*/  VIADD R12, R4.reuse, 0x2 ;  /* 0x00000002040c7836 */ /* 0x040fe20000000000 */
[----:B------:R-:W-:Y:S01]  /*17970*/  R2UR UR7, R13 ;  /* 0x000000000d0772ca */ /* 0x000fe200000e0000 */
[----:B------:R-:W-:Y:S01]  /*17980*/  UMOV UR21, UR5 ;  /* 0x0000000500157c82 */ /* 0x000fe20008000000 */
[----:B------:R-:W-:Y:S01]  /*17990*/  VIADD R20, R4, 0x602 ;  /* 0x0000060204147836 */ /* 0x000fe20000000000 */
[----:B------:R-:W0:Y:S01]  /*179a0*/  LDC R5, c[0x0][0x448] ;  /* 0x00011200ff057b82 */ /* 0x000e220000000800 */
[----:B------:R-:W-:Y:S01]  /*179b0*/  @!P2 VIADD R0, R0, 0x33440 ;  /* 0x000334400000a836 */ /* 0x000fe20000000000 */
[----:B------:R-:W-:Y:S01]  /*179c0*/  ULDC UR57, c[0x0][0x988] ;  /* 0x0002620000397ab9 */ /* 0x000fe20000000800 */
[----:B------:R-:W-:Y:S01]  /*179d0*/  QGMMA.64x32x32.F32.E4M3.E4M3 R88, gdesc[UR24], RZ, !UPT, gsb0 ;  /* 0x00600000185879f3 */ /* 0x000fe2000c0008ff */
[----:B------:R-:W-:-:S02]  /*179e0*/  R2UR UR26, R6 ;  /* 0x00000000061a72ca */ /* 0x000fc400000e0000 */
[----:B------:R-:W-:Y:S01]  /*179f0*/  R2UR UR27, R7 ;  /* 0x00000000071b72ca */ /* 0x000fe200000e0000 */
[----:B------:R-:W-:Y:S02]  /*17a00*/  WARPGROUP.DEPBAR.LE gsb0, 0x0 ;  /* 0x00008000000079c5 */ /* 0x000fe40000010000 */
[----:B------:R-:W-:-:S10]  /*17a10*/  WARPGROUP.ARRIVE ;  /* 0x00000000000079c5 */ /* 0x000fd40000000000 */
[----:B------:R-:W-:Y:S01]  /*17a20*/  QGMMA.64x32x32.F32.E4M3.E4M3 R72, gdesc[UR24], RZ, !UPT, gsb0 ;  /* 0x00600000184879f3 */ /* 0x000fe2000c0008ff */
[----:B------:R-:W-:Y:S01]  /*17a30*/  R2UR UR10, R10 ;  /* 0x000000000a0a72ca */ /* 0x000fe200000e0000 */
[----:B------:R-:W-:Y:S01]  /*17a40*/  UMOV UR8, UR24 ;  /* 0x0000001800087c82 */ /* 0x000fe20008000000 */
[----:B------:R-:W-:Y:S01]  /*17a50*/  VIADD R6, R4, 0x180 ;  /* 0x0000018004067836 */ /* 0x000fe20000000000 */
[----:B------:R-:W-:Y:S02]  /*17a60*/  WARPGROUP.DEPBAR.LE gsb0, 0x0 ;  /* 0x00008000000079c5 */ /* 0x000fe40000010000 */
[----:B------:R-:W-:-:S08]  /*17a70*/  WARPGROUP.ARRIVE ;  /* 0x00000000000079c5 */ /* 0x000fd00000000000 */
[----:B------:R-:W-:Y:S01]  /*17a80*/  QGMMA.64x32x32.F32.E4M3.E4M3 R56, gdesc[UR8], RZ, !UPT, gsb0 ;  /* 0x00600000083879f3 */ /* 0x000fe2000c0008ff */
[----:B------:R-:W-:Y:S01]  /*17a90*/  IMAD.MOV.U32 R7, RZ, RZ, -0x7fffffe0 ;  /* 0x80000020ff077424 */ /* 0x000fe200078e00ff */
[----:B------:R-:W-:-:S04]  /*17aa0*/  R2UR UR14, R6 ;  /* 0x00000000060e72ca */ /* 0x000fc800000e0000 */
[----:B------:R-:W-:Y:S01]  /*17ab0*/  R2UR UR15, R7 ;  /* 0x00000000070f72ca */ /* 0x000fe200000e0000 */
[----:B------:R-:W-:Y:S01]  /*17ac0*/  UMOV UR12, UR24 ;  /* 0x00000018000c7c82 */ /* 0x000fe20008000000 */
[----:B------:R-:W-:Y:S02]  /*17ad0*/  WARPGROUP.DEPBAR.LE gsb0, 0x0 ;  /* 0x00008000000079c5 */ /* 0x000fe40000010000 */
[----:B------:R-:W-:-:S09]  /*17ae0*/  WARPGROUP.ARRIVE ;  /* 0x00000000000079c5 */ /* 0x000fd20000000000 */
[----:B------:R-:W-:Y:S01]  /*17af0*/  QGMMA.64x32x32.F32.E4M3.E4M3 R40, gdesc[UR12], RZ, !UPT, gsb0 ;  /* 0x006000000c2879f3 */ /* 0x000fe2000c0008ff */
[----:B------:R-:W-:Y:S01]  /*17b00*/  IMAD.MOV.U32 R11, RZ, RZ, -0x7fffffe0 ;  /* 0x80000020ff0b7424 */ /* 0x000fe200078e00ff */
[----:B------:R-:W-:-:S04]  /*17b10*/  IADD3 R10, R4, 0x200, RZ ;  /* 0x00000200040a7810 */ /* 0x000fc80007ffe0ff */
[----:B------:R-:W-:Y:S02]  /*17b20*/  R2UR UR18, R10 ;  /* 0x000000000a1272ca */ /* 0x000fe400000e0000 */
[----:B------:R-:W-:Y:S01]  /*17b30*/  R2UR UR19, R11 ;  /* 0x000000000b1372ca */ /* 0x000fe200000e0000 */
[----:B------:R-:W-:Y:S01]  /*17b40*/  UMOV UR16, UR24 ;  /* 0x0000001800107c82 */ /* 0x000fe20008000000 */
[----:B------:R-:W-:Y:S02]  /*17b50*/  WARPGROUP.DEPBAR.LE gsb0, 0x0 ;  /* 0x00008000000079c5 */ /* 0x000fe40000010000 */
[----:B------:R-:W-:-:S09]  /*17b60*/  WARPGROUP.ARRIVE ;  /* 0x00000000000079c5 */ /* 0x000fd20000000000 */
[----:B------:R-:W-:Y:S01]  /*17b70*/  QGMMA.64x32x32.F32.E4M3.E4M3 R24, gdesc[UR16], RZ, !UPT, gsb0 ;  /* 0x00600000101879f3 */ /* 0x000fe2000c0008ff */
[----:B------:R-:W-:Y:S01]  /*17b80*/  R2UR UR6, R12 ;  /* 0x000000000c0672ca */ /* 0x000fe200000e0000 */
[----:B------:R-:W-:Y:S01]  /*17b90*/  UIADD3 UR4, UR44, 0x2, URZ ;  /* 0x000000022c047890 */ /* 0x000fe2000fffe03f */
[----:B------:R-:W-:Y:S01]  /*17ba0*/  IMAD.MOV.U32 R7, RZ, RZ, -0x7fffffe0 ;  /* 0x80000020ff077424 */ /* 0x000fe200078e00ff */
[----:B------:R-:W-:Y:S02]  /*17bb0*/  WARPGROUP.DEPBAR.LE gsb0, 0x0 ;  /* 0x00008000000079c5 */ /* 0x000fe40000010000 */
[----:B------:R-:W-:-:S08]  /*17bc0*/  WARPGROUP.ARRIVE ;  /* 0x00000000000079c5 */ /* 0x000fd00000000000 */
[----:B------:R-:W-:Y:S01]  /*17bd0*/  QGMMA.64x32x32.F32.E4M3.E4M3 R88, gdesc[UR4], R88, gsb0 ;  /* 0x00600000045879f3 */ /* 0x000fe20008000858 */
[----:B------:R-:W-:Y:S02]  /*17be0*/  IADD3 R6, R4, 0x82, RZ ;  /* 0x0000008204067810 */ /* 0x000fe40007ffe0ff */
[----:B------:R-:W-:Y:S02]  /*17bf0*/  R2UR UR7, R7 ;  /* 0x00000000070772ca */ /* 0x000fe400000e0000 */
[----:B------:R-:W-:Y:S01]  /*17c00*/  R2UR UR6, R6 ;  /* 0x00000000060672ca */ /* 0x000fe200000e0000 */
[----:B------:R-:W-:Y:S02]  /*17c10*/  WARPGROUP.DEPBAR.LE gsb0, 0x0 ;  /* 0x00008000000079c5 */ /* 0x000fe40000010000 */
[----:B------:R-:W-:-:S10]  /*17c20*/  WARPGROUP.ARRIVE ;  /* 0x00000000000079c5 */ /* 0x000fd40000000000 */
[----:B------:R-:W-:Y:S01]  /*17c30*/  QGMMA.64x32x32.F32.E4M3.E4M3 R72, gdesc[UR4], R72, gsb0 ;  /* 0x00600000044879f3 */ /* 0x000fe20008000848 */
[----:B------:R-:W-:Y:S02]  /*17c40*/  VIADD R10, R4, 0x102 ;  /* 0x00000102040a7836 */ /* 0x000fe40000000000 */
[----:B------:R-:W-:Y:S01]  /*17c50*/  IMAD.MOV.U32 R11, RZ, RZ, -0x7fffffe0 ;  /* 0x80000020ff0b7424 */ /* 0x000fe200078e00ff */
[----:B------:R-:W-:Y:S01]  /*17c60*/  UMOV UR12, UR4 ;  /* 0x00000004000c7c82 */ /* 0x000fe20008000000 */
[----:B------:R-:W-:Y:S01]  /*17c70*/  UMOV UR13, UR5 ;  /* 0x00000005000d7c82 */ /* 0x000fe20008000000 */
[----:B------:R-:W-:Y:S01]  /*17c80*/  R2UR UR14, R10 ;  /* 0x000000000a0e72ca */ /* 0x000fe200000e0000 */
[C---:B------:R-:W-:Y:S01]  /*17c90*/  VIADD R6, R4.reuse, 0x182 ;  /* 0x0000018204067836 */ /* 0x040fe20000000000 */
[----:B------:R-:W-:Y:S01]  /*17ca0*/  R2UR UR15, R11 ;  /* 0x000000000b0f72ca */ /* 0x000fe200000e0000 */
[----:B------:R-:W-:Y:S01]  /*17cb0*/  IMAD.MOV.U32 R7, RZ, RZ, -0x7fffffe0 ;  /* 0x80000020ff077424 */ /* 0x000fe200078e00ff */
[----:B------:R-:W-:Y:S01]  /*17cc0*/  UMOV UR16, UR4 ;  /* 0x0000000400107c82 */ /* 0x000fe20008000000 */
[----:B------:R-:W-:Y:S01]  /*17cd0*/  UMOV UR17, UR5 ;  /* 0x0000000500117c82 */ /* 0x000fe20008000000 */
[----:B------:R-:W-:Y:S01]  /*17ce0*/  UMOV UR20, UR4 ;  /* 0x0000000400147c82 */ /* 0x000fe20008000000 */
[----:B------:R-:W-:-:S02]  /*17cf0*/  VIADD R12, R4, 0x280 ;  /* 0x00000280040c7836 */ /* 0x000fc40000000000 */
[----:B------:R-:W-:Y:S01]  /*17d00*/  IMAD.MOV.U32 R13, RZ, RZ, -0x7fffffe0 ;  /* 0x80000020ff0d7424 */ /* 0x000fe200078e00ff */
[----:B------:R-:W-:Y:S01]  /*17d10*/  UIADD3 UR8, UR44, 0x200, URZ ;  /* 0x000002002c087890 */ /* 0x000fe2000fffe03f */
[----:B------:R-:W-:Y:S01]  /*17d20*/  UMOV UR9, 0x80000020 ;  /* 0x8000002000097882 */ /* 0x000fe20000000000 */
[----:B0-----:R-:W-:Y:S01]  /*17d30*/  ISETP.NE.AND P0, PT, R5, 0x1, PT ;  /* 0x000000010500780c */ /* 0x001fe20003f05270 */
[----:B------:R-:W-:Y:S01]  /*17d40*/  ULDC UR6, c[0x0][0x988] ;  /* 0x0002620000067ab9 */ /* 0x000fe20000000800 */
[----:B------:R-:W-:Y:S02]  /*17d50*/  WARPGROUP.DEPBAR.LE gsb0, 0x0 ;  /* 0x00008000000079c5 */ /* 0x000fe40000010000 */
[----:B------:R-:W-:Y:S01]  /*17d60*/  WARPGROUP.ARRIVE ;  /* 0x00000000000079c5 */ /* 0x000fe20000000000 */
[----:B------:R-:W-:Y:S02]  /*17d70*/  R2UR UR18, R6 ;  /* 0x00000000061272ca */ /* 0x000fe400000e0000 */
[----:B------:R-:W-:Y:S01]  /*17d80*/  R2UR UR19, R7 ;  /* 0x00000000071372ca */ /* 0x000fe200000e0000 */
[----:B------:R-:W-:Y:S01]  /*17d90*/  IMAD.MOV.U32 R11, RZ, RZ, -0x7fffffe0 ;  /* 0x80000020ff0b7424 */ /* 0x000fe200078e00ff */
[----:B------:R-:W-:Y:S01]  /*17da0*/  IADD3 R10, R4, 0x202, RZ ;  /* 0x00000202040a7810 */ /* 0x000fe20007ffe0ff */
[----:B------:R-:W-:Y:S01]  /*17db0*/  QGMMA.64x32x32.F32.E4M3.E4M3 R56, gdesc[UR12], R56, gsb0 ;  /* 0x006000000c3879f3 */ /* 0x000fe20008000838 */
[----:B------:R-:W-:-:S02]  /*17dc0*/  R2UR UR10, R12 ;  /* 0x000000000c0a72ca */ /* 0x000fc400000e0000 */
[----:B------:R-:W-:Y:S01]  /*17dd0*/  R2UR UR11, R13 ;  /* 0x000000000d0b72ca */ /* 0x000fe200000e0000 */
[----:B------:R-:W-:Y:S01]  /*17de0*/  UMOV UR28, UR8 ;  /* 0x00000008001c7c82 */ /* 0x000fe20008000000 */
[----:B------:R-:W-:Y:S01]  /*17df0*/  UMOV UR29, UR9 ;  /* 0x00000009001d7c82 */ /* 0x000fe20008000000 */
[----:B------:R-:W0:Y:S01]  /*17e00*/  @P0 LDC R5, c[0x0][0x44c] ;  /* 0x00011300ff050b82 */ /* 0x000e220000000800 */
[----:B------:R-:W-:Y:S02]  /*17e10*/  WARPGROUP.DEPBAR.LE gsb0, 0x0 ;  /* 0x00008000000079c5 */ /* 0x000fe40000010000 */
[----:B------:R-:W-:-:S06]  /*17e20*/  WARPGROUP.ARRIVE ;  /* 0x00000000000079c5 */ /* 0x000fcc0000000000 */
[----:B------:R-:W-:Y:S01]  /*17e30*/  QGMMA.64x32x32.F32.E4M3.E4M3 R40, gdesc[UR16], R40, gsb0 ;  /* 0x00600000102879f3 */ /* 0x000fe20008000828 */
[----:B------:R-:W-:Y:S02]  /*17e40*/  R2UR UR22, R10 ;  /* 0x000000000a1672ca */ /* 0x000fe400000e0000 */
[----:B------:R-:W-:Y:S01]  /*17e50*/  R2UR UR23, R11 ;  /* 0x000000000b1772ca */ /* 0x000fe200000e0000 */
[----:B------:R-:W-:Y:S02]  /*17e60*/  WARPGROUP.DEPBAR.LE gsb0, 0x0 ;  /* 0x00008000000079c5 */ /* 0x000fe40000010000 */
[----:B------:R-:W-:-:S10]  /*17e70*/  WARPGROUP.ARRIVE ;  /* 0x00000000000079c5 */ /* 0x000fd40000000000 */
[----:B------:R-:W-:Y:S01]  /*17e80*/  QGMMA.64x32x32.F32.E4M3.E4M3 R24, gdesc[UR20], R24, gsb0 ;  /* 0x00600000141879f3 */ /* 0x000fe20008000818 */
[----:B------:R-:W-:Y:S01]  /*17e90*/  IMAD.MOV.U32 R7, RZ, RZ, -0x7fffffe0 ;  /* 0x80000020ff077424 */ /* 0x000fe200078e00ff */
[----:B------:R-:W-:Y:S01]  /*17ea0*/  IADD3 R6, R4, 0x300, RZ ;  /* 0x0000030004067810 */ /* 0x000fe20007ffe0ff */
[----:B------:R-:W-:Y:S02]  /*17eb0*/  WARPGROUP.DEPBAR.LE gsb0, 0x0 ;  /* 0x00008000000079c5 */ /* 0x000fe40000010000 */
[----:B------:R-:W-:-:S06]  /*17ec0*/  WARPGROUP.ARRIVE ;  /* 0x00000000000079c5 */ /* 0x000fcc0000000000 */
[----:B------:R-:W-:Y:S01]  /*17ed0*/  QGMMA.64x32x32.F32.E4M3.E4M3 R88, gdesc[UR8], R88, gsb0 ;  /* 0x00600000085879f3 */ /* 0x000fe20008000858 */
[----:B------:R-:W-:Y:S02]  /*17ee0*/  R2UR UR10, R6 ;  /* 0x00000000060a72ca */ /* 0x000fe400000e0000 */
[----:B------:R-:W-:Y:S01]  /*17ef0*/  R2UR UR11, R7 ;  /* 0x00000000070b72ca */ /* 0x000fe200000e0000 */
[----:B------:R-:W-:Y:S01]  /*17f00*/  VIADD R10, R4, 0x380 ;  /* 0x00000380040a7836 */ /* 0x000fe20000000000 */
[----:B------:R-:W-:Y:S02]  /*17f10*/  WARPGROUP.DEPBAR.LE gsb0, 0x0 ;  /* 0x00008000000079c5 */ /* 0x000fe40000010000 */
[----:B------:R-:W-:-:S09]  /*17f20*/  WARPGROUP.ARRIVE ;  /* 0x00000000000079c5 */ /* 0x000fd20000000000 */
[----:B------:R-:W-:Y:S01]  /*17f30*/  QGMMA.64x32x32.F32.E4M3.E4M3 R72, gdesc[UR8], R72, gsb0 ;  /* 0x00600000084879f3 */ /* 0x000fe20008000848 */
[----:B------:R-:W-:Y:S01]  /*17f40*/  IMAD.MOV.U32 R11, RZ, RZ, -0x7fffffe0 ;  /* 0x80000020ff0b7424 */ /* 0x000fe200078e00ff */
[----:B------:R-:W-:-:S04]  /*17f50*/  R2UR UR18, R10 ;  /* 0x000000000a1272ca */ /* 0x000fc800000e0000 */
[----:B------:R-:W-:Y:S01]  /*17f60*/  R2UR UR19, R11 ;  /* 0x000000000b1372ca */ /* 0x000fe200000e0000 */
[----:B------:R-:W-:Y:S01]  /*17f70*/  UMOV UR16, UR8 ;  /* 0x0000000800107c82 */ /* 0x000fe20008000000 */
[----:B------:R-:W-:Y:S01]  /*17f80*/  UMOV UR17, UR9 ;  /* 0x0000000900117c82 */ /* 0x000fe20008000000 */
[----:B------:R-:W-:Y:S02]  /*17f90*/  WARPGROUP.DEPBAR.LE gsb0, 0x0 ;  /* 0x00008000000079c5 */ /* 0x000fe40000010000 */
[----:B------:R-:W-:-:S08]  /*17fa0*/  WARPGROUP.ARRIVE ;  /* 0x00000000000079c5 */ /* 0x000fd00000000000 */
[----:B------:R-:W-:Y:S01]  /*17fb0*/  QGMMA.64x32x32.F32.E4M3.E4M3 R56, gdesc[UR16], R56, gsb0 ;  /* 0x00600000103879f3 */ /* 0x000fe20008000838 */
[----:B------:R-:W-:Y:S02]  /*17fc0*/  VIADD R6, R4, 0x400 ;  /* 0x0000040004067836 */ /* 0x000fe40000000000 */
[----:B------:R-:W-:-:S03]  /*17fd0*/  IMAD.MOV.U32 R7, RZ, RZ, -0x7fffffe0 ;  /* 0x80000020ff077424 */ /* 0x000fc600078e00ff */
[----:B------:R-:W-:Y:S02]  /*17fe0*/  R2UR UR22, R6 ;  /* 0x00000000061672ca */ /* 0x000fe400000e0000 */
[----:B------:R-:W-:Y:S01]  /*17ff0*/  R2UR UR23, R7 ;  /* 0x00000000071772ca */ /* 0x000fe200000e0000 */
[----:B------:R-:W-:Y:S01]  /*18000*/  UMOV UR20, UR8 ;  /* 0x0000000800147c82 */ /* 0x000fe20008000000 */
[----:B------:R-:W-:Y:S01]  /*18010*/  UMOV UR21, UR9 ;  /* 0x0000000900157c82 */ /* 0x000fe20008000000 */
[----:B------:R-:W-:Y:S02]  /*18020*/  WARPGROUP.DEPBAR.LE gsb0, 0x0 ;  /* 0x00008000000079c5 */ /* 0x000fe40000010000 */
[----:B------:R-:W-:-:S08]  /*18030*/  WARPGROUP.ARRIVE ;  /* 0x00000000000079c5 */ /* 0x000fd00000000000 */
[----:B------:R-:W-:Y:S01]  /*18040*/  QGMMA.64x32x32.F32.E4M3.E4M3 R40, gdesc[UR20], R40, gsb0 ;  /* 0x00600000142879f3 */ /* 0x000fe20008000828 */
[----:B------:R-:W-:Y:S01]  /*18050*/  IMAD.MOV.U32 R11, RZ, RZ, -0x7fffffe0 ;  /* 0x80000020ff0b7424 */ /* 0x000fe200078e00ff */
[----:B------:R-:W-:-:S04]  /*18060*/  IADD3 R10, R4, 0x480, RZ ;  /* 0x00000480040a7810 */ /* 0x000fc80007ffe0ff */
[----:B------:R-:W-:Y:S02]  /*18070*/  R2UR UR30, R10 ;  /* 0x000000000a1e72ca */ /* 0x000fe400000e0000 */
[----:B------:R-:W-:Y:S01]  /*18080*/  R2UR UR31, R11 ;  /* 0x000000000b1f72ca */ /* 0x000fe200000e0000 */
[----:B------:R-:W-:Y:S02]  /*18090*/  WARPGROUP.DEPBAR.LE gsb0, 0x0 ;  /* 0x00008000000079c5 */ /* 0x000fe40000010000 */
[----:B------:R-:W-:-:S10]  /*180a0*/  WARPGROUP.ARRIVE ;  /* 0x00000000000079c5 */ /* 0x000fd40000000000 */
[----:B------:R-:W-:Y:S01]  /*180b0*/  QGMMA.64x32x32.F32.E4M3.E4M3 R24, gdesc[UR28], R24, gsb0 ;  /* 0x006000001c1879f3 */ /* 0x000fe20008000818 */
[----:B------:R-:W-:Y:S02]  /*180c0*/  VIADD R12, R4, 0x282 ;  /* 0x00000282040c7836 */ /* 0x000fe40000000000 */
[----:B------:R-:W-:-:S03]  /*180d0*/  IMAD.MOV.U32 R13, RZ, RZ, -0x7fffffe0 ;  /* 0x80000020ff0d7424 */ /* 0x000fc600078e00ff */
[----:B------:R-:W-:Y:S02]  /*180e0*/  R2UR UR14, R12 ;  /* 0x000000000c0e72ca */ /* 0x000fe400000e0000 */
[----:B------:R-:W-:Y:S01]  /*180f0*/  R2UR UR15, R13 ;  /* 0x000000000d0f72ca */ /* 0x000fe200000e0000 */
[----:B------:R-:W-:Y:S01]  /*18100*/  UIADD3 UR12, UR44, 0x202, URZ ;  /* 0x000002022c0c7890 */ /* 0x000fe2000fffe03f */
[----:B------:R-:W-:Y:S01]  /*18110*/  UMOV UR13, 0x80000020 ;  /* 0x80000020000d7882 */ /* 0x000fe20000000000 */
        /* <DEDUP_REMOVED lines=75> */
[----:B------:R-:W-:Y:S01]  /*185d0*/  UIADD3 UR20, UR44, 0x402, URZ ;  /* 0x000004022c147890 */ /* 0x000fe2000fffe03f */
[----:B------:R-:W-:Y:S02]  /*185e0*/  UMOV UR45, UR17 ;  /* 0x00000011002d7c82 */ /* 0x000fe40008000000 */
[----:B------:R-:W-:Y:S01]  /*185f0*/  UMOV UR44, UR16 ;  /* 0x00000010002c7c82 */ /* 0x000fe20008000000 */
[----:B------:R-:W-:Y:S02]  /*18600*/  WARPGROUP.DEPBAR.LE gsb0, 0x0 ;  /* 0x00008000000079c5 */ /* 0x000fe40000010000 */
[----:B------:R-:W-:-:S06]  /*18610*/  WARPGROUP.ARRIVE ;  /* 0x00000000000079c5 */ /* 0x000fcc0000000000 */
[----:B------:R-:W-:Y:S01]  /*18620*/  QGMMA.64x32x32.F32.E4M3.E4M3 R24, gdesc[UR44], R24, gsb0 ;  /* 0x006000002c1879f3 */ /* 0x000fe20008000818 */
[----:B------:R-:W-:Y:S02]  /*18630*/  VIADD R12, R4, 0x502 ;  /* 0x00000502040c7836 */ /* 0x000fe40000000000 */
[----:B------:R-:W-:-:S03]  /*18640*/  IMAD.MOV.U32 R13, RZ, RZ, -0x7fffffe0 ;  /* 0x80000020ff0d7424 */ /* 0x000fc600078e00ff */
[----:B------:R-:W-:Y:S02]  /*18650*/  R2UR UR22, R12 ;  /* 0x000000000c1672ca */ /* 0x000fe400000e0000 */
[----:B------:R-:W-:Y:S01]  /*18660*/  R2UR UR23, R13 ;  /* 0x000000000d1772ca */ /* 0x000fe200000e0000 */
[----:B------:R-:W-:Y:S01]  /*18670*/  UMOV UR21, 0x80000020 ;  /* 0x8000002000157882 */ /* 0x000fe20000000000 */
[----:B------:R-:W-:Y:S02]  /*18680*/  WARPGROUP.DEPBAR.LE gsb0, 0x0 ;  /* 0x00008000000079c5 */ /* 0x000fe40000010000 */
[----:B------:R-:W-:-:S09]  /*18690*/  WARPGROUP.ARRIVE ;  /* 0x00000000000079c5 */ /* 0x000fd20000000000 */
        /* <DEDUP_REMOVED lines=8> */
[----:B------:R-:W-:Y:S02]  /*18720*/  R2UR UR22, R20 ;  /* 0x00000000141672ca */ /* 0x000fe400000e0000 */
[----:B------:R-:W-:Y:S01]  /*18730*/  R2UR UR23, R21 ;  /* 0x00000000151772ca */ /* 0x000fe200000e0000 */
[----:B------:R-:W-:Y:S02]  /*18740*/  WARPGROUP.DEPBAR.LE gsb0, 0x0 ;  /* 0x00008000000079c5 */ /* 0x000fe40000010000 */
[----:B------:R-:W-:-:S10]  /*18750*/  WARPGROUP.ARRIVE ;  /* 0x00000000000079c5 */ /* 0x000fd40000000000 */
[----:B------:R-:W-:Y:S01]  /*18760*/  QGMMA.64x32x32.F32.E4M3.E4M3 R56, gdesc[UR20], R56, gsb0 ;  /* 0x00600000143879f3 */ /* 0x000fe20008000838 */
        /* <DEDUP_REMOVED lines=11> */
[----:B------:R-:W-:-:S02]  /*18820*/  FMUL.FTZ R75, R2, R83 ;  /* 0x00000053024b7220 */ /* 0x000fc40000410000 */
[----:B------:R-:W1:Y:S01]  /*18830*/  MUFU.TANH R10, R10 ;  /* 0x0000000a000a7308 */ /* 0x000e620000002400 */
[----:B------:R-:W-:Y:S02]  /*18840*/  WARPGROUP.DEPBAR.LE gsb0, 0x0 ;  /* 0x00008000000079c5 */ /* 0x000fe40000010000 */
[C---:B------:R-:W-:Y:S02]  /*18850*/  FMUL.FTZ R78, R2.reuse, R60 ;  /* 0x0000003c024e7220 */ /* 0x040fe40000410000 */
[----:B------:R-:W5:Y:S01]  /*18860*/  @P0 LDC R60, c[0x0][0x450] ;  /* 0x00011400ff3c0b82 */ /* 0x000f620000000800 */
[C---:B------:R-:W-:Y:S01]  /*18870*/  FMUL.FTZ R77, R2.reuse, R64 ;  /* 0x00000040024d7220 */ /* 0x040fe20000410000 */
[----:B------:R-:W-:Y:S01]  /*18880*/  FMUL.FTZ R79, R2, R56 ;  /* 0x00000038024f7220 */ /* 0x000fe20000410000 */
[----:B--2---:R-:W-:Y:S02]  /*18890*/  IMAD.IADD R64, R108, 0x1, R235 ;  /* 0x000000016c407824 */ /* 0x004fe400078e02eb */
[----:B------:R-:W-:Y:S01]  /*188a0*/  FMUL.FTZ R95, R2, R57 ;  /* 0x00000039025f7220 */ /* 0x000fe20000410000 */
[----:B------:R-:W-:Y:S01]  /*188b0*/  VIADD R56, R4, 0x682 ;  /* 0x0000068204387836 */ /* 0x000fe20000000000 */
[----:B------:R-:W-:Y:S01]  /*188c0*/  MOV R57, 0x80000020 ;  /* 0x8000002000397802 */ /* 0x000fe20000000f00 */
[----:B0-----:R-:W-:-:S03]  /*188d0*/  @P0 IMAD.HI.U32 R5, R64, R5, RZ ;  /* 0x0000000540050227 */ /* 0x001fc600078e00ff */
[----:B------:R-:W-:Y:S02]  /*188e0*/  R2UR UR22, R56 ;  /* 0x00000000381672ca */ /* 0x000fe400000e0000 */
[----:B------:R-:W-:Y:S01]  /*188f0*/  R2UR UR23, R57 ;  /* 0x00000000391772ca */ /* 0x000fe200000e0000 */
[C---:B------:R-:W-:Y:S01]  /*18900*/  FMUL.FTZ R87, R2.reuse, R65 ;  /* 0x0000004102577220 */ /* 0x040fe20000410000 */
[----:B------:R-:W-:Y:S01]  /*18910*/  WARPGROUP.ARRIVE ;  /* 0x00000000000079c5 */ /* 0x000fe20000000000 */
[----:B------:R-:W-:Y:S01]  /*18920*/  FMUL.FTZ R56, R2, R58 ;  /* 0x0000003a02387220 */ /* 0x000fe20000410000 */
[----:B-----5:R-:W-:-:S09]  /*18930*/  @P0 SHF.R.U32.HI R64, RZ, R60, R5 ;  /* 0x0000003cff400219 */ /* 0x020fd20000011605 */
[----:B------:R-:W-:Y:S01]  /*18940*/  QGMMA.64x32x32.F32.E4M3.E4M3 R40, gdesc[UR20], R40, gsb0 ;  /* 0x00600000142879f3 */ /* 0x000fe20008000828 */
[----:B------:R-:W0:Y:S01]  /*18950*/  SHFL.IDX PT, R65, R64, RZ, 0x1c1f ;  /* 0x001c1fff40417589 */ /* 0x000e2200000e0000 */
[C---:B------:R-:W-:Y:S01]  /*18960*/  FMUL.FTZ R58, R2.reuse, R59 ;  /* 0x0000003b023a7220 */ /* 0x040fe20000410000 */
[C---:B------:R-:W-:Y:S01]  /*18970*/  FMUL.FTZ R59, R2.reuse, R66 ;  /* 0x00000042023b7220 */ /* 0x040fe20000410000 */
[----:B------:R-:W-:Y:S02]  /*18980*/  IMAD.MOV.U32 R66, RZ, RZ, -0xa0 ;  /* 0xffffff60ff427424 */ /* 0x000fe400078e00ff */
[C---:B------:R-:W-:Y:S01]  /*18990*/  FMUL.FTZ R60, R2.reuse, R63 ;  /* 0x0000003f023c7220 */ /* 0x040fe20000410000 */
[C---:B---3--:R-:W-:Y:S02]  /*189a0*/  IMAD R5, R159.reuse, -0xa0, R104 ;  /* 0xffffff609f057824 */ /* 0x048fe400078e0268 */
[----:B------:R-:W-:Y:S02]  /*189b0*/  IMAD R63, R159, R66, 0xa1 ;  /* 0x000000a19f3f7424 */ /* 0x000fe400078e0242 */
[----:B------:R-:W-:Y:S01]  /*189c0*/  FMUL.FTZ R83, R2, R68 ;  /* 0x0000004402537220 */ /* 0x000fe20000410000 */
[----:B------:R-:W2:Y:S01]  /*189d0*/  MUFU.TANH R88, R88 ;  /* 0x0000005800587308 */ /* 0x000ea20000002400 */
[----:B------:R-:W-:-:S02]  /*189e0*/  VIADD R5, R5, 0xa0 ;  /* 0x000000a005057836 */ /* 0x000fc40000000000 */
[----:B----4-:R-:W-:Y:S02]  /*189f0*/  IMAD R68, R106, -0x2, R63 ;  /* 0xfffffffe6a447824 */ /* 0x010fe400078e023f */
[C---:B------:R-:W-:Y:S01]  /*18a00*/  FMUL.FTZ R92, R2.reuse, R93 ;  /* 0x0000005d025c7220 */ /* 0x040fe20000410000 */
[C---:B------:R-:W-:Y:S01]  /*18a10*/  FMUL.FTZ R13, R2.reuse, R99 ;  /* 0x00000063020d7220 */ /* 0x040fe20000410000 */
[----:B------:R-:W-:Y:S01]  /*18a20*/  FMUL.FTZ R99, R2, R85 ;  /* 0x0000005502637220 */ /* 0x000fe20000410000 */
[----:B------:R-:W-:Y:S01]  /*18a30*/  IMAD R66, R106, -0x2, R5 ;  /* 0xfffffffe6a427824 */ /* 0x000fe200078e0205 */
[----:B------:R-:W3:Y:S01]  /*18a40*/  MUFU.TANH R89, R89 ;  /* 0x0000005900597308 */ /* 0x000ee20000002400 */
[----:B------:R-:W-:Y:S01]  /*18a50*/  IADD3 R85, -R237, R68, R104 ;  /* 0x00000044ed557210 */ /* 0x000fe20007ffe168 */
[C---:B------:R-:W-:Y:S01]  /*18a60*/  FMUL.FTZ R93, R2.reuse, R96 ;  /* 0x00000060025d7220 */ /* 0x040fe20000410000 */
[----:B------:R-:W-:Y:S01]  /*18a70*/  FMUL.FTZ R96, R2, R97 ;  /* 0x0000006102607220 */ /* 0x000fe20000410000 */
[----:B------:R-:W-:Y:S01]  /*18a80*/  VIADD R4, R4, 0x702 ;  /* 0x0000070204047836 */ /* 0x000fe20000000000 */
[----:B0-----:R-:W-:-:S03]  /*18a90*/  VIADDMNMX R68, R65, R85, R66, PT ;  /* 0x0000005541447246 */ /* 0x001fc60003800142 */
[----:B------:R-:W0:Y:S01]  /*18aa0*/  MUFU.TANH R92, R92 ;  /* 0x0000005c005c7308 */ /* 0x000e220000002400 */
[----:B------:R-:W-:Y:S01]  /*18ab0*/  FMUL.FTZ R97, R2, R100 ;  /* 0x0000006402617220 */ /* 0x000fe20000410000 */
[C---:B------:R-:W-:Y:S02]  /*18ac0*/  ISETP.GT.AND P4, PT, R68.reuse, RZ, PT ;  /* 0x000000ff4400720c */ /* 0x040fe40003f84270 */
[----:B------:R-:W-:-:S04]  /*18ad0*/  ISETP.GT.AND P3, PT, R68, 0x1, PT ;  /* 0x000000014400780c */ /* 0x000fc80003f64270 */
[----:B------:R-:W4:Y:S01]  /*18ae0*/  MUFU.TANH R93, R93 ;  /* 0x0000005d005d7308 */ /* 0x000f220000002400 */
[----:B------:R-:W-:Y:S01]  /*18af0*/  R2UR UR22, R4 ;  /* 0x00000000041672ca */ /* 0x000fe200000e0000 */
[----:B------:R-:W-:Y:S01]  /*18b00*/  FMUL.FTZ R100, R2, R101 ;  /* 0x0000006502647220 */ /* 0x000fe20000410000 */
[----:B------:R-:W-:Y:S02]  /*18b10*/  ISETP.GT.AND P5, PT, R68, 0x8, PT ;  /* 0x000000084400780c */ /* 0x000fe40003fa4270 */
[----:B-1----:R-:W-:Y:S02]  /*18b20*/  FSEL R4, R10, -INF , P4 ;  /* 0xff8000000a047808 */ /* 0x002fe40002000000 */
[----:B--2---:R-:W-:Y:S01]  /*18b30*/  FSEL R111, R88, -INF , P3 ;  /* 0xff800000586f7808 */ /* 0x004fe20001800000 */
[----:B------:R-:W1:Y:S01]  /*18b40*/  MUFU.TANH R96, R96 ;  /* 0x0000006000607308 */ /* 0x000e620000002400 */
[----:B------:R-:W-:Y:S01]  /*18b50*/  FMUL.FTZ R6, R2, R90 ;  /* 0x0000005a02067220 */ /* 0x000fe20000410000 */
[----:B------:R-:W-:Y:S01]  /*18b60*/  ISETP.GT.AND P4, PT, R68, 0x9, PT ;  /* 0x000000094400780c */ /* 0x000fe20003f84270 */
[----:B------:R-:W-:Y:S01]  /*18b70*/  FMUL.FTZ R90, R2, R72 ;  /* 0x00000048025a7220 */ /* 0x000fe20000410000 */
[----:B---3--:R-:W-:-:S02]  /*18b80*/  FSEL R115, R89, -INF , P5 ;  /* 0xff80000059737808 */ /* 0x008fc40002800000 */
[----:B------:R-:W-:Y:S02]  /*18b90*/  FMNMX.FTZ R10, R4, R111, !PT ;  /* 0x0000006f040a7209 */ /* 0x000fe40007810000 */
[----:B------:R-:W2:Y:S01]  /*18ba0*/  MUFU.TANH R97, R97 ;  /* 0x0000006100617308 */ /* 0x000ea20000002400 */
[----:B------:R-:W-:Y:S02]  /*18bb0*/  ISETP.GT.AND P3, PT, R68, 0x10, PT ;  /* 0x000000104400780c */ /* 0x000fe40003f64270 */
[----:B0-----:R-:W-:Y:S02]  /*18bc0*/  FSEL R117, R92, -INF , P4 ;  /* 0xff8000005c757808 */ /* 0x001fe40002000000 */
[----:B------:R-:W-:-:S03]  /*18bd0*/  FMNMX.FTZ R10, R115, R10, !PT ;  /* 0x0000000a730a7209 */ /* 0x000fc60007810000 */
[----:B------:R-:W0:Y:S01]  /*18be0*/  MUFU.TANH R100, R100 ;  /* 0x0000006400647308 */ /* 0x000e220000002400 */
[----:B------:R-:W-:Y:S02]  /*18bf0*/  ISETP.GT.AND P5, PT, R68, 0x11, PT ;  /* 0x000000114400780c */ /* 0x000fe40003fa4270 */
[----:B----4-:R-:W-:Y:S02]  /*18c00*/  FSEL R119, R93, -INF , P3 ;  /* 0xff8000005d777808 */ /* 0x010fe40001800000 */
[----:B------:R-:W-:-:S03]  /*18c10*/  FMNMX.FTZ R10, R117, R10, !PT ;  /* 0x0000000a750a7209 */ /* 0x000fc60007810000 */
[----:B------:R-:W3:Y:S01]  /*18c20*/  MUFU.TANH R90, R90 ;  /* 0x0000005a005a7308 */ /* 0x000ee20000002400 */
[----:B------:R-:W-:Y:S02]  /*18c30*/  ISETP.GT.AND P4, PT, R68, 0x18, PT ;  /* 0x000000184400780c */ /* 0x000fe40003f84270 */
[----:B-1----:R-:W-:Y:S02]  /*18c40*/  FSEL R123, R96, -INF , P5 ;  /* 0xff800000607b7808 */ /* 0x002fe40002800000 */
[----:B------:R-:W-:-:S03]  /*18c50*/  FMNMX.FTZ R10, R119, R10, !PT ;  /* 0x0000000a770a7209 */ /* 0x000fc60007810000 */
[----:B------:R-:W1:Y:S01]  /*18c60*/  MUFU.TANH R113, R113 ;  /* 0x0000007100717308 */ /* 0x000e620000002400 */
[----:B------:R-:W-:Y:S01]  /*18c70*/  ISETP.GT.AND P3, PT, R68, 0x19, PT ;  /* 0x000000194400780c */ /* 0x000fe20003f64270 */
[----:B------:R-:W-:Y:S01]  /*18c80*/  FMUL.FTZ R105, R2, R80 ;  /* 0x0000005002697220 */ /* 0x000fe20000410000 */
[----:B--2---:R-:W-:Y:S02]  /*18c90*/  FSEL R127, R97, -INF , P4 ;  /* 0xff800000617f7808 */ /* 0x004fe40002000000 */
[----:B------:R-:W-:-:S03]  /*18ca0*/  FMNMX.FTZ R10, R123, R10, !PT ;  /* 0x0000000a7b0a7209 */ /* 0x000fc60007810000 */
[----:B------:R-:W2:Y:S01]  /*18cb0*/  MUFU.TANH R109, R109 ;  /* 0x0000006d006d7308 */ /* 0x000ea20000002400 */
[----:B------:R-:W-:Y:S01]  /*18cc0*/  MOV R5, 0x80000020 ;  /* 0x8000002000057802 */ /* 0x000fe20000000f00 */
[----:B------:R-:W-:Y:S01]  /*18cd0*/  FMUL.FTZ R14, R2, R103 ;  /* 0x00000067020e7220 */ /* 0x000fe20000410000 */
[----:B------:R-:W-:Y:S01]  /*18ce0*/  ISETP.GT.AND P4, PT, R68, 0x20, PT ;  /* 0x000000204400780c */ /* 0x000fe20003f84270 */
[----:B------:R-:W-:Y:S01]  /*18cf0*/  FMUL.FTZ R103, R2, R81 ;  /* 0x0000005102677220 */ /* 0x000fe20000410000 */
[----:B0-----:R-:W-:Y:S02]  /*18d00*/  FSEL R125, R100, -INF , P3 ;  /* 0xff800000647d7808 */ /* 0x001fe40001800000 */
[----:B------:R-:W-:Y:S01]  /*18d10*/  FMNMX.FTZ R10, R127, R10, !PT ;  /* 0x0000000a7f0a7209 */ /* 0x000fe20007810000 */
[----:B------:R-:W0:Y:S01]  /*18d20*/  MUFU.TANH R107, R107 ;  /* 0x0000006b006b7308 */ /* 0x000e220000002400 */
[----:B------:R-:W-:Y:S01]  /*18d30*/  R2UR UR23, R5 ;  /* 0x00000000051772ca */ /* 0x000fe200000e0000 */
[----:B------:R-:W-:Y:S01]  /*18d40*/  FMUL.FTZ R101, R2, R84 ;  /* 0x0000005402657220 */ /* 0x000fe20000410000 */
[----:B------:R-:W-:-:S02]  /*18d50*/  ISETP.GT.AND P3, PT, R68, 0x21, PT ;  /* 0x000000214400780c */ /* 0x000fc40003f64270 */
[----:B---3--:R-:W-:Y:S02]  /*18d60*/  FSEL R121, R90, -INF , P4 ;  /* 0xff8000005a797808 */ /* 0x008fe40002000000 */
[----:B------:R-:W-:Y:S01]  /*18d70*/  FMNMX.FTZ R10, R125, R10, !PT ;  /* 0x0000000a7d0a7209 */ /* 0x000fe20007810000 */
[----:B------:R-:W3:Y:S01]  /*18d80*/  MUFU.TANH R105, R105 ;  /* 0x0000006900697308 */ /* 0x000ee20000002400 */
[C---:B------:R-:W-:Y:S01]  /*18d90*/  ISETP.GT.AND P4, PT, R68.reuse, 0x28, PT ;  /* 0x000000284400780c */ /* 0x040fe20003f84270 */
[----:B------:R-:W-:Y:S02]  /*18da0*/  WARPGROUP.DEPBAR.LE gsb0, 0x0 ;  /* 0x00008000000079c5 */ /* 0x000fe40000010000 */
[----:B-1----:R-:W-:Y:S02]  /*18db0*/  FSEL R113, R113, -INF , P3 ;  /* 0xff80000071717808 */ /* 0x002fe40001800000 */
[----:B------:R-:W-:Y:S02]  /*18dc0*/  FMNMX.FTZ R10, R121, R10, !PT ;  /* 0x0000000a790a7209 */ /* 0x000fe40007810000 */
[----:B------:R-:W1:Y:S01]  /*18dd0*/  MUFU.TANH R103, R103 ;  /* 0x0000006700677308 */ /* 0x000e620000002400 */
[----:B------:R-:W-:Y:S01]  /*18de0*/  WARPGROUP.ARRIVE ;  /* 0x00000000000079c5 */ /* 0x000fe20000000000 */
[----:B------:R-:W-:-:S02]  /*18df0*/  ISETP.GT.AND P3, PT, R68, 0x29, PT ;  /* 0x000000294400780c */ /* 0x000fc40003f64270 */
[----:B--2---:R-:W-:Y:S02]  /*18e00*/  FSEL R109, R109, -INF , P4 ;  /* 0xff8000006d6d7808 */ /* 0x004fe40002000000 */
[----:B------:R-:W-:Y:S01]  /*18e10*/  FMNMX.FTZ R10, R113, R10, !PT ;  /* 0x0000000a710a7209 */ /* 0x000fe20007810000 */
[----:B------:R-:W-:Y:S01]  /*18e20*/  QGMMA.64x32x32.F32.E4M3.E4M3 R24, gdesc[UR20], R24, gsb0 ;  /* 0x00600000141879f3 */ /* 0x000fe20008000818 */
[----:B------:R-:W2:Y:S01]  /*18e30*/  MUFU.TANH R101, R101 ;  /* 0x0000006500657308 */ /* 0x000ea20000002400 */
[----:B------:R-:W-:Y:S02]  /*18e40*/  ISETP.GT.AND P4, PT, R68, 0x30, PT ;  /* 0x000000304400780c */ /* 0x000fe40003f84270 */
[----:B0-----:R-:W-:Y:S02]  /*18e50*/  FSEL R107, R107, -INF , P3 ;  /* 0xff8000006b6b7808 */ /* 0x001fe40001800000 */
[----:B------:R-:W-:-:S03]  /*18e60*/  FMNMX.FTZ R10, R109, R10, !PT ;  /* 0x0000000a6d0a7209 */ /* 0x000fc60007810000 */
[----:B------:R-:W0:Y:S01]  /*18e70*/  MUFU.TANH R99, R99 ;  /* 0x0000006300637308 */ /* 0x000e220000002400 */
[----:B------:R-:W-:Y:S02]  /*18e80*/  ISETP.GT.AND P3, PT, R68, 0x31, PT ;  /* 0x000000314400780c */ /* 0x000fe40003f64270 */
[----:B---3--:R-:W-:Y:S02]  /*18e90*/  FSEL R105, R105, -INF , P4 ;  /* 0xff80000069697808 */ /* 0x008fe40002000000 */
[----:B------:R-:W-:-:S03]  /*18ea0*/  FMNMX.FTZ R10, R107, R10, !PT ;  /* 0x0000000a6b0a7209 */ /* 0x000fc60007810000 */
[----:B------:R-:W3:Y:S01]  /*18eb0*/  MUFU.TANH R79, R79 ;  /* 0x0000004f004f7308 */ /* 0x000ee20000002400 */
[----:B------:R-:W-:Y:S01]  /*18ec0*/  FMUL.FTZ R3, R2, R91 ;  /* 0x0000005b02037220 */ /* 0x000fe20000410000 */
[----:B------:R-:W-:Y:S01]  /*18ed0*/  ISETP.GT.AND P4, PT, R68, 0x38, PT ;  /* 0x000000384400780c */ /* 0x000fe20003f84270 */
[----:B------:R-:W-:Y:S01]  /*18ee0*/  FMUL.FTZ R91, R2, R61 ;  /* 0x0000003d025b7220 */ /* 0x000fe20000410000 */
[----:B-1----:R-:W-:Y:S02]  /*18ef0*/  FSEL R103, R103, -INF , P3 ;  /* 0xff80000067677808 */ /* 0x002fe40001800000 */
[----:B------:R-:W-:Y:S02]  /*18f00*/  FMNMX.FTZ R10, R105, R10, !PT ;  /* 0x0000000a690a7209 */ /* 0x000fe40007810000 */
[----:B------:R-:W1:Y:S01]  /*18f10*/  MUFU.TANH R95, R95 ;  /* 0x0000005f005f7308 */ /* 0x000e620000002400 */
[----:B------:R-:W-:Y:S02]  /*18f20*/  ISETP.GT.AND P3, PT, R68, 0x39, PT ;  /* 0x000000394400780c */ /* 0x000fe40003f64270 */
[----:B--2---:R-:W-:-:S02]  /*18f30*/  FSEL R101, R101, -INF , P4 ;  /* 0xff80000065657808 */ /* 0x004fc40002000000 */
[----:B------:R-:W-:-:S03]  /*18f40*/  FMNMX.FTZ R10, R103, R10, !PT ;  /* 0x0000000a670a7209 */ /* 0x000fc60007810000 */
        /* <DEDUP_REMOVED lines=9> */
[----:B------:R-:W-:Y:S01]  /*18fe0*/  ISETP.GT.AND P4, PT, R68, 0x48, PT ;  /* 0x000000484400780c */ /* 0x000fe20003f84270 */
[----:B------:R-:W-:Y:S01]  /*18ff0*/  FMUL.FTZ R81, R2, R69 ;  /* 0x0000004502517220 */ /* 0x000fe20000410000 */
[----:B-1----:R-:W-:Y:S02]  /*19000*/  FSEL R95, R95, -INF , P3 ;  /* 0xff8000005f5f7808 */ /* 0x002fe40001800000 */
[----:B------:R-:W-:-:S03]  /*19010*/  FMNMX.FTZ R10, R97, R10, !PT ;  /* 0x0000000a610a7209 */ /* 0x000fc60007810000 */
[----:B------:R-:W1:Y:S01]  /*19020*/  MUFU.TANH R87, R87 ;  /* 0x0000005700577308 */ /* 0x000e620000002400 */
[----:B------:R-:W-:Y:S02]  /*19030*/  ISETP.GT.AND P3, PT, R68, 0x49, PT ;  /* 0x000000494400780c */ /* 0x000fe40003f64270 */
[----:B--2---:R-:W-:Y:S02]  /*19040*/  FSEL R93, R78, -INF , P4 ;  /* 0xff8000004e5d7808 */ /* 0x004fe40002000000 */
[----:B------:R-:W-:-:S03]  /*19050*/  FMNMX.FTZ R10, R95, R10, !PT ;  /* 0x0000000a5f0a7209 */ /* 0x000fc60007810000 */
[----:B------:R-:W2:Y:S01]  /*19060*/  MUFU.TANH R83, R83 ;  /* 0x0000005300537308 */ /* 0x000ea20000002400 */
[----:B------:R-:W-:Y:S01]  /*19070*/  FMUL.FTZ R40, R2, R40 ;  /* 0x0000002802287220 */ /* 0x000fe20000410000 */
[----:B------:R-:W-:Y:S01]  /*19080*/  ISETP.GT.AND P4, PT, R68, 0x50, PT ;  /* 0x000000504400780c */ /* 0x000fe20003f84270 */
[----:B------:R-:W-:Y:S01]  /*19090*/  FMUL.FTZ R41, R2, R41 ;  /* 0x0000002902297220 */ /* 0x000fe20000410000 */
[----:B0-----:R-:W-:Y:S02]  /*190a0*/  FSEL R91, R91, -INF , P3 ;  /* 0xff8000005b5b7808 */ /* 0x001fe40001800000 */
[----:B------:R-:W-:Y:S02]  /*190b0*/  FMNMX.FTZ R10, R93, R10, !PT ;  /* 0x0000000a5d0a7209 */ /* 0x000fe40007810000 */
[----:B------:R-:W0:Y:S01]  /*190c0*/  MUFU.TANH R81, R81 ;  /* 0x0000005100517308 */ /* 0x000e220000002400 */
[----:B------:R-:W-:Y:S01]  /*190d0*/  ISETP.GT.AND P3, PT, R68, 0x51, PT ;  /* 0x000000514400780c */ /* 0x000fe20003f64270 */
[----:B------:R-:W-:Y:S01]  /*190e0*/  FMUL.FTZ R44, R2, R44 ;  /* 0x0000002c022c7220 */ /* 0x000fe20000410000 */
[----:B---3--:R-:W-:-:S02]  /*190f0*/  FSEL R89, R77, -INF , P4 ;  /* 0xff8000004d597808 */ /* 0x008fc40002000000 */
[----:B------:R-:W-:-:S03]  /*19100*/  FMNMX.FTZ R10, R91, R10, !PT ;  /* 0x0000000a5b0a7209 */ /* 0x000fc60007810000 */
[----:B------:R-:W3:Y:S01]  /*19110*/  MUFU.TANH R5, R40 ;  /* 0x0000002800057308 */ /* 0x000ee20000002400 */
[----:B------:R-:W-:Y:S01]  /*19120*/  ISETP.GT.AND P4, PT, R68, 0x58, PT ;  /* 0x000000584400780c */ /* 0x000fe20003f84270 */
[----:B------:R-:W-:Y:S01]  /*19130*/  FMUL.FTZ R45, R2, R45 ;  /* 0x0000002d022d7220 */ /* 0x000fe20000410000 */
        /* <DEDUP_REMOVED lines=8> */
[----:B------:R-:W-:Y:S01]  /*191c0*/  ISETP.GT.AND P4, PT, R68, 0x60, PT ;  /* 0x000000604400780c */ /* 0x000fe20003f84270 */
[----:B------:R-:W-:Y:S01]  /*191d0*/  FMUL.FTZ R49, R2, R49 ;  /* 0x0000003102317220 */ /* 0x000fe20000410000 */
[----:B0-----:R-:W-:Y:S02]  /*191e0*/  FSEL R81, R81, -INF , P3 ;  /* 0xff80000051517808 */ /* 0x001fe40001800000 */
[----:B------:R-:W-:-:S03]  /*191f0*/  FMNMX.FTZ R10, R83, R10, !PT ;  /* 0x0000000a530a7209 */ /* 0x000fc60007810000 */
[----:B------:R-:W0:Y:S01]  /*19200*/  MUFU.TANH R45, R45 ;  /* 0x0000002d002d7308 */ /* 0x000e220000002400 */
[----:B------:R-:W-:Y:S01]  /*19210*/  ISETP.GT.AND P3, PT, R68, 0x61, PT ;  /* 0x000000614400780c */ /* 0x000fe20003f64270 */
[----:B------:R-:W-:Y:S01]  /*19220*/  FMUL.FTZ R52, R2, R52 ;  /* 0x0000003402347220 */ /* 0x000fe20000410000 */
[----:B---3--:R-:W-:Y:S02]  /*19230*/  FSEL R79, R5, -INF , P4 ;  /* 0xff800000054f7808 */ /* 0x008fe40002000000 */
[----:B------:R-:W-:-:S03]  /*19240*/  FMNMX.FTZ R10, R81, R10, !PT ;  /* 0x0000000a510a7209 */ /* 0x000fc60007810000 */
[----:B------:R-:W3:Y:S01]  /*19250*/  MUFU.TANH R48, R48 ;  /* 0x0000003000307308 */ /* 0x000ee20000002400 */
[----:B------:R-:W-:Y:S02]  /*19260*/  ISETP.GT.AND P4, PT, R68, 0x68, PT ;  /* 0x000000684400780c */ /* 0x000fe40003f84270 */
[----:B-1----:R-:W-:Y:S02]  /*19270*/  FSEL R77, R41, -INF , P3 ;  /* 0xff800000294d7808 */ /* 0x002fe40001800000 */
[----:B------:R-:W-:-:S03]  /*19280*/  FMNMX.FTZ R10, R79, R10, !PT ;  /* 0x0000000a4f0a7209 */ /* 0x000fc60007810000 */
[----:B------:R-:W1:Y:S01]  /*19290*/  MUFU.TANH R49, R49 ;  /* 0x0000003100317308 */ /* 0x000e620000002400 */
[C---:B------:R-:W-:Y:S01]  /*192a0*/  FMUL.FTZ R63, R2.reuse, R71 ;  /* 0x00000047023f7220 */ /* 0x040fe20000410000 */
[----:B------:R-:W-:Y:S01]  /*192b0*/  FMUL.FTZ R53, R2, R53 ;  /* 0x0000003502357220 */ /* 0x000fe20000410000 */
[----:B------:R-:W-:Y:S02]  /*192c0*/  WARPGROUP.DEPBAR.LE gsb0, 0x0 ;  /* 0x00008000000079c5 */ /* 0x000fe40000010000 */
[----:B------:R-:W-:Y:S01]  /*192d0*/  ISETP.GT.AND P3, PT, R68, 0x69, PT ;  /* 0x000000694400780c */ /* 0x000fe20003f64270 */
[----:B------:R-:W-:Y:S01]  /*192e0*/  FMUL.FTZ R24, R2, R24 ;  /* 0x0000001802187220 */ /* 0x000fe20000410000 */
[----:B--2---:R-:W-:Y:S01]  /*192f0*/  FSEL R71, R44, -INF , P4 ;  /* 0xff8000002c477808 */ /* 0x004fe20002000000 */
[----:B------:R-:W2:Y:S01]  /*19300*/  MUFU.TANH R52, R52 ;  /* 0x0000003400347308 */ /* 0x000ea20000002400 */
[----:B------:R-:W-:Y:S01]  /*19310*/  FMNMX.FTZ R10, R77, R10, !PT ;  /* 0x0000000a4d0a7209 */ /* 0x000fe20007810000 */
[----:B------:R-:W-:Y:S01]  /*19320*/  FMUL.FTZ R61, R2, R70 ;  /* 0x00000046023d7220 */ /* 0x000fe20000410000 */
[----:B------:R-:W-:Y:S01]  /*19330*/  ISETP.GT.AND P4, PT, R68, 0x70, PT ;  /* 0x000000704400780c */ /* 0x000fe20003f84270 */
[----:B------:R-:W-:Y:S01]  /*19340*/  FMUL.FTZ R25, R2, R25 ;  /* 0x0000001902197220 */ /* 0x000fe20000410000 */
[----:B0-----:R-:W-:-:S02]  /*19350*/  FSEL R69, R45, -INF , P3 ;  /* 0xff8000002d457808 */ /* 0x001fc40001800000 */
[----:B------:R-:W-:Y:S01]  /*19360*/  FMNMX.FTZ R10, R71, R10, !PT ;  /* 0x0000000a470a7209 */ /* 0x000fe20007810000 */
[----:B------:R1:W0:Y:S01]  /*19370*/  MUFU.TANH R70, R53 ;  /* 0x0000003500467308 */ /* 0x0002220000002400 */
[C---:B------:R-:W-:Y:S01]  /*19380*/  FMUL.FTZ R57, R2.reuse, R62 ;  /* 0x0000003e02397220 */ /* 0x040fe20000410000 */
[----:B------:R-:W-:Y:S01]  /*19390*/  FMUL.FTZ R62, R2, R67 ;  /* 0x00000043023e7220 */ /* 0x000fe20000410000 */
[----:B------:R-:W-:Y:S01]  /*193a0*/  ISETP.GT.AND P3, PT, R68, 0x71, PT ;  /* 0x000000714400780c */ /* 0x000fe20003f64270 */
[----:B------:R-:W-:Y:S01]  /*193b0*/  FMUL.FTZ R28, R2, R28 ;  /* 0x0000001c021c7220 */ /* 0x000fe20000410000 */
[----:B---3--:R-:W-:Y:S02]  /*193c0*/  FSEL R67, R48, -INF , P4 ;  /* 0xff80000030437808 */ /* 0x008fe40002000000 */
[----:B------:R-:W-:Y:S01]  /*193d0*/  FMNMX.FTZ R10, R69, R10, !PT ;  /* 0x0000000a450a7209 */ /* 0x000fe20007810000 */
[----:B------:R-:W3:Y:S01]  /*193e0*/  MUFU.TANH R24, R24 ;  /* 0x0000001800187308 */ /* 0x000ee20000002400 */
[----:B------:R-:W-:-:S02]  /*193f0*/  ISETP.GT.AND P4, PT, R68, 0x78, PT ;  /* 0x000000784400780c */ /* 0x000fc40003f84270 */
[----:B-1----:R-:W-:Y:S02]  /*19400*/  FSEL R53, R49, -INF , P3 ;  /* 0xff80000031357808 */ /* 0x002fe40001800000 */
[----:B------:R-:W-:-:S03]  /*19410*/  FMNMX.FTZ R10, R67, R10, !PT ;  /* 0x0000000a430a7209 */ /* 0x000fc60007810000 */
[----:B------:R-:W1:Y:S01]  /*19420*/  MUFU.TANH R25, R25 ;  /* 0x0000001900197308 */ /* 0x000e620000002400 */
[----:B------:R-:W-:Y:S01]  /*19430*/  FMUL.FTZ R29, R2, R29 ;  /* 0x0000001d021d7220 */ /* 0x000fe20000410000 */
[----:B------:R-:W-:Y:S02]  /*19440*/  ISETP.GT.AND P3, PT, R68, 0x79, PT ;  /* 0x000000794400780c */ /* 0x000fe40003f64270 */
[----:B--2---:R-:W-:Y:S02]  /*19450*/  FSEL R65, R52, -INF , P4 ;  /* 0xff80000034417808 */ /* 0x004fe40002000000 */
[----:B------:R-:W-:Y:S02]  /*19460*/  FMNMX.FTZ R10, R53, R10, !PT ;  /* 0x0000000a350a7209 */ /* 0x000fe40007810000 */
[----:B------:R-:W2:Y:S01]  /*19470*/  MUFU.TANH R28, R28 ;  /* 0x0000001c001c7308 */ /* 0x000ea20000002400 */
[----:B------:R-:W-:Y:S01]  /*19480*/  FMUL.FTZ R32, R2, R32 ;  /* 0x0000002002207220 */ /* 0x000fe20000410000 */
[----:B------:R-:W-:Y:S01]  /*19490*/  ISETP.GT.AND P4, PT, R68, 0x80, PT ;  /* 0x000000804400780c */ /* 0x000fe20003f84270 */
[----:B------:R-:W-:Y:S01]  /*194a0*/  FMUL.FTZ R40, R2, R42 ;  /* 0x0000002a02287220 */ /* 0x000fe20000410000 */
[----:B0-----:R-:W-:Y:S01]  /*194b0*/  FSEL R45, R70, -INF , P3 ;  /* 0xff800000462d7808 */ /* 0x001fe20001800000 */
[----:B------:R-:W-:Y:S01]  /*194c0*/  FMUL.FTZ R33, R2, R33 ;  /* 0x0000002102217220 */ /* 0x000fe20000410000 */
[----:B------:R-:W-:-:S02]  /*194d0*/  FMNMX.FTZ R10, R65, R10, !PT ;  /* 0x0000000a410a7209 */ /* 0x000fc40007810000 */
[----:B------:R2:W0:Y:S01]  /*194e0*/  MUFU.TANH R41, R29 ;  /* 0x0000001d00297308 */ /* 0x0004220000002400 */
[----:B------:R-:W-:Y:S01]  /*194f0*/  FMUL.FTZ R42, R2, R43 ;  /* 0x0000002b022a7220 */ /* 0x000fe20000410000 */
[----:B------:R-:W-:Y:S01]  /*19500*/  ISETP.GT.AND P3, PT, R68, 0x81, PT ;  /* 0x000000814400780c */ /* 0x000fe20003f64270 */
[----:B------:R-:W-:Y:S01]  /*19510*/  FMUL.FTZ R36, R2, R36 ;  /* 0x0000002402247220 */ /* 0x000fe20000410000 */
[----:B---3--:R-:W-:Y:S02]  /*19520*/  FSEL R49, R24, -INF , P4 ;  /* 0xff80000018317808 */ /* 0x008fe40002000000 */
[----:B------:R-:W-:Y:S02]  /*19530*/  FMNMX.FTZ R10, R45, R10, !PT ;  /* 0x0000000a2d0a7209 */ /* 0x000fe40007810000 */
[----:B------:R-:W3:Y:S01]  /*19540*/  MUFU.TANH R43, R32 ;  /* 0x00000020002b7308 */ /* 0x000ee20000002400 */
[----:B------:R-:W-:Y:S02]  /*19550*/  ISETP.GT.AND P4, PT, R68, 0x88, PT ;  /* 0x000000884400780c */ /* 0x000fe40003f84270 */
[----:B-1----:R-:W-:-:S02]  /*19560*/  FSEL R5, R25, -INF , P3 ;  /* 0xff80000019057808 */ /* 0x002fc40001800000 */
[----:B------:R-:W-:Y:S01]  /*19570*/  FMNMX.FTZ R24, R49, R10, !PT ;  /* 0x0000000a31187209 */ /* 0x000fe20007810000 */
[----:B------:R-:W-:Y:S02]  /*19580*/  FMUL.FTZ R10, R2, R37 ;  /* 0x00000025020a7220 */ /* 0x000fe40000410000 */
[----:B------:R-:W1:Y:S01]  /*19590*/  MUFU.TANH R33, R33 ;  /* 0x0000002100217308 */ /* 0x000e620000002400 */
[----:B------:R-:W-:Y:S02]  /*195a0*/  ISETP.GT.AND P3, PT, R68, 0x89, PT ;  /* 0x000000894400780c */ /* 0x000fe40003f64270 */
[----:B--2---:R-:W-:Y:S02]  /*195b0*/  FSEL R29, R28, -INF , P4 ;  /* 0xff8000001c1d7808 */ /* 0x004fe40002000000 */
[----:B------:R-:W-:-:S03]  /*195c0*/  FMNMX.FTZ R24, R5, R24, !PT ;  /* 0x0000001805187209 */ /* 0x000fc60007810000 */
[----:B------:R-:W2:Y:S01]  /*195d0*/  MUFU.TANH R36, R36 ;  /* 0x0000002400247308 */ /* 0x000ea20000002400 */
[----:B------:R-:W-:Y:S02]  /*195e0*/  ISETP.GT.AND P4, PT, R68, 0x90, PT ;  /* 0x000000904400780c */ /* 0x000fe40003f84270 */
[----:B0-----:R-:W-:Y:S02]  /*195f0*/  FSEL R25, R41, -INF , P3 ;  /* 0xff80000029197808 */ /* 0x001fe40001800000 */
[----:B------:R-:W-:-:S03]  /*19600*/  FMNMX.FTZ R24, R29, R24, !PT ;  /* 0x000000181d187209 */ /* 0x000fc60007810000 */
[----:B------:R-:W0:Y:S01]  /*19610*/  MUFU.TANH R10, R10 ;  /* 0x0000000a000a7308 */ /* 0x000e220000002400 */
[C---:B------:R-:W-:Y:S02]  /*19620*/  ISETP.GT.AND P3, PT, R68.reuse, 0x91, PT ;  /* 0x000000914400780c */ /* 0x040fe40003f64270 */
[----:B---3--:R-:W-:Y:S02]  /*19630*/  FSEL R37, R43, -INF , P4 ;  /* 0xff8000002b257808 */ /* 0x008fe40002000000 */
[----:B------:R-:W-:Y:S02]  /*19640*/  FMNMX.FTZ R24, R25, R24, !PT ;  /* 0x0000001819187209 */ /* 0x000fe40007810000 */
[----:B------:R-:W-:Y:S02]  /*19650*/  ISETP.GT.AND P4, PT, R68, 0x98, PT ;  /* 0x000000984400780c */ /* 0x000fe40003f84270 */
[----:B-1----:R-:W-:Y:S02]  /*19660*/  FSEL R33, R33, -INF , P3 ;  /* 0xff80000021217808 */ /* 0x002fe40001800000 */
[----:B------:R-:W-:-:S02]  /*19670*/  FMNMX.FTZ R24, R37, R24, !PT ;  /* 0x0000001825187209 */ /* 0x000fc40007810000 */
[----:B------:R-:W-:Y:S02]  /*19680*/  ISETP.GT.AND P3, PT, R68, 0x99, PT ;  /* 0x000000994400780c */ /* 0x000fe40003f64270 */
[----:B--2---:R-:W-:Y:S02]  /*19690*/  FSEL R41, R36, -INF , P4 ;  /* 0xff80000024297808 */ /* 0x004fe40002000000 */
[----:B------:R-:W-:Y:S02]  /*196a0*/  FMNMX.FTZ R24, R33, R24, !PT ;  /* 0x0000001821187209 */ /* 0x000fe40007810000 */
[----:B0-----:R-:W-:Y:S02]  /*196b0*/  FSEL R43, R10, -INF , P3 ;  /* 0xff8000000a2b7808 */ /* 0x001fe40001800000 */
[----:B------:R-:W-:-:S04]  /*196c0*/  FMNMX.FTZ R24, R41, R24, !PT ;  /* 0x0000001829187209 */ /* 0x000fc80007810000 */
[----:B------:R-:W-:-:S05]  /*196d0*/  FMNMX.FTZ R24, R43, R24, !PT ;  /* 0x000000182b187209 */ /* 0x000fca0007810000 */
[----:B------:R-:W0:Y:S04]  /*196e0*/  SHFL.BFLY PT, R129, R24, 0x2, 0x1f ;  /* 0x0c401f0018817f89 */ /* 0x000e2800000e0000 */
[----:B------:R-:W1:Y:S01]  /*196f0*/  SHFL.IDX PT, R64, R64, 0x1, 0x1c1f ;  /* 0x003c1f0040407f89 */ /* 0x000e6200000e0000 */
[----:B0-----:R-:W-:-:S05]  /*19700*/  FMNMX.FTZ R129, R24, R129, !PT ;  /* 0x0000008118817209 */ /* 0x001fca0007810000 */
[----:B------:R-:W0:Y:S01]  /*19710*/  SHFL.BFLY PT, R120, R129, 0x1, 0x1f ;  /* 0x0c201f0081787f89 */ /* 0x000e2200000e0000 */
[C---:B------:R-:W-:Y:S01]  /*19720*/  FMUL.FTZ R7, R2.reuse, R94 ;  /* 0x0000005e02077220 */ /* 0x040fe20000410000 */
[----:B------:R-:W2:Y:S01]  /*19730*/  MUFU.TANH R6, R6 ;  /* 0x0000000600067308 */ /* 0x000ea20000002400 */
[----:B------:R-:W-:-:S07]  /*19740*/  FMUL.FTZ R8, R2, R98 ;  /* 0x0000006202087220 */ /* 0x000fce0000410000 */
[----:B------:R-:W3:Y:S01]  /*19750*/  MUFU.TANH R3, R3 ;  /* 0x0000000300037308 */ /* 0x000ee20000002400 */
[----:B------:R-:W-:Y:S01]  /*19760*/  IMAD.U32 R10, RZ, RZ, UR6 ;  /* 0x00000006ff0a7e24 */ /* 0x000fe2000f8e00ff */
[----:B-1----:R-:W-:-:S06]  /*19770*/  VIADDMNMX R66, R64, R85, R66, PT ;  /* 0x0000005540427246 */ /* 0x002fcc0003800142 */
[----:B------:R-:W1:Y:S01]  /*19780*/  MUFU.TANH R7, R7 ;  /* 0x0000000700077308 */ /* 0x000e620000002400 */
[----:B0-----:R-:W-:-:S07]  /*19790*/  FMNMX.FTZ R120, R129, R120, !PT ;  /* 0x0000007881787209 */ /* 0x001fce0007810000 */
[----:B------:R-:W0:Y:S01]  /*197a0*/  MUFU.TANH R11, R11 ;  /* 0x0000000b000b7308 */ /* 0x000e220000002400 */
[----:B------:R-:W-:Y:S01]  /*197b0*/  ISETP.GT.AND P4, PT, R66, RZ, PT ;  /* 0x000000ff4200720c */ /* 0x000fe20003f84270 */
[----:B------:R-:W-:-:S01]  /*197c0*/  FFMA.FTZ R28, R120, R10, -8 ;  /* 0xc1000000781c7423 */ /* 0x000fc2000001000a */
[----:B------:R-:W-:Y:S01]  /*197d0*/  FSETP.NEU.FTZ.AND P3, PT, R120, -INF , PT ;  /* 0xff8000007800780b */ /* 0x000fe20003f7d000 */
[----:B------:R-:W-:Y:S01]  /*197e0*/  FMUL.FTZ R12, R2, R102 ;  /* 0x00000066020c7220 */ /* 0x000fe20000410000 */
[----:B------:R-:W-:-:S03]  /*197f0*/  ISETP.GT.AND P5, PT, R66, 0x1, PT ;  /* 0x000000014200780c */ /* 0x000fc60003fa4270 */
[----:B------:R-:W4:Y:S01]  /*19800*/  MUFU.TANH R8, R8 ;  /* 0x0000000800087308 */ /* 0x000f220000002400 */
[C---:B------:R-:W-:Y:S01]  /*19810*/  FMUL.FTZ R32, R2.reuse, R46 ;  /* 0x0000002e02207220 */ /* 0x040fe20000410000 */
[C---:B------:R-:W-:Y:S01]  /*19820*/  FMUL.FTZ R46, R2.reuse, R54 ;  /* 0x00000036022e7220 */ /* 0x040fe20000410000 */
[C---:B------:R-:W-:Y:S01]  /*19830*/  FMUL.FTZ R54, R2.reuse, R30 ;  /* 0x0000001e02367220 */ /* 0x040fe20000410000 */
[----:B------:R-:W-:Y:S01]  /*19840*/  FMUL.FTZ R78, R2, R39 ;  /* 0x00000027024e7220 */ /* 0x000fe20000410000 */
[----:B------:R-:W-:Y:S02]  /*19850*/  FSEL R28, R28, RZ, P3 ;  /* 0x000000ff1c1c7208 */ /* 0x000fe40001800000 */
[----:B------:R-:W-:Y:S01]  /*19860*/  ISETP.GT.AND P3, PT, R66, 0x8, PT ;  /* 0x000000084200780c */ /* 0x000fe20003f64270 */
[----:B------:R-:W5:Y:S01]  /*19870*/  MUFU.TANH R13, R13 ;  /* 0x0000000d000d7308 */ /* 0x000f620000002400 */
[----:B--2---:R-:W-:Y:S02]  /*19880*/  FSEL R39, R6, -INF , P4 ;  /* 0xff80000006277808 */ /* 0x004fe40002000000 */
[----:B---3--:R-:W-:Y:S01]  /*19890*/  FSEL R30, R3, -INF , P5 ;  /* 0xff800000031e7808 */ /* 0x008fe20002800000 */
[C---:B------:R-:W-:Y:S01]  /*198a0*/  FMUL.FTZ R44, R2.reuse, R47 ;  /* 0x0000002f022c7220 */ /* 0x040fe20000410000 */
[----:B------:R-:W-:Y:S01]  /*198b0*/  FMUL.FTZ R47, R2, R51 ;  /* 0x00000033022f7220 */ /* 0x000fe20000410000 */
[----:B------:R-:W-:-:S02]  /*198c0*/  ISETP.GT.AND P4, PT, R66, 0x9, PT ;  /* 0x000000094200780c */ /* 0x000fc40003f84270 */
[----:B------:R-:W2:Y:S01]  /*198d0*/  MUFU.TANH R12, R12 ;  /* 0x0000000c000c7308 */ /* 0x000ea20000002400 */
[----:B-1----:R-:W-:Y:S01]  /*198e0*/  FSEL R51, R7, -INF , P3 ;  /* 0xff80000007337808 */ /* 0x002fe20001800000 */
[C---:B------:R-:W-:Y:S01]  /*198f0*/  FMUL.FTZ R15, R2.reuse, R74 ;  /* 0x0000004a020f7220 */ /* 0x040fe20000410000 */
[----:B------:R-:W-:Y:S01]  /*19900*/  FMNMX.FTZ R64, R39, R30, !PT ;  /* 0x0000001e27407209 */ /* 0x000fe20007810000 */
[C---:B------:R-:W-:Y:S01]  /*19910*/  FMUL.FTZ R36, R2.reuse, R50 ;  /* 0x0000003202247220 */ /* 0x040fe20000410000 */
[----:B------:R-:W-:Y:S01]  /*19920*/  FMUL.FTZ R50, R2, R55 ;  /* 0x0000003702327220 */ /* 0x000fe20000410000 */
[----:B------:R-:W-:Y:S02]  /*19930*/  ISETP.GT.AND P3, PT, R66, 0x10, PT ;  /* 0x000000104200780c */ /* 0x000fe40003f64270 */
[----:B------:R-:W1:Y:S01]  /*19940*/  MUFU.TANH R14, R14 ;  /* 0x0000000e000e7308 */ /* 0x000e620000002400 */
[----:B0-----:R-:W-:Y:S02]  /*19950*/  FSEL R55, R11, -INF , P4 ;  /* 0xff8000000b377808 */ /* 0x001fe40002000000 */
[----:B------:R-:W-:-:S02]  /*19960*/  FMNMX.FTZ R64, R51, R64, !PT ;  /* 0x0000004033407209 */ /* 0x000fc40007810000 */
[----:B------:R-:W-:Y:S02]  /*19970*/  ISETP.GT.AND P4, PT, R66, 0x11, PT ;  /* 0x000000114200780c */ /* 0x000fe40003f84270 */
[----:B----4-:R-:W-:Y:S01]  /*19980*/  FSEL R85, R8, -INF , P3 ;  /* 0xff80000008557808 */ /* 0x010fe20001800000 */
[----:B------:R-:W0:Y:S01]  /*19990*/  MUFU.TANH R15, R15 ;  /* 0x0000000f000f7308 */ /* 0x000e220000002400 */
[----:B------:R-:W-:Y:S02]  /*199a0*/  FMNMX.FTZ R64, R55, R64, !PT ;  /* 0x0000004037407209 */ /* 0x000fe40007810000 */
[----:B------:R-:W-:Y:S02]  /*199b0*/  ISETP.GT.AND P3, PT, R66, 0x18, PT ;  /* 0x000000184200780c */ /* 0x000fe40003f64270 */
[----:B-----5:R-:W-:Y:S02]  /*199c0*/  FSEL R13, R13, -INF , P4 ;  /* 0xff8000000d0d7808 */ /* 0x020fe40002000000 */
[----:B------:R-:W-:Y:S01]  /*199d0*/  FMNMX.FTZ R64, R85, R64, !PT ;  /* 0x0000004055407209 */ /* 0x000fe20007810000 */
[----:B------:R-:W3:Y:S01]  /*199e0*/  MUFU.TANH R21, R21 ;  /* 0x0000001500157308 */ /* 0x000ee20000002400 */
[----:B------:R-:W-:Y:S01]  /*199f0*/  FMUL.FTZ R52, R2, R27 ;  /* 0x0000001b02347220 */ /* 0x000fe20000410000 */
[----:B------:R-:W-:Y:S01]  /*19a00*/  FFMA.FTZ R27, R111, R10, -R28 ;  /* 0x0000000a6f1b7223 */ /* 0x000fe2000001081c */
[----:B------:R-:W-:Y:S01]  /*19a10*/  ISETP.GT.AND P4, PT, R66, 0x19, PT ;  /* 0x000000194200780c */ /* 0x000fe20003f84270 */
[----:B------:R-:W-:Y:S01]  /*19a20*/  FMUL.FTZ R72, R2, R82 ;  /* 0x0000005202487220 */ /* 0x000fe20000410000 */
[----:B--2---:R-:W-:-:S02]  /*19a30*/  FSEL R111, R12, -INF , P3 ;  /* 0xff8000000c6f7808 */ /* 0x004fc40001800000 */
[----:B------:R-:W-:Y:S01]  /*19a40*/  FMNMX.FTZ R64, R13, R64, !PT ;  /* 0x000000400d407209 */ /* 0x000fe20007810000 */
[----:B------:R-:W2:Y:S01]  /*19a50*/  MUFU.TANH R20, R20 ;  /* 0x0000001400147308 */ /* 0x000ea20000002400 */
[----:B------:R-:W-:-:S01]  /*19a60*/  FFMA.FTZ R8, R113, R10, -R28 ;  /* 0x0000000a71087223 */ /* 0x000fc2000001081c */
[----:B------:R-:W-:Y:S02]  /*19a70*/  ISETP.GT.AND P3, PT, R66, 0x20, PT ;  /* 0x000000204200780c */ /* 0x000fe40003f64270 */
[----:B-1----:R-:W-:Y:S02]  /*19a80*/  FSEL R113, R14, -INF , P4 ;  /* 0xff8000000e717808 */ /* 0x002fe40002000000 */
[----:B------:R-:W-:Y:S02]  /*19a90*/  FMNMX.FTZ R64, R111, R64, !PT ;  /* 0x000000406f407209 */ /* 0x000fe40007810000 */
[----:B------:R-:W1:Y:S01]  /*19aa0*/  MUFU.TANH R73, R73 ;  /* 0x0000004900497308 */ /* 0x000e620000002400 */
[----:B------:R-:W-:-:S01]  /*19ab0*/  FFMA.FTZ R24, R115, R10, -R28 ;  /* 0x0000000a73187223 */ /* 0x000fc2000001081c */
[----:B------:R-:W-:Y:S01]  /*19ac0*/  ISETP.GT.AND P4, PT, R66, 0x21, PT ;  /* 0x000000214200780c */ /* 0x000fe20003f84270 */
[----:B------:R-:W-:Y:S01]  /*19ad0*/  FMUL.FTZ R74, R2, R86 ;  /* 0x00000056024a7220 */ /* 0x000fe20000410000 */
[----:B0-----:R-:W-:-:S02]  /*19ae0*/  FSEL R115, R15, -INF , P3 ;  /* 0xff8000000f737808 */ /* 0x001fc40001800000 */
[----:B------:R-:W-:Y:S02]  /*19af0*/  FMNMX.FTZ R64, R113, R64, !PT ;  /* 0x0000004071407209 */ /* 0x000fe40007810000 */
[----:B------:R-:W0:Y:S01]  /*19b00*/  MUFU.TANH R72, R72 ;  /* 0x0000004800487308 */ /* 0x000e220000002400 */
[----:B------:R-:W-:Y:S02]  /*19b10*/  ISETP.GT.AND P3, PT, R66, 0x28, PT ;  /* 0x000000284200780c */ /* 0x000fe40003f64270 */
[----:B---3--:R-:W-:Y:S02]  /*19b20*/  FSEL R21, R21, -INF , P4 ;  /* 0xff80000015157808 */ /* 0x008fe40002000000 */
[----:B------:R-:W-:-:S03]  /*19b30*/  FMNMX.FTZ R64, R115, R64, !PT ;  /* 0x0000004073407209 */ /* 0x000fc60007810000 */
[----:B------:R-:W3:Y:S01]  /*19b40*/  MUFU.TANH R75, R75 ;  /* 0x0000004b004b7308 */ /* 0x000ee20000002400 */
[----:B------:R-:W-:-:S01]  /*19b50*/  FFMA.FTZ R11, R109, R10, -R28 ;  /* 0x0000000a6d0b7223 */ /* 0x000fc2000001081c */
[----:B------:R-:W-:Y:S02]  /*19b60*/  ISETP.GT.AND P4, PT, R66, 0x29, PT ;  /* 0x000000294200780c */ /* 0x000fe40003f84270 */
[----:B--2---:R-:W-:Y:S02]  /*19b70*/  FSEL R109, R20, -INF , P3 ;  /* 0xff800000146d7808 */ /* 0x004fe40001800000 */
[----:B------:R-:W-:Y:S02]  /*19b80*/  FMNMX.FTZ R64, R21, R64, !PT ;  /* 0x0000004015407209 */ /* 0x000fe40007810000 */
[----:B------:R-:W2:Y:S01]  /*19b90*/  MUFU.TANH R74, R74 ;  /* 0x0000004a004a7308 */ /* 0x000ea20000002400 */
[----:B------:R-:W-:Y:S02]  /*19ba0*/  ISETP.GT.AND P3, PT, R66, 0x30, PT ;  /* 0x000000304200780c */ /* 0x000fe40003f64270 */
[----:B-1----:R-:W-:-:S02]  /*19bb0*/  FSEL R73, R73, -INF , P4 ;  /* 0xff80000049497808 */ /* 0x002fc40002000000 */
[----:B------:R-:W-:-:S03]  /*19bc0*/  FMNMX.FTZ R64, R109, R64, !PT ;  /* 0x000000406d407209 */ /* 0x000fc60007810000 */
[----:B------:R-:W1:Y:S01]  /*19bd0*/  MUFU.TANH R76, R76 ;  /* 0x0000004c004c7308 */ /* 0x000e620000002400 */
[----:B------:R-:W-:-:S01]  /*19be0*/  FFMA.FTZ R14, R107, R10, -R28 ;  /* 0x0000000a6b0e7223 */ /* 0x000fc2000001081c */
[----:B------:R-:W-:Y:S02]  /*19bf0*/  ISETP.GT.AND P4, PT, R66, 0x31, PT ;  /* 0x000000314200780c */ /* 0x000fe40003f84270 */
[----:B0-----:R-:W-:Y:S02]  /*19c00*/  FSEL R107, R72, -INF , P3 ;  /* 0xff800000486b7808 */ /* 0x001fe40001800000 */
[----:B------:R-:W-:Y:S02]  /*19c10*/  FMNMX.FTZ R64, R73, R64, !PT ;  /* 0x0000004049407209 */ /* 0x000fe40007810000 */
[----:B------:R-:W0:Y:S01]  /*19c20*/  MUFU.TANH R56, R56 ;  /* 0x0000003800387308 */ /* 0x000e220000002400 */
[----:B------:R-:W-:Y:S02]  /*19c30*/  ISETP.GT.AND P3, PT, R66, 0x38, PT ;  /* 0x000000384200780c */ /* 0x000fe40003f64270 */
[----:B---3--:R-:W-:-:S02]  /*19c40*/  FSEL R75, R75, -INF , P4 ;  /* 0xff8000004b4b7808 */ /* 0x008fc40002000000 */
[----:B------:R-:W-:-:S03]  /*19c50*/  FMNMX.FTZ R64, R107, R64, !PT ;  /* 0x000000406b407209 */ /* 0x000fc60007810000 */
[----:B------:R-:W3:Y:S01]  /*19c60*/  MUFU.TANH R58, R58 ;  /* 0x0000003a003a7308 */ /* 0x000ee20000002400 */
[----:B------:R-:W-:-:S01]  /*19c70*/  FFMA.FTZ R12, R105, R10, -R28 ;  /* 0x0000000a690c7223 */ /* 0x000fc2000001081c */
[----:B------:R-:W-:Y:S02]  /*19c80*/  ISETP.GT.AND P4, PT, R66, 0x39, PT ;  /* 0x000000394200780c */ /* 0x000fe40003f84270 */
[----:B--2---:R-:W-:Y:S02]  /*19c90*/  FSEL R105, R74, -INF , P3 ;  /* 0xff8000004a697808 */ /* 0x004fe40001800000 */
[----:B------:R-:W-:Y:S02]  /*19ca0*/  FMNMX.FTZ R64, R75, R64, !PT ;  /* 0x000000404b407209 */ /* 0x000fe40007810000 */
[----:B------:R-:W2:Y:S01]  /*19cb0*/  MUFU.TANH R57, R57 ;  /* 0x0000003900397308 */ /* 0x000ea20000002400 */
[----:B------:R-:W-:-:S01]  /*19cc0*/  FFMA.FTZ R15, R103, R10, -R28 ;  /* 0x0000000a670f7223 */ /* 0x000fc2000001081c */
[----:B------:R-:W-:-:S02]  /*19cd0*/  ISETP.GT.AND P3, PT, R66, 0x40, PT ;  /* 0x000000404200780c */ /* 0x000fc40003f64270 */
[----:B-1----:R-:W-:Y:S02]  /*19ce0*/  FSEL R103, R76, -INF , P4 ;  /* 0xff8000004c677808 */ /* 0x002fe40002000000 */
[----:B------:R-:W-:Y:S02]  /*19cf0*/  FMNMX.FTZ R64, R105, R64, !PT ;  /* 0x0000004069407209 */ /* 0x000fe40007810000 */
[----:B------:R-:W1:Y:S01]  /*19d00*/  MUFU.TANH R60, R60 ;  /* 0x0000003c003c7308 */ /* 0x000e620000002400 */
[----:B------:R-:W-:Y:S01]  /*19d10*/  FMUL.FTZ R68, R2, R31 ;  /* 0x0000001f02447220 */ /* 0x000fe20000410000 */
[--C-:B------:R-:W-:Y:S01]  /*19d20*/  FFMA.FTZ R31, R117, R10, -R28.reuse ;  /* 0x0000000a751f7223 */ /* 0x100fe2000001081c */
[----:B------:R-:W-:Y:S02]  /*19d30*/  ISETP.GT.AND P4, PT, R66, 0x41, PT ;  /* 0x000000414200780c */ /* 0x000fe40003f84270 */
[----:B0-----:R-:W-:Y:S02]  /*19d40*/  FSEL R117, R56, -INF , P3 ;  /* 0xff80000038757808 */ /* 0x001fe40001800000 */
[----:B------:R-:W-:Y:S01]  /*19d50*/  FMNMX.FTZ R64, R103, R64, !PT ;  /* 0x0000004067407209 */ /* 0x000fe20007810000 */
[----:B------:R-:W0:Y:S01]  /*19d60*/  MUFU.TANH R59, R59 ;  /* 0x0000003b003b7308 */ /* 0x000e220000002400 */
[----:B------:R-:W-:-:S01]  /*19d70*/  FFMA.FTZ R20, R101, R10, -R28 ;  /* 0x0000000a65147223 */ /* 0x000fc2000001081c */
[----:B------:R-:W-:-:S02]  /*19d80*/  ISETP.GT.AND P3, PT, R66, 0x48, PT ;  /* 0x000000484200780c */ /* 0x000fc40003f64270 */
[----:B---3--:R-:W-:Y:S02]  /*19d90*/  FSEL R101, R58, -INF , P4 ;  /* 0xff8000003a657808 */ /* 0x008fe40002000000 */
[----:B------:R-:W-:Y:S02]  /*19da0*/  FMNMX.FTZ R64, R117, R64, !PT ;  /* 0x0000004075407209 */ /* 0x000fe40007810000 */
[----:B------:R-:W3:Y:S01]  /*19db0*/  MUFU.TANH R62, R62 ;  /* 0x0000003e003e7308 */ /* 0x000ee20000002400 */
[----:B------:R-:W-:Y:S01]  /*19dc0*/  FMUL.FTZ R48, R2, R26 ;  /* 0x0000001a02307220 */ /* 0x000fe20000410000 */
[--C-:B------:R-:W-:Y:S01]  /*19dd0*/  FFMA.FTZ R26, R119, R10, -R28.reuse ;  /* 0x0000000a771a7223 */ /* 0x100fe2000001081c */
[----:B------:R-:W-:Y:S02]  /*19de0*/  ISETP.GT.AND P4, PT, R66, 0x49, PT ;  /* 0x000000494200780c */ /* 0x000fe40003f84270 */
[----:B--2---:R-:W-:Y:S02]  /*19df0*/  FSEL R119, R57, -INF , P3 ;  /* 0xff80000039777808 */ /* 0x004fe40001800000 */
[----:B------:R-:W-:Y:S01]  /*19e00*/  FMNMX.FTZ R64, R101, R64, !PT ;  /* 0x0000004065407209 */ /* 0x000fe20007810000 */
        /* <DEDUP_REMOVED lines=17> */
[----:B------:R-:W-:Y:S02]  /*19f20*/  ISETP.GT.AND P4, PT, R66, 0x59, PT ;  /* 0x000000594200780c */ /* 0x000fe40003f84270 */
[----:B--2---:R-:W-:Y:S02]  /*19f30*/  FSEL R61, R61, -INF , P3 ;  /* 0xff8000003d3d7808 */ /* 0x004fe40001800000 */
[----:B------:R-:W-:-:S03]  /*19f40*/  FMNMX.FTZ R64, R97, R64, !PT ;  /* 0x0000004061407209 */ /* 0x000fc60007810000 */
[----:B------:R-:W2:Y:S01]  /*19f50*/  MUFU.TANH R32, R32 ;  /* 0x0000002000207308 */ /* 0x000ea20000002400 */
[----:B------:R-:W-:Y:S02]  /*19f60*/  ISETP.GT.AND P3, PT, R66, 0x60, PT ;  /* 0x000000604200780c */ /* 0x000fe40003f64270 */
[----:B-1----:R-:W-:Y:S02]  /*19f70*/  FSEL R63, R63, -INF , P4 ;  /* 0xff8000003f3f7808 */ /* 0x002fe40002000000 */
[----:B------:R-:W-:-:S03]  /*19f80*/  FMNMX.FTZ R64, R61, R64, !PT ;  /* 0x000000403d407209 */ /* 0x000fc60007810000 */
[----:B------:R-:W-:Y:S01]  /*19f90*/  MUFU.TANH R44, R44 ;  /* 0x0000002c002c7308 */ /* 0x000fe20000002400 */
[----:B------:R-:W-:-:S01]  /*19fa0*/  FFMA.FTZ R59, R95, R10, -R28 ;  /* 0x0000000a5f3b7223 */ /* 0x000fc2000001081c */
[----:B------:R-:W-:Y:S02]  /*19fb0*/  ISETP.GT.AND P4, PT, R66, 0x61, PT ;  /* 0x000000614200780c */ /* 0x000fe40003f84270 */
[----:B0-----:R-:W-:Y:S02]  /*19fc0*/  FSEL R95, R40, -INF , P3 ;  /* 0xff800000285f7808 */ /* 0x001fe40001800000 */
[----:B------:R-:W-:Y:S02]  /*19fd0*/  FMNMX.FTZ R64, R63, R64, !PT ;  /* 0x000000403f407209 */ /* 0x000fe40007810000 */
[----:B------:R-:W0:Y:S01]  /*19fe0*/  MUFU.TANH R36, R36 ;  /* 0x0000002400247308 */ /* 0x000e220000002400 */
[----:B------:R-:W-:-:S01]  /*19ff0*/  FFMA.FTZ R40, R93, R10, -R28 ;  /* 0x0000000a5d287223 */ /* 0x000fc2000001081c */
[----:B------:R-:W-:-:S02]  /*1a000*/  ISETP.GT.AND P3, PT, R66, 0x68, PT ;  /* 0x000000684200780c */ /* 0x000fc40003f64270 */
[----:B---3--:R-:W-:Y:S02]  /*1a010*/  FSEL R93, R42, -INF , P4 ;  /* 0xff8000002a5d7808 */ /* 0x008fe40002000000 */
[----:B------:R-:W-:Y:S02]  /*1a020*/  FMNMX.FTZ R64, R95, R64, !PT ;  /* 0x000000405f407209 */ /* 0x000fe40007810000 */
[----:B------:R-:W1:Y:S01]  /*1a030*/  MUFU.TANH R47, R47 ;  /* 0x0000002f002f7308 */ /* 0x000e620000002400 */
[----:B------:R-:W-:-:S01]  /*1a040*/  FFMA.FTZ R127, R127, R10, -R28 ;  /* 0x0000000a7f7f7223 */ /* 0x000fc2000001081c */
[----:B------:R-:W-:Y:S01]  /*1a050*/  FFMA.FTZ R3, R125, R10, -R28 ;  /* 0x0000000a7d037223 */ /* 0x000fe2000001081c */
[----:B------:R-:W-:Y:S02]  /*1a060*/  ISETP.GT.AND P4, PT, R66, 0x69, PT ;  /* 0x000000694200780c */ /* 0x000fe40003f84270 */
[----:B--2---:R-:W-:Y:S02]  /*1a070*/  FSEL R125, R32, -INF , P3 ;  /* 0xff800000207d7808 */ /* 0x004fe40001800000 */
[----:B------:R-:W-:Y:S01]  /*1a080*/  FMNMX.FTZ R64, R93, R64, !PT ;  /* 0x000000405d407209 */ /* 0x000fe20007810000 */
[----:B------:R-:W2:Y:S01]  /*1a090*/  MUFU.TANH R46, R46 ;  /* 0x0000002e002e7308 */ /* 0x000ea20000002400 */
[----:B------:R-:W-:-:S02]  /*1a0a0*/  ISETP.GT.AND P3, PT, R66, 0x70, PT ;  /* 0x000000704200780c */ /* 0x000fc40003f64270 */
[----:B------:R-:W-:-:S05]  /*1a0b0*/  FMNMX.FTZ R64, R125, R64, !PT ;  /* 0x000000407d407209 */ /* 0x000fca0007810000 */
[----:B------:R-:W3:Y:S01]  /*1a0c0*/  MUFU.TANH R50, R50 ;  /* 0x0000003200327308 */ /* 0x000ee20000002400 */
[----:B0-----:R-:W-:-:S07]  /*1a0d0*/  FSEL R129, R36, -INF , P3 ;  /* 0xff80000024817808 */ /* 0x001fce0001800000 */
[----:B------:R0:W-:Y:S01]  /*1a0e0*/  MUFU.EX2 R6, R127 ;  /* 0x0000007f00067308 */ /* 0x0001e20000000800 */
[----:B------:R-:W-:-:S01]  /*1a0f0*/  FFMA.FTZ R32, R89, R10, -R28 ;  /* 0x0000000a59207223 */ /* 0x000fc2000001081c */
[----:B0-----:R-:W-:-:S06]  /*1a100*/  FSEL R127, R44, -INF , P4 ;  /* 0xff8000002c7f7808 */ /* 0x001fcc0002000000 */
[----:B------:R-:W0:Y:S01]  /*1a110*/  MUFU.TANH R48, R48 ;  /* 0x0000003000307308 */ /* 0x000e220000002400 */
[C---:B------:R-:W-:Y:S02]  /*1a120*/  ISETP.GT.AND P4, PT, R66.reuse, 0x71, PT ;  /* 0x000000714200780c */ /* 0x040fe40003f84270 */
[----:B------:R-:W-:Y:S02]  /*1a130*/  FMNMX.FTZ R64, R127, R64, !PT ;  /* 0x000000407f407209 */ /* 0x000fe40007810000 */
[----:B------:R-:W-:Y:S02]  /*1a140*/  ISETP.GT.AND P3, PT, R66, 0x78, PT ;  /* 0x000000784200780c */ /* 0x000fe40003f64270 */
[----:B-1----:R-:W-:Y:S01]  /*1a150*/  FSEL R89, R47, -INF , P4 ;  /* 0xff8000002f597808 */ /* 0x002fe20002000000 */
[----:B------:R-:W1:Y:S01]  /*1a160*/  MUFU.TANH R52, R52 ;  /* 0x0000003400347308 */ /* 0x000e620000002400 */
[----:B------:R-:W-:Y:S01]  /*1a170*/  FMNMX.FTZ R64, R129, R64, !PT ;  /* 0x0000004081407209 */ /* 0x000fe20007810000 */
[----:B------:R-:W-:Y:S01]  /*1a180*/  FMUL.FTZ R34, R2, R34 ;  /* 0x0000002202227220 */ /* 0x000fe20000410000 */
[----:B------:R-:W-:-:S02]  /*1a190*/  ISETP.GT.AND P4, PT, R66, 0x79, PT ;  /* 0x000000794200780c */ /* 0x000fc40003f84270 */
[----:B--2---:R-:W-:Y:S02]  /*1a1a0*/  FSEL R131, R46, -INF , P3 ;  /* 0xff8000002e837808 */ /* 0x004fe40001800000 */
[----:B------:R-:W-:Y:S01]  /*1a1b0*/  FMNMX.FTZ R64, R89, R64, !PT ;  /* 0x0000004059407209 */ /* 0x000fe20007810000 */
[----:B------:R-:W2:Y:S01]  /*1a1c0*/  MUFU.TANH R54, R54 ;  /* 0x0000003600367308 */ /* 0x000ea20000002400 */
[----:B------:R-:W-:-:S01]  /*1a1d0*/  FFMA.FTZ R47, R87, R10, -R28 ;  /* 0x0000000a572f7223 */ /* 0x000fc2000001081c */
[----:B------:R-:W-:Y:S02]  /*1a1e0*/  ISETP.GT.AND P3, PT, R66, 0x80, PT ;  /* 0x000000804200780c */ /* 0x000fe40003f64270 */
[----:B---3--:R-:W-:Y:S02]  /*1a1f0*/  FSEL R87, R50, -INF , P4 ;  /* 0xff80000032577808 */ /* 0x008fe40002000000 */
[----:B------:R-:W-:Y:S02]  /*1a200*/  FMNMX.FTZ R64, R131, R64, !PT ;  /* 0x0000004083407209 */ /* 0x000fe40007810000 */
[----:B------:R-:W3:Y:S01]  /*1a210*/  MUFU.TANH R68, R68 ;  /* 0x0000004400447308 */ /* 0x000ee20000002400 */
[----:B------:R-:W-:Y:S01]  /*1a220*/  ISETP.GT.AND P4, PT, R66, 0x81, PT ;  /* 0x000000814200780c */ /* 0x000fe20003f84270 */
[----:B------:R-:W-:Y:S01]  /*1a230*/  FMUL.FTZ R38, R2, R38 ;  /* 0x0000002602267220 */ /* 0x000fe20000410000 */
[----:B0-----:R-:W-:-:S02]  /*1a240*/  FSEL R133, R48, -INF , P3 ;  /* 0xff80000030857808 */ /* 0x001fc40001800000 */
[----:B------:R-:W-:-:S03]  /*1a250*/  FMNMX.FTZ R64, R87, R64, !PT ;  /* 0x0000004057407209 */ /* 0x000fc60007810000 */
[----:B------:R-:W0:Y:S01]  /*1a260*/  MUFU.TANH R34, R34 ;  /* 0x0000002200227308 */ /* 0x000e220000002400 */
[----:B------:R-:W-:-:S01]  /*1a270*/  FFMA.FTZ R36, R83, R10, -R28 ;  /* 0x0000000a53247223 */ /* 0x000fc2000001081c */
[----:B------:R-:W-:Y:S02]  /*1a280*/  ISETP.GT.AND P3, PT, R66, 0x88, PT ;  /* 0x000000884200780c */ /* 0x000fe40003f64270 */
        /* <DEDUP_REMOVED lines=8> */
[----:B---3--:R-:W-:Y:S02]  /*1a310*/  FSEL R137, R68, -INF , P4 ;  /* 0xff80000044897808 */ /* 0x008fe40002000000 */
[----:B------:R-:W-:-:S03]  /*1a320*/  FMNMX.FTZ R64, R135, R64, !PT ;  /* 0x0000004087407209 */ /* 0x000fc60007810000 */
[----:B------:R-:W3:Y:S01]  /*1a330*/  MUFU.TANH R78, R78 ;  /* 0x0000004e004e7308 */ /* 0x000ee20000002400 */
[----:B------:R-:W-:Y:S02]  /*1a340*/  ISETP.GT.AND P4, PT, R66, 0x91, PT ;  /* 0x000000914200780c */ /* 0x000fe40003f84270 */
[----:B0-----:R-:W-:Y:S02]  /*1a350*/  FSEL R139, R34, -INF , P3 ;  /* 0xff800000228b7808 */ /* 0x001fe40001800000 */
[----:B------:R-:W-:Y:S01]  /*1a360*/  FMNMX.FTZ R64, R137, R64, !PT ;  /* 0x0000004089407209 */ /* 0x000fe20007810000 */
[----:B------:R-:W-:Y:S01]  /*1a370*/  FFMA.FTZ R34, R79, R10, -R28 ;  /* 0x0000000a4f227223 */ /* 0x000fe2000001081c */
[----:B------:R-:W-:Y:S02]  /*1a380*/  ISETP.GT.AND P3, PT, R66, 0x98, PT ;  /* 0x000000984200780c */ /* 0x000fe40003f64270 */
[----:B-1----:R-:W-:Y:S02]  /*1a390*/  FSEL R79, R70, -INF , P4 ;  /* 0xff800000464f7808 */ /* 0x002fe40002000000 */
[----:B------:R-:W-:-:S02]  /*1a3a0*/  FMNMX.FTZ R64, R139, R64, !PT ;  /* 0x000000408b407209 */ /* 0x000fc40007810000 */
[----:B------:R-:W-:Y:S02]  /*1a3b0*/  ISETP.GT.AND P4, PT, R66, 0x99, PT ;  /* 0x000000994200780c */ /* 0x000fe40003f84270 */
[----:B--2---:R-:W-:Y:S02]  /*1a3c0*/  FSEL R141, R38, -INF , P3 ;  /* 0xff800000268d7808 */ /* 0x004fe40001800000 */
[----:B------:R-:W-:Y:S02]  /*1a3d0*/  FMNMX.FTZ R64, R79, R64, !PT ;  /* 0x000000404f407209 */ /* 0x000fe40007810000 */
[----:B---3--:R-:W-:Y:S02]  /*1a3e0*/  FSEL R143, R78, -INF , P4 ;  /* 0xff8000004e8f7808 */ /* 0x008fe40002000000 */
[----:B------:R-:W-:-:S04]  /*1a3f0*/  FMNMX.FTZ R64, R141, R64, !PT ;  /* 0x000000408d407209 */ /* 0x000fc80007810000 */
[----:B------:R-:W-:Y:S01]  /*1a400*/  FMNMX.FTZ R64, R143, R64, !PT ;  /* 0x000000408f407209 */ /* 0x000fe20007810000 */
[----:B------:R-:W-:-:S04]  /*1a410*/  FFMA.FTZ R38, R71, R10, -R28 ;  /* 0x0000000a47267223 */ /* 0x000fc8000001081c */
[----:B------:R-:W0:Y:S02]  /*1a420*/  SHFL.BFLY PT, R71, R64, 0x2, 0x1f ;  /* 0x0c401f0040477f89 */ /* 0x000e2400000e0000 */
[----:B0-----:R-:W-:-:S05]  /*1a430*/  FMNMX.FTZ R71, R64, R71, !PT ;  /* 0x0000004740477209 */ /* 0x001fca0007810000 */
[----:B------:R-:W0:Y:S01]  /*1a440*/  SHFL.BFLY PT, R50, R71, 0x1, 0x1f ;  /* 0x0c201f0047327f89 */ /* 0x000e2200000e0000 */
[----:B------:R-:W-:-:S01]  /*1a450*/  FFMA.FTZ R7, R121, R10, -R28 ;  /* 0x0000000a79077223 */ /* 0x000fc2000001081c */
[-CC-:B------:R-:W-:Y:S01]  /*1a460*/  FFMA.FTZ R48, R25, R10.reuse, -R28.reuse ;  /* 0x0000000a19307223 */ /* 0x180fe2000001081c */
[----:B------:R-:W-:-:S01]  /*1a470*/  FFMA.FTZ R25, R37, R10, -R28 ;  /* 0x0000000a25197223 */ /* 0x000fc2000001081c */
[-CC-:B------:R-:W-:Y:S01]  /*1a480*/  FFMA.FTZ R37, R33, R10.reuse, -R28.reuse ;  /* 0x0000000a21257223 */ /* 0x180fe2000001081c */
[----:B------:R-:W-:-:S01]  /*1a490*/  FFMA.FTZ R33, R41, R10, -R28 ;  /* 0x0000000a29217223 */ /* 0x000fc2000001081c */
[----:B------:R-:W-:Y:S01]  /*1a4a0*/  FFMA.FTZ R4, R4, R10, -R28 ;  /* 0x0000000a04047223 */ /* 0x000fe2000001081c */
[----:B0-----:R-:W-:-:S04]  /*1a4b0*/  FMNMX.FTZ R121, R71, R50, !PT ;  /* 0x0000003247797209 */ /* 0x001fc80007810000 */
[C---:B------:R-:W-:Y:S01]  /*1a4c0*/  FSETP.NEU.FTZ.AND P3, PT, R121.reuse, -INF , PT ;  /* 0xff8000007900780b */ /* 0x040fe20003f7d000 */
[----:B------:R-:W-:-:S05]  /*1a4d0*/  FFMA.FTZ R41, R121, R10, -8 ;  /* 0xc100000079297423 */ /* 0x000fca000001000a */
[----:B------:R-:W-:Y:S01]  /*1a4e0*/  FSEL R66, R41, RZ, P3 ;  /* 0x000000ff29427208 */ /* 0x000fe20001800000 */
[----:B------:R-:W-:Y:S04]  /*1a4f0*/  MUFU.EX2 R4, R4 ;  /* 0x0000000400047308 */ /* 0x000fe80000000800 */
[----:B------:R-:W-:-:S01]  /*1a500*/  FFMA.FTZ R217, R39, R10, -R66 ;  /* 0x0000000a27d97223 */ /* 0x000fc20000010842 */
[-CC-:B------:R-:W-:Y:S01]  /*1a510*/  FFMA.FTZ R30, R30, R10.reuse, -R66.reuse ;  /* 0x0000000a1e1e7223 */ /* 0x180fe20000010842 */
[----:B------:R-:W-:-:S02]  /*1a520*/  FFMA.FTZ R51, R51, R10, -R66 ;  /* 0x0000000a33337223 */ /* 0x000fc40000010842 */
[----:B------:R-:W0:Y:S01]  /*1a530*/  MUFU.EX2 R27, R27 ;  /* 0x0000001b001b7308 */ /* 0x000e220000000800 */
[----:B------:R-:W-:-:S01]  /*1a540*/  FFMA.FTZ R55, R55, R10, -R66 ;  /* 0x0000000a37377223 */ /* 0x000fc20000010842 */
[----:B------:R-:W-:-:S06]  /*1a550*/  FFMA.FTZ R219, R85, R10, -R66 ;  /* 0x0000000a55db7223 */ /* 0x000fcc0000010842 */
[----:B------:R-:W-:Y:S08]  /*1a560*/  MUFU.EX2 R217, R217 ;  /* 0x000000d900d97308 */ /* 0x000ff00000000800 */
[----:B------:R-:W1:Y:S08]  /*1a570*/  MUFU.EX2 R30, R30 ;  /* 0x0000001e001e7308 */ /* 0x000e700000000800 */
[----:B------:R-:W2:Y:S01]  /*1a580*/  MUFU.EX2 R24, R24 ;  /* 0x0000001800187308 */ /* 0x000ea20000000800 */
[----:B------:R-:W-:-:S07]  /*1a590*/  FFMA.FTZ R52, R13, R10, -R66 ;  /* 0x0000000a0d347223 */ /* 0x000fce0000010842 */
[----:B------:R-:W3:Y:S08]  /*1a5a0*/  MUFU.EX2 R51, R51 ;  /* 0x0000003300337308 */ /* 0x000ef00000000800 */
[----:B------:R-:W4:Y:S01]  /*1a5b0*/  MUFU.EX2 R31, R31 ;  /* 0x0000001f001f7308 */ /* 0x000f220000000800 */
[----:B------:R-:W-:-:S01]  /*1a5c0*/  FFMA.FTZ R111, R111, R10, -R66 ;  /* 0x0000000a6f6f7223 */ /* 0x000fc20000010842 */
[----:B0-----:R-:W-:-:S06]  /*1a5d0*/  FADD.FTZ R41, R4, R27 ;  /* 0x0000001b04297221 */ /* 0x001fcc0000010000 */
[----:B------:R-:W0:Y:S08]  /*1a5e0*/  MUFU.EX2 R68, R55 ;  /* 0x0000003700447308 */ /* 0x000e300000000800 */
[----:B------:R-:W5:Y:S01]  /*1a5f0*/  MUFU.EX2 R26, R26 ;  /* 0x0000001a001a7308 */ /* 0x000f620000000800 */
[----:B-1----:R-:W-:-:S01]  /*1a600*/  FADD.FTZ R78, R217, R30 ;  /* 0x0000001ed94e7221 */ /* 0x002fc20000010000 */
[----:B--2---:R-:W-:-:S06]  /*1a610*/  FADD.FTZ R80, R24, R41 ;  /* 0x0000002918507221 */ /* 0x004fcc0000010000 */
[----:B------:R-:W1:Y:S01]  /*1a620*/  MUFU.EX2 R219, R219 ;  /* 0x000000db00db7308 */ /* 0x000e620000000800 */
[----:B------:R-:W-:-:S07]  /*1a630*/  FFMA.FTZ R91, R91, R10, -R28 ;  /* 0x0000000a5b5b7223 */ /* 0x000fce000001081c */
[----:B------:R-:W2:Y:S01]  /*1a640*/  MUFU.EX2 R35, R35 ;  /* 0x0000002300237308 */ /* 0x000ea20000000800 */
[----:B------:R-:W-:-:S01]  /*1a650*/  FFMA.FTZ R81, R81, R10, -R28 ;  /* 0x0000000a51517223 */ /* 0x000fc2000001081c */
[-CC-:B------:R-:W-:Y:S01]  /*1a660*/  FFMA.FTZ R77, R77, R10.reuse, -R28.reuse ;  /* 0x0000000a4d4d7223 */ /* 0x180fe2000001081c */
[----:B------:R-:W-:-:S01]  /*1a670*/  FFMA.FTZ R69, R69, R10, -R28 ;  /* 0x0000000a45457223 */ /* 0x000fc2000001081c */
[----:B------:R-:W-:-:S04]  /*1a680*/  FFMA.FTZ R42, R67, R10, -R28 ;  /* 0x0000000a432a7223 */ /* 0x000fc8000001081c */
[----:B------:R-:W2:Y:S01]  /*1a690*/  MUFU.EX2 R52, R52 ;  /* 0x0000003400347308 */ /* 0x000ea20000000800 */
[----:B------:R-:W-:-:S01]  /*1a6a0*/  FFMA.FTZ R53, R53, R10, -R28 ;  /* 0x0000000a35357223 */ /* 0x000fc2000001081c */
[-CC-:B------:R-:W-:Y:S01]  /*1a6b0*/  FFMA.FTZ R44, R65, R10.reuse, -R28.reuse ;  /* 0x0000000a412c7223 */ /* 0x180fe2000001081c */
[----:B------:R-:W-:-:S01]  /*1a6c0*/  FFMA.FTZ R45, R45, R10, -R28 ;  /* 0x0000000a2d2d7223 */ /* 0x000fc2000001081c */
[-CC-:B------:R-:W-:Y:S01]  /*1a6d0*/  FFMA.FTZ R46, R49, R10.reuse, -R28.reuse ;  /* 0x0000000a312e7223 */ /* 0x180fe2000001081c */
[----:B------:R-:W-:-:S01]  /*1a6e0*/  FFMA.FTZ R5, R5, R10, -R28 ;  /* 0x0000000a05057223 */ /* 0x000fc2000001081c */
[-C--:B------:R-:W-:Y:S01]  /*1a6f0*/  FFMA.FTZ R29, R29, R10.reuse, -R28 ;  /* 0x0000000a1d1d7223 */ /* 0x080fe2000001081c */
[----:B------:R-:W-:-:S01]  /*1a700*/  FFMA.FTZ R113, R113, R10, -R66 ;  /* 0x0000000a71717223 */ /* 0x000fc20000010842 */
[----:B------:R-:W2:Y:S01]  /*1a710*/  MUFU.EX2 R111, R111 ;  /* 0x0000006f006f7308 */ /* 0x000ea20000000800 */
[----:B------:R-:W-:-:S01]  /*1a720*/  FFMA.FTZ R28, R43, R10, -R28 ;  /* 0x0000000a2b1c7223 */ /* 0x000fc2000001081c */
[----:B---3--:R-:W-:Y:S01]  /*1a730*/  FADD.FTZ R41, R51, R78 ;  /* 0x0000004e33297221 */ /* 0x008fe20000010000 */
[----:B------:R-:W-:-:S01]  /*1a740*/  FFMA.FTZ R213, R115, R10, -R66 ;  /* 0x0000000a73d57223 */ /* 0x000fc20000010842 */
[----:B----4-:R-:W-:-:S04]  /*1a750*/  FADD.FTZ R43, R31, R80 ;  /* 0x000000501f2b7221 */ /* 0x010fc80000010000 */
[----:B------:R-:W3:Y:S01]  /*1a760*/  MUFU.EX2 R3, R3 ;  /* 0x0000000300037308 */ /* 0x000ee20000000800 */
[----:B0-----:R-:W-:-:S01]  /*1a770*/  FADD.FTZ R78, R68, R41 ;  /* 0x00000029444e7221 */ /* 0x001fc20000010000 */
[----:B------:R-:W-:Y:S01]  /*1a780*/  FFMA.FTZ R54, R21, R10, -R66 ;  /* 0x0000000a15367223 */ /* 0x000fe20000010842 */
[----:B-----5:R-:W-:-:S05]  /*1a790*/  FADD.FTZ R80, R26, R43 ;  /* 0x0000002b1a507221 */ /* 0x020fca0000010000 */
[----:B------:R-:W0:Y:S01]  /*1a7a0*/  MUFU.EX2 R70, R113 ;  /* 0x0000007100467308 */ /* 0x000e220000000800 */
[----:B-1----:R-:W-:-:S01]  /*1a7b0*/  FADD.FTZ R41, R219, R78 ;  /* 0x0000004edb297221 */ /* 0x002fc20000010000 */
[----:B------:R-:W-:Y:S01]  /*1a7c0*/  FFMA.FTZ R109, R109, R10, -R66 ;  /* 0x0000000a6d6d7223 */ /* 0x000fe20000010842 */
[----:B--2---:R-:W-:-:S05]  /*1a7d0*/  FADD.FTZ R43, R35, R80 ;  /* 0x00000050232b7221 */ /* 0x004fca0000010000 */
[----:B------:R-:W1:Y:S01]  /*1a7e0*/  MUFU.EX2 R7, R7 ;  /* 0x0000000700077308 */ /* 0x000e620000000800 */
[----:B------:R-:W-:-:S01]  /*1a7f0*/  FADD.FTZ R78, R52, R41 ;  /* 0x00000029344e7221 */ /* 0x000fc20000010000 */
[----:B------:R-:W-:-:S06]  /*1a800*/  FADD.FTZ R80, R6, R43 ;  /* 0x0000002b06507221 */ /* 0x000fcc0000010000 */
[----:B------:R-:W2:Y:S01]  /*1a810*/  MUFU.EX2 R213, R213 ;  /* 0x000000d500d57308 */ /* 0x000ea20000000800 */
[----:B------:R-:W-:-:S07]  /*1a820*/  FFMA.FTZ R73, R73, R10, -R66 ;  /* 0x0000000a49497223 */ /* 0x000fce0000010842 */
[----:B------:R-:W4:Y:S01]  /*1a830*/  MUFU.EX2 R8, R8 ;  /* 0x0000000800087308 */ /* 0x000f220000000800 */
[----:B------:R-:W-:-:S01]  /*1a840*/  FADD.FTZ R41, R111, R78 ;  /* 0x0000004e6f297221 */ /* 0x000fc20000010000 */
[----:B------:R-:W-:-:S06]  /*1a850*/  FFMA.FTZ R13, R107, R10, -R66 ;  /* 0x0000000a6b0d7223 */ /* 0x000fcc0000010842 */
[----:B------:R-:W5:Y:S01]  /*1a860*/  MUFU.EX2 R54, R54 ;  /* 0x0000003600367308 */ /* 0x000f620000000800 */
[----:B---3--:R-:W-:-:S07]  /*1a870*/  FADD.FTZ R80, R3, R80 ;  /* 0x0000005003507221 */ /* 0x008fce0000010000 */
[----:B------:R-:W3:Y:S01]  /*1a880*/  MUFU.EX2 R11, R11 ;  /* 0x0000000b000b7308 */ /* 0x000ee20000000800 */
[----:B0-----:R-:W-:-:S01]  /*1a890*/  FADD.FTZ R82, R70, R41 ;  /* 0x0000002946527221 */ /* 0x001fc20000010000 */
[----:B------:R-:W-:-:S06]  /*1a8a0*/  FFMA.FTZ R58, R75, R10, -R66 ;  /* 0x0000000a4b3a7223 */ /* 0x000fcc0000010842 */
[----:B------:R-:W0:Y:S01]  /*1a8b0*/  MUFU.EX2 R109, R109 ;  /* 0x0000006d006d7308 */ /* 0x000e220000000800 */
[----:B-1----:R-:W-:-:S01]  /*1a8c0*/  FADD.FTZ R41, R7, R80 ;  /* 0x0000005007297221 */ /* 0x002fc20000010000 */
[----:B------:R-:W-:-:S06]  /*1a8d0*/  @!P2 PRMT R0, RZ, 0x654, R0 ;  /* 0x00000654ff00a816 */ /* 0x000fcc0000000000 */
[----:B------:R-:W1:Y:S01]  /*1a8e0*/  MUFU.EX2 R14, R14 ;  /* 0x0000000e000e7308 */ /* 0x000e620000000800 */
[----:B--2---:R-:W-:-:S01]  /*1a8f0*/  FADD.FTZ R43, R213, R82 ;  /* 0x00000052d52b7221 */ /* 0x004fc20000010000 */
[----:B------:R-:W-:-:S06]  /*1a900*/  FFMA.FTZ R105, R105, R10, -R66 ;  /* 0x0000000a69697223 */ /* 0x000fcc0000010842 */
[----:B------:R-:W2:Y:S01]  /*1a910*/  MUFU.EX2 R72, R73 ;  /* 0x0000004900487308 */ /* 0x000ea20000000800 */
[----:B----4-:R-:W-:-:S01]  /*1a920*/  FADD.FTZ R80, R8, R41 ;  /* 0x0000002908507221 */ /* 0x010fc20000010000 */
[----:B------:R4:W-:Y:S06]  /*1a930*/  @!P2 SYNCS.ARRIVE.TRANS64.RED.A1T0 RZ, [R0+URZ], RZ ;  /* 0x000000ff00ffa9a7 */ /* 0x0009ec000810043f */
        /* <DEDUP_REMOVED lines=10> */
[----:B------:R-:W-:-:S03]  /*1a9e0*/  FFMA.FTZ R205, R95, R10, -R66 ;  /* 0x0000000a5fcd7223 */ /* 0x000fc60000010842 */
[----:B------:R-:W2:Y:S01]  /*1a9f0*/  MUFU.EX2 R15, R15 ;  /* 0x0000000f000f7308 */ /* 0x000ea20000000800 */
[----:B----4-:R-:W-:-:S01]  /*1aa00*/  FFMA.FTZ R0, R93, R10, -R66 ;  /* 0x0000000a5d007223 */ /* 0x010fc20000010842 */
[-CC-:B------:R-:W-:Y:S01]  /*1aa10*/  FFMA.FTZ R125, R125, R10.reuse, -R66.reuse ;  /* 0x0000000a7d7d7223 */ /* 0x180fe20000010842 */
[----:B------:R-:W-:-:S01]  /*1aa20*/  FFMA.FTZ R127, R127, R10, -R66 ;  /* 0x0000000a7f7f7223 */ /* 0x000fc20000010842 */
[-CC-:B------:R-:W-:Y:S01]  /*1aa30*/  FFMA.FTZ R129, R129, R10.reuse, -R66.reuse ;  /* 0x0000000a81817223 */ /* 0x180fe20000010842 */
[----:B------:R-:W-:-:S01]  /*1aa40*/  FFMA.FTZ R89, R89, R10, -R66 ;  /* 0x0000000a59597223 */ /* 0x000fc20000010842 */
[-CC-:B------:R-:W-:Y:S01]  /*1aa50*/  FFMA.FTZ R131, R131, R10.reuse, -R66.reuse ;  /* 0x0000000a83837223 */ /* 0x180fe20000010842 */
[----:B------:R-:W-:-:S01]  /*1aa60*/  FFMA.FTZ R87, R87, R10, -R66 ;  /* 0x0000000a57577223 */ /* 0x000fc20000010842 */
[----:B------:R4:W-:Y:S01]  /*1aa70*/  MUFU.EX2 R50, R37 ;  /* 0x0000002500327308 */ /* 0x0009e20000000800 */
        /* <DEDUP_REMOVED lines=8> */
[----:B----4-:R-:W-:-:S01]  /*1ab00*/  FFMA.FTZ R37, R123, R10, -R66 ;  /* 0x0000000a7b257223 */ /* 0x010fc20000010842 */
[----:B------:R-:W-:Y:S01]  /*1ab10*/  FFMA.FTZ R143, R143, R10, -R66 ;  /* 0x0000000a8f8f7223 */ /* 0x000fe20000010842 */
[----:B-----5:R-:W-:-:S01]  /*1ab20*/  FADD.FTZ R66, R54, R43 ;  /* 0x0000002b36427221 */ /* 0x020fc20000010000 */
[----:B---3--:R-:W-:Y:S01]  /*1ab30*/  FADD.FTZ R41, R11, R80 ;  /* 0x000000500b297221 */ /* 0x008fe20000010000 */
[----:B------:R-:W-:-:S03]  /*1ab40*/  F2FP.SATFINITE.E4M3.F32.PACK_AB_MERGE_C R216, R31, R24, RZ ;  /* 0x000000181fd8723e */ /* 0x000fc600048070ff */
[----:B------:R-:W3:Y:S01]  /*1ab50*/  MUFU.EX2 R20, R20 ;  /* 0x0000001400147308 */ /* 0x000ee20000000800 */
[----:B0-----:R-:W-:-:S01]  /*1ab60*/  FADD.FTZ R31, R109, R66 ;  /* 0x000000426d1f7221 */ /* 0x001fc20000010000 */
[----:B-1----:R-:W-:-:S06]  /*1ab70*/  FADD.FTZ R41, R14, R41 ;  /* 0x000000290e297221 */ /* 0x002fcc0000010000 */
[----:B------:R-:W-:Y:S01]  /*1ab80*/  MUFU.EX2 R57, R57 ;  /* 0x0000003900397308 */ /* 0x000fe20000000800 */
[----:B--2---:R-:W-:-:S01]  /*1ab90*/  FADD.FTZ R24, R72, R31 ;  /* 0x0000001f48187221 */ /* 0x004fc20000010000 */
[----:B------:R-:W-:-:S06]  /*1aba0*/  FADD.FTZ R66, R12, R41 ;  /* 0x000000290c427221 */ /* 0x000fcc0000010000 */
[----:B------:R-:W0:Y:S01]  /*1abb0*/  MUFU.EX2 R105, R105 ;  /* 0x0000006900697308 */ /* 0x000e220000000800 */
[----:B------:R-:W-:Y:S01]  /*1abc0*/  F2FP.SATFINITE.E4M3.F32.PACK_AB_MERGE_C R218, R3, R6, RZ ;  /* 0x0000000603da723e */ /* 0x000fe200048070ff */
[----:B------:R-:W-:-:S06]  /*1abd0*/  FADD.FTZ R3, R13, R24 ;  /* 0x000000180d037221 */ /* 0x000fcc0000010000 */
[----:B------:R-:W1:Y:S01]  /*1abe0*/  MUFU.EX2 R74, R103 ;  /* 0x00000067004a7308 */ /* 0x000e620000000800 */
[----:B------:R-:W-:Y:S01]  /*1abf0*/  F2FP.SATFINITE.E4M3.F32.PACK_AB_MERGE_C R212, R14, R11, RZ ;  /* 0x0000000b0ed4723e */ /* 0x000fe200048070ff */
[----:B------:R-:W-:-:S06]  /*1ac00*/  FADD.FTZ R11, R15, R66 ;  /* 0x000000420f0b7221 */ /* 0x000fcc0000010000 */
[----:B------:R-:W2:Y:S01]  /*1ac10*/  MUFU.EX2 R56, R56 ;  /* 0x0000003800387308 */ /* 0x000ea20000000800 */
[----:B------:R-:W-:-:S01]  /*1ac20*/  FADD.FTZ R14, R58, R3 ;  /* 0x000000033a0e7221 */ /* 0x000fc20000010000 */
[----:B---3--:R-:W-:-:S06]  /*1ac30*/  FADD.FTZ R24, R20, R11 ;  /* 0x0000000b14187221 */ /* 0x008fcc0000010000 */
[----:B------:R-:W3:Y:S08]  /*1ac40*/  MUFU.EX2 R21, R21 ;  /* 0x0000001500157308 */ /* 0x000ef00000000800 */
[----:B------:R-:W4:Y:S01]  /*1ac50*/  MUFU.EX2 R59, R59 ;  /* 0x0000003b003b7308 */ /* 0x000f220000000800 */
[----:B0-----:R-:W-:-:S01]  /*1ac60*/  FADD.FTZ R3, R105, R14 ;  /* 0x0000000e69037221 */ /* 0x001fc20000010000 */
[----:B------:R-:W-:-:S06]  /*1ac70*/  F2FP.SATFINITE.E4M3.F32.PACK_AB_MERGE_C R214, R57, R20, RZ ;  /* 0x0000001439d6723e */ /* 0x000fcc00048070ff */
[----:B------:R-:W0:Y:S01]  /*1ac80*/  MUFU.EX2 R60, R60 ;  /* 0x0000003c003c7308 */ /* 0x000e220000000800 */
[----:B------:R-:W-:-:S07]  /*1ac90*/  FADD.FTZ R57, R57, R24 ;  /* 0x0000001839397221 */ /* 0x000fce0000010000 */
[----:B------:R-:W5:Y:S01]  /*1aca0*/  MUFU.EX2 R40, R40 ;  /* 0x0000002800287308 */ /* 0x000f620000000800 */
[C---:B-1----:R-:W-:Y:S01]  /*1acb0*/  F2FP.SATFINITE.E4M3.F32.PACK_AB_MERGE_C R215, R74.reuse, R105, RZ ;  /* 0x000000694ad7723e */ /* 0x042fe200048070ff */
[----:B------:R-:W-:-:S06]  /*1acc0*/  FADD.FTZ R74, R74, R3 ;  /* 0x000000034a4a7221 */ /* 0x000fcc0000010000 */
[----:B------:R-:W-:Y:S01]  /*1acd0*/  MUFU.EX2 R91, R91 ;  /* 0x0000005b005b7308 */ /* 0x000fe20000000800 */
[----:B--2---:R-:W-:-:S07]  /*1ace0*/  FADD.FTZ R14, R56, R57 ;  /* 0x00000039380e7221 */ /* 0x004fce0000010000 */
[----:B------:R-:W1:Y:S01]  /*1acf0*/  MUFU.EX2 R119, R119 ;  /* 0x0000007700777308 */ /* 0x000e620000000800 */
[----:B---3--:R-:W-:-:S07]  /*1ad00*/  FADD.FTZ R3, R21, R74 ;  /* 0x0000004a15037221 */ /* 0x008fce0000010000 */
[----:B------:R-:W2:Y:S01]  /*1ad10*/  MUFU.EX2 R76, R99 ;  /* 0x00000063004c7308 */ /* 0x000ea20000000800 */
[----:B----4-:R-:W-:-:S07]  /*1ad20*/  FADD.FTZ R11, R59, R14 ;  /* 0x0000000e3b0b7221 */ /* 0x010fce0000010000 */
[----:B------:R-:W3:Y:S01]  /*1ad30*/  MUFU.EX2 R32, R32 ;  /* 0x0000002000207308 */ /* 0x000ee20000000800 */
[----:B0-----:R-:W-:-:S01]  /*1ad40*/  FADD.FTZ R14, R60, R3 ;  /* 0x000000033c0e7221 */ /* 0x001fc20000010000 */
[----:B-----5:R-:W-:-:S06]  /*1ad50*/  FADD.FTZ R20, R40, R11 ;  /* 0x0000000b28147221 */ /* 0x020fcc0000010000 */
[----:B------:R-:W0:Y:S08]  /*1ad60*/  MUFU.EX2 R37, R37 ;  /* 0x0000002500257308 */ /* 0x000e300000000800 */
[----:B------:R-:W4:Y:S01]  /*1ad70*/  MUFU.EX2 R47, R47 ;  /* 0x0000002f002f7308 */ /* 0x000f220000000800 */
[----:B-1----:R-:W-:-:S01]  /*1ad80*/  FADD.FTZ R3, R119, R14 ;  /* 0x0000000e77037221 */ /* 0x002fc20000010000 */
[----:B------:R-:W-:-:S06]  /*1ad90*/  F2FP.SATFINITE.E4M3.F32.PACK_AB_MERGE_C R208, R91, R40, RZ ;  /* 0x000000285bd0723e */ /* 0x000fcc00048070ff */
[----:B------:R-:W1:Y:S01]  /*1ada0*/  MUFU.EX2 R62, R62 ;  /* 0x0000003e003e7308 */ /* 0x000e620000000800 */
[----:B------:R-:W-:-:S07]  /*1adb0*/  FADD.FTZ R91, R91, R20 ;  /* 0x000000145b5b7221 */ /* 0x000fce0000010000 */
[----:B------:R-:W5:Y:S01]  /*1adc0*/  MUFU.EX2 R36, R36 ;  /* 0x0000002400247308 */ /* 0x000f620000000800 */
[C---:B--2---:R-:W-:Y:S01]  /*1add0*/  F2FP.SATFINITE.E4M3.F32.PACK_AB_MERGE_C R209, R76.reuse, R119, RZ ;  /* 0x000000774cd1723e */ /* 0x044fe200048070ff */
[----:B------:R-:W-:-:S06]  /*1ade0*/  FADD.FTZ R76, R76, R3 ;  /* 0x000000034c4c7221 */ /* 0x000fcc0000010000 */
[----:B------:R-:W-:Y:S01]  /*1adf0*/  MUFU.EX2 R81, R81 ;  /* 0x0000005100517308 */ /* 0x000fe20000000800 */
[----:B---3--:R-:W-:-:S07]  /*1ae00*/  FADD.FTZ R14, R32, R91 ;  /* 0x0000005b200e7221 */ /* 0x008fce0000010000 */
[----:B------:R-:W2:Y:S01]  /*1ae10*/  MUFU.EX2 R39, R39 ;  /* 0x0000002700277308 */ /* 0x000ea20000000800 */
[----:B------:R-:W-:Y:S01]  /*1ae20*/  F2FP.SATFINITE.E4M3.F32.PACK_AB_MERGE_C R212, R8, R7, R212 ;  /* 0x0000000708d4723e */ /* 0x000fe200048070d4 */
[----:B0-----:R-:W-:-:S06]  /*1ae30*/  FADD.FTZ R3, R37, R76 ;  /* 0x0000004c25037221 */ /* 0x001fcc0000010000 */
[----:B------:R-:W0:Y:S01]  /*1ae40*/  MUFU.EX2 R64, R64 ;  /* 0x0000004000407308 */ /* 0x000e220000000800 */
[----:B----4-:R-:W-:-:S07]  /*1ae50*/  FADD.FTZ R7, R47, R14 ;  /* 0x0000000e2f077221 */ /* 0x010fce0000010000 */
[----:B------:R-:W3:Y:S01]  /*1ae60*/  MUFU.EX2 R34, R34 ;  /* 0x0000002200227308 */ /* 0x000ee20000000800 */
[----:B------:R-:W-:Y:S01]  /*1ae70*/  F2FP.SATFINITE.E4M3.F32.PACK_AB_MERGE_C R214, R15, R12, R214 ;  /* 0x0000000c0fd6723e */ /* 0x000fe200048070d6 */
[----:B-1----:R-:W-:-:S06]  /*1ae80*/  FADD.FTZ R12, R62, R3 ;  /* 0x000000033e0c7221 */ /* 0x002fcc0000010000 */
[----:B------:R-:W1:Y:S01]  /*1ae90*/  MUFU.EX2 R205, R205 ;  /* 0x000000cd00cd7308 */ /* 0x000e620000000800 */
[----:B-----5:R-:W-:-:S07]  /*1aea0*/  FADD.FTZ R14, R36, R7 ;  /* 0x00000007240e7221 */ /* 0x020fce0000010000 */
[----:B------:R-:W4:Y:S01]  /*1aeb0*/  MUFU.EX2 R77, R77 ;  /* 0x0000004d004d7308 */ /* 0x000f220000000800 */
[----:B--2---:R-:W-:-:S01]  /*1aec0*/  FADD.FTZ R3, R39, R12 ;  /* 0x0000000c27037221 */ /* 0x004fc20000010000 */
[----:B------:R-:W-:-:S06]  /*1aed0*/  F2FP.SATFINITE.E4M3.F32.PACK_AB_MERGE_C R210, R81, R36, RZ ;  /* 0x0000002451d2723e */ /* 0x000fcc00048070ff */
[----:B------:R-:W2:Y:S01]  /*1aee0*/  MUFU.EX2 R0, R0 ;  /* 0x0000000000007308 */ /* 0x000ea20000000800 */
[----:B------:R-:W-:-:S07]  /*1aef0*/  FADD.FTZ R81, R81, R14 ;  /* 0x0000000e51517221 */ /* 0x000fce0000010000 */
[----:B------:R-:W5:Y:S01]  /*1af00*/  MUFU.EX2 R38, R38 ;  /* 0x0000002600267308 */ /* 0x000f620000000800 */
[C---:B0-----:R-:W-:Y:S01]  /*1af10*/  F2FP.SATFINITE.E4M3.F32.PACK_AB_MERGE_C R211, R64.reuse, R39, RZ ;  /* 0x0000002740d3723e */ /* 0x041fe200048070ff */
[----:B------:R-:W-:-:S06]  /*1af20*/  FADD.FTZ R64, R64, R3 ;  /* 0x0000000340407221 */ /* 0x000fcc0000010000 */
[----:B------:R-:W-:Y:S01]  /*1af30*/  MUFU.EX2 R69, R69 ;  /* 0x0000004500457308 */ /* 0x000fe20000000800 */
[----:B---3--:R-:W-:-:S07]  /*1af40*/  FADD.FTZ R14, R34, R81 ;  /* 0x00000051220e7221 */ /* 0x008fce0000010000 */
[----:B------:R-:W0:Y:S01]  /*1af50*/  MUFU.EX2 R125, R125 ;  /* 0x0000007d007d7308 */ /* 0x000e220000000800 */
[----:B-1----:R-:W-:-:S07]  /*1af60*/  FADD.FTZ R3, R205, R64 ;  /* 0x00000040cd037221 */ /* 0x002fce0000010000 */
[----:B------:R-:W1:Y:S01]  /*1af70*/  MUFU.EX2 R78, R127 ;  /* 0x0000007f004e7308 */ /* 0x000e620000000800 */
[----:B----4-:R-:W-:-:S07]  /*1af80*/  FADD.FTZ R7, R77, R14 ;  /* 0x0000000e4d077221 */ /* 0x010fce0000010000 */
[----:B------:R-:W3:Y:S01]  /*1af90*/  MUFU.EX2 R42, R42 ;  /* 0x0000002a002a7308 */ /* 0x000ee20000000800 */
[----:B--2---:R-:W-:-:S01]  /*1afa0*/  FADD.FTZ R14, R0, R3 ;  /* 0x00000003000e7221 */ /* 0x004fc20000010000 */
[----:B------:R-:W-:-:S06]  /*1afb0*/  F2FP.SATFINITE.E4M3.F32.PACK_AB_MERGE_C R216, R27, R4, R216 ;  /* 0x000000041bd8723e */ /* 0x000fcc00048070d8 */
[----:B------:R-:W2:Y:S01]  /*1afc0*/  MUFU.EX2 R129, R129 ;  /* 0x0000008100817308 */ /* 0x000ea20000000800 */
[----:B-----5:R-:W-:-:S07]  /*1afd0*/  FADD.FTZ R20, R38, R7 ;  /* 0x0000000726147221 */ /* 0x020fce0000010000 */
[----:B------:R-:W4:Y:S01]  /*1afe0*/  MUFU.EX2 R53, R53 ;  /* 0x0000003500357308 */ /* 0x000f220000000800 */
[----:B0-----:R-:W-:-:S01]  /*1aff0*/  FADD.FTZ R3, R125, R14 ;  /* 0x0000000e7d037221 */ /* 0x001fc20000010000 */
[----:B------:R-:W-:-:S06]  /*1b000*/  F2FP.SATFINITE.E4M3.F32.PACK_AB_MERGE_C R204, R69, R38, RZ ;  /* 0x0000002645cc723e */ /* 0x000fcc00048070ff */
[----:B------:R-:W-:Y:S01]  /*1b010*/  MUFU.EX2 R44, R44 ;  /* 0x0000002c002c7308 */ /* 0x000fe20000000800 */
[----:B------:R-:W-:-:S01]  /*1b020*/  FADD.FTZ R69, R69, R20 ;  /* 0x0000001445457221 */ /* 0x000fc20000010000 */
[----:B------:R-:W0:Y:S06]  /*1b030*/  @P0 LDC R24, c[0x0][0x44c] ;  /* 0x00011300ff180b82 */ /* 0x000e2c0000000800 */
[----:B------:R-:W-:Y:S08]  /*1b040*/  MUFU.EX2 R45, R45 ;  /* 0x0000002d002d7308 */ /* 0x000ff00000000800 */
[----:B------:R-:W5:Y:S01]  /*1b050*/  MUFU.EX2 R6, R89 ;  /* 0x0000005900067308 */ /* 0x000f620000000800 */
[C---:B-1----:R-:W-:Y:S01]  /*1b060*/  F2FP.SATFINITE.E4M3.F32.PACK_AB_MERGE_C R125, R78.reuse, R125, RZ ;  /* 0x0000007d4e7d723e */ /* 0x042fe200048070ff */
[----:B------:R-:W-:-:S06]  /*1b070*/  FADD.FTZ R78, R78, R3 ;  /* 0x000000034e4e7221 */ /* 0x000fcc0000010000 */
[----:B------:R-:W-:Y:S01]  /*1b080*/  MUFU.EX2 R131, R131 ;  /* 0x0000008300837308 */ /* 0x000fe20000000800 */
[----:B---3--:R-:W-:-:S07]  /*1b090*/  FADD.FTZ R14, R42, R69 ;  /* 0x000000452a0e7221 */ /* 0x008fce0000010000 */
[----:B------:R-:W1:Y:S01]  /*1b0a0*/  MUFU.EX2 R4, R87 ;  /* 0x0000005700047308 */ /* 0x000e620000000800 */
[----:B------:R-:W-:Y:S01]  /*1b0b0*/  F2FP.SATFINITE.E4M3.F32.PACK_AB_MERGE_C R218, R35, R26, R218 ;  /* 0x0000001a23da723e */ /* 0x000fe200048070da */
[----:B--2---:R-:W-:Y:S01]  /*1b0c0*/  FADD.FTZ R3, R129, R78 ;  /* 0x0000004e81037221 */ /* 0x004fe20000010000 */
[----:B------:R-:W2:Y:S05]  /*1b0d0*/  @P0 LDC R26, c[0x0][0x450] ;  /* 0x00011400ff1a0b82 */ /* 0x000eaa0000000800 */
[----:B------:R-:W3:Y:S01]  /*1b0e0*/  MUFU.EX2 R46, R46 ;  /* 0x0000002e002e7308 */ /* 0x000ee20000000800 */
[----:B----4-:R-:W-:-:S01]  /*1b0f0*/  FADD.FTZ R7, R53, R14 ;  /* 0x0000000e35077221 */ /* 0x010fc20000010000 */
[----:B-----5:R-:W-:Y:S01]  /*1b100*/  FADD.FTZ R14, R6, R3 ;  /* 0x00000003060e7221 */ /* 0x020fe20000010000 */
[----:B------:R-:W-:-:S05]  /*1b110*/  F2FP.SATFINITE.E4M3.F32.PACK_AB_MERGE_C R206, R45, R44, RZ ;  /* 0x0000002c2dce723e */ /* 0x000fca00048070ff */
[----:B------:R-:W4:Y:S01]  /*1b120*/  MUFU.EX2 R133, R133 ;  /* 0x0000008500857308 */ /* 0x000f220000000800 */
[----:B------:R-:W-:-:S07]  /*1b130*/  FADD.FTZ R44, R44, R7 ;  /* 0x000000072c2c7221 */ /* 0x000fce0000010000 */
[----:B------:R-:W5:Y:S01]  /*1b140*/  MUFU.EX2 R5, R5 ;  /* 0x0000000500057308 */ /* 0x000f620000000800 */
[----:B-1----:R-:W-:Y:S01]  /*1b150*/  F2FP.SATFINITE.E4M3.F32.PACK_AB_MERGE_C R207, R4, R131, RZ ;  /* 0x0000008304cf723e */ /* 0x002fe200048070ff */
[----:B------:R-:W-:-:S06]  /*1b160*/  FADD.FTZ R131, R131, R14 ;  /* 0x0000000e83837221 */ /* 0x000fcc0000010000 */
[----:B------:R-:W-:Y:S01]  /*1b170*/  MUFU.EX2 R29, R29 ;  /* 0x0000001d001d7308 */ /* 0x000fe20000000800 */
[----:B------:R-:W-:-:S07]  /*1b180*/  FADD.FTZ R45, R45, R44 ;  /* 0x0000002c2d2d7221 */ /* 0x000fce0000010000 */
[----:B------:R-:W1:Y:S08]  /*1b190*/  MUFU.EX2 R48, R48 ;  /* 0x0000003000307308 */ /* 0x000e700000000800 */
[----:B------:R-:W2:Y:S01]  /*1b1a0*/  MUFU.EX2 R8, R83 ;  /* 0x0000005300087308 */ /* 0x000ea20000000800 */
[----:B------:R-:W-:Y:S01]  /*1b1b0*/  F2FP.SATFINITE.E4M3.F32.PACK_AB_MERGE_C R207, R6, R129, R207 ;  /* 0x0000008106cf723e */ /* 0x000fe200048070cf */
[----:B------:R-:W-:-:S06]  /*1b1c0*/  FADD.FTZ R4, R4, R131 ;  /* 0x0000008304047221 */ /* 0x000fcc0000010000 */
[----:B------:R-:W2:Y:S01]  /*1b1d0*/  MUFU.EX2 R135, R135 ;  /* 0x0000008700877308 */ /* 0x000ea20000000800 */
[----:B---3--:R-:W-:-:S01]  /*1b1e0*/  FADD.FTZ R6, R46, R45 ;  /* 0x0000002d2e067221 */ /* 0x008fc20000010000 */
[----:B----4-:R-:W-:-:S06]  /*1b1f0*/  FADD.FTZ R3, R133, R4 ;  /* 0x0000000485037221 */ /* 0x010fcc0000010000 */
[----:B------:R-:W3:Y:S01]  /*1b200*/  MUFU.EX2 R12, R137 ;  /* 0x00000089000c7308 */ /* 0x000ee20000000800 */
[----:B-----5:R-:W-:-:S01]  /*1b210*/  FADD.FTZ R6, R5, R6 ;  /* 0x0000000605067221 */ /* 0x020fc20000010000 */
[----:B0-----:R-:W-:-:S06]  /*1b220*/  @P0 IMAD.HI.U32 R11, R235, R24, RZ ;  /* 0x00000018eb0b0227 */ /* 0x001fcc00078e00ff */
[----:B------:R-:W0:Y:S01]  /*1b230*/  MUFU.EX2 R25, R25 ;  /* 0x0000001900197308 */ /* 0x000e220000000800 */
[----:B-1----:R-:W-:Y:S01]  /*1b240*/  F2FP.SATFINITE.E4M3.F32.PACK_AB_MERGE_C R7, R48, R29, RZ ;  /* 0x0000001d3007723e */ /* 0x002fe200048070ff */
[----:B--2---:R-:W-:Y:S01]  /*1b250*/  FADD.FTZ R14, R8, R3 ;  /* 0x00000003080e7221 */ /* 0x004fe20000010000 */
[----:B------:R-:W-:-:S01]  /*1b260*/  FADD.FTZ R29, R29, R6 ;  /* 0x000000061d1d7221 */ /* 0x000fc20000010000 */
[----:B------:R-:W-:Y:S01]  /*1b270*/  IMAD.MOV.U32 R20, RZ, RZ, R235 ;  /* 0x000000ffff147224 */ /* 0x000fe200078e00eb */
[----:B------:R-:W-:-:S03]  /*1b280*/  @P0 SHF.R.U32.HI R20, RZ, R26, R11 ;  /* 0x0000001aff140219 */ /* 0x000fc6000001160b */
[----:B------:R-:W1:Y:S01]  /*1b290*/  MUFU.EX2 R33, R33 ;  /* 0x0000002100217308 */ /* 0x000e620000000800 */
[----:B------:R-:W-:-:S01]  /*1b2a0*/  FADD.FTZ R3, R135, R14 ;  /* 0x0000000e87037221 */ /* 0x000fc20000010000 */
[----:B------:R-:W-:Y:S01]  /*1b2b0*/  FADD.FTZ R48, R48, R29 ;  /* 0x0000001d30307221 */ /* 0x000fe20000010000 */
[----:B---3--:R-:W-:Y:S02]  /*1b2c0*/  F2FP.SATFINITE.E4M3.F32.PACK_AB_MERGE_C R135, R12, R135, RZ ;  /* 0x000000870c87723e */ /* 0x008fe400048070ff */
[----:B------:R-:W-:Y:S01]  /*1b2d0*/  IADD3 R6, R20, R104, -R237 ;  /* 0x0000006814067210 */ /* 0x000fe20007ffe8ed */
[----:B------:R-:W-:-:S01]  /*1b2e0*/  FADD.FTZ R12, R12, R3 ;  /* 0x000000030c0c7221 */ /* 0x000fc20000010000 */
[----:B0-----:R-:W-:-:S03]  /*1b2f0*/  FADD.FTZ R3, R25, R48 ;  /* 0x0000003019037221 */ /* 0x001fc60000010000 */
[----:B------:R-:W-:-:S04]  /*1b300*/  IMAD.HI R11, R6, 0x66666667, RZ ;  /* 0x66666667060b7827 */ /* 0x000fc800078e02ff */
[----:B------:R-:W-:-:S01]  /*1b310*/  FADD.FTZ R6, R50, R3 ;  /* 0x0000000332067221 */ /* 0x000fc20000010000 */
[----:B------:R-:W0:Y:S01]  /*1b320*/  MUFU.EX2 R139, R139 ;  /* 0x0000008b008b7308 */ /* 0x000e220000000800 */
[----:B------:R-:W-:Y:S02]  /*1b330*/  F2FP.SATFINITE.E4M3.F32.PACK_AB_MERGE_C R205, R0, R205, R125 ;  /* 0x000000cd00cd723e */ /* 0x000fe4000480707d */
[----:B-1----:R-:W-:Y:S01]  /*1b340*/  FADD.FTZ R3, R33, R6 ;  /* 0x0000000621037221 */ /* 0x002fe20000010000 */
[----:B------:R-:W-:-:S04]  /*1b350*/  SHF.R.U32.HI R6, RZ, 0x1f, R11 ;  /* 0x0000001fff067819 */ /* 0x000fc8000001160b */
[----:B------:R-:W1:Y:S01]  /*1b360*/  MUFU.EX2 R0, R79 ;  /* 0x0000004f00007308 */ /* 0x000e620000000800 */
[----:B------:R-:W-:Y:S01]  /*1b370*/  LEA.HI.SX32 R14, R11, R6, 0x1a ;  /* 0x000000060b0e7211 */ /* 0x000fe200078fd2ff */
[----:B------:R-:W-:-:S03]  /*1b380*/  VIADD R6, R159, 0xfffffffe ;  /* 0xfffffffe9f067836 */ /* 0x000fc60000000000 */
[----:B------:R-:W-:-:S03]  /*1b390*/  VIMNMX R14, RZ, R14, !PT ;  /* 0x0000000eff0e7248 */ /* 0x000fc60007fe0100 */
[----:B------:R-:W2:Y:S01]  /*1b3a0*/  MUFU.EX2 R28, R28 ;  /* 0x0000001c001c7308 */ /* 0x000ea20000000800 */
[----:B------:R-:W-:-:S07]  /*1b3b0*/  ISETP.GE.AND P2, PT, R6, R14, PT ;  /* 0x0000000e0600720c */ /* 0x000fce0003f46270 */
[----:B------:R-:W-:Y:S08]  /*1b3c0*/  MUFU.EX2 R141, R141 ;  /* 0x0000008d008d7308 */ /* 0x000ff00000000800 */
[----:B------:R-:W3:Y:S01]  /*1b3d0*/  MUFU.EX2 R4, R143 ;  /* 0x0000008f00047308 */ /* 0x000ee20000000800 */
[----:B------:R-:W-:Y:S01]  /*1b3e0*/  F2FP.SATFINITE.E4M3.F32.PACK_AB_MERGE_C R200, R5, R46, R7 ;  /* 0x0000002e05c8723e */ /* 0x000fe20004807007 */
[----:B0-----:R-:W-:Y:S01]  /*1b3f0*/  FADD.FTZ R5, R139, R12 ;  /* 0x0000000c8b057221 */ /* 0x001fe20000010000 */
[----:B------:R-:W-:-:S03]  /*1b400*/  F2FP.SATFINITE.E4M3.F32.PACK_AB_MERGE_C R201, R8, R133, R135 ;  /* 0x0000008508c9723e */ /* 0x000fc60004807087 */
[----:B-1----:R-:W-:Y:S01]  /*1b410*/  FADD.FTZ R8, R0, R5 ;  /* 0x0000000500087221 */ /* 0x002fe20000010000 */
[----:B------:R-:W-:Y:S02]  /*1b420*/  F2FP.SATFINITE.E4M3.F32.PACK_AB_MERGE_C R51, R68, R51, RZ ;  /* 0x000000334433723e */ /* 0x000fe400048070ff */
[----:B------:R-:W-:Y:S02]  /*1b430*/  F2FP.SATFINITE.E4M3.F32.PACK_AB_MERGE_C R70, R70, R111, RZ ;  /* 0x0000006f4646723e */ /* 0x000fe400048070ff */
[----:B------:R-:W-:Y:S02]  /*1b440*/  F2FP.SATFINITE.E4M3.F32.PACK_AB_MERGE_C R72, R72, R109, RZ ;  /* 0x0000006d4848723e */ /* 0x000fe400048070ff */
[----:B--2---:R-:W-:Y:S02]  /*1b450*/  F2FP.SATFINITE.E4M3.F32.PACK_AB_MERGE_C R7, R28, R33, RZ ;  /* 0x000000211c07723e */ /* 0x004fe400048070ff */
[----:B---3--:R-:W-:Y:S01]  /*1b460*/  F2FP.SATFINITE.E4M3.F32.PACK_AB_MERGE_C R5, R4, R141, RZ ;  /* 0x0000008d0405723e */ /* 0x008fe200048070ff */
[----:B------:R-:W-:Y:S01]  /*1b470*/  FADD.FTZ R141, R141, R8 ;  /* 0x000000088d8d7221 */ /* 0x000fe20000010000 */
[----:B------:R-:W-:Y:S01]  /*1b480*/  F2FP.SATFINITE.E4M3.F32.PACK_AB_MERGE_C R217, R30, R217, R51 ;  /* 0x000000d91ed9723e */ /* 0x000fe20004807033 */
[----:B------:R-:W-:Y:S01]  /*1b490*/  FADD.FTZ R3, R28, R3 ;  /* 0x000000031c037221 */ /* 0x000fe20000010000 */
[----:B------:R-:W-:-:S02]  /*1b4a0*/  F2FP.SATFINITE.E4M3.F32.PACK_AB_MERGE_C R219, R52, R219, R70 ;  /* 0x000000db34db723e */ /* 0x000fc40004807046 */
[----:B------:R-:W-:Y:S02]  /*1b4b0*/  CS2R R118, SRZ ;  /* 0x0000000000767805 */ /* 0x000fe4000001ff00 */
[----:B------:R-:W-:Y:S02]  /*1b4c0*/  F2FP.SATFINITE.E4M3.F32.PACK_AB_MERGE_C R213, R54, R213, R72 ;  /* 0x000000d536d5723e */ /* 0x000fe40004807048 */
[----:B------:R-:W-:Y:S02]  /*1b4d0*/  CS2R R116, SRZ ;  /* 0x0000000000747805 */ /* 0x000fe4000001ff00 */
[----:B------:R-:W-:Y:S02]  /*1b4e0*/  F2FP.SATFINITE.E4M3.F32.PACK_AB_MERGE_C R215, R58, R13, R215 ;  /* 0x0000000d3ad7723e */ /* 0x000fe400048070d7 */
[----:B------:R-:W-:Y:S02]  /*1b4f0*/  CS2R R114, SRZ ;  /* 0x0000000000727805 */ /* 0x000fe4000001ff00 */
        /* <DEDUP_REMOVED lines=14> */
[----:B------:R-:W-:Y:S01]  /*1b5e0*/  F2FP.SATFINITE.E4M3.F32.PACK_AB_MERGE_C R203, R0, R139, R5 ;  /* 0x0000008b00cb723e */ /* 0x000fe20004807005 */
[----:B------:R-:W-:Y:S01]  /*1b5f0*/  FADD.FTZ R0, R4, R141 ;  /* 0x0000008d04007221 */ /* 0x000fe20000010000 */
        /* <DEDUP_REMOVED lines=38> */
[----:B------:R-:W-:Y:S06]  /*1b860*/  @!P2 BRA `(.L_x_2535) ;  /* 0x000000480078a947 */ /* 0x000fec0003800000 */
[----:B------:R-:W-:Y:S01]  /*1b870*/  MOV R4, R121 ;  /* 0x0000007900047202 */ /* 0x000fe20000000f00 */
[----:B------:R-:W-:Y:S02]  /*1b880*/  IMAD.MOV.U32 R5, RZ, RZ, R120 ;  /* 0x000000ffff057224 */ /* 0x000fe400078e0078 */
[----:B------:R-:W-:Y:S02]  /*1b890*/  IMAD.MOV.U32 R7, RZ, RZ, R222 ;  /* 0x000000ffff077224 */ /* 0x000fe400078e00de */
[----:B------:R-:W-:-:S07]  /*1b8a0*/  IMAD.MOV.U32 R119, RZ, RZ, RZ ;  /* 0x000000ffff777224 */ /* 0x000fce00078e00ff */
.L_x_2546:
        /* <DEDUP_REMOVED lines=8> */
.L_x_2537:
        /* <DEDUP_REMOVED lines=8> */
.L_x_2538:
[----:B------:R-:W-:Y:S04]  /*1b9b0*/  BSSY B0, `(.L_x_2536) ;  /* 0x0000004000007945 */ /* 0x000fe80003800000 */
[----:B-1----:R-:W-:Y:S05]  /*1b9c0*/  @P3 BRA `(.L_x_2539) ;  /* 0x0000000000083947 */ /* 0x002fea0003800000 */
[----:B------:R-:W1:Y:S02]  /*1b9d0*/  SYNCS.PHASECHK.TRANS64.TRYWAIT P3, [R11+URZ+0x33430], R8 ;  /* 0x033430080b0075a7 */ /* 0x000e64000806017f */
[----:B-1----:R-:W-:Y:S05]  /*1b9e0*/  @!P3 BRA `(.L_x_2540) ;  /* 0x000001440094b947 */ /* 0x002fea0003800000 */
.L_x_2539:
[----:B------:R-:W-:Y:S05]  /*1b9f0*/  BSYNC B0 ;  /* 0x0000000000007941 */ /* 0x000fea0003800000 */
.L_x_2536:
[----:B01----:R-:W0:Y:S01]  /*1ba00*/  S2R R8, SR_TID.X ;  /* 0x0000000000087919 */ /* 0x003e220000002100 */
[----:B------:R-:W-:Y:S05]  /*1ba10*/  WARPSYNC.ALL ;  /* 0x0000000000007948 */ /* 0x000fea0003800000 */
[----:B------:R-:W-:Y:S01]  /*1ba20*/  IMAD.MOV.U32 R11, RZ, RZ, -0x7fffffe0 ;  /* 0x80000020ff0b7424 */ /* 0x000fe200078e00ff */
[----:B------:R-:W-:Y:S01]  /*1ba30*/  UMOV UR48, UR24 ;  /* 0x0000001800307c82 */ /* 0x000fe20008000000 */
[----:B------:R-:W-:Y:S01]  /*1ba40*/  UMOV UR49, UR25 ;  /* 0x0000001900317c82 */ /* 0x000fe20008000000 */
[----:B------:R-:W-:Y:S01]  /*1ba50*/  IMAD.MOV.U32 R121, RZ, RZ, -0x7fffffe0 ;  /* 0x80000020ff797424 */ /* 0x000fe200078e00ff */
[----:B------:R-:W-:Y:S01]  /*1ba60*/  UMOV UR44, UR24 ;  /* 0x00000018002c7c82 */ /* 0x000fe20008000000 */
[----:B------:R-:W-:Y:S01]  /*1ba70*/  R2UR UR51, R11 ;  /* 0x000000000b3372ca */ /* 0x000fe200000e0000 */
[----:B------:R-:W-:Y:S01]  /*1ba80*/  UMOV UR45, UR25 ;  /* 0x00000019002d7c82 */ /* 0x000fe20008000000 */
[----:B------:R-:W-:Y:S01]  /*1ba90*/  IMAD.MOV.U32 R13, RZ, RZ, -0x7fffffe0 ;  /* 0x80000020ff0d7424 */ /* 0x000fe200078e00ff */
[----:B------:R-:W-:Y:S01]  /*1baa0*/  R2UR UR47, R121 ;  /* 0x00000000792f72ca */ /* 0x000fe200000e0000 */
[----:B------:R-:W-:Y:S01]  /*1bab0*/  UMOV UR32, UR24 ;  /* 0x0000001800207c82 */ /* 0x000fe20008000000 */
[----:B------:R-:W-:Y:S01]  /*1bac0*/  MOV R21, 0x80000020 ;  /* 0x8000002000157802 */ /* 0x000fe20000000f00 */
        /* <DEDUP_REMOVED lines=8> */
[----:B------:R-:W-:Y:S01]  /*1bb50*/  IMAD.MOV.U32 R11, RZ, RZ, -0x7fffffe0 ;  /* 0x80000020ff0b7424 */ /* 0x000fe200078e00ff */
[----:B------:R-:W-:-:S02]  /*1bb60*/  MOV R13, 0x80000020 ;  /* 0x80000020000d7802 */ /* 0x000fc40000000f00 */
        /* <DEDUP_REMOVED lines=9> */
[C---:B------:R-:W-:Y:S01]  /*1bc00*/  VIADD R20, R10.reuse, 0x180 ;  /* 0x000001800a147836 */ /* 0x040fe20000000000 */
[----:B------:R-:W-:Y:S02]  /*1bc10*/  IADD3 R12, R10, 0x100, RZ ;  /* 0x000001000a0c7810 */ /* 0x000fe40007ffe0ff */
[----:B------:R-:W-:Y:S01]  /*1bc20*/  R2UR UR46, R120 ;  /* 0x00000000782e72ca */ /* 0x000fe200000e0000 */
[----:B------:R-:W-:Y:S01]  /*1bc30*/  VIADD R120, R10, 0x200 ;  /* 0x000002000a787836 */ /* 0x000fe20000000000 */
[----:B------:R-:W-:Y:S01]  /*1bc40*/  R2UR UR26, R12 ;  /* 0x000000000c1a72ca */ /* 0x000fe200000e0000 */
[----:B------:R-:W-:Y:S01]  /*1bc50*/  VIADD R12, R10, 0x2 ;  /* 0x000000020a0c7836 */ /* 0x000fe20000000000 */
[----:B------:R-:W-:Y:S01]  /*1bc60*/  R2UR UR34, R20 ;  /* 0x00000000142272ca */ /* 0x000fe200000e0000 */
[----:B------:R-:W-:Y:S01]  /*1bc70*/  WARPGROUP.ARRIVE ;  /* 0x00000000000079c5 */ /* 0x000fe20000000000 */
[----:B------:R-:W-:Y:S01]  /*1bc80*/  R2UR UR30, R120 ;  /* 0x00000000781e72ca */ /* 0x000fe200000e0000 */
[----:B------:R-:W-:Y:S01]  /*1bc90*/  VIADD R20, R10, 0x82 ;  /* 0x000000820a147836 */ /* 0x000fe20000000000 */
[----:B------:R-:W-:Y:S01]  /*1bca0*/  R2UR UR6, R12 ;  /* 0x000000000c0672ca */ /* 0x000fe200000e0000 */
[----:B------:R-:W-:-:S02]  /*1bcb0*/  VIADD R12, R10, 0x102 ;  /* 0x000001020a0c7836 */ /* 0x000fc40000000000 */
        /* <DEDUP_REMOVED lines=14> */
[----:B------:R-:W-:Y:S02]  /*1bda0*/  WARPGROUP.DEPBAR.LE gsb0, 0x0 ;  /* 0x00008000000079c5 */ /* 0x000fe40000010000 */
[----:B------:R-:W-:-:S06]  /*1bdb0*/  WARPGROUP.ARRIVE ;  /* 0x00000000000079c5 */ /* 0x000fcc0000000000 */
[----:B------:R-:W-:Y:S03]  /*1bdc0*/  QGMMA.64x32x32.F32.E4M3.E4M3 R152, gdesc[UR24], RZ, !UPT, gsb0 ;  /* 0x00600000189879f3 */ /* 0x000fe6000c0008ff */
[----:B------:R-:W-:Y:S02]  /*1bdd0*/  WARPGROUP.DEPBAR.LE gsb0, 0x0 ;  /* 0x00008000000079c5 */ /* 0x000fe40000010000 */
[----:B------:R-:W-:-:S06]  /*1bde0*/  WARPGROUP.ARRIVE ;  /* 0x00000000000079c5 */ /* 0x000fcc0000000000 */
[----:B------:R-:W-:Y:S01]  /*1bdf0*/  QGMMA.64x32x32.F32.E4M3.E4M3 R136, gdesc[UR32], RZ, !UPT, gsb0 ;  /* 0x00600000208879f3 */ /* 0x000fe2000c0008ff */
[----:B------:R-:W-:Y:S01]  /*1be00*/  UMOV UR32, UR4 ;  /* 0x0000000400207c82 */ /* 0x000fe20008000000 */
[----:B------:R-:W-:Y:S01]  /*1be10*/  UMOV UR33, UR5 ;  /* 0x0000000500217c82 */ /* 0x000fe20008000000 */
        /* <DEDUP_REMOVED lines=37> */
[----:B------:R-:W-:Y:S01]  /*1c070*/  VIADD R12, R10, 0x380 ;  /* 0x000003800a0c7836 */ /* 0x000fe20000000000 */
[----:B------:R-:W-:Y:S01]  /*1c080*/  MOV R13, 0x80000020 ;  /* 0x80000020000d7802 */ /* 0x000fe20000000f00 */
        /* <DEDUP_REMOVED lines=126> */
[C---:B------:R-:W-:Y:S02]  /*1c870*/  VIADD R12, R10.reuse, 0x682 ;  /* 0x000006820a0c7836 */ /* 0x040fe40000000000 */
[----:B------:R-:W-:Y:S02]  /*1c880*/  IMAD.MOV.U32 R13, RZ, RZ, -0x7fffffe0 ;  /* 0x80000020ff0d7424 */ /* 0x000fe400078e00ff */
[----:B------:R-:W-:Y:S01]  /*1c890*/  VIADD R10, R10, 0x702 ;  /* 0x000007020a0a7836 */ /* 0x000fe20000000000 */
[----:B------:R-:W-:-:S02]  /*1c8a0*/  WARPGROUP.DEPBAR.LE gsb0, 0x0 ;  /* 0x00008000000079c5 */ /* 0x000fc40000010000 */
        /* <DEDUP_REMOVED lines=32> */
.L_x_2542:
[----:B------:R-:W-:Y:S02]  /*1cab0*/  SHF.L.U32 R7, R7, 0x1f, RZ ;  /* 0x0000001f07077819 */ /* 0x000fe400000006ff */
[----:B------:R-:W-:-:S04]  /*1cac0*/  LEA R10, R221, R16, 0x3 ;  /* 0x00000010dd0a7211 */ /* 0x000fc800078e18ff */
[----:B------:R0:W1:Y:S01]  /*1cad0*/  SYNCS.PHASECHK.TRANS64.TRYWAIT P2, [R10+URZ+0x33450], R7 ;  /* 0x033450070a0075a7 */ /* 0x000062000804017f */
[----:B------:R-:W-:Y:S05]  /*1cae0*/  @!P1 BRA `(.L_x_2543) ;  /* 0x0000000000049947 */ /* 0x000fea0003800000 */
[----:B------:R-:W-:Y:S01]  /*1caf0*/  BPT.TRAP 0x1 ;  /* 0x000000040000795c */ /* 0x000fe20000300000 */
.L_x_2543:
[----:B-1----:R-:W-:Y:S05]  /*1cb00*/  @P2 BRA `(.L_x_2541) ;  /* 0x0000000000082947 */ /* 0x002fea0003800000 */
[----:B------:R-:W1:Y:S02]  /*1cb10*/  SYNCS.PHASECHK.TRANS64.TRYWAIT P2, [R10+URZ+0x33450], R7 ;  /* 0x033450070a0075a7 */ /* 0x000e64000804017f */
[----:B-1----:R-:W-:Y:S05]  /*1cb20*/  @!P2 BRA `(.L_x_2544) ;  /* 0x000001340058a947 */ /* 0x002fea0003800000 */
.L_x_2541:
[----:B01----:R-:W-:Y:S01]  /*1cb30*/  VIADD R7, R16, 0x200 ;  /* 0x0000020010077836 */ /* 0x003fe20000000000 */
[----:B------:R-:W-:Y:S05]  /*1cb40*/  WARPSYNC.ALL ;  /* 0x0000000000007948 */ /* 0x000fea0003800000 */
[----:B------:R-:W-:Y:S01]  /*1cb50*/  SHF.R.U32.HI R7, RZ, 0x4, R7 ;  /* 0x00000004ff077819 */ /* 0x000fe20000011607 */
[----:B------:R-:W-:Y:S01]  /*1cb60*/  IMAD.MOV.U32 R11, RZ, RZ, -0x3ffffff0 ;  /* 0xc0000010ff0b7424 */ /* 0x000fe200078e00ff */
[----:B------:R-:W-:Y:S02]  /*1cb70*/  WARPGROUP.ARRIVE ;  /* 0x00000000000079c5 */ /* 0x000fe40000000000 */
[----:B------:R-:W-:-:S02]  /*1cb80*/  LOP3.LUT R7, R7, 0x3fff, RZ, 0xc0, !PT ;  /* 0x00003fff07077812 */ /* 0x000fc400078ec0ff */
[----:B------:R-:W-:Y:S02]  /*1cb90*/  R2UR UR7, R11 ;  /* 0x000000000b0772ca */ /* 0x000fe400000e0000 */
[----:B------:R-:W-:-:S05]  /*1cba0*/  LOP3.LUT R7, R7, 0x10000, RZ, 0xfc, !PT ;  /* 0x0001000007077812 */ /* 0x000fca00078efcff */
[----:B------:R-:W-:-:S05]  /*1cbb0*/  IMAD R10, R221, 0x780, R7 ;  /* 0x00000780dd0a7824 */ /* 0x000fca00078e0207 */
[----:B------:R-:W-:-:S13]  /*1cbc0*/  R2UR UR6, R10 ;  /* 0x000000000a0672ca */ /* 0x000fda00000e0000 */
[----:B------:R-:W-:Y:S01]  /*1cbd0*/  QGMMA.64x192x32.F32.E4M3.E4M3 R24, R216, gdesc[UR4], R24, gsb0 ;  /* 0x02e00004d8187df3 */ /* 0x000fe20008000818 */
[----:B------:R-:W-:Y:S02]  /*1cbe0*/  VIADD R12, R10, 0x180 ;  /* 0x000001800a0c7836 */ /* 0x000fe40000000000 */
[----:B------:R-:W-:-:S03]  /*1cbf0*/  IMAD.MOV.U32 R13, RZ, RZ, -0x3ffffff0 ;  /* 0xc0000010ff0d7424 */ /* 0x000fc600078e00ff */
[----:B------:R-:W-:Y:S02]  /*1cc00*/  R2UR UR6, R12 ;  /* 0x000000000c0672ca */ /* 0x000fe400000e0000 */
[----:B------:R-:W-:Y:S01]  /*1cc10*/  R2UR UR7, R13 ;  /* 0x000000000d0772ca */ /* 0x000fe200000e0000 */
[----:B------:R-:W-:Y:S01]  /*1cc20*/  IMAD.MOV.U32 R13, RZ, RZ, -0x3ffffff0 ;  /* 0xc0000010ff0d7424 */ /* 0x000fe200078e00ff */
[----:B------:R-:W-:Y:S01]  /*1cc30*/  IADD3 R12, R10, 0x300, RZ ;  /* 0x000003000a0c7810 */ /* 0x000fe20007ffe0ff */
[----:B------:R-:W-:Y:S02]  /*1cc40*/  WARPGROUP.DEPBAR.LE gsb0, 0x0 ;  /* 0x00008000000079c5 */ /* 0x000fe40000010000 */
[----:B------:R-:W-:Y:S01]  /*1cc50*/  WARPGROUP.ARRIVE ;  /* 0x00000000000079c5 */ /* 0x000fe20000000000 */
[----:B------:R-:W2:Y:S04]  /*1cc60*/  LDL R217, [R1+0x24] ;  /* 0x0000240001d97983 */ /* 0x000ea80000100800 */
[----:B------:R-:W3:Y:S03]  /*1cc70*/  LDL R218, [R1+0x20] ;  /* 0x0000200001da7983 */ /* 0x000ee60000100800 */
[----:B------:R-:W-:Y:S01]  /*1cc80*/  QGMMA.64x192x32.F32.E4M3.E4M3 R24, R212, gdesc[UR4], R24, gsb0 ;  /* 0x02e00004d4187df3 */ /* 0x000fe20008000818 */
[----:B------:R-:W4:Y:S01]  /*1cc90*/  LDL R219, [R1] ;  /* 0x0000000001db7983 */ /* 0x000f220000100800 */
[----:B------:R-:W-:Y:S01]  /*1cca0*/  R2UR UR6, R12 ;  /* 0x000000000c0672ca */ /* 0x000fe200000e0000 */
[----:B------:R-:W-:Y:S01]  /*1ccb0*/  VIADD R12, R10, 0x480 ;  /* 0x000004800a0c7836 */ /* 0x000fe20000000000 */
[----:B------:R-:W-:Y:S01]  /*1ccc0*/  R2UR UR7, R13 ;  /* 0x000000000d0772ca */ /* 0x000fe200000e0000 */
[----:B------:R-:W-:-:S02]  /*1ccd0*/  IMAD.MOV.U32 R13, RZ, RZ, -0x3ffffff0 ;  /* 0xc0000010ff0d7424 */ /* 0x000fc400078e00ff */
[----:B------:R-:W-:Y:S01]  /*1cce0*/  FMUL.FTZ R7, R2, R186 ;  /* 0x000000ba02077220 */ /* 0x000fe20000410000 */
[----:B------:R-:W-:Y:S02]  /*1ccf0*/  VIADD R10, R10, 0x600 ;  /* 0x000006000a0a7836 */ /* 0x000fe40000000000 */
[C---:B------:R-:W-:Y:S01]  /*1cd00*/  FMUL.FTZ R186, R2.reuse, R193 ;  /* 0x000000c102ba7220 */ /* 0x040fe20000410000 */
[C---:B------:R-:W-:Y:S01]  /*1cd10*/  FMUL.FTZ R193, R2.reuse, R173 ;  /* 0x000000ad02c17220 */ /* 0x040fe20000410000 */
[C---:B------:R-:W-:Y:S01]  /*1cd20*/  FMUL.FTZ R173, R2.reuse, R175 ;  /* 0x000000af02ad7220 */ /* 0x040fe20000410000 */
[C---:B------:R-:W-:Y:S01]  /*1cd30*/  FMUL.FTZ R175, R2.reuse, R178 ;  /* 0x000000b202af7220 */ /* 0x040fe20000410000 */
[----:B------:R-:W-:Y:S01]  /*1cd40*/  MOV R11, 0xc0000010 ;  /* 0xc0000010000b7802 */ /* 0x000fe20000000f00 */
[C---:B------:R-:W-:Y:S01]  /*1cd50*/  FMUL.FTZ R178, R2.reuse, R180 ;  /* 0x000000b402b27220 */ /* 0x040fe20000410000 */
[C---:B------:R-:W-:Y:S01]  /*1cd60*/  FMUL.FTZ R180, R2.reuse, R183 ;  /* 0x000000b702b47220 */ /* 0x040fe20000410000 */
[C---:B------:R-:W-:Y:S01]  /*1cd70*/  FMUL.FTZ R138, R2.reuse, R138 ;  /* 0x0000008a028a7220 */ /* 0x040fe20000410000 */
[----:B------:R-:W0:Y:S01]  /*1cd80*/  @P0 LDC R183, c[0x0][0x44c] ;  /* 0x00011300ffb70b82 */ /* 0x000e220000000800 */
        /* <DEDUP_REMOVED lines=92> */
[----:B------:R-:W-:Y:S01]  /*1d350*/  QGMMA.64x192x32.F32.E4M3.E4M3 R24, R204, gdesc[UR4], R24, gsb0 ;  /* 0x02e00004cc187df3 */ /* 0x000fe20008000818 */
[----:B------:R-:W-:Y:S01]  /*1d360*/  R2UR UR6, R10 ;  /* 0x000000000a0672ca */ /* 0x000fe200000e0000 */
[C---:B------:R-:W-:Y:S01]  /*1d370*/  FMUL.FTZ R10, R2.reuse, R184 ;  /* 0x000000b8020a7220 */ /* 0x040fe20000410000 */
[C---:B------:R-:W-:Y:S01]  /*1d380*/  FMUL.FTZ R184, R2.reuse, R192 ;  /* 0x000000c002b87220 */ /* 0x040fe20000410000 */
[C---:B------:R-:W-:Y:S01]  /*1d390*/  FMUL.FTZ R192, R2.reuse, R169 ;  /* 0x000000a902c07220 */ /* 0x040fe20000410000 */
[----:B------:R-:W-:Y:S01]  /*1d3a0*/  R2UR UR7, R11 ;  /* 0x000000000b0772ca */ /* 0x000fe200000e0000 */
[C---:B------:R-:W-:Y:S01]  /*1d3b0*/  FMUL.FTZ R169, R2.reuse, R170 ;  /* 0x000000aa02a97220 */ /* 0x040fe20000410000 */
[C---:B------:R-:W-:Y:S01]  /*1d3c0*/  FMUL.FTZ R11, R2.reuse, R185 ;  /* 0x000000b9020b7220 */ /* 0x040fe20000410000 */
[C---:B------:R-:W-:Y:S01]  /*1d3d0*/  FMUL.FTZ R170, R2.reuse, R171 ;  /* 0x000000ab02aa7220 */ /* 0x040fe20000410000 */
[C---:B------:R-:W-:Y:S01]  /*1d3e0*/  FMUL.FTZ R185, R2.reuse, R194 ;  /* 0x000000c202b97220 */ /* 0x040fe20000410000 */
[C---:B------:R-:W-:Y:S01]  /*1d3f0*/  FMUL.FTZ R171, R2.reuse, R172 ;  /* 0x000000ac02ab7220 */ /* 0x040fe20000410000 */
[C---:B------:R-:W-:Y:S01]  /*1d400*/  FMUL.FTZ R172, R2.reuse, R174 ;  /* 0x000000ae02ac7220 */ /* 0x040fe20000410000 */
        /* <DEDUP_REMOVED lines=15> */
[----:B--2---:R-:W-:Y:S01]  /*1d500*/  IMAD.IADD R166, R217, 0x1, R235 ;  /* 0x00000001d9a67824 */ /* 0x004fe200078e02eb */
[----:B------:R-:W2:Y:S03]  /*1d510*/  MUFU.TANH R10, R10 ;  /* 0x0000000a000a7308 */ /* 0x000ea60000002400 */
[----:B0-----:R-:W-:-:S04]  /*1d520*/  @P0 IMAD.HI.U32 R195, R166, R183, RZ ;  /* 0x000000b7a6c30227 */ /* 0x001fc800078e00ff */
[----:B------:R-:W-:Y:S01]  /*1d530*/  IMAD.MOV.U32 R183, RZ, RZ, R166 ;  /* 0x000000ffffb77224 */ /* 0x000fe200078e00a6 */
[----:B-1----:R-:W-:Y:S01]  /*1d540*/  @P0 SHF.R.U32.HI R183, RZ, R194, R195 ;  /* 0x000000c2ffb70219 */ /* 0x002fe200000116c3 */
[C---:B------:R-:W-:Y:S01]  /*1d550*/  FMUL.FTZ R166, R2.reuse, R167 ;  /* 0x000000a702a67220 */ /* 0x040fe20000410000 */
[----:B------:R-:W-:Y:S01]  /*1d560*/  FMUL.FTZ R167, R2, R136 ;  /* 0x0000008802a77220 */ /* 0x000fe20000410000 */
[----:B------:R-:W-:Y:S01]  /*1d570*/  IMAD.MOV.U32 R136, RZ, RZ, -0xa0 ;  /* 0xffffff60ff887424 */ /* 0x000fe200078e00ff */
[----:B------:R-:W0:Y:S01]  /*1d580*/  MUFU.TANH R11, R11 ;  /* 0x0000000b000b7308 */ /* 0x000e220000002400 */
[----:B------:R-:W1:Y:S02]  /*1d590*/  SHFL.IDX PT, R195, R183, RZ, 0x1c1f ;  /* 0x001c1fffb7c37589 */ /* 0x000e6400000e0000 */
[----:B------:R-:W-:Y:S02]  /*1d5a0*/  IMAD R136, R6, R136, 0x1 ;  /* 0x0000000106887424 */ /* 0x000fe400078e0288 */
[----:B------:R-:W5:Y:S02]  /*1d5b0*/  SHFL.IDX PT, R183, R183, 0x1, 0x1c1f ;  /* 0x003c1f00b7b77f89 */ /* 0x000f6400000e0000 */
[----:B---3--:R-:W-:Y:S01]  /*1d5c0*/  IMAD R194, R218, -0x2, R136 ;  /* 0xfffffffedac27824 */ /* 0x008fe200078e0288 */
[----:B------:R-:W3:Y:S04]  /*1d5d0*/  MUFU.TANH R184, R184 ;  /* 0x000000b800b87308 */ /* 0x000ee80000002400 */
[----:B----4-:R-:W-:-:S02]  /*1d5e0*/  IADD3 R194, -R237, R194, R219 ;  /* 0x000000c2edc27210 */ /* 0x010fc40007ffe1db */
[----:B------:R-:W4:Y:S02]  /*1d5f0*/  S2R R219, SR_TID.X ;  /* 0x0000000000db7919 */ /* 0x000f240000002100 */
[----:B------:R2:W-:Y:S08]  /*1d600*/  MUFU.TANH R136, R138 ;  /* 0x0000008a00887308 */ /* 0x0005f00000002400 */
[----:B------:R-:W4:Y:S01]  /*1d610*/  MUFU.TANH R192, R192 ;  /* 0x000000c000c07308 */ /* 0x000f220000002400 */
[----:B--2---:R-:W-:Y:S01]  /*1d620*/  FMUL.FTZ R138, R2, R139 ;  /* 0x0000008b028a7220 */ /* 0x004fe20000410000 */
[----:B-1----:R-:W-:-:S02]  /*1d630*/  IMAD.IADD R139, R194, 0x1, R195 ;  /* 0x00000001c28b7824 */ /* 0x002fc400078e02c3 */
[----:B------:R-:W-:Y:S01]  /*1d640*/  FMUL.FTZ R195, R2, R140 ;  /* 0x0000008c02c37220 */ /* 0x000fe20000410000 */
[----:B-----5:R-:W-:Y:S02]  /*1d650*/  IADD3 R183, R194, R183, RZ ;  /* 0x000000b7c2b77210 */ /* 0x020fe40007ffe0ff */
[C---:B------:R-:W-:Y:S01]  /*1d660*/  ISETP.GT.AND P2, PT, R139.reuse, RZ, PT ;  /* 0x000000ff8b00720c */ /* 0x040fe20003f44270 */
[----:B------:R-:W1:Y:S01]  /*1d670*/  MUFU.TANH R171, R171 ;  /* 0x000000ab00ab7308 */ /* 0x000e620000002400 */
[C---:B------:R-:W-:Y:S02]  /*1d680*/  ISETP.GT.AND P3, PT, R139.reuse, 0x1, PT ;  /* 0x000000018b00780c */ /* 0x040fe40003f64270 */
[----:B------:R-:W-:Y:S02]  /*1d690*/  FSEL R140, R10, -INF , P2 ;  /* 0xff8000000a8c7808 */ /* 0x000fe40001000000 */
[----:B------:R-:W-:Y:S02]  /*1d6a0*/  ISETP.GT.AND P2, PT, R139, 0x8, PT ;  /* 0x000000088b00780c */ /* 0x000fe40003f44270 */
[----:B0-----:R-:W-:Y:S01]  /*1d6b0*/  FSEL R11, R11, -INF , P3 ;  /* 0xff8000000b0b7808 */ /* 0x001fe20001800000 */
[----:B------:R0:W-:Y:S01]  /*1d6c0*/  MUFU.TANH R10, R195 ;  /* 0x000000c3000a7308 */ /* 0x0001e20000002400 */
[----:B------:R-:W-:-:S02]  /*1d6d0*/  ISETP.GT.AND P3, PT, R139, 0x9, PT ;  /* 0x000000098b00780c */ /* 0x000fc40003f64270 */
[----:B------:R-:W-:Y:S02]  /*1d6e0*/  FSEL R13, R13, -INF , P2 ;  /* 0xff8000000d0d7808 */ /* 0x000fe40001000000 */
[C---:B------:R-:W-:Y:S02]  /*1d6f0*/  ISETP.GT.AND P2, PT, R139.reuse, 0x10, PT ;  /* 0x000000108b00780c */ /* 0x040fe40003f44270 */
[----:B------:R-:W-:Y:S01]  /*1d700*/  FSEL R20, R20, -INF , P3 ;  /* 0xff80000014147808 */ /* 0x000fe20001800000 */
[----:B------:R-:W2:Y:S01]  /*1d710*/  MUFU.TANH R174, R174 ;  /* 0x000000ae00ae7308 */ /* 0x000ea20000002400 */
[----:B0-----:R-:W-:Y:S02]  /*1d720*/  FMNMX.FTZ R195, R140, R5, !PT ;  /* 0x000000058cc37209 */ /* 0x001fe40007810000 */
[----:B------:R-:W-:Y:S02]  /*1d730*/  ISETP.GT.AND P3, PT, R139, 0x11, PT ;  /* 0x000000118b00780c */ /* 0x000fe40003f64270 */
[----:B------:R-:W-:-:S02]  /*1d740*/  FMNMX.FTZ R195, R11, R195, !PT ;  /* 0x000000c30bc37209 */ /* 0x000fc40007810000 */
[----:B---3--:R-:W-:Y:S01]  /*1d750*/  FSEL R184, R184, -INF , P2 ;  /* 0xff800000b8b87808 */ /* 0x008fe20001000000 */
[----:B------:R-:W0:Y:S01]  /*1d760*/  MUFU.TANH R176, R176 ;  /* 0x000000b000b07308 */ /* 0x000e220000002400 */
[----:B------:R-:W-:Y:S02]  /*1d770*/  FMNMX.FTZ R195, R13, R195, !PT ;  /* 0x000000c30dc37209 */ /* 0x000fe40007810000 */
[----:B------:R-:W-:Y:S02]  /*1d780*/  ISETP.GT.AND P2, PT, R139, 0x18, PT ;  /* 0x000000188b00780c */ /* 0x000fe40003f44270 */
[----:B------:R-:W-:Y:S02]  /*1d790*/  FMNMX.FTZ R195, R20, R195, !PT ;  /* 0x000000c314c37209 */ /* 0x000fe40007810000 */
[----:B------:R-:W-:Y:S01]  /*1d7a0*/  FSEL R186, R186, -INF , P3 ;  /* 0xff800000baba7808 */ /* 0x000fe20001800000 */
[----:B------:R-:W3:Y:S01]  /*1d7b0*/  MUFU.TANH R182, R182 ;  /* 0x000000b600b67308 */ /* 0x000ee20000002400 */
[----:B------:R-:W-:-:S02]  /*1d7c0*/  FMNMX.FTZ R195, R184, R195, !PT ;  /* 0x000000c3b8c37209 */ /* 0x000fc40007810000 */
[C---:B------:R-:W-:Y:S02]  /*1d7d0*/  ISETP.GT.AND P3, PT, R139.reuse, 0x19, PT ;  /* 0x000000198b00780c */ /* 0x040fe40003f64270 */
[----:B------:R-:W-:Y:S02]  /*1d7e0*/  FSEL R188, R188, -INF , P2 ;  /* 0xff800000bcbc7808 */ /* 0x000fe40001000000 */
[----:B------:R-:W-:Y:S01]  /*1d7f0*/  FMNMX.FTZ R195, R186, R195, !PT ;  /* 0x000000c3bac37209 */ /* 0x000fe20007810000 */
[----:B------:R-:W5:Y:S01]  /*1d800*/  MUFU.TANH R159, R159 ;  /* 0x0000009f009f7308 */ /* 0x000f620000002400 */
[----:B------:R-:W-:Y:S02]  /*1d810*/  ISETP.GT.AND P2, PT, R139, 0x20, PT ;  /* 0x000000208b00780c */ /* 0x000fe40003f44270 */
[----:B------:R-:W-:Y:S02]  /*1d820*/  FSEL R190, R190, -INF , P3 ;  /* 0xff800000bebe7808 */ /* 0x000fe40001800000 */
[----:B------:R-:W-:-:S02]  /*1d830*/  FMNMX.FTZ R195, R188, R195, !PT ;  /* 0x000000c3bcc37209 */ /* 0x000fc40007810000 */
[C---:B------:R-:W-:Y:S01]  /*1d840*/  ISETP.GT.AND P3, PT, R139.reuse, 0x21, PT ;  /* 0x000000218b00780c */ /* 0x040fe20003f64270 */
[----:B------:R-:W5:Y:S01]  /*1d850*/  MUFU.TANH R163, R163 ;  /* 0x000000a300a37308 */ /* 0x000f620000002400 */
[----:B------:R-:W-:Y:S02]  /*1d860*/  FSEL R168, R168, -INF , P2 ;  /* 0xff800000a8a87808 */ /* 0x000fe40001000000 */
[----:B------:R-:W-:Y:S02]  /*1d870*/  FMNMX.FTZ R195, R190, R195, !PT ;  /* 0x000000c3bec37209 */ /* 0x000fe40007810000 */
[----:B------:R-:W-:Y:S02]  /*1d880*/  ISETP.GT.AND P2, PT, R139, 0x28, PT ;  /* 0x000000288b00780c */ /* 0x000fe40003f44270 */
[----:B----4-:R-:W-:Y:S01]  /*1d890*/  FSEL R192, R192, -INF , P3 ;  /* 0xff800000c0c07808 */ /* 0x010fe20001800000 */
[----:B------:R-:W4:Y:S01]  /*1d8a0*/  MUFU.TANH R167, R167 ;  /* 0x000000a700a77308 */ /* 0x000f220000002400 */
[----:B------:R-:W-:-:S02]  /*1d8b0*/  FMNMX.FTZ R195, R168, R195, !PT ;  /* 0x000000c3a8c37209 */ /* 0x000fc40007810000 */
[----:B------:R-:W-:Y:S02]  /*1d8c0*/  ISETP.GT.AND P3, PT, R139, 0x29, PT ;  /* 0x000000298b00780c */ /* 0x000fe40003f64270 */
[----:B-1----:R-:W-:Y:S02]  /*1d8d0*/  FSEL R171, R171, -INF , P2 ;  /* 0xff800000abab7808 */ /* 0x002fe40001000000 */
[----:B------:R-:W-:Y:S01]  /*1d8e0*/  FMNMX.FTZ R195, R192, R195, !PT ;  /* 0x000000c3c0c37209 */ /* 0x000fe20007810000 */
[----:B------:R-:W-:Y:S01]  /*1d8f0*/  MUFU.TANH R170, R170 ;  /* 0x000000aa00aa7308 */ /* 0x000fe20000002400 */
[----:B------:R-:W-:Y:S02]  /*1d900*/  ISETP.GT.AND P2, PT, R139, 0x30, PT ;  /* 0x000000308b00780c */ /* 0x000fe40003f44270 */
[----:B------:R-:W-:Y:S02]  /*1d910*/  FSEL R193, R193, -INF , P3 ;  /* 0xff800000c1c17808 */ /* 0x000fe40001800000 */
[----:B------:R-:W-:-:S02]  /*1d920*/  FMNMX.FTZ R195, R171, R195, !PT ;  /* 0x000000c3abc37209 */ /* 0x000fc40007810000 */
[----:B------:R-:W-:Y:S01]  /*1d930*/  ISETP.GT.AND P3, PT, R139, 0x31, PT ;  /* 0x000000318b00780c */ /* 0x000fe20003f64270 */
[----:B------:R-:W-:Y:S01]  /*1d940*/  MUFU.TANH R172, R172 ;  /* 0x000000ac00ac7308 */ /* 0x000fe20000002400 */
[----:B--2---:R-:W-:Y:S02]  /*1d950*/  FSEL R174, R174, -INF , P2 ;  /* 0xff800000aeae7808 */ /* 0x004fe40001000000 */
[----:B------:R-:W-:Y:S02]  /*1d960*/  FMNMX.FTZ R195, R193, R195, !PT ;  /* 0x000000c3c1c37209 */ /* 0x000fe40007810000 */
[----:B------:R-:W-:Y:S02]  /*1d970*/  ISETP.GT.AND P2, PT, R139, 0x38, PT ;  /* 0x000000388b00780c */ /* 0x000fe40003f44270 */
[----:B0-----:R-:W-:Y:S01]  /*1d980*/  FSEL R176, R176, -INF , P3 ;  /* 0xff800000b0b07808 */ /* 0x001fe20001800000 */
[----:B------:R-:W-:Y:S01]  /*1d990*/  MUFU.TANH R177, R177 ;  /* 0x000000b100b17308 */ /* 0x000fe20000002400 */
[----:B------:R-:W-:-:S02]  /*1d9a0*/  FMNMX.FTZ R195, R174, R195, !PT ;  /* 0x000000c3aec37209 */ /* 0x000fc40007810000 */
[C---:B------:R-:W-:Y:S02]  /*1d9b0*/  ISETP.GT.AND P3, PT, R139.reuse, 0x39, PT ;  /* 0x000000398b00780c */ /* 0x040fe40003f64270 */
[----:B------:R-:W-:Y:S02]  /*1d9c0*/  FSEL R178, R178, -INF , P2 ;  /* 0xff800000b2b27808 */ /* 0x000fe40001000000 */
[----:B------:R-:W-:Y:S01]  /*1d9d0*/  FMNMX.FTZ R195, R176, R195, !PT ;  /* 0x000000c3b0c37209 */ /* 0x000fe20007810000 */
[----:B------:R-:W-:Y:S01]  /*1d9e0*/  MUFU.TANH R179, R179 ;  /* 0x000000b300b37308 */ /* 0x000fe20000002400 */
[----:B------:R-:W-:Y:S02]  /*1d9f0*/  ISETP.GT.AND P2, PT, R139, 0x40, PT ;  /* 0x000000408b00780c */ /* 0x000fe40003f44270 */
[----:B------:R-:W-:Y:S02]  /*1da00*/  FSEL R181, R181, -INF , P3 ;  /* 0xff800000b5b57808 */ /* 0x000fe40001800000 */
[----:B------:R-:W-:-:S02]  /*1da10*/  FMNMX.FTZ R195, R178, R195, !PT ;  /* 0x000000c3b2c37209 */ /* 0x000fc40007810000 */
[----:B------:R-:W-:Y:S01]  /*1da20*/  ISETP.GT.AND P3, PT, R139, 0x41, PT ;  /* 0x000000418b00780c */ /* 0x000fe20003f64270 */
[----:B------:R-:W-:Y:S01]  /*1da30*/  MUFU.TANH R185, R185 ;  /* 0x000000b900b97308 */ /* 0x000fe20000002400 */
[----:B------:R-:W-:Y:S02]  /*1da40*/  FSEL R152, R152, -INF , P2 ;  /* 0xff80000098987808 */ /* 0x000fe40001000000 */
[----:B------:R-:W-:Y:S02]  /*1da50*/  FMNMX.FTZ R195, R181, R195, !PT ;  /* 0x000000c3b5c37209 */ /* 0x000fe40007810000 */
[----:B------:R-:W-:Y:S02]  /*1da60*/  ISETP.GT.AND P2, PT, R139, 0x48, PT ;  /* 0x000000488b00780c */ /* 0x000fe40003f44270 */
[----:B---3--:R-:W-:Y:S01]  /*1da70*/  FSEL R182, R182, -INF , P3 ;  /* 0xff800000b6b67808 */ /* 0x008fe20001800000 */
        /* <DEDUP_REMOVED lines=11> */
[----:B-----5:R-:W-:Y:S02]  /*1db30*/  FSEL R159, R159, -INF , P2 ;  /* 0xff8000009f9f7808 */ /* 0x020fe40001000000 */
[----:B------:R-:W-:Y:S02]  /*1db40*/  FMNMX.FTZ R195, R157, R195, !PT ;  /* 0x000000c39dc37209 */ /* 0x000fe40007810000 */
[----:B------:R-:W-:Y:S02]  /*1db50*/  ISETP.GT.AND P2, PT, R139, 0x58, PT ;  /* 0x000000588b00780c */ /* 0x000fe40003f44270 */
[----:B------:R-:W-:Y:S01]  /*1db60*/  FSEL R161, R161, -INF , P3 ;  /* 0xff800000a1a17808 */ /* 0x000fe20001800000 */
[----:B------:R-:W-:Y:S01]  /*1db70*/  MUFU.TANH R169, R169 ;  /* 0x000000a900a97308 */ /* 0x000fe20000002400 */
[----:B------:R-:W-:-:S02]  /*1db80*/  FMNMX.FTZ R195, R159, R195, !PT ;  /* 0x000000c39fc37209 */ /* 0x000fc40007810000 */
[----:B------:R-:W-:Y:S02]  /*1db90*/  ISETP.GT.AND P3, PT, R139, 0x59, PT ;  /* 0x000000598b00780c */ /* 0x000fe40003f64270 */
[----:B------:R-:W-:Y:S01]  /*1dba0*/  FSEL R163, R163, -INF , P2 ;  /* 0xff800000a3a37808 */ /* 0x000fe20001000000 */
[----:B------:R-:W-:Y:S02]  /*1dbb0*/  WARPGROUP.DEPBAR.LE gsb0, 0x0 ;  /* 0x00008000000079c5 */ /* 0x000fe40000010000 */
[----:B------:R-:W-:Y:S01]  /*1dbc0*/  FMNMX.FTZ R195, R161, R195, !PT ;  /* 0x000000c3a1c37209 */ /* 0x000fe20007810000 */
[----:B------:R-:W-:Y:S01]  /*1dbd0*/  MUFU.TANH R158, R158 ;  /* 0x0000009e009e7308 */ /* 0x000fe20000002400 */
[----:B------:R-:W-:Y:S01]  /*1dbe0*/  ISETP.GT.AND P2, PT, R139, 0x60, PT ;  /* 0x000000608b00780c */ /* 0x000fe20003f44270 */
[----:B------:R-:W-:Y:S01]  /*1dbf0*/  WARPGROUP.ARRIVE ;  /* 0x00000000000079c5 */ /* 0x000fe20000000000 */
[----:B------:R-:W-:Y:S02]  /*1dc00*/  FSEL R165, R165, -INF , P3 ;  /* 0xff800000a5a57808 */ /* 0x000fe40001800000 */
[----:B------:R-:W-:-:S02]  /*1dc10*/  FMNMX.FTZ R195, R163, R195, !PT ;  /* 0x000000c3a3c37209 */ /* 0x000fc40007810000 */
[----:B------:R-:W-:Y:S01]  /*1dc20*/  ISETP.GT.AND P3, PT, R139, 0x61, PT ;  /* 0x000000618b00780c */ /* 0x000fe20003f64270 */
[----:B------:R-:W-:Y:S01]  /*1dc30*/  MUFU.TANH R160, R160 ;  /* 0x000000a000a07308 */ /* 0x000fe20000002400 */
[----:B----4-:R-:W-:Y:S01]  /*1dc40*/  FSEL R167, R167, -INF , P2 ;  /* 0xff800000a7a77808 */ /* 0x010fe20001000000 */
[----:B------:R-:W-:Y:S01]  /*1dc50*/  QGMMA.64x192x32.F32.E4M3.E4M3 R24, R200, gdesc[UR4], R24, gsb0 ;  /* 0x02e00004c8187df3 */ /* 0x000fe20008000818 */
[----:B------:R-:W-:Y:S02]  /*1dc60*/  FMNMX.FTZ R195, R165, R195, !PT ;  /* 0x000000c3a5c37209 */ /* 0x000fe40007810000 */
[----:B------:R-:W-:Y:S02]  /*1dc70*/  ISETP.GT.AND P4, PT, R139, 0x68, PT ;  /* 0x000000688b00780c */ /* 0x000fe40003f84270 */
[----:B------:R-:W-:Y:S01]  /*1dc80*/  FSEL R137, R137, -INF , P3 ;  /* 0xff80000089897808 */ /* 0x000fe20001800000 */
[----:B------:R-:W-:Y:S01]  /*1dc90*/  MUFU.TANH R162, R162 ;  /* 0x000000a200a27308 */ /* 0x000fe20000002400 */
[----:B------:R-:W-:-:S02]  /*1dca0*/  FMNMX.FTZ R196, R167, R195, !PT ;  /* 0x000000c3a7c47209 */ /* 0x000fc40007810000 */
[----:B------:R-:W-:Y:S02]  /*1dcb0*/  ISETP.GT.AND P2, PT, R139, 0x69, PT ;  /* 0x000000698b00780c */ /* 0x000fe40003f44270 */
        /* <DEDUP_REMOVED lines=11> */
[----:B------:R-:W-:Y:S01]  /*1dd70*/  FSEL R145, R145, -INF , P4 ;  /* 0xff80000091917808 */ /* 0x000fe20002000000 */
[----:B------:R-:W-:Y:S01]  /*1dd80*/  MUFU.TANH R138, R138 ;  /* 0x0000008a008a7308 */ /* 0x000fe20000002400 */
[----:B------:R-:W-:-:S02]  /*1dd90*/  FMNMX.FTZ R10, R144, R10, !PT ;  /* 0x0000000a900a7209 */ /* 0x000fc40007810000 */
[----:B------:R-:W-:Y:S02]  /*1dda0*/  ISETP.GT.AND P2, PT, R139, 0x79, PT ;  /* 0x000000798b00780c */ /* 0x000fe40003f44270 */
[----:B------:R-:W-:Y:S02]  /*1ddb0*/  FSEL R148, R148, -INF , P5 ;  /* 0xff80000094947808 */ /* 0x000fe40002800000 */
[----:B------:R-:W-:Y:S02]  /*1ddc0*/  FMNMX.FTZ R10, R145, R10, !PT ;  /* 0x0000000a910a7209 */ /* 0x000fe40007810000 */
[----:B------:R-:W-:Y:S02]  /*1ddd0*/  ISETP.GT.AND P3, PT, R139, 0x80, PT ;  /* 0x000000808b00780c */ /* 0x000fe40003f64270 */
[----:B------:R-:W-:Y:S02]  /*1dde0*/  FSEL R149, R149, -INF , P2 ;  /* 0xff80000095957808 */ /* 0x000fe40001000000 */
[----:B------:R-:W-:-:S02]  /*1ddf0*/  FMNMX.FTZ R10, R148, R10, !PT ;  /* 0x0000000a940a7209 */ /* 0x000fc40007810000 */
[C---:B------:R-:W-:Y:S02]  /*1de00*/  ISETP.GT.AND P4, PT, R139.reuse, 0x81, PT ;  /* 0x000000818b00780c */ /* 0x040fe40003f84270 */
[C---:B------:R-:W-:Y:S02]  /*1de10*/  ISETP.GT.AND P5, PT, R139.reuse, 0x88, PT ;  /* 0x000000888b00780c */ /* 0x040fe40003fa4270 */
[----:B------:R-:W-:Y:S02]  /*1de20*/  ISETP.GT.AND P2, PT, R139, 0x89, PT ;  /* 0x000000898b00780c */ /* 0x000fe40003f44270 */
[----:B------:R-:W-:Y:S02]  /*1de30*/  FSEL R196, R120, -INF , P3 ;  /* 0xff80000078c47808 */ /* 0x000fe40001800000 */
[----:B------:R-:W-:Y:S02]  /*1de40*/  FMNMX.FTZ R120, R149, R10, !PT ;  /* 0x0000000a95787209 */ /* 0x000fe40007810000 */
[----:B------:R-:W-:Y:S01]  /*1de50*/  FSEL R121, R121, -INF , P4 ;  /* 0xff80000079797808 */ /* 0x000fe20002000000 */
[----:B------:R0:W1:Y:S01]  /*1de60*/  MUFU.TANH R10, R132 ;  /* 0x00000084000a7308 */ /* 0x0000620000002400 */
[----:B------:R-:W-:-:S02]  /*1de70*/  FSEL R124, R124, -INF , P5 ;  /* 0xff8000007c7c7808 */ /* 0x000fc40002800000 */
[----:B------:R-:W-:Y:S02]  /*1de80*/  FSEL R125, R125, -INF , P2 ;  /* 0xff8000007d7d7808 */ /* 0x000fe40001000000 */
[C---:B------:R-:W-:Y:S02]  /*1de90*/  ISETP.GT.AND P3, PT, R139.reuse, 0x90, PT ;  /* 0x000000908b00780c */ /* 0x040fe40003f64270 */
[C---:B------:R-:W-:Y:S02]  /*1dea0*/  ISETP.GT.AND P4, PT, R139.reuse, 0x91, PT ;  /* 0x000000918b00780c */ /* 0x040fe40003f84270 */
[C---:B------:R-:W-:Y:S02]  /*1deb0*/  ISETP.GT.AND P5, PT, R139.reuse, 0x98, PT ;  /* 0x000000988b00780c */ /* 0x040fe40003fa4270 */
[----:B------:R-:W-:Y:S01]  /*1dec0*/  ISETP.GT.AND P2, PT, R139, 0x99, PT ;  /* 0x000000998b00780c */ /* 0x000fe20003f44270 */
[----:B------:R-:W-:Y:S01]  /*1ded0*/  FMUL.FTZ R139, R2, R133 ;  /* 0x00000085028b7220 */ /* 0x000fe20000410000 */
[----:B------:R-:W-:-:S02]  /*1dee0*/  FMNMX.FTZ R120, R196, R120, !PT ;  /* 0x00000078c4787209 */ /* 0x000fc40007810000 */
[----:B0-----:R-:W-:Y:S02]  /*1def0*/  FSEL R132, R128, -INF , P3 ;  /* 0xff80000080847808 */ /* 0x001fe40001800000 */
[----:B------:R-:W-:Y:S01]  /*1df00*/  FMNMX.FTZ R120, R121, R120, !PT ;  /* 0x0000007879787209 */ /* 0x000fe20007810000 */
[----:B------:R-:W0:Y:S01]  /*1df10*/  MUFU.TANH R139, R139 ;  /* 0x0000008b008b7308 */ /* 0x000e220000002400 */
[----:B------:R-:W-:Y:S02]  /*1df20*/  FSEL R133, R129, -INF , P4 ;  /* 0xff80000081857808 */ /* 0x000fe40002000000 */
[----:B------:R-:W-:Y:S02]  /*1df30*/  FMNMX.FTZ R120, R124, R120, !PT ;  /* 0x000000787c787209 */ /* 0x000fe40007810000 */
[----:B-1----:R-:W-:Y:S02]  /*1df40*/  FSEL R129, R10, -INF , P5 ;  /* 0xff8000000a817808 */ /* 0x002fe40002800000 */
[----:B------:R-:W-:Y:S01]  /*1df50*/  FMNMX.FTZ R120, R125, R120, !PT ;  /* 0x000000787d787209 */ /* 0x000fe20007810000 */
[----:B------:R1:W2:Y:S01]  /*1df60*/  MUFU.TANH R128, R143 ;  /* 0x0000008f00807308 */ /* 0x0002a20000002400 */
[----:B------:R-:W-:-:S02]  /*1df70*/  ISETP.GT.AND P5, PT, R183, 0x1, PT ;  /* 0x00000001b700780c */ /* 0x000fc40003fa4270 */
[----:B------:R-:W-:Y:S02]  /*1df80*/  FMNMX.FTZ R120, R132, R120, !PT ;  /* 0x0000007884787209 */ /* 0x000fe40007810000 */
[----:B------:R-:W-:Y:S02]  /*1df90*/  FSEL R12, R12, -INF , P5 ;  /* 0xff8000000c0c7808 */ /* 0x000fe40002800000 */
[----:B------:R-:W-:Y:S02]  /*1dfa0*/  FMNMX.FTZ R120, R133, R120, !PT ;  /* 0x0000007885787209 */ /* 0x000fe40007810000 */
[----:B0-----:R-:W-:Y:S01]  /*1dfb0*/  FSEL R139, R139, -INF , P2 ;  /* 0xff8000008b8b7808 */ /* 0x001fe20001000000 */
[C---:B-1----:R-:W-:Y:S01]  /*1dfc0*/  FMUL.FTZ R143, R2.reuse, R146 ;  /* 0x00000092028f7220 */ /* 0x042fe20000410000 */
[----:B------:R-:W-:Y:S01]  /*1dfd0*/  FMNMX.FTZ R120, R129, R120, !PT ;  /* 0x0000007881787209 */ /* 0x000fe20007810000 */
[C---:B------:R-:W-:Y:S01]  /*1dfe0*/  FMUL.FTZ R146, R2.reuse, R147 ;  /* 0x0000009302927220 */ /* 0x040fe20000410000 */
[----:B------:R-:W-:Y:S01]  /*1dff0*/  ISETP.GT.AND P3, PT, R183, 0x8, PT ;  /* 0x00000008b700780c */ /* 0x000fe20003f64270 */
[C---:B------:R-:W-:Y:S01]  /*1e000*/  FMUL.FTZ R147, R2.reuse, R150 ;  /* 0x0000009602937220 */ /* 0x040fe20000410000 */
[----:B------:R-:W-:Y:S01]  /*1e010*/  FMNMX.FTZ R120, R139, R120, !PT ;  /* 0x000000788b787209 */ /* 0x000fe20007810000 */
[----:B------:R-:W-:Y:S01]  /*1e020*/  FMUL.FTZ R150, R2, R151 ;  /* 0x0000009702967220 */ /* 0x000fe20000410000 */
[C---:B------:R-:W-:Y:S01]  /*1e030*/  ISETP.GT.AND P4, PT, R183.reuse, 0x9, PT ;  /* 0x00000009b700780c */ /* 0x040fe20003f84270 */
[----:B------:R-:W0:Y:S01]  /*1e040*/  MUFU.TANH R143, R143 ;  /* 0x0000008f008f7308 */ /* 0x000e220000002400 */
[----:B------:R-:W-:Y:S01]  /*1e050*/  ISETP.GT.AND P5, PT, R183, 0x11, PT ;  /* 0x00000011b700780c */ /* 0x000fe20003fa4270 */
[----:B------:R-:W1:Y:S01]  /*1e060*/  SHFL.BFLY PT, R10, R120, 0x2, 0x1f ;  /* 0x0c401f00780a7f89 */ /* 0x000e6200000e0000 */
[----:B------:R-:W-:-:S02]  /*1e070*/  FSEL R15, R15, -INF , P3 ;  /* 0xff8000000f0f7808 */ /* 0x000fc40001800000 */
[----:B------:R-:W-:Y:S02]  /*1e080*/  FSEL R21, R21, -INF , P4 ;  /* 0xff80000015157808 */ /* 0x000fe40002000000 */
[----:B------:R-:W-:Y:S01]  /*1e090*/  FSEL R187, R187, -INF , P5 ;  /* 0xff800000bbbb7808 */ /* 0x000fe20002800000 */
[----:B------:R-:W3:Y:S01]  /*1e0a0*/  MUFU.TANH R146, R146 ;  /* 0x0000009200927308 */ /* 0x000ee20000002400 */
[C---:B------:R-:W-:Y:S02]  /*1e0b0*/  ISETP.GT.AND P3, PT, R183.reuse, 0x18, PT ;  /* 0x00000018b700780c */ /* 0x040fe40003f64270 */
[C---:B------:R-:W-:Y:S02]  /*1e0c0*/  ISETP.GT.AND P4, PT, R183.reuse, 0x19, PT ;  /* 0x00000019b700780c */ /* 0x040fe40003f84270 */
[----:B------:R-:W-:Y:S02]  /*1e0d0*/  ISETP.GT.AND P5, PT, R183, 0x21, PT ;  /* 0x00000021b700780c */ /* 0x000fe40003fa4270 */
[----:B------:R-:W-:Y:S01]  /*1e0e0*/  FSEL R189, R189, -INF , P3 ;  /* 0xff800000bdbd7808 */ /* 0x000fe20001800000 */
[----:B------:R-:W4:Y:S01]  /*1e0f0*/  MUFU.TANH R147, R147 ;  /* 0x0000009300937308 */ /* 0x000f220000002400 */
[----:B------:R-:W-:-:S02]  /*1e100*/  FSEL R191, R191, -INF , P4 ;  /* 0xff800000bfbf7808 */ /* 0x000fc40002000000 */
[----:B------:R-:W-:Y:S02]  /*1e110*/  FSEL R170, R170, -INF , P5 ;  /* 0xff800000aaaa7808 */ /* 0x000fe40002800000 */
[C---:B------:R-:W-:Y:S02]  /*1e120*/  ISETP.GT.AND P3, PT, R183.reuse, 0x28, PT ;  /* 0x00000028b700780c */ /* 0x040fe40003f64270 */
[C---:B------:R-:W-:Y:S01]  /*1e130*/  ISETP.GT.AND P4, PT, R183.reuse, 0x29, PT ;  /* 0x00000029b700780c */ /* 0x040fe20003f84270 */
[----:B------:R-:W5:Y:S01]  /*1e140*/  MUFU.TANH R150, R150 ;  /* 0x0000009600967308 */ /* 0x000f620000002400 */
[C---:B------:R-:W-:Y:S02]  /*1e150*/  ISETP.GT.AND P5, PT, R183.reuse, 0x30, PT ;  /* 0x00000030b700780c */ /* 0x040fe40003fa4270 */
[----:B-1----:R-:W-:Y:S02]  /*1e160*/  FMNMX.FTZ R10, R120, R10, !PT ;  /* 0x0000000a780a7209 */ /* 0x002fe40007810000 */
[----:B------:R-:W-:-:S02]  /*1e170*/  ISETP.GT.AND P2, PT, R183, RZ, PT ;  /* 0x000000ffb700720c */ /* 0x000fc40003f44270 */
[----:B------:R-:W-:Y:S01]  /*1e180*/  FSEL R172, R172, -INF , P3 ;  /* 0xff800000acac7808 */ /* 0x000fe20001800000 */
[----:B------:R-:W1:Y:S01]  /*1e190*/  SHFL.BFLY PT, R120, R10, 0x1, 0x1f ;  /* 0x0c201f000a787f89 */ /* 0x000e6200000e0000 */
[----:B------:R-:W-:Y:S02]  /*1e1a0*/  FSEL R173, R173, -INF , P4 ;  /* 0xff800000adad7808 */ /* 0x000fe40002000000 */
[----:B------:R-:W-:Y:S02]  /*1e1b0*/  FSEL R175, R175, -INF , P5 ;  /* 0xff800000afaf7808 */ /* 0x000fe40002800000 */
[C---:B------:R-:W-:Y:S02]  /*1e1c0*/  ISETP.GT.AND P3, PT, R183.reuse, 0x31, PT ;  /* 0x00000031b700780c */ /* 0x040fe40003f64270 */
[C---:B------:R-:W-:Y:S02]  /*1e1d0*/  ISETP.GT.AND P4, PT, R183.reuse, 0x38, PT ;  /* 0x00000038b700780c */ /* 0x040fe40003f84270 */
[----:B------:R-:W-:-:S02]  /*1e1e0*/  ISETP.GT.AND P5, PT, R183, 0x39, PT ;  /* 0x00000039b700780c */ /* 0x000fc40003fa4270 */
[----:B------:R-:W-:Y:S02]  /*1e1f0*/  FSEL R7, R7, -INF , P2 ;  /* 0xff80000007077808 */ /* 0x000fe40001000000 */
[----:B------:R-:W-:Y:S02]  /*1e200*/  ISETP.GT.AND P2, PT, R183, 0x10, PT ;  /* 0x00000010b700780c */ /* 0x000fe40003f44270 */
[----:B------:R-:W-:Y:S02]  /*1e210*/  FSEL R177, R177, -INF , P3 ;  /* 0xff800000b1b17808 */ /* 0x000fe40001800000 */
[----:B------:R-:W-:Y:S02]  /*1e220*/  FSEL R179, R179, -INF , P4 ;  /* 0xff800000b3b37808 */ /* 0x000fe40002000000 */
[----:B------:R-:W-:Y:S02]  /*1e230*/  FSEL R180, R180, -INF , P5 ;  /* 0xff800000b4b47808 */ /* 0x000fe40002800000 */
[----:B------:R-:W-:-:S02]  /*1e240*/  ISETP.GT.AND P3, PT, R183, 0x40, PT ;  /* 0x00000040b700780c */ /* 0x000fc40003f64270 */
[C---:B------:R-:W-:Y:S02]  /*1e250*/  ISETP.GT.AND P4, PT, R183.reuse, 0x41, PT ;  /* 0x00000041b700780c */ /* 0x040fe40003f84270 */
[----:B------:R-:W-:Y:S02]  /*1e260*/  ISETP.GT.AND P5, PT, R183, 0x48, PT ;  /* 0x00000048b700780c */ /* 0x000fe40003fa4270 */
[----:B-1----:R-:W-:Y:S01]  /*1e270*/  FMNMX.FTZ R120, R10, R120, !PT ;  /* 0x000000780a787209 */ /* 0x002fe20007810000 */
[----:B------:R-:W-:Y:S01]  /*1e280*/  IMAD.U32 R10, RZ, RZ, UR57 ;  /* 0x00000039ff0a7e24 */ /* 0x000fe2000f8e00ff */
[----:B------:R-:W-:Y:S02]  /*1e290*/  FSEL R185, R185, -INF , P2 ;  /* 0xff800000b9b97808 */ /* 0x000fe40001000000 */
[----:B------:R-:W-:Y:S01]  /*1e2a0*/  ISETP.GT.AND P2, PT, R183, 0x20, PT ;  /* 0x00000020b700780c */ /* 0x000fe20003f44270 */
[----:B------:R-:W-:-:S01]  /*1e2b0*/  FFMA.FTZ R151, R120, R10, -8 ;  /* 0xc100000078977423 */ /* 0x000fc2000001000a */
[----:B------:R-:W-:-:S02]  /*1e2c0*/  FSEL R153, R153, -INF , P3 ;  /* 0xff80000099997808 */ /* 0x000fc40001800000 */
[----:B------:R-:W-:Y:S02]  /*1e2d0*/  FSEL R154, R154, -INF , P4 ;  /* 0xff8000009a9a7808 */ /* 0x000fe40002000000 */
[----:B------:R-:W-:Y:S02]  /*1e2e0*/  FSEL R155, R155, -INF , P5 ;  /* 0xff8000009b9b7808 */ /* 0x000fe40002800000 */
[C---:B------:R-:W-:Y:S02]  /*1e2f0*/  ISETP.GT.AND P3, PT, R183.reuse, 0x49, PT ;  /* 0x00000049b700780c */ /* 0x040fe40003f64270 */
[C---:B------:R-:W-:Y:S02]  /*1e300*/  ISETP.GT.AND P4, PT, R183.reuse, 0x50, PT ;  /* 0x00000050b700780c */ /* 0x040fe40003f84270 */
[----:B------:R-:W-:Y:S02]  /*1e310*/  ISETP.GT.AND P5, PT, R183, 0x51, PT ;  /* 0x00000051b700780c */ /* 0x000fe40003fa4270 */
[----:B------:R-:W-:-:S02]  /*1e320*/  FSEL R169, R169, -INF , P2 ;  /* 0xff800000a9a97808 */ /* 0x000fc40001000000 */
[----:B------:R-:W-:Y:S02]  /*1e330*/  FSETP.NEU.FTZ.AND P2, PT, R120, -INF , PT ;  /* 0xff8000007800780b */ /* 0x000fe40003f5d000 */
[----:B------:R-:W-:Y:S02]  /*1e340*/  FSEL R158, R158, -INF , P3 ;  /* 0xff8000009e9e7808 */ /* 0x000fe40001800000 */
[----:B------:R-:W-:Y:S02]  /*1e350*/  FSEL R160, R160, -INF , P4 ;  /* 0xff800000a0a07808 */ /* 0x000fe40002000000 */
[----:B------:R-:W-:Y:S02]  /*1e360*/  FSEL R162, R162, -INF , P5 ;  /* 0xff800000a2a27808 */ /* 0x000fe40002800000 */
[C---:B------:R-:W-:Y:S02]  /*1e370*/  ISETP.GT.AND P3, PT, R183.reuse, 0x58, PT ;  /* 0x00000058b700780c */ /* 0x040fe40003f64270 */
[----:B------:R-:W-:-:S02]  /*1e380*/  ISETP.GT.AND P4, PT, R183, 0x59, PT ;  /* 0x00000059b700780c */ /* 0x000fc40003f84270 */
[----:B------:R-:W-:Y:S02]  /*1e390*/  ISETP.GT.AND P5, PT, R183, 0x60, PT ;  /* 0x00000060b700780c */ /* 0x000fe40003fa4270 */
[----:B------:R-:W-:Y:S02]  /*1e3a0*/  FSEL R151, R151, RZ, P2 ;  /* 0x000000ff97977208 */ /* 0x000fe40001000000 */
[----:B------:R-:W-:Y:S02]  /*1e3b0*/  FSEL R164, R164, -INF , P3 ;  /* 0xff800000a4a47808 */ /* 0x000fe40001800000 */
[----:B------:R-:W-:Y:S01]  /*1e3c0*/  FSEL R166, R166, -INF , P4 ;  /* 0xff800000a6a67808 */ /* 0x000fe20002000000 */
[----:B------:R-:W-:-:S01]  /*1e3d0*/  FFMA.FTZ R194, R184, R10, -R151 ;  /* 0x0000000ab8c27223 */ /* 0x000fc20000010897 */
[----:B------:R-:W-:Y:S01]  /*1e3e0*/  FSEL R136, R136, -INF , P5 ;  /* 0xff80000088887808 */ /* 0x000fe20002800000 */
[----:B------:R-:W-:-:S01]  /*1e3f0*/  FFMA.FTZ R192, R192, R10, -R151 ;  /* 0x0000000ac0c07223 */ /* 0x000fc20000010897 */
[----:B------:R-:W-:Y:S01]  /*1e400*/  ISETP.GT.AND P3, PT, R183, 0x61, PT ;  /* 0x00000061b700780c */ /* 0x000fe20003f64270 */
[----:B------:R-:W-:-:S01]  /*1e410*/  FFMA.FTZ R195, R195, R10, -R151 ;  /* 0x0000000ac3c37223 */ /* 0x000fc20000010897 */
[----:B------:R-:W-:Y:S01]  /*1e420*/  ISETP.GT.AND P4, PT, R183, 0x68, PT ;  /* 0x00000068b700780c */ /* 0x000fe20003f84270 */
[----:B------:R-:W-:-:S01]  /*1e430*/  FFMA.FTZ R140, R140, R10, -R151 ;  /* 0x0000000a8c8c7223 */ /* 0x000fc20000010897 */
[----:B------:R-:W-:Y:S01]  /*1e440*/  ISETP.GT.AND P5, PT, R183, 0x69, PT ;  /* 0x00000069b700780c */ /* 0x000fe20003fa4270 */
[----:B------:R-:W-:-:S01]  /*1e450*/  FFMA.FTZ R11, R11, R10, -R151 ;  /* 0x0000000a0b0b7223 */ /* 0x000fc20000010897 */
[----:B------:R-:W-:Y:S01]  /*1e460*/  FSEL R138, R138, -INF , P3 ;  /* 0xff8000008a8a7808 */ /* 0x000fe20001800000 */
[----:B------:R-:W-:-:S01]  /*1e470*/  FFMA.FTZ R13, R13, R10, -R151 ;  /* 0x0000000a0d0d7223 */ /* 0x000fc20000010897 */
[----:B------:R-:W-:Y:S01]  /*1e480*/  FSEL R184, R142, -INF , P4 ;  /* 0xff8000008eb87808 */ /* 0x000fe20002000000 */
[----:B------:R-:W-:-:S01]  /*1e490*/  FFMA.FTZ R20, R20, R10, -R151 ;  /* 0x0000000a14147223 */ /* 0x000fc20000010897 */
[----:B--2---:R-:W-:Y:S01]  /*1e4a0*/  FSEL R128, R128, -INF , P5 ;  /* 0xff80000080807808 */ /* 0x004fe20002800000 */
[----:B------:R1:W-:Y:S01]  /*1e4b0*/  MUFU.EX2 R142, R194 ;  /* 0x000000c2008e7308 */ /* 0x0003e20000000800 */
[C---:B------:R-:W-:Y:S01]  /*1e4c0*/  ISETP.GT.AND P3, PT, R183.reuse, 0x70, PT ;  /* 0x00000070b700780c */ /* 0x040fe20003f64270 */
[-CC-:B------:R-:W-:Y:S01]  /*1e4d0*/  FFMA.FTZ R168, R168, R10.reuse, -R151.reuse ;  /* 0x0000000aa8a87223 */ /* 0x180fe20000010897 */
[----:B------:R-:W-:Y:S01]  /*1e4e0*/  ISETP.GT.AND P4, PT, R183, 0x71, PT ;  /* 0x00000071b700780c */ /* 0x000fe20003f84270 */
[-CC-:B------:R-:W-:Y:S01]  /*1e4f0*/  FFMA.FTZ R171, R171, R10.reuse, -R151.reuse ;  /* 0x0000000aabab7223 */ /* 0x180fe20000010897 */
[----:B------:R-:W-:Y:S01]  /*1e500*/  ISETP.GT.AND P5, PT, R183, 0x78, PT ;  /* 0x00000078b700780c */ /* 0x000fe20003fa4270 */
[-CC-:B------:R-:W-:Y:S01]  /*1e510*/  FFMA.FTZ R174, R174, R10.reuse, -R151.reuse ;  /* 0x0000000aaeae7223 */ /* 0x180fe20000010897 */
[----:B0-----:R-:W-:Y:S01]  /*1e520*/  FSEL R143, R143, -INF , P3 ;  /* 0xff8000008f8f7808 */ /* 0x001fe20001800000 */
[-CC-:B------:R-:W-:Y:S01]  /*1e530*/  FFMA.FTZ R176, R176, R10.reuse, -R151.reuse ;  /* 0x0000000ab0b07223 */ /* 0x180fe20000010897 */
[----:B-1----:R-:W-:-:S01]  /*1e540*/  FFMA.FTZ R194, R186, R10, -R151 ;  /* 0x0000000abac27223 */ /* 0x002fc20000010897 */
[----:B---3--:R-:W-:Y:S01]  /*1e550*/  FSEL R186, R146, -INF , P4 ;  /* 0xff80000092ba7808 */ /* 0x008fe20002000000 */
[----:B------:R-:W-:-:S01]  /*1e560*/  FFMA.FTZ R178, R178, R10, -R151 ;  /* 0x0000000ab2b27223 */ /* 0x000fc20000010897 */
[----:B----4-:R-:W-:Y:S01]  /*1e570*/  FSEL R147, R147, -INF , P5 ;  /* 0xff80000093937808 */ /* 0x010fe20002800000 */
[----:B------:R0:W-:Y:S01]  /*1e580*/  MUFU.EX2 R146, R194 ;  /* 0x000000c200927308 */ /* 0x0001e20000000800 */
[----:B------:R-:W-:Y:S01]  /*1e590*/  ISETP.GT.AND P3, PT, R183, 0x79, PT ;  /* 0x00000079b700780c */ /* 0x000fe20003f64270 */
[-CC-:B------:R-:W-:Y:S01]  /*1e5a0*/  FFMA.FTZ R181, R181, R10.reuse, -R151.reuse ;  /* 0x0000000ab5b57223 */ /* 0x180fe20000010897 */
[C---:B------:R-:W-:Y:S01]  /*1e5b0*/  ISETP.GT.AND P4, PT, R183.reuse, 0x80, PT ;  /* 0x00000080b700780c */ /* 0x040fe20003f84270 */
[-CC-:B------:R-:W-:Y:S01]  /*1e5c0*/  FFMA.FTZ R152, R152, R10.reuse, -R151.reuse ;  /* 0x0000000a98987223 */ /* 0x180fe20000010897 */
[----:B------:R-:W-:Y:S01]  /*1e5d0*/  ISETP.GT.AND P5, PT, R183, 0x81, PT ;  /* 0x00000081b700780c */ /* 0x000fe20003fa4270 */
[-CC-:B------:R-:W-:Y:S01]  /*1e5e0*/  FFMA.FTZ R182, R182, R10.reuse, -R151.reuse ;  /* 0x0000000ab6b67223 */ /* 0x180fe20000010897 */
[----:B-----5:R-:W-:Y:S01]  /*1e5f0*/  FSEL R150, R150, -INF , P3 ;  /* 0xff80000096967808 */ /* 0x020fe20001800000 */
[-CC-:B------:R-:W-:Y:S01]  /*1e600*/  FFMA.FTZ R156, R156, R10.reuse, -R151.reuse ;  /* 0x0000000a9c9c7223 */ /* 0x180fe20000010897 */
[----:B0-----:R-:W-:-:S01]  /*1e610*/  FFMA.FTZ R194, R188, R10, -R151 ;  /* 0x0000000abcc27223 */ /* 0x001fc20000010897 */
[----:B------:R-:W-:Y:S01]  /*1e620*/  FSEL R188, R122, -INF , P4 ;  /* 0xff8000007abc7808 */ /* 0x000fe20002000000 */
[----:B------:R-:W-:-:S01]  /*1e630*/  FFMA.FTZ R157, R157, R10, -R151 ;  /* 0x0000000a9d9d7223 */ /* 0x000fc20000010897 */
[----:B------:R-:W-:Y:S01]  /*1e640*/  FSEL R123, R123, -INF , P5 ;  /* 0xff8000007b7b7808 */ /* 0x000fe20002800000 */
[----:B------:R0:W-:Y:S01]  /*1e650*/  MUFU.EX2 R122, R194 ;  /* 0x000000c2007a7308 */ /* 0x0001e20000000800 */
[----:B------:R-:W-:Y:S01]  /*1e660*/  ISETP.GT.AND P3, PT, R183, 0x88, PT ;  /* 0x00000088b700780c */ /* 0x000fe20003f64270 */
[-CC-:B------:R-:W-:Y:S01]  /*1e670*/  FFMA.FTZ R159, R159, R10.reuse, -R151.reuse ;  /* 0x0000000a9f9f7223 */ /* 0x180fe20000010897 */
[----:B------:R-:W-:Y:S01]  /*1e680*/  ISETP.GT.AND P4, PT, R183, 0x89, PT ;  /* 0x00000089b700780c */ /* 0x000fe20003f84270 */
[-CC-:B------:R-:W-:Y:S01]  /*1e690*/  FFMA.FTZ R161, R161, R10.reuse, -R151.reuse ;  /* 0x0000000aa1a17223 */ /* 0x180fe20000010897 */
[----:B------:R-:W-:Y:S01]  /*1e6a0*/  ISETP.GT.AND P5, PT, R183, 0x90, PT ;  /* 0x00000090b700780c */ /* 0x000fe20003fa4270 */
[-CC-:B------:R-:W-:Y:S01]  /*1e6b0*/  FFMA.FTZ R163, R163, R10.reuse, -R151.reuse ;  /* 0x0000000aa3a37223 */ /* 0x180fe20000010897 */
[----:B------:R-:W-:Y:S01]  /*1e6c0*/  FSEL R126, R126, -INF , P3 ;  /* 0xff8000007e7e7808 */ /* 0x000fe20001800000 */
        /* <DEDUP_REMOVED lines=11> */
[--C-:B------:R-:W-:Y:S01]  /*1e780*/  FFMA.FTZ R144, R144, R10, -R151.reuse ;  /* 0x0000000a90907223 */ /* 0x100fe20000010897 */
[----:B------:R-:W-:Y:S01]  /*1e790*/  FMNMX.FTZ R183, R7, R4, !PT ;  /* 0x0000000407b77209 */ /* 0x000fe20007810000 */
[-CC-:B------:R-:W-:Y:S01]  /*1e7a0*/  FFMA.FTZ R145, R145, R10.reuse, -R151.reuse ;  /* 0x0000000a91917223 */ /* 0x180fe20000010897 */
[----:B------:R-:W-:Y:S01]  /*1e7b0*/  FSEL R131, R131, -INF , P3 ;  /* 0xff80000083837808 */ /* 0x000fe20001800000 */
[-CC-:B------:R-:W-:Y:S01]  /*1e7c0*/  FFMA.FTZ R148, R148, R10.reuse, -R151.reuse ;  /* 0x0000000a94947223 */ /* 0x180fe20000010897 */
[----:B------:R-:W-:Y:S01]  /*1e7d0*/  FMNMX.FTZ R183, R12, R183, !PT ;  /* 0x000000b70cb77209 */ /* 0x000fe20007810000 */
[-CC-:B------:R-:W-:Y:S01]  /*1e7e0*/  FFMA.FTZ R149, R149, R10.reuse, -R151.reuse ;  /* 0x0000000a95957223 */ /* 0x180fe20000010897 */
[----:B------:R-:W-:Y:S01]  /*1e7f0*/  FSEL R135, R135, -INF , P5 ;  /* 0xff80000087877808 */ /* 0x000fe20002800000 */
[-CC-:B------:R-:W-:Y:S01]  /*1e800*/  FFMA.FTZ R196, R196, R10.reuse, -R151.reuse ;  /* 0x0000000ac4c47223 */ /* 0x180fe20000010897 */
[----:B0-----:R-:W-:Y:S01]  /*1e810*/  FMNMX.FTZ R194, R15, R183, !PT ;  /* 0x000000b70fc27209 */ /* 0x001fe20007810000 */
[-CC-:B------:R-:W-:Y:S01]  /*1e820*/  FFMA.FTZ R124, R124, R10.reuse, -R151.reuse ;  /* 0x0000000a7c7c7223 */ /* 0x180fe20000010897 */
[----:B------:R0:W-:Y:S01]  /*1e830*/  MUFU.EX2 R183, R192 ;  /* 0x000000c000b77308 */ /* 0x0001e20000000800 */
[----:B------:R-:W-:-:S01]  /*1e840*/  FFMA.FTZ R125, R125, R10, -R151 ;  /* 0x0000000a7d7d7223 */ /* 0x000fc20000010897 */
[----:B------:R-:W-:Y:S01]  /*1e850*/  FMNMX.FTZ R194, R21, R194, !PT ;  /* 0x000000c215c27209 */ /* 0x000fe20007810000 */
[----:B------:R-:W-:-:S01]  /*1e860*/  FFMA.FTZ R132, R132, R10, -R151 ;  /* 0x0000000a84847223 */ /* 0x000fc20000010897 */
[-CC-:B------:R-:W-:Y:S01]  /*1e870*/  FFMA.FTZ R133, R133, R10.reuse, -R151.reuse ;  /* 0x0000000a85857223 */ /* 0x180fe20000010897 */
[----:B------:R-:W-:-:S01]  /*1e880*/  FFMA.FTZ R129, R129, R10, -R151 ;  /* 0x0000000a81817223 */ /* 0x000fc20000010897 */
[----:B------:R-:W-:Y:S01]  /*1e890*/  FMNMX.FTZ R194, R185, R194, !PT ;  /* 0x000000c2b9c27209 */ /* 0x000fe20007810000 */
[----:B------:R-:W-:-:S01]  /*1e8a0*/  FFMA.FTZ R139, R139, R10, -R151 ;  /* 0x0000000a8b8b7223 */ /* 0x000fc20000010897 */
[----:B------:R-:W-:Y:S01]  /*1e8b0*/  MUFU.EX2 R140, R140 ;  /* 0x0000008c008c7308 */ /* 0x000fe20000000800 */
[----:B0-----:R-:W-:-:S01]  /*1e8c0*/  FFMA.FTZ R192, R193, R10, -R151 ;  /* 0x0000000ac1c07223 */ /* 0x001fc20000010897 */
[----:B------:R-:W-:Y:S01]  /*1e8d0*/  FMNMX.FTZ R194, R187, R194, !PT ;  /* 0x000000c2bbc27209 */ /* 0x000fe20007810000 */
[----:B------:R-:W-:-:S02]  /*1e8e0*/  WARPGROUP.DEPBAR.LE gsb0, 0x0 ;  /* 0x00008000000079c5 */ /* 0x000fc40000010000 */
[----:B------:R-:W-:Y:S02]  /*1e8f0*/  LOP3.LUT R197, R219, 0x7f, RZ, 0xc0, !PT ;  /* 0x0000007fdbc57812 */ /* 0x000fe400078ec0ff */
[----:B------:R-:W-:Y:S01]  /*1e900*/  FMNMX.FTZ R194, R189, R194, !PT ;  /* 0x000000c2bdc27209 */ /* 0x000fe20007810000 */
[----:B------:R-:W-:Y:S01]  /*1e910*/  MUFU.EX2 R11, R11 ;  /* 0x0000000b000b7308 */ /* 0x000fe20000000800 */
[----:B------:R-:W0:Y:S02]  /*1e920*/  S2R R219, SR_TID.X ;  /* 0x0000000000db7919 */ /* 0x000e240000002100 */
        /* <DEDUP_REMOVED lines=44> */
[----:B------:R-:W-:Y:S01]  /*1ebf0*/  MUFU.EX2 R161, R161 ;  /* 0x000000a100a17308 */ /* 0x000fe20000000800 */
[----:B------:R-:W-:Y:S02]  /*1ec00*/  FSEL R193, R134, -INF , P4 ;  /* 0xff80000086c17808 */ /* 0x000fe40002000000 */
[----:B------:R-:W-:-:S04]  /*1ec10*/  FMNMX.FTZ R194, R131, R194, !PT ;  /* 0x000000c283c27209 */ /* 0x000fc80007810000 */
[----:B------:R-:W-:Y:S01]  /*1ec20*/  FMNMX.FTZ R194, R193, R194, !PT ;  /* 0x000000c2c1c27209 */ /* 0x000fe20007810000 */
[----:B------:R1:W-:Y:S03]  /*1ec30*/  MUFU.EX2 R134, R195 ;  /* 0x000000c300867308 */ /* 0x0003e60000000800 */
[----:B------:R-:W-:-:S05]  /*1ec40*/  FMNMX.FTZ R194, R135, R194, !PT ;  /* 0x000000c287c27209 */ /* 0x000fca0007810000 */
[----:B------:R-:W-:Y:S01]  /*1ec50*/  MUFU.EX2 R163, R163 ;  /* 0x000000a300a37308 */ /* 0x000fe20000000800 */
[----:B-1----:R-:W1:Y:S07]  /*1ec60*/  SHFL.BFLY PT, R195, R194, 0x2, 0x1f ;  /* 0x0c401f00c2c37f89 */ /* 0x002e6e00000e0000 */
[----:B------:R-:W-:Y:S08]  /*1ec70*/  MUFU.EX2 R165, R165 ;  /* 0x000000a500a57308 */ /* 0x000ff00000000800 */
[----:B------:R-:W-:Y:S08]  /*1ec80*/  MUFU.EX2 R167, R167 ;  /* 0x000000a700a77308 */ /* 0x000ff00000000800 */
[----:B------:R-:W-:Y:S01]  /*1ec90*/  MUFU.EX2 R137, R137 ;  /* 0x0000008900897308 */ /* 0x000fe20000000800 */
[----:B-1----:R-:W-:Y:S01]  /*1eca0*/  FMNMX.FTZ R195, R194, R195, !PT ;  /* 0x000000c3c2c37209 */ /* 0x002fe20007810000 */
[----:B------:R-:W-:-:S04]  /*1ecb0*/  FFMA.FTZ R194, R121, R10, -R151 ;  /* 0x0000000a79c27223 */ /* 0x000fc80000010897 */
[----:B------:R-:W1:Y:S02]  /*1ecc0*/  SHFL.BFLY PT, R121, R195, 0x1, 0x1f ;  /* 0x0c201f00c3797f89 */ /* 0x000e6400000e0000 */
[----:B------:R-:W-:Y:S08]  /*1ecd0*/  MUFU.EX2 R141, R141 ;  /* 0x0000008d008d7308 */ /* 0x000ff00000000800 */
[----:B------:R-:W-:Y:S08]  /*1ece0*/  MUFU.EX2 R144, R144 ;  /* 0x0000009000907308 */ /* 0x000ff00000000800 */
[----:B------:R-:W-:Y:S01]  /*1ecf0*/  MUFU.EX2 R145, R145 ;  /* 0x0000009100917308 */ /* 0x000fe20000000800 */
[----:B-1----:R-:W-:-:S07]  /*1ed00*/  FMNMX.FTZ R121, R195, R121, !PT ;  /* 0x00000079c3797209 */ /* 0x002fce0007810000 */
[----:B------:R-:W-:Y:S01]  /*1ed10*/  MUFU.EX2 R148, R148 ;  /* 0x0000009400947308 */ /* 0x000fe20000000800 */
[C---:B------:R-:W-:Y:S01]  /*1ed20*/  FSETP.NEU.FTZ.AND P3, PT, R121.reuse, -INF , PT ;  /* 0xff8000007900780b */ /* 0x040fe20003f7d000 */
[----:B------:R-:W-:-:S05]  /*1ed30*/  FFMA.FTZ R195, R121, R10, -8 ;  /* 0xc100000079c37423 */ /* 0x000fca000001000a */
[----:B------:R-:W-:Y:S01]  /*1ed40*/  FSEL R151, R195, RZ, P3 ;  /* 0x000000ffc3977208 */ /* 0x000fe20001800000 */
[----:B------:R-:W-:Y:S01]  /*1ed50*/  MUFU.EX2 R149, R149 ;  /* 0x0000009500957308 */ /* 0x000fe20000000800 */
[----:B------:R-:W-:Y:S02]  /*1ed60*/  FSEL R195, R120, RZ, P2 ;  /* 0x000000ff78c37208 */ /* 0x000fe40001000000 */
[----:B------:R-:W-:Y:S01]  /*1ed70*/  ISETP.NE.AND P2, PT, R197, RZ, PT ;  /* 0x000000ffc500720c */ /* 0x000fe20003f45270 */
[----:B------:R-:W-:-:S01]  /*1ed80*/  FFMA.FTZ R7, R7, R10, -R151 ;  /* 0x0000000a07077223 */ /* 0x000fc20000010897 */
[----:B------:R-:W-:Y:S01]  /*1ed90*/  FFMA.FTZ R12, R12, R10, -R151 ;  /* 0x0000000a0c0c7223 */ /* 0x000fe20000010897 */
[----:B------:R-:W-:-:S01]  /*1eda0*/  FADD.FTZ R195, -R195, R5 ;  /* 0x00000005c3c37221 */ /* 0x000fc20000010100 */
[-CC-:B------:R-:W-:Y:S01]  /*1edb0*/  FFMA.FTZ R5, R160, R10.reuse, -R151.reuse ;  /* 0x0000000aa0057223 */ /* 0x180fe20000010897 */
[----:B------:R-:W-:Y:S01]  /*1edc0*/  FSEL R160, R121, RZ, P3 ;  /* 0x000000ff79a07208 */ /* 0x000fe20001800000 */
[-CC-:B------:R-:W-:Y:S01]  /*1edd0*/  FFMA.FTZ R15, R15, R10.reuse, -R151.reuse ;  /* 0x0000000a0f0f7223 */ /* 0x180fe20000010897 */
[----:B------:R-:W-:Y:S01]  /*1ede0*/  MUFU.EX2 R7, R7 ;  /* 0x0000000700077308 */ /* 0x000fe20000000800 */
[----:B------:R-:W-:-:S01]  /*1edf0*/  FFMA.FTZ R21, R21, R10, -R151 ;  /* 0x0000000a15157223 */ /* 0x000fc20000010897 */
[----:B------:R-:W-:Y:S01]  /*1ee00*/  FFMA.FTZ R185, R185, R10, -R151 ;  /* 0x0000000ab9b97223 */ /* 0x000fe20000010897 */
[----:B------:R-:W-:-:S01]  /*1ee10*/  FADD.FTZ R160, -R160, R4 ;  /* 0x00000004a0a07221 */ /* 0x000fc20000010100 */
[-C--:B------:R-:W-:Y:S01]  /*1ee20*/  FMUL.FTZ R4, R195, R10.reuse ;  /* 0x0000000ac3047220 */ /* 0x080fe20000410000 */
[----:B------:R-:W-:-:S01]  /*1ee30*/  FFMA.FTZ R187, R187, R10, -R151 ;  /* 0x0000000abbbb7223 */ /* 0x000fc20000010897 */
[-CC-:B------:R-:W-:Y:S01]  /*1ee40*/  FFMA.FTZ R189, R189, R10.reuse, -R151.reuse ;  /* 0x0000000abdbd7223 */ /* 0x180fe20000010897 */
[-C--:B------:R-:W-:Y:S01]  /*1ee50*/  FMUL.FTZ R160, R160, R10.reuse ;  /* 0x0000000aa0a07220 */ /* 0x080fe20000410000 */
        /* <DEDUP_REMOVED lines=22> */
[-CC-:B------:R-:W-:Y:S01]  /*1efc0*/  FFMA.FTZ R128, R128, R10.reuse, -R151.reuse ;  /* 0x0000000a80807223 */ /* 0x180fe20000010897 */
[----:B------:R-:W-:-:S01]  /*1efd0*/  FFMA.FTZ R143, R143, R10, -R151 ;  /* 0x0000000a8f8f7223 */ /* 0x000fc20000010897 */
[----:B------:R-:W3:Y:S01]  /*1efe0*/  MUFU.EX2 R15, R15 ;  /* 0x0000000f000f7308 */ /* 0x000ee20000000800 */
[----:B-1----:R-:W-:-:S01]  /*1eff0*/  FFMA.FTZ R3, R4, R3, R140 ;  /* 0x0000000304037223 */ /* 0x002fc2000001008c */
[-CC-:B------:R-:W-:Y:S01]  /*1f000*/  FFMA.FTZ R186, R186, R10.reuse, -R151.reuse ;  /* 0x0000000ababa7223 */ /* 0x180fe20000010897 */
[----:B------:R-:W-:-:S01]  /*1f010*/  FFMA.FTZ R147, R147, R10, -R151 ;  /* 0x0000000a93937223 */ /* 0x000fc20000010897 */
[----:B------:R-:W-:Y:S01]  /*1f020*/  FFMA.FTZ R150, R150, R10, -R151 ;  /* 0x0000000a96967223 */ /* 0x000fe20000010897 */
[----:B------:R-:W-:-:S01]  /*1f030*/  FADD.FTZ R3, R11, R3 ;  /* 0x000000030b037221 */ /* 0x000fc20000010000 */
[-CC-:B------:R-:W-:Y:S01]  /*1f040*/  FFMA.FTZ R188, R188, R10.reuse, -R151.reuse ;  /* 0x0000000abcbc7223 */ /* 0x180fe20000010897 */
[----:B------:R-:W-:-:S01]  /*1f050*/  FFMA.FTZ R123, R123, R10, -R151 ;  /* 0x0000000a7b7b7223 */ /* 0x000fc20000010897 */
[----:B------:R-:W1:Y:S01]  /*1f060*/  MUFU.EX2 R21, R21 ;  /* 0x0000001500157308 */ /* 0x000e620000000800 */
[----:B--2---:R-:W-:-:S01]  /*1f070*/  FFMA.FTZ R0, R160, R0, R7 ;  /* 0x00000000a0007223 */ /* 0x004fc20000010007 */
[----:B------:R-:W-:Y:S01]  /*1f080*/  FADD.FTZ R3, R13, R3 ;  /* 0x000000030d037221 */ /* 0x000fe20000010000 */
[----:B------:R-:W-:-:S01]  /*1f090*/  FFMA.FTZ R126, R126, R10, -R151 ;  /* 0x0000000a7e7e7223 */ /* 0x000fc20000010897 */
[----:B------:R-:W-:Y:S01]  /*1f0a0*/  FFMA.FTZ R190, R190, R10, -R151 ;  /* 0x0000000abebe7223 */ /* 0x000fe20000010897 */
[----:B------:R-:W-:-:S01]  /*1f0b0*/  FADD.FTZ R0, R12, R0 ;  /* 0x000000000c007221 */ /* 0x000fc20000010000 */
[----:B------:R-:W-:Y:S01]  /*1f0c0*/  FADD.FTZ R3, R20, R3 ;  /* 0x0000000314037221 */ /* 0x000fe20000010000 */
[----:B------:R-:W-:-:S01]  /*1f0d0*/  FFMA.FTZ R130, R130, R10, -R151 ;  /* 0x0000000a82827223 */ /* 0x000fc20000010897 */
[----:B------:R-:W2:Y:S01]  /*1f0e0*/  MUFU.EX2 R185, R185 ;  /* 0x000000b900b97308 */ /* 0x000ea20000000800 */
[----:B---3--:R-:W-:-:S01]  /*1f0f0*/  FADD.FTZ R0, R15, R0 ;  /* 0x000000000f007221 */ /* 0x008fc20000010000 */
[----:B------:R-:W-:Y:S01]  /*1f100*/  FADD.FTZ R3, R142, R3 ;  /* 0x000000038e037221 */ /* 0x000fe20000010000 */
[----:B------:R-:W-:-:S01]  /*1f110*/  FFMA.FTZ R131, R131, R10, -R151 ;  /* 0x0000000a83837223 */ /* 0x000fc20000010897 */
[-CC-:B------:R-:W-:Y:S01]  /*1f120*/  FFMA.FTZ R193, R193, R10.reuse, -R151.reuse ;  /* 0x0000000ac1c17223 */ /* 0x180fe20000010897 */
[----:B------:R-:W-:-:S01]  /*1f130*/  FFMA.FTZ R135, R135, R10, -R151 ;  /* 0x0000000a87877223 */ /* 0x000fc20000010897 */
[----:B------:R-:W-:Y:S01]  /*1f140*/  FADD.FTZ R3, R146, R3 ;  /* 0x0000000392037221 */ /* 0x000fe20000010000 */
[----:B------:R-:W-:Y:S01]  /*1f150*/  @!P2 IMAD R195, R8, 0x8, R16 ;  /* 0x0000000808c3a824 */ /* 0x000fe200078e0210 */
[----:B------:R-:W3:Y:S01]  /*1f160*/  MUFU.EX2 R187, R187 ;  /* 0x000000bb00bb7308 */ /* 0x000ee20000000800 */
[----:B-1----:R-:W-:-:S01]  /*1f170*/  FADD.FTZ R0, R21, R0 ;  /* 0x0000000015007221 */ /* 0x002fc20000010000 */
[----:B------:R-:W-:Y:S01]  /*1f180*/  FADD.FTZ R3, R122, R3 ;  /* 0x000000037a037221 */ /* 0x000fe20000010000 */
[----:B0-----:R-:W-:Y:S01]  /*1f190*/  SHF.R.U32.HI R197, RZ, 0x7, R219 ;  /* 0x00000007ffc57819 */ /* 0x001fe200000116db */
[----:B------:R-:W-:-:S02]  /*1f1a0*/  @!P2 VIADD R195, R195, 0x33440 ;  /* 0x00033440c3c3a836 */ /* 0x000fc40000000000 */
[----:B------:R-:W-:-:S01]  /*1f1b0*/  FADD.FTZ R3, R127, R3 ;  /* 0x000000037f037221 */ /* 0x000fc20000010000 */
[----:B------:R-:W-:Y:S01]  /*1f1c0*/  IADD3 R197, -R197, 0xb, RZ ;  /* 0x0000000bc5c57810 */ /* 0x000fe20007ffe1ff */
[----:B------:R-:W0:Y:S01]  /*1f1d0*/  MUFU.EX2 R189, R189 ;  /* 0x000000bd00bd7308 */ /* 0x000e220000000800 */
[----:B--2---:R-:W-:-:S01]  /*1f1e0*/  FADD.FTZ R0, R185, R0 ;  /* 0x00000000b9007221 */ /* 0x004fc20000010000 */
[----:B------:R-:W-:Y:S01]  /*1f1f0*/  FADD.FTZ R3, R168, R3 ;  /* 0x00000003a8037221 */ /* 0x000fe20000010000 */
[----:B------:R-:W-:Y:S01]  /*1f200*/  @!P2 PRMT R195, RZ, 0x654, R195 ;  /* 0x00000654ffc3a816 */ /* 0x000fe200000000c3 */
[----:B------:R1:W-:Y:S06]  /*1f210*/  BAR.ARV R197, 0x100 ;  /* 0x000400c50000751d */ /* 0x0003ec0000002000 */
[----:B------:R-:W2:Y:S01]  /*1f220*/  MUFU.EX2 R191, R191 ;  /* 0x000000bf00bf7308 */ /* 0x000ea20000000800 */
[----:B---3--:R-:W-:-:S01]  /*1f230*/  FADD.FTZ R0, R187, R0 ;  /* 0x00000000bb007221 */ /* 0x008fc20000010000 */
[----:B------:R-:W-:Y:S01]  /*1f240*/  FADD.FTZ R3, R183, R3 ;  /* 0x00000003b7037221 */ /* 0x000fe20000010000 */
[----:B------:R1:W-:Y:S03]  /*1f250*/  @!P2 SYNCS.ARRIVE.TRANS64.RED.A1T0 RZ, [R195+URZ], RZ ;  /* 0x000000ffc3ffa9a7 */ /* 0x0003e6000810043f */
[----:B------:R-:W-:-:S01]  /*1f260*/  FADD.FTZ R3, R171, R3 ;  /* 0x00000003ab037221 */ /* 0x000fc20000010000 */
[----:B0-----:R-:W-:Y:S01]  /*1f270*/  FADD.FTZ R0, R189, R0 ;  /* 0x00000000bd007221 */ /* 0x001fe20000010000 */
[----:B------:R-:W0:Y:S02]  /*1f280*/  MUFU.EX2 R169, R169 ;  /* 0x000000a900a97308 */ /* 0x000e240000000800 */
[----:B------:R-:W-:-:S04]  /*1f290*/  FADD.FTZ R3, R192, R3 ;  /* 0x00000003c0037221 */ /* 0x000fc80000010000 */
[----:B------:R-:W-:Y:S02]  /*1f2a0*/  FADD.FTZ R3, R174, R3 ;  /* 0x00000003ae037221 */ /* 0x000fe40000010000 */
[----:B------:R-:W3:Y:S01]  /*1f2b0*/  MUFU.EX2 R170, R170 ;  /* 0x000000aa00aa7308 */ /* 0x000ee20000000800 */
        /* <DEDUP_REMOVED lines=8> */
[----:B---3--:R-:W-:-:S01]  /*1f340*/  FADD.FTZ R0, R170, R0 ;  /* 0x00000000aa007221 */ /* 0x008fc20000010000 */
        /* <DEDUP_REMOVED lines=28> */
[----:B------:R-:W-:-:S06]  /*1f510*/  FADD.FTZ R3, R149, R3 ;  /* 0x0000000395037221 */ /* 0x000fcc0000010000 */
[----:B------:R-:W2:Y:S01]  /*1f520*/  MUFU.EX2 R158, R158 ;  /* 0x0000009e009e7308 */ /* 0x000ea20000000800 */
[----:B0-----:R-:W-:-:S07]  /*1f530*/  FADD.FTZ R0, R154, R0 ;  /* 0x000000009a007221 */ /* 0x001fce0000010000 */
[----:B------:R-:W0:Y:S01]  /*1f540*/  MUFU.EX2 R5, R5 ;  /* 0x0000000500057308 */ /* 0x000e220000000800 */
[----:B---3--:R-:W-:-:S07]  /*1f550*/  FADD.FTZ R0, R155, R0 ;  /* 0x000000009b007221 */ /* 0x008fce0000010000 */
[----:B------:R-:W3:Y:S01]  /*1f560*/  MUFU.EX2 R162, R162 ;  /* 0x000000a200a27308 */ /* 0x000ee20000000800 */
[----:B--2---:R-:W-:-:S07]  /*1f570*/  FADD.FTZ R0, R158, R0 ;  /* 0x000000009e007221 */ /* 0x004fce0000010000 */
        /* <DEDUP_REMOVED lines=51> */
[----:B---3--:R-:W-:-:S01]  /*1f8b0*/  FADD.FTZ R0, R193, R0 ;  /* 0x00000000c1007221 */ /* 0x008fc20000010000 */
[----:B--2---:R-:W-:-:S03]  /*1f8c0*/  FADD.FTZ R3, R139, R3 ;  /* 0x000000038b037221 */ /* 0x004fc60000010000 */
[----:B0-----:R-:W-:Y:S01]  /*1f8d0*/  FADD.FTZ R0, R135, R0 ;  /* 0x0000000087007221 */ /* 0x001fe20000010000 */
[----:B-1----:R-:W-:Y:S06]  /*1f8e0*/  @!P1 BRA `(.L_x_2545) ;  /* 0x0000000000049947 */ /* 0x002fec0003800000 */
[----:B------:R-:W-:Y:S01]  /*1f8f0*/  BPT.TRAP 0x1 ;  /* 0x000000040000795c */ /* 0x000fe20000300000 */
.L_x_2545:
[----:B------:R-:W-:Y:S01]  /*1f900*/  IMAD R151, R221, 0x8, R16 ;  /* 0x00000008dd977824 */ /* 0x000fe200078e0210 */
[----:B------:R-:W-:Y:S01]  /*1f910*/  ISETP.GT.AND P2, PT, R6, R14, PT ;  /* 0x0000000e0600720c */ /* 0x000fe20003f44270 */
[----:B------:R-:W-:Y:S01]  /*1f920*/  IMAD.U32 R195, RZ, RZ, UR42 ;  /* 0x0000002affc37e24 */ /* 0x000fe2000f8e00ff */
[----:B------:R-:W-:Y:S01]  /*1f930*/  F2FP.SATFINITE.E4M3.F32.PACK_AB_MERGE_C R13, R20, R13, RZ ;  /* 0x0000000d140d723e */ /* 0x000fe200048070ff */
[-C--:B------:R-:W-:Y:S01]  /*1f940*/  FMUL.FTZ R24, R24, R4.reuse ;  /* 0x0000000418187220 */ /* 0x080fe20000410000 */
        /* <DEDUP_REMOVED lines=137> */
[----:B------:R-:W-:Y:S01]  /*201e0*/  VIADD R6, R6, 0xffffffff ;  /* 0xffffffff06067836 */ /* 0x000fe20000000000 */
[----:B------:R-:W-:Y:S01]  /*201f0*/  MOV R7, R222 ;  /* 0x000000de00077202 */ /* 0x000fe20000000f00 */
[----:B------:R-:W-:-:S02]  /*20200*/  IMAD.MOV.U32 R4, RZ, RZ, R121 ;  /* 0x000000ffff047224 */ /* 0x000fc400078e0079 */
[----:B------:R-:W-:Y:S02]  /*20210*/  IMAD.MOV.U32 R5, RZ, RZ, R120 ;  /* 0x000000ffff057224 */ /* 0x000fe400078e0078 */
[----:B------:R-:W-:Y:S01]  /*20220*/  IMAD.MOV.U32 R221, RZ, RZ, R8 ;  /* 0x000000ffffdd7224 */ /* 0x000fe200078e0008 */
[----:B0-----:R-:W-:Y:S06]  /*20230*/  @P2 BRA `(.L_x_2546) ;  /* 0xffffffb4009c2947 */ /* 0x001fec000383ffff */
[----:B------:R-:W-:-:S07]  /*20240*/  IMAD.MOV.U32 R221, RZ, RZ, R8 ;  /* 0x000000ffffdd7224 */ /* 0x000fce00078e0008 */
.L_x_2535:
[----:B------:R-:W-:-:S13]  /*20250*/  ISETP.GE.AND P0, PT, R6, RZ, PT ;  /* 0x000000ff0600720c */ /* 0x000fda0003f06270 */
[----:B------:R-:W-:Y:S05]  /*20260*/  @!P0 BRA `(.L_x_2547) ;  /* 0x0000003c00888947 */ /* 0x000fea0003800000 */
[----:B------:R-:W-:Y:S01]  /*20270*/  IMAD.MOV.U32 R4, RZ, RZ, R121 ;  /* 0x000000ffff047224 */ /* 0x000fe200078e0079 */
[----:B------:R-:W-:Y:S01]  /*20280*/  MOV R7, R222 ;  /* 0x000000de00077202 */ /* 0x000fe20000000f00 */
[----:B------:R-:W-:Y:S02]  /*20290*/  IMAD.MOV.U32 R5, RZ, RZ, R120 ;  /* 0x000000ffff057224 */ /* 0x000fe400078e0078 */
[----:B------:R-:W-:-:S07]  /*202a0*/  IMAD.MOV.U32 R8, RZ, RZ, R221 ;  /* 0x000000ffff087224 */ /* 0x000fce00078e00dd */
.L_x_2558:
[----:B------:R-:W-:Y:S01]  /*202b0*/  ISETP.NE.AND P2, PT, R229, RZ, PT ;  /* 0x000000ffe500720c */ /* 0x000fe20003f45270 */
[----:B------:R-:W-:Y:S01]  /*202c0*/  VIADD R221, R8, 0x1 ;  /* 0x0000000108dd7836 */ /* 0x000fe20000000000 */
[----:B------:R-:W-:Y:S05]  /*202d0*/  YIELD ;  /* 0x0000000000007946 */ /* 0x000fea0003800000 */
[----:B------:R-:W-:-:S04]  /*202e0*/  ISETP.NE.AND P0, PT, R221, 0x2, PT ;  /* 0x00000002dd00780c */ /* 0x000fc80003f05270 */
[----:B------:R-:W-:Y:S02]  /*202f0*/  SEL R222, RZ, 0x1, P0 ;  /* 0x00000001ffde7807 */ /* 0x000fe40000000000 */
[----:B------:R-:W-:Y:S02]  /*20300*/  SEL R221, R221, RZ, P0 ;  /* 0x000000ffdddd7207 */ /* 0x000fe40000000000 */
[----:B------:R-:W-:Y:S01]  /*20310*/  LOP3.LUT R222, R7, R222, RZ, 0x3c, !PT ;  /* 0x000000de07de7212 */ /* 0x000fe200078e3cff */
[----:B------:R-:W-:Y:S06]  /*20320*/  @P2 BRA `(.L_x_2548) ;  /* 0x0000000000302947 */ /* 0x000fec0003800000 */
[----:B------:R-:W-:Y:S05]  /*20330*/  @!P1 BRA `(.L_x_2549) ;  /* 0x0000000000049947 */ /* 0x000fea0003800000 */
[----:B------:R-:W-:Y:S01]  /*20340*/  BPT.TRAP 0x1 ;  /* 0x000000040000795c */ /* 0x000fe20000300000 */
.L_x_2549:
[----:B------:R-:W-:Y:S01]  /*20350*/  IMAD R10, R221, 0x8, R16 ;  /* 0x00000008dd0a7824 */ /* 0x000fe200078e0210 */
[----:B------:R-:W-:-:S04]  /*20360*/  SHF.L.U32 R11, R222, 0x1f, RZ ;  /* 0x0000001fde0b7819 */ /* 0x000fc800000006ff */
[----:B------:R0:W1:Y:S01]  /*20370*/  SYNCS.PHASECHK.TRANS64.TRYWAIT P0, [R10+URZ+0x33430], R11 ;  /* 0x0334300b0a0075a7 */ /* 0x000062000800017f */
[----:B------:R-:W-:Y:S05]  /*20380*/  @!P1 BRA `(.L_x_2550) ;  /* 0x0000000000049947 */ /* 0x000fea0003800000 */
[----:B------:R-:W-:Y:S01]  /*20390*/  BPT.TRAP 0x1 ;  /* 0x000000040000795c */ /* 0x000fe20000300000 */
.L_x_2550:
[----:B------:R-:W-:Y:S04]  /*203a0*/  BSSY B0, `(.L_x_2548) ;  /* 0x0000004000007945 */ /* 0x000fe80003800000 */
[----:B-1----:R-:W-:Y:S05]  /*203b0*/  @P0 BRA `(.L_x_2551) ;  /* 0x0000000000080947 */ /* 0x002fea0003800000 */
[----:B------:R-:W1:Y:S02]  /*203c0*/  SYNCS.PHASECHK.TRANS64.TRYWAIT P0, [R10+URZ+0x33430], R11 ;  /* 0x0334300b0a0075a7 */ /* 0x000e64000800017f */
[----:B-1----:R-:W-:Y:S05]  /*203d0*/  @!P0 BRA `(.L_x_2552) ;  /* 0x000000fc00408947 */ /* 0x002fea0003800000 */
.L_x_2551:
[----:B------:R-:W-:Y:S05]  /*203e0*/  BSYNC B0 ;  /* 0x0000000000007941 */ /* 0x000fea0003800000 */
.L_x_2548:
        /* <DEDUP_REMOVED lines=23> */
[----:B0-----:R-:W-:-:S05]  /*20560*/  SHF.R.U32.HI R10, RZ, 0x7, R10 ;  /* 0x00000007ff0a7819 */ /* 0x001fca000001160a */
[----:B------:R-:W-:Y:S02]  /*20570*/  VIADD R120, R10, 0x8 ;  /* 0x000000080a787836 */ /* 0x000fe40000000000 */
[----:B------:R-:W-:-:S03]  /*20580*/  IMAD R10, R221, 0x780, R9 ;  /* 0x00000780dd0a7824 */ /* 0x000fc600078e0209 */
[----:B------:R0:W-:Y:S01]  /*20590*/  BAR.SYNC.DEFER_BLOCKING R120, 0x100 ;  /* 0x000400780000751d */ /* 0x0001e20000010000 */
[C---:B------:R-:W-:Y:S01]  /*205a0*/  VIADD R12, R10.reuse, 0x100 ;  /* 0x000001000a0c7836 */ /* 0x040fe20000000000 */
[C---:B------:R-:W-:Y:S01]  /*205b0*/  R2UR UR50, R10.reuse ;  /* 0x000000000a3272ca */ /* 0x040fe200000e0000 */
[C---:B------:R-:W-:Y:S01]  /*205c0*/  VIADD R14, R10.reuse, 0x180 ;  /* 0x000001800a0e7836 */ /* 0x040fe20000000000 */
[----:B------:R-:W-:Y:S02]  /*205d0*/  IADD3 R20, R10, 0x80, RZ ;  /* 0x000000800a147810 */ /* 0x000fe40007ffe0ff */
[----:B------:R-:W-:Y:S01]  /*205e0*/  R2UR UR26, R12 ;  /* 0x000000000c1a72ca */ /* 0x000fe200000e0000 */
[----:B------:R-:W-:Y:S01]  /*205f0*/  VIADD R12, R10, 0x2 ;  /* 0x000000020a0c7836 */ /* 0x000fe20000000000 */
[----:B------:R-:W-:Y:S02]  /*20600*/  R2UR UR46, R20 ;  /* 0x00000000142e72ca */ /* 0x000fe400000e0000 */
[----:B------:R-:W-:Y:S01]  /*20610*/  R2UR UR34, R14 ;  /* 0x000000000e2272ca */ /* 0x000fe200000e0000 */
[C---:B------:R-:W-:Y:S01]  /*20620*/  VIADD R14, R10.reuse, 0x82 ;  /* 0x000000820a0e7836 */ /* 0x040fe20000000000 */
[----:B------:R-:W-:-:S02]  /*20630*/  IADD3 R20, R10, 0x200, RZ ;  /* 0x000002000a147810 */ /* 0x000fc40007ffe0ff */
[----:B------:R-:W-:Y:S02]  /*20640*/  R2UR UR6, R12 ;  /* 0x000000000c0672ca */ /* 0x000fe400000e0000 */
[----:B------:R-:W-:Y:S02]  /*20650*/  R2UR UR30, R20 ;  /* 0x00000000141e72ca */ /* 0x000fe400000e0000 */
[----:B------:R-:W-:Y:S01]  /*20660*/  IADD3 R12, R10, 0x102, RZ ;  /* 0x000001020a0c7810 */ /* 0x000fe20007ffe0ff */
        /* <DEDUP_REMOVED lines=24> */
[----:B0-----:R-:W-:-:S06]  /*207f0*/  WARPGROUP.ARRIVE ;  /* 0x00000000000079c5 */ /* 0x001fcc0000000000 */
        /* <DEDUP_REMOVED lines=10> */
[----:B------:R-:W-:-:S03]  /*208a0*/  IMAD.MOV.U32 R13, RZ, RZ, -0x7fffffe0 ;  /* 0x80000020ff0d7424 */ /* 0x000fc600078e00ff */
[----:B------:R-:W-:Y:S01]  /*208b0*/  R2UR UR10, R12 ;  /* 0x000000000c0a72ca */ /* 0x000fe200000e0000 */
[----:B------:R-:W-:Y:S01]  /*208c0*/  VIADD R12, R10, 0x300 ;  /* 0x000003000a0c7836 */ /* 0x000fe20000000000 */
[----:B------:R-:W-:Y:S02]  /*208d0*/  R2UR UR11, R13 ;  /* 0x000000000d0b72ca */ /* 0x000fe400000e0000 */
[----:B------:R-:W-:Y:S01]  /*208e0*/  MOV R13, 0x80000020 ;  /* 0x80000020000d7802 */ /* 0x000fe20000000f00 */
        /* <DEDUP_REMOVED lines=148> */
[C---:B------:R-:W-:Y:S01]  /*21230*/  VIADD R12, R10.reuse, 0x682 ;  /* 0x000006820a0c7836 */ /* 0x040fe20000000000 */
[----:B------:R-:W-:Y:S01]  /*21240*/  IADD3 R10, R10, 0x702, RZ ;  /* 0x000007020a0a7810 */ /* 0x000fe20007ffe0ff */
        /* <DEDUP_REMOVED lines=31> */
[----:B------:R-:W-:Y:S05]  /*21440*/  @P2 BRA `(.L_x_2553) ;  /* 0x0000000000282947 */ /* 0x000fea0003800000 */
[----:B------:R-:W-:Y:S05]  /*21450*/  @!P1 BRA `(.L_x_2554) ;  /* 0x0000000000049947 */ /* 0x000fea0003800000 */
[----:B------:R-:W-:Y:S01]  /*21460*/  BPT.TRAP 0x1 ;  /* 0x000000040000795c */ /* 0x000fe20000300000 */
.L_x_2554:
[----:B------:R-:W-:Y:S01]  /*21470*/  SHF.L.U32 R7, R7, 0x1f, RZ ;  /* 0x0000001f07077819 */ /* 0x000fe200000006ff */
[----:B------:R-:W-:-:S04]  /*21480*/  IMAD R10, R8, 0x8, R16 ;  /* 0x00000008080a7824 */ /* 0x000fc800078e0210 */
[----:B------:R0:W1:Y:S01]  /*21490*/  SYNCS.PHASECHK.TRANS64.TRYWAIT P0, [R10+URZ+0x33450], R7 ;  /* 0x033450070a0075a7 */ /* 0x000062000800017f */
[----:B------:R-:W-:Y:S05]  /*214a0*/  @!P1 BRA `(.L_x_2555) ;  /* 0x0000000000049947 */ /* 0x000fea0003800000 */
[----:B------:R-:W-:Y:S01]  /*214b0*/  BPT.TRAP 0x1 ;  /* 0x000000040000795c */ /* 0x000fe20000300000 */
.L_x_2555:
[----:B-1----:R-:W-:Y:S05]  /*214c0*/  @P0 BRA `(.L_x_2553) ;  /* 0x0000000000080947 */ /* 0x002fea0003800000 */
[----:B------:R-:W1:Y:S02]  /*214d0*/  SYNCS.PHASECHK.TRANS64.TRYWAIT P0, [R10+URZ+0x33450], R7 ;  /* 0x033450070a0075a7 */ /* 0x000e64000800017f */
[----:B-1----:R-:W-:Y:S05]  /*214e0*/  @!P0 BRA `(.L_x_2556) ;  /* 0x000000ec00108947 */ /* 0x002fea0003800000 */
.L_x_2553:
[----:B01----:R-:W-:Y:S01]  /*214f0*/  VIADD R7, R16, 0x200 ;  /* 0x0000020010077836 */ /* 0x003fe20000000000 */
[----:B------:R-:W-:Y:S05]  /*21500*/  WARPSYNC.ALL ;  /* 0x0000000000007948 */ /* 0x000fea0003800000 */
[----:B------:R-:W-:Y:S01]  /*21510*/  SHF.R.U32.HI R7, RZ, 0x4, R7 ;  /* 0x00000004ff077819 */ /* 0x000fe20000011607 */
[----:B------:R-:W-:Y:S01]  /*21520*/  IMAD.MOV.U32 R11, RZ, RZ, -0x3ffffff0 ;  /* 0xc0000010ff0b7424 */ /* 0x000fe200078e00ff */
[----:B------:R-:W-:Y:S01]  /*21530*/  WARPGROUP.ARRIVE ;  /* 0x00000000000079c5 */ /* 0x000fe20000000000 */
[----:B------:R-:W-:Y:S01]  /*21540*/  IMAD.MOV.U32 R13, RZ, RZ, -0x3ffffff0 ;  /* 0xc0000010ff0d7424 */ /* 0x000fe200078e00ff */
[----:B------:R-:W-:Y:S01]  /*21550*/  LOP3.LUT R7, R7, 0x3fff, RZ, 0xc0, !PT ;  /* 0x00003fff07077812 */ /* 0x000fe200078ec0ff */
[C---:B------:R-:W-:Y:S01]  /*21560*/  FMUL.FTZ R14, R2.reuse, R188 ;  /* 0x000000bc020e7220 */ /* 0x040fe20000410000 */
[----:B------:R-:W-:Y:S01]  /*21570*/  R2UR UR7, R11 ;  /* 0x000000000b0772ca */ /* 0x000fe200000e0000 */
[C---:B------:R-:W-:Y:S01]  /*21580*/  FMUL.FTZ R11, R2.reuse, R185 ;  /* 0x000000b9020b7220 */ /* 0x040fe20000410000 */
[----:B------:R-:W-:Y:S01]  /*21590*/  LOP3.LUT R7, R7, 0x10000, RZ, 0xfc, !PT ;  /* 0x0001000007077812 */ /* 0x000fe200078efcff */
[C---:B------:R-:W-:Y:S01]  /*215a0*/  FMUL.FTZ R20, R2.reuse, R190 ;  /* 0x000000be02147220 */ /* 0x040fe20000410000 */
[C---:B------:R-:W-:Y:S01]  /*215b0*/  FMUL.FTZ R15, R2.reuse, R189 ;  /* 0x000000bd020f7220 */ /* 0x040fe20000410000 */
[----:B------:R-:W-:Y:S01]  /*215c0*/  FMUL.FTZ R21, R2, R191 ;  /* 0x000000bf02157220 */ /* 0x000fe20000410000 */
[----:B------:R-:W-:Y:S01]  /*215d0*/  MUFU.TANH R14, R14 ;  /* 0x0000000e000e7308 */ /* 0x000fe20000002400 */
[----:B------:R-:W-:-:S02]  /*215e0*/  IMAD R10, R8, 0x780, R7 ;  /* 0x00000780080a7824 */ /* 0x000fc400078e0207 */
[C---:B------:R-:W-:Y:S01]  /*215f0*/  FMUL.FTZ R7, R2.reuse, R184 ;  /* 0x000000b802077220 */ /* 0x040fe20000410000 */
[C---:B------:R-:W-:Y:S01]  /*21600*/  FMUL.FTZ R184, R2.reuse, R192 ;  /* 0x000000c002b87220 */ /* 0x040fe20000410000 */
[C---:B------:R-:W-:Y:S01]  /*21610*/  FMUL.FTZ R185, R2.reuse, R193 ;  /* 0x000000c102b97220 */ /* 0x040fe20000410000 */
[----:B------:R-:W-:Y:S01]  /*21620*/  FMUL.FTZ R188, R2, R196 ;  /* 0x000000c402bc7220 */ /* 0x000fe20000410000 */
[----:B------:R-:W-:Y:S01]  /*21630*/  R2UR UR6, R10 ;  /* 0x000000000a0672ca */ /* 0x000fe200000e0000 */
[----:B------:R-:W-:Y:S01]  /*21640*/  FMUL.FTZ R190, R2, R198 ;  /* 0x000000c602be7220 */ /* 0x000fe20000410000 */
[----:B------:R-:W-:Y:S01]  /*21650*/  IADD3 R12, R10, 0x180, RZ ;  /* 0x000001800a0c7810 */ /* 0x000fe20007ffe0ff */
        /* <DEDUP_REMOVED lines=9> */
[----:B------:R-:W-:Y:S01]  /*216f0*/  FMUL.FTZ R172, R2, R172 ;  /* 0x000000ac02ac7220 */ /* 0x000fe20000410000 */
[----:B------:R-:W-:Y:S01]  /*21700*/  QGMMA.64x192x32.F32.E4M3.E4M3 R24, R216, gdesc[UR4], R24, gsb0 ;  /* 0x02e00004d8187df3 */ /* 0x000fe20008000818 */
[----:B------:R-:W-:Y:S01]  /*21710*/  R2UR UR6, R12 ;  /* 0x000000000c0672ca */ /* 0x000fe200000e0000 */
[----:B------:R-:W-:Y:S01]  /*21720*/  VIADD R12, R10, 0x300 ;  /* 0x000003000a0c7836 */ /* 0x000fe20000000000 */
[----:B------:R-:W-:Y:S01]  /*21730*/  R2UR UR7, R13 ;  /* 0x000000000d0772ca */ /* 0x000fe200000e0000 */
[----:B------:R-:W-:-:S02]  /*21740*/  IMAD.MOV.U32 R13, RZ, RZ, -0x3ffffff0 ;  /* 0xc0000010ff0d7424 */ /* 0x000fc400078e00ff */
        /* <DEDUP_REMOVED lines=13> */
[----:B------:R-:W-:Y:S01]  /*21820*/  FMUL.FTZ R181, R2, R181 ;  /* 0x000000b502b57220 */ /* 0x000fe20000410000 */
[----:B------:R-:W-:Y:S01]  /*21830*/  FMNMX.FTZ R193, R14, R193, !PT ;  /* 0x000000c10ec17209 */ /* 0x000fe20007810000 */
        /* <DEDUP_REMOVED lines=26> */
[----:B------:R-:W2:Y:S01]  /*219e0*/  MUFU.TANH R188, R188 ;  /* 0x000000bc00bc7308 */ /* 0x000ea20000002400 */
[----:B-1----:R-:W-:Y:S01]  /*219f0*/  FMNMX.FTZ R193, R184, R193, !PT ;  /* 0x000000c1b8c17209 */ /* 0x002fe20007810000 */
        /* <DEDUP_REMOVED lines=13> */
[----:B------:R-:W-:Y:S01]  /*21ad0*/  FMUL.FTZ R122, R2, R122 ;  /* 0x0000007a027a7220 */ /* 0x000fe20000410000 */
[----:B------:R-:W-:Y:S01]  /*21ae0*/  MUFU.TANH R189, R189 ;  /* 0x000000bd00bd7308 */ /* 0x000fe20000002400 */
[----:B--2---:R-:W-:Y:S01]  /*21af0*/  FMNMX.FTZ R193, R188, R193, !PT ;  /* 0x000000c1bcc17209 */ /* 0x004fe20007810000 */
        /* <DEDUP_REMOVED lines=36> */
[----:B------:R-:W-:Y:S01]  /*21d40*/  VIADD R12, R10, 0x480 ;  /* 0x000004800a0c7836 */ /* 0x000fe20000000000 */
[----:B------:R-:W-:-:S03]  /*21d50*/  R2UR UR7, R13 ;  /* 0x000000000d0772ca */ /* 0x000fc600000e0000 */
[----:B------:R-:W-:Y:S01]  /*21d60*/  MUFU.TANH R154, R154 ;  /* 0x0000009a009a7308 */ /* 0x000fe20000002400 */
[----:B------:R-:W-:-:S07]  /*21d70*/  MOV R13, 0xc0000010 ;  /* 0xc0000010000d7802 */ /* 0x000fce0000000f00 */
[----:B------:R-:W-:Y:S08]  /*21d80*/  MUFU.TANH R153, R153 ;  /* 0x0000009900997308 */ /* 0x000ff00000002400 */
[----:B------:R-:W-:Y:S08]  /*21d90*/  MUFU.TANH R155, R155 ;  /* 0x0000009b009b7308 */ /* 0x000ff00000002400 */
[----:B------:R-:W-:Y:S01]  /*21da0*/  MUFU.TANH R156, R156 ;  /* 0x0000009c009c7308 */ /* 0x000fe20000002400 */
[----:B0-----:R-:W-:-:S04]  /*21db0*/  LOP3.LUT R219, R219, 0x7f, RZ, 0xc0, !PT ;  /* 0x0000007fdbdb7812 */ /* 0x001fc800078ec0ff */
[----:B------:R-:W-:Y:S02]  /*21dc0*/  ISETP.NE.AND P0, PT, R219, RZ, PT ;  /* 0x000000ffdb00720c */ /* 0x000fe40003f05270 */
[----:B------:R-:W0:Y:S01]  /*21dd0*/  S2R R219, SR_TID.X ;  /* 0x0000000000db7919 */ /* 0x000e220000002100 */
[----:B------:R-:W-:Y:S08]  /*21de0*/  MUFU.TANH R158, R158 ;  /* 0x0000009e009e7308 */ /* 0x000ff00000002400 */
[----:B------:R-:W-:Y:S08]  /*21df0*/  MUFU.TANH R157, R157 ;  /* 0x0000009d009d7308 */ /* 0x000ff00000002400 */
[----:B------:R-:W-:Y:S08]  /*21e00*/  MUFU.TANH R159, R159 ;  /* 0x0000009f009f7308 */ /* 0x000ff00000002400 */
[----:B------:R-:W-:Y:S01]  /*21e10*/  MUFU.TANH R160, R160 ;  /* 0x000000a000a07308 */ /* 0x000fe20000002400 */
[----:B0-----:R-:W-:-:S07]  /*21e20*/  SHF.R.U32.HI R219, RZ, 0x7, R219 ;  /* 0x00000007ffdb7819 */ /* 0x001fce00000116db */
        /* <DEDUP_REMOVED lines=29> */
[----:B------:R-:W0:Y:S08]  /*22000*/  MUFU.TANH R12, R12 ;  /* 0x0000000c000c7308 */ /* 0x000e300000002400 */
[----:B------:R-:W1:Y:S08]  /*22010*/  MUFU.TANH R13, R13 ;  /* 0x0000000d000d7308 */ /* 0x000e700000002400 */
[----:B------:R-:W2:Y:S01]  /*22020*/  MUFU.TANH R186, R186 ;  /* 0x000000ba00ba7308 */ /* 0x000ea20000002400 */
[----:B0-----:R-:W-:-:S07]  /*22030*/  FMNMX.FTZ R194, R12, R4, !PT ;  /* 0x000000040cc27209 */ /* 0x001fce0007810000 */
[----:B------:R-:W0:Y:S01]  /*22040*/  MUFU.TANH R187, R187 ;  /* 0x000000bb00bb7308 */ /* 0x000e220000002400 */
[----:B-1----:R-:W-:-:S04]  /*22050*/  FMNMX.FTZ R194, R13, R194, !PT ;  /* 0x000000c20dc27209 */ /* 0x002fc80007810000 */
[----:B------:R-:W-:-:S03]  /*22060*/  FMNMX.FTZ R194, R20, R194, !PT ;  /* 0x000000c214c27209 */ /* 0x000fc60007810000 */
[----:B------:R-:W-:Y:S01]  /*22070*/  MUFU.TANH R150, R150 ;  /* 0x0000009600967308 */ /* 0x000fe20000002400 */
[----:B------:R-:W-:-:S04]  /*22080*/  FMNMX.FTZ R194, R21, R194, !PT ;  /* 0x000000c215c27209 */ /* 0x000fc80007810000 */
[----:B--2---:R-:W-:Y:S01]  /*22090*/  FMNMX.FTZ R120, R186, R194, !PT ;  /* 0x000000c2ba787209 */ /* 0x004fe20007810000 */
[----:B------:R-:W-:Y:S01]  /*220a0*/  FMUL.FTZ R194, R2, R121 ;  /* 0x0000007902c27220 */ /* 0x000fe20000410000 */
[----:B------:R-:W-:Y:S01]  /*220b0*/  FMNMX.FTZ R121, R189, R193, !PT ;  /* 0x000000c1bd797209 */ /* 0x000fe20007810000 */
[----:B------:R-:W1:Y:S01]  /*220c0*/  MUFU.TANH R149, R149 ;  /* 0x0000009500957308 */ /* 0x000e620000002400 */
[----:B0-----:R-:W-:Y:S02]  /*220d0*/  FMNMX.FTZ R120, R187, R120, !PT ;  /* 0x00000078bb787209 */ /* 0x001fe40007810000 */
[----:B------:R-:W-:Y:S02]  /*220e0*/  FMNMX.FTZ R121, R168, R121, !PT ;  /* 0x00000079a8797209 */ /* 0x000fe40007810000 */
[----:B------:R-:W-:Y:S02]  /*220f0*/  FMNMX.FTZ R120, R190, R120, !PT ;  /* 0x00000078be787209 */ /* 0x000fe40007810000 */
[----:B------:R-:W-:Y:S01]  /*22100*/  FMNMX.FTZ R121, R169, R121, !PT ;  /* 0x00000079a9797209 */ /* 0x000fe20007810000 */
[----:B------:R-:W-:Y:S01]  /*22110*/  MUFU.TANH R151, R151 ;  /* 0x0000009700977308 */ /* 0x000fe20000002400 */
[----:B------:R-:W-:-:S02]  /*22120*/  FMNMX.FTZ R120, R191, R120, !PT ;  /* 0x00000078bf787209 */ /* 0x000fc40007810000 */
[----:B------:R-:W-:Y:S02]  /*22130*/  FMNMX.FTZ R121, R172, R121, !PT ;  /* 0x00000079ac797209 */ /* 0x000fe40007810000 */
[----:B------:R-:W-:Y:S02]  /*22140*/  FMNMX.FTZ R120, R170, R120, !PT ;  /* 0x00000078aa787209 */ /* 0x000fe40007810000 */
[----:B------:R-:W-:Y:S01]  /*22150*/  FMNMX.FTZ R121, R173, R121, !PT ;  /* 0x00000079ad797209 */ /* 0x000fe20007810000 */
[----:B------:R-:W0:Y:S01]  /*22160*/  MUFU.TANH R192, R192 ;  /* 0x000000c000c07308 */ /* 0x000e220000002400 */
[----:B------:R-:W-:Y:S02]  /*22170*/  FMNMX.FTZ R120, R171, R120, !PT ;  /* 0x00000078ab787209 */ /* 0x000fe40007810000 */
[----:B------:R-:W-:Y:S02]  /*22180*/  FMNMX.FTZ R121, R176, R121, !PT ;  /* 0x00000079b0797209 */ /* 0x000fe40007810000 */
[----:B------:R-:W-:-:S02]  /*22190*/  FMNMX.FTZ R120, R174, R120, !PT ;  /* 0x00000078ae787209 */ /* 0x000fc40007810000 */
[----:B------:R-:W-:Y:S01]  /*221a0*/  FMNMX.FTZ R121, R177, R121, !PT ;  /* 0x00000079b1797209 */ /* 0x000fe20007810000 */
[----:B------:R-:W-:Y:S01]  /*221b0*/  MUFU.TANH R122, R122 ;  /* 0x0000007a007a7308 */ /* 0x000fe20000002400 */
[----:B------:R-:W-:Y:S02]  /*221c0*/  FMNMX.FTZ R120, R175, R120, !PT ;  /* 0x00000078af787209 */ /* 0x000fe40007810000 */
[----:B------:R-:W-:Y:S02]  /*221d0*/  FMNMX.FTZ R121, R180, R121, !PT ;  /* 0x00000079b4797209 */ /* 0x000fe40007810000 */
[----:B------:R-:W-:Y:S02]  /*221e0*/  FMNMX.FTZ R120, R178, R120, !PT ;  /* 0x00000078b2787209 */ /* 0x000fe40007810000 */
[----:B------:R-:W-:Y:S01]  /*221f0*/  FMNMX.FTZ R121, R181, R121, !PT ;  /* 0x00000079b5797209 */ /* 0x000fe20007810000 */
[----:B------:R-:W2:Y:S01]  /*22200*/  MUFU.TANH R193, R194 ;  /* 0x000000c200c17308 */ /* 0x000ea20000002400 */
[----:B------:R-:W-:-:S02]  /*22210*/  FMNMX.FTZ R120, R179, R120, !PT ;  /* 0x00000078b3787209 */ /* 0x000fc40007810000 */
[----:B------:R-:W-:Y:S02]  /*22220*/  FMNMX.FTZ R121, R152, R121, !PT ;  /* 0x0000007998797209 */ /* 0x000fe40007810000 */
[----:B------:R-:W-:Y:S02]  /*22230*/  FMNMX.FTZ R120, R182, R120, !PT ;  /* 0x00000078b6787209 */ /* 0x000fe40007810000 */
[----:B------:R-:W-:Y:S01]  /*22240*/  FMNMX.FTZ R121, R153, R121, !PT ;  /* 0x0000007999797209 */ /* 0x000fe20007810000 */
[----:B------:R-:W-:Y:S01]  /*22250*/  MUFU.TANH R123, R123 ;  /* 0x0000007b007b7308 */ /* 0x000fe20000002400 */
[----:B------:R-:W-:Y:S02]  /*22260*/  FMNMX.FTZ R120, R183, R120, !PT ;  /* 0x00000078b7787209 */ /* 0x000fe40007810000 */
[----:B------:R-:W-:Y:S02]  /*22270*/  FMNMX.FTZ R121, R156, R121, !PT ;  /* 0x000000799c797209 */ /* 0x000fe40007810000 */
[----:B------:R-:W-:-:S02]  /*22280*/  FMNMX.FTZ R120, R154, R120, !PT ;  /* 0x000000789a787209 */ /* 0x000fc40007810000 */
[----:B------:R-:W-:Y:S01]  /*22290*/  FMNMX.FTZ R121, R157, R121, !PT ;  /* 0x000000799d797209 */ /* 0x000fe20007810000 */
[----:B------:R-:W3:Y:S01]  /*222a0*/  MUFU.TANH R124, R124 ;  /* 0x0000007c007c7308 */ /* 0x000ee20000002400 */
[----:B------:R-:W-:Y:S02]  /*222b0*/  FMNMX.FTZ R120, R155, R120, !PT ;  /* 0x000000789b787209 */ /* 0x000fe40007810000 */
        /* <DEDUP_REMOVED lines=8> */
[----:B------:R-:W4:Y:S01]  /*22340*/  MUFU.TANH R125, R125 ;  /* 0x0000007d007d7308 */ /* 0x000f220000002400 */
        /* <DEDUP_REMOVED lines=18> */
[----:B-1----:R-:W-:Y:S01]  /*22470*/  FMNMX.FTZ R121, R149, R121, !PT ;  /* 0x0000007995797209 */ /* 0x002fe20007810000 */
[----:B------:R-:W1:Y:S01]  /*22480*/  MUFU.TANH R129, R129 ;  /* 0x0000008100817308 */ /* 0x000e620000002400 */
[----:B------:R-:W-:Y:S02]  /*22490*/  FMNMX.FTZ R120, R147, R120, !PT ;  /* 0x0000007893787209 */ /* 0x000fe40007810000 */
[----:B0-----:R-:W-:Y:S02]  /*224a0*/  FMNMX.FTZ R121, R192, R121, !PT ;  /* 0x00000079c0797209 */ /* 0x001fe40007810000 */
[----:B------:R-:W-:Y:S02]  /*224b0*/  FMNMX.FTZ R120, R150, R120, !PT ;  /* 0x0000007896787209 */ /* 0x000fe40007810000 */
[----:B--2---:R-:W-:Y:S01]  /*224c0*/  FMNMX.FTZ R121, R193, R121, !PT ;  /* 0x00000079c1797209 */ /* 0x004fe20007810000 */
[----:B------:R-:W0:Y:S01]  /*224d0*/  MUFU.TANH R131, R131 ;  /* 0x0000008300837308 */ /* 0x000e220000002400 */
[----:B------:R-:W-:-:S02]  /*224e0*/  FMNMX.FTZ R120, R151, R120, !PT ;  /* 0x0000007897787209 */ /* 0x000fc40007810000 */
[----:B---3--:R-:W-:Y:S02]  /*224f0*/  FMNMX.FTZ R121, R124, R121, !PT ;  /* 0x000000797c797209 */ /* 0x008fe40007810000 */
[----:B------:R-:W-:Y:S02]  /*22500*/  FMNMX.FTZ R120, R122, R120, !PT ;  /* 0x000000787a787209 */ /* 0x000fe40007810000 */
[----:B----4-:R-:W-:Y:S01]  /*22510*/  FMNMX.FTZ R121, R125, R121, !PT ;  /* 0x000000797d797209 */ /* 0x010fe20007810000 */
[----:B------:R-:W2:Y:S01]  /*22520*/  MUFU.TANH R132, R132 ;  /* 0x0000008400847308 */ /* 0x000ea20000002400 */
[----:B------:R-:W-:Y:S02]  /*22530*/  FMNMX.FTZ R120, R123, R120, !PT ;  /* 0x000000787b787209 */ /* 0x000fe40007810000 */
[----:B-----5:R-:W-:Y:S02]  /*22540*/  FMNMX.FTZ R121, R128, R121, !PT ;  /* 0x0000007980797209 */ /* 0x020fe40007810000 */
[----:B------:R-:W-:-:S02]  /*22550*/  FMNMX.FTZ R120, R126, R120, !PT ;  /* 0x000000787e787209 */ /* 0x000fc40007810000 */
[----:B-1----:R-:W-:Y:S01]  /*22560*/  FMNMX.FTZ R121, R129, R121, !PT ;  /* 0x0000007981797209 */ /* 0x002fe20007810000 */
[----:B------:R-:W1:Y:S01]  /*22570*/  MUFU.TANH R134, R134 ;  /* 0x0000008600867308 */ /* 0x000e620000002400 */
[----:B------:R-:W-:-:S04]  /*22580*/  FMNMX.FTZ R120, R127, R120, !PT ;  /* 0x000000787f787209 */ /* 0x000fc80007810000 */
[----:B------:R-:W-:-:S03]  /*22590*/  FMNMX.FTZ R120, R130, R120, !PT ;  /* 0x0000007882787209 */ /* 0x000fc60007810000 */
[----:B------:R-:W3:Y:S01]  /*225a0*/  MUFU.TANH R133, R133 ;  /* 0x0000008500857308 */ /* 0x000ee20000002400 */
[----:B0-----:R-:W-:Y:S02]  /*225b0*/  FMNMX.FTZ R120, R131, R120, !PT ;  /* 0x0000007883787209 */ /* 0x001fe40007810000 */
[----:B--2---:R-:W-:-:S05]  /*225c0*/  FMNMX.FTZ R121, R132, R121, !PT ;  /* 0x0000007984797209 */ /* 0x004fca0007810000 */
[----:B------:R-:W0:Y:S01]  /*225d0*/  MUFU.TANH R135, R135 ;  /* 0x0000008700877308 */ /* 0x000e220000002400 */
[----:B-1----:R-:W-:Y:S02]  /*225e0*/  FMNMX.FTZ R120, R134, R120, !PT ;  /* 0x0000007886787209 */ /* 0x002fe40007810000 */
[----:B---3--:R-:W-:-:S05]  /*225f0*/  FMNMX.FTZ R195, R133, R121, !PT ;  /* 0x0000007985c37209 */ /* 0x008fca0007810000 */
[----:B------:R-:W1:Y:S01]  /*22600*/  SHFL.BFLY PT, R121, R195, 0x2, 0x1f ;  /* 0x0c401f00c3797f89 */ /* 0x000e6200000e0000 */
[----:B------:R-:W-:Y:S02]  /*22610*/  WARPGROUP.DEPBAR.LE gsb0, 0x0 ;  /* 0x00008000000079c5 */ /* 0x000fe40000010000 */
[----:B------:R-:W-:Y:S01]  /*22620*/  WARPGROUP.ARRIVE ;  /* 0x00000000000079c5 */ /* 0x000fe20000000000 */
[----:B0-----:R-:W-:-:S05]  /*22630*/  FMNMX.FTZ R194, R135, R120, !PT ;  /* 0x0000007887c27209 */ /* 0x001fca0007810000 */
[----:B------:R-:W-:Y:S01]  /*22640*/  QGMMA.64x192x32.F32.E4M3.E4M3 R24, R204, gdesc[UR4], R24, gsb0 ;  /* 0x02e00004cc187df3 */ /* 0x000fe20008000818 */
[----:B------:R-:W0:Y:S01]  /*22650*/  SHFL.BFLY PT, R120, R194, 0x2, 0x1f ;  /* 0x0c401f00c2787f89 */ /* 0x000e2200000e0000 */
[----:B-1----:R-:W-:Y:S01]  /*22660*/  FMNMX.FTZ R195, R195, R121, !PT ;  /* 0x00000079c3c37209 */ /* 0x002fe20007810000 */
[----:B------:R-:W-:-:S04]  /*22670*/  IMAD.MOV.U32 R121, RZ, RZ, -0x3ffffff0 ;  /* 0xc0000010ff797424 */ /* 0x000fc800078e00ff */
[----:B------:R-:W1:Y:S01]  /*22680*/  SHFL.BFLY PT, R196, R195, 0x1, 0x1f ;  /* 0x0c201f00c3c47f89 */ /* 0x000e6200000e0000 */
[----:B------:R-:W-:Y:S02]  /*22690*/  R2UR UR7, R121 ;  /* 0x00000000790772ca */ /* 0x000fe400000e0000 */
[----:B0-----:R-:W-:Y:S01]  /*226a0*/  FMNMX.FTZ R194, R194, R120, !PT ;  /* 0x00000078c2c27209 */ /* 0x001fe20007810000 */
[----:B------:R-:W-:-:S04]  /*226b0*/  VIADD R120, R10, 0x600 ;  /* 0x000006000a787836 */ /* 0x000fc80000000000 */
[----:B------:R-:W0:Y:S01]  /*226c0*/  SHFL.BFLY PT, R10, R194, 0x1, 0x1f ;  /* 0x0c201f00c20a7f89 */ /* 0x000e2200000e0000 */
[----:B------:R-:W-:Y:S02]  /*226d0*/  R2UR UR6, R120 ;  /* 0x00000000780672ca */ /* 0x000fe400000e0000 */
[----:B-1----:R-:W-:Y:S02]  /*226e0*/  FMNMX.FTZ R120, R195, R196, !PT ;  /* 0x000000c4c3787209 */ /* 0x002fe40007810000 */
[----:B------:R-:W-:-:S03]  /*226f0*/  IADD3 R196, -R219, 0xb, RZ ;  /* 0x0000000bdbc47810 */ /* 0x000fc60007ffe1ff */
[----:B------:R-:W-:Y:S01]  /*22700*/  FADD.FTZ R5, -R120, R5 ;  /* 0x0000000578057221 */ /* 0x000fe20000010100 */
[----:B0-----:R-:W-:Y:S01]  /*22710*/  FMNMX.FTZ R121, R194, R10, !PT ;  /* 0x0000000ac2797209 */ /* 0x001fe20007810000 */
[----:B------:R-:W-:Y:S02]  /*22720*/  IMAD.U32 R10, RZ, RZ, UR56 ;  /* 0x00000038ff0a7e24 */ /* 0x000fe4000f8e00ff */
[----:B------:R-:W-:Y:S02]  /*22730*/  @!P0 IMAD R194, R221, 0x8, R16 ;  /* 0x00000008ddc28824 */ /* 0x000fe400078e0210 */
[----:B------:R-:W-:Y:S01]  /*22740*/  FFMA.FTZ R195, R120, R10, -8 ;  /* 0xc100000078c37423 */ /* 0x000fe2000001000a */
[----:B------:R-:W-:-:S01]  /*22750*/  FADD.FTZ R4, -R121, R4 ;  /* 0x0000000479047221 */ /* 0x000fc20000010100 */
[-C--:B------:R-:W-:Y:S01]  /*22760*/  FMUL.FTZ R5, R5, R10.reuse ;  /* 0x0000000a05057220 */ /* 0x080fe20000410000 */
[----:B------:R-:W-:Y:S01]  /*22770*/  @!P0 IADD3 R194, R194, 0x33440, RZ ;  /* 0x00033440c2c28810 */ /* 0x000fe20007ffe0ff */
        /* <DEDUP_REMOVED lines=42> */
[----:B------:R-:W-:Y:S01]  /*22a20*/  MUFU.EX2 R5, R5 ;  /* 0x0000000500057308 */ /* 0x000fe20000000800 */
[----:B------:R-:W-:Y:S01]  /*22a30*/  @!P0 PRMT R194, RZ, 0x654, R194 ;  /* 0x00000654ffc28816 */ /* 0x000fe200000000c2 */
        /* <DEDUP_REMOVED lines=209> */
.L_x_2557:
[----:B------:R-:W-:Y:S01]  /*23750*/  IMAD R8, R8, 0x8, R16 ;  /* 0x0000000808087824 */ /* 0x000fe200078e0210 */
[----:B------:R-:W-:Y:S01]  /*23760*/  ISETP.GT.AND P0, PT, R6, RZ, PT ;  /* 0x000000ff0600720c */ /* 0x000fe20003f04270 */
[----:B------:R-:W-:Y:S01]  /*23770*/  IMAD.U32 R194, RZ, RZ, UR42 ;  /* 0x0000002affc27e24 */ /* 0x000fe2000f8e00ff */
        /* <DEDUP_REMOVED lines=145> */
.L_x_2547:
[----:B------:R-:W-:Y:S05]  /*24090*/  WARPSYNC.ALL ;  /* 0x0000000000007948 */ /* 0x000fea0003800000 */
[----:B------:R-:W-:Y:S06]  /*240a0*/  BAR.ARV 0x8, 0x180 ;  /* 0x0206000000007b1d */ /* 0x000fec0000002000 */
[----:B------:R-:W-:Y:S05]  /*240b0*/  @!P1 BRA `(.L_x_2559) ;  /* 0x0000000000049947 */ /* 0x000fea0003800000 */
[----:B------:R-:W-:Y:S01]  /*240c0*/  BPT.TRAP 0x1 ;  /* 0x000000040000795c */ /* 0x000fe20000300000 */
.L_x_2559:
[----:B------:R-:W-:Y:S01]  /*240d0*/  IMAD R11, R221, 0x8, R16 ;  /* 0x00000008dd0b7824 */ /* 0x000fe200078e0210 */
[----:B------:R-:W-:-:S04]  /*240e0*/  SHF.L.U32 R2, R222, 0x1f, RZ ;  /* 0x0000001fde027819 */ /* 0x000fc800000006ff */
[----:B------:R0:W1:Y:S01]  /*240f0*/  SYNCS.PHASECHK.TRANS64.TRYWAIT P0, [R11+URZ+0x33450], R2 ;  /* 0x033450020b0075a7 */ /* 0x000062000800017f */
[----:B------:R-:W-:Y:S05]  /*24100*/  @!P1 BRA `(.L_x_2560) ;  /* 0x0000000000049947 */ /* 0x000fea0003800000 */
[----:B------:R-:W-:Y:S01]  /*24110*/  BPT.TRAP 0x1 ;  /* 0x000000040000795c */ /* 0x000fe20000300000 */
.L_x_2560:
[----:B------:R-:W-:-:S04]  /*24120*/  IADD3 R16, R16, 0x200, RZ ;  /* 0x0000020010107810 */ /* 0x000fc80007ffe0ff */
[----:B------:R-:W-:-:S04]  /*24130*/  SHF.R.U32.HI R16, RZ, 0x4, R16 ;  /* 0x00000004ff107819 */ /* 0x000fc80000011610 */
[----:B------:R-:W-:-:S04]  /*24140*/  LOP3.LUT R16, R16, 0x3fff, RZ, 0xc0, !PT ;  /* 0x00003fff10107812 */ /* 0x000fc800078ec0ff */
[----:B------:R-:W-:Y:S01]  /*24150*/  LOP3.LUT R16, R16, 0x10000, RZ, 0xfc, !PT ;  /* 0x0001000010107812 */ /* 0x000fe200078efcff */
[----:B-1----:R-:W-:Y:S06]  /*24160*/  @P0 BRA `(.L_x_2561) ;  /* 0x0000000000080947 */ /* 0x002fec0003800000 */
[----:B------:R-:W1:Y:S02]  /*24170*/  SYNCS.PHASECHK.TRANS64.TRYWAIT P0, [R11+URZ+0x33450], R2 ;  /* 0x033450020b0075a7 */ /* 0x000e64000800017f */
[----:B-1----:R-:W-:Y:S05]  /*24180*/  @!P0 BRA `(.L_x_2562) ;  /* 0x000000bc00fc8947 */ /* 0x002fea0003800000 */
.L_x_2561:
[----:B------:R-:W-:Y:S01]  /*24190*/  IMAD R4, R221, 0x780, R16 ;  /* 0x00000780dd047824 */ /* 0x000fe200078e0210 */
[----:B------:R-:W0:Y:S01]  /*241a0*/  LDL R13, [R1+0x44] ;  /* 0x00004400010d7983 */ /* 0x000e220000100800 */
[----:B------:R-:W-:Y:S01]  /*241b0*/  IMAD.MOV.U32 R5, RZ, RZ, -0x3ffffff0 ;  /* 0xc0000010ff057424 */ /* 0x000fe200078e00ff */
[----:B------:R-:W-:Y:S05]  /*241c0*/  WARPSYNC.ALL ;  /* 0x0000000000007948 */ /* 0x000fea0003800000 */
[C---:B------:R-:W-:Y:S01]  /*241d0*/  R2UR UR6, R4.reuse ;  /* 0x00000000040672ca */ /* 0x040fe200000e0000 */
[----:B------:R-:W2:Y:S01]  /*241e0*/  LDL R14, [R1+0x2c] ;  /* 0x00002c00010e7983 */ /* 0x000ea20000100800 */
[----:B------:R-:W-:Y:S01]  /*241f0*/  R2UR UR7, R5 ;  /* 0x00000000050772ca */ /* 0x000fe200000e0000 */
[----:B------:R-:W-:Y:S01]  /*24200*/  WARPGROUP.ARRIVE ;  /* 0x00000000000079c5 */ /* 0x000fe20000000000 */
[----:B------:R-:W-:Y:S01]  /*24210*/  VIADD R6, R4, 0x180 ;  /* 0x0000018004067836 */ /* 0x000fe20000000000 */
[----:B------:R-:W3:Y:S01]  /*24220*/  LDL.LU R12, [R1+0x18] ;  /* 0x00001800010c7983 */ /* 0x000ee20000300800 */
[----:B------:R-:W-:Y:S01]  /*24230*/  IMAD.MOV.U32 R7, RZ, RZ, -0x3ffffff0 ;  /* 0xc0000010ff077424 */ /* 0x000fe200078e00ff */
[----:B------:R-:W-:-:S02]  /*24240*/  ULDC.64 UR4, c[0x0][0x9a0] ;  /* 0x0002680000047ab9 */ /* 0x000fc40000000a00 */
[----:B------:R-:W-:-:S04]  /*24250*/  ISETP.NE.U32.AND P0, PT, RZ, UR4, PT ;  /* 0x00000004ff007c0c */ /* 0x000fc8000bf05070 */
[----:B------:R-:W-:Y:S02]  /*24260*/  ISETP.NE.AND.EX P0, PT, RZ, UR5, PT, P0 ;  /* 0x00000005ff007c0c */ /* 0x000fe4000bf05300 */
[----:B------:R-:W-:Y:S01]  /*24270*/  QGMMA.64x192x32.F32.E4M3.E4M3 R24, R216, gdesc[UR4], R24, gsb0 ;  /* 0x02e00004d8187df3 */ /* 0x000fe20008000818 */
[----:B------:R-:W-:Y:S01]  /*24280*/  R2UR UR6, R6 ;  /* 0x00000000060672ca */ /* 0x000fe200000e0000 */
[----:B------:R-:W-:Y:S01]  /*24290*/  VIADD R6, R4, 0x300 ;  /* 0x0000030004067836 */ /* 0x000fe20000000000 */
[----:B------:R-:W-:Y:S02]  /*242a0*/  R2UR UR7, R7 ;  /* 0x00000000070772ca */ /* 0x000fe400000e0000 */
[----:B------:R-:W-:-:S06]  /*242b0*/  MOV R7, 0xc0000010 ;  /* 0xc000001000077802 */ /* 0x000fcc0000000f00 */
[----:B------:R-:W0:Y:S01]  /*242c0*/  @P0 LDC.64 R8, c[0x0][0x9c8] ;  /* 0x00027200ff080b82 */ /* 0x000e220000000a00 */
[----:B------:R-:W-:Y:S02]  /*242d0*/  WARPGROUP.DEPBAR.LE gsb0, 0x0 ;  /* 0x00008000000079c5 */ /* 0x000fe40000010000 */
[----:B------:R-:W-:-:S06]  /*242e0*/  WARPGROUP.ARRIVE ;  /* 0x00000000000079c5 */ /* 0x000fcc0000000000 */
[----:B------:R-:W-:Y:S01]  /*242f0*/  QGMMA.64x192x32.F32.E4M3.E4M3 R24, R212, gdesc[UR4], R24, gsb0 ;  /* 0x02e00004d4187df3 */ /* 0x000fe20008000818 */
[----:B------:R-:W-:Y:S02]  /*24300*/  R2UR UR6, R6 ;  /* 0x00000000060672ca */ /* 0x000fe400000e0000 */
[----:B------:R-:W-:Y:S02]  /*24310*/  R2UR UR7, R7 ;  /* 0x00000000070772ca */ /* 0x000fe400000e0000 */
[----:B------:R-:W4:Y:S01]  /*24320*/  @P0 LDC.64 R6, c[0x0][0x9d0] ;  /* 0x00027400ff060b82 */ /* 0x000f220000000a00 */
[----:B01----:R-:W-:-:S04]  /*24330*/  @P0 IMAD R2, R13, R8, RZ ;  /* 0x000000080d020224 */ /* 0x003fc800078e02ff */
[C---:B--2---:R-:W-:Y:S02]  /*24340*/  @P0 IMAD R5, R14.reuse, R9, R2 ;  /* 0x000000090e050224 */ /* 0x044fe400078e0202 */
[----:B------:R-:W-:Y:S01]  /*24350*/  @P0 IMAD.WIDE.U32 R8, R14, R8, RZ ;  /* 0x000000080e080225 */ /* 0x000fe200078e00ff */
[----:B---3--:R-:W-:-:S03]  /*24360*/  @P0 SHF.R.S32.HI R13, RZ, 0x1f, R12 ;  /* 0x0000001fff0d0819 */ /* 0x008fc6000001140c */
[----:B------:R-:W-:Y:S02]  /*24370*/  @P0 IMAD.IADD R9, R9, 0x1, R5 ;  /* 0x0000000109090824 */ /* 0x000fe400078e0205 */
[----:B----4-:R-:W-:-:S04]  /*24380*/  @P0 IMAD R2, R13, R6, RZ ;  /* 0x000000060d020224 */ /* 0x010fc800078e02ff */
[C---:B------:R-:W-:Y:S02]  /*24390*/  @P0 IMAD R5, R12.reuse, R7, R2 ;  /* 0x000000070c050224 */ /* 0x040fe400078e0202 */
[----:B------:R-:W-:-:S04]  /*243a0*/  @P0 IMAD.WIDE.U32 R6, R12, R6, R8 ;  /* 0x000000060c060225 */ /* 0x000fc800078e0008 */
[----:B------:R-:W-:Y:S01]  /*243b0*/  @P0 IMAD.IADD R5, R7, 0x1, R5 ;  /* 0x0000000107050824 */ /* 0x000fe200078e0205 */
[----:B------:R-:W-:Y:S01]  /*243c0*/  @P0 LEA R8, P2, R6, UR4, 0x2 ;  /* 0x0000000406080c11 */ /* 0x000fe2000f8410ff */
[----:B------:R-:W-:-:S03]  /*243d0*/  IMAD.MOV.U32 R2, RZ, RZ, 0x3f800000 ;  /* 0x3f800000ff027424 */ /* 0x000fc600078e00ff */
[----:B------:R-:W-:-:S05]  /*243e0*/  @P0 LEA.HI.X R9, R6, UR5, R5, 0x2, P2 ;  /* 0x0000000506090c11 */ /* 0x000fca00090f1405 */
[----:B------:R0:W2:Y:S01]  /*243f0*/  @P0 LDG.E R2, desc[UR54][R8.64] ;  /* 0x0000003608020981 */ /* 0x0000a2000c1e1900 */
[----:B------:R-:W-:Y:S02]  /*24400*/  WARPGROUP.DEPBAR.LE gsb0, 0x0 ;  /* 0x00008000000079c5 */ /* 0x000fe40000010000 */
[----:B------:R-:W-:-:S06]  /*24410*/  WARPGROUP.ARRIVE ;  /* 0x00000000000079c5 */ /* 0x000fcc0000000000 */
[----:B------:R-:W-:Y:S01]  /*24420*/  QGMMA.64x192x32.F32.E4M3.E4M3 R24, R208, gdesc[UR4], R24, gsb0 ;  /* 0x02e00004d0187df3 */ /* 0x000fe20008000818 */
[----:B------:R-:W-:Y:S01]  /*24430*/  VIADD R6, R4, 0x480 ;  /* 0x0000048004067836 */ /* 0x000fe20000000000 */
[----:B------:R-:W-:-:S04]  /*24440*/  MOV R7, 0xc0000010 ;  /* 0xc000001000077802 */ /* 0x000fc80000000f00 */
[----:B------:R-:W-:Y:S02]  /*24450*/  R2UR UR6, R6 ;  /* 0x00000000060672ca */ /* 0x000fe400000e0000 */
[----:B------:R-:W-:Y:S01]  /*24460*/  R2UR UR7, R7 ;  /* 0x00000000070772ca */ /* 0x000fe200000e0000 */
[----:B------:R-:W-:Y:S02]  /*24470*/  VIADD R4, R4, 0x600 ;  /* 0x0000060004047836 */ /* 0x000fe40000000000 */
[----:B------:R-:W-:Y:S01]  /*24480*/  IMAD.MOV.U32 R5, RZ, RZ, -0x3ffffff0 ;  /* 0xc0000010ff057424 */ /* 0x000fe200078e00ff */
[----:B------:R-:W1:Y:S01]  /*24490*/  SHFL.BFLY PT, R7, R0, 0x2, 0x1f ;  /* 0x0c401f0000077f89 */ /* 0x000e6200000e0000 */
[----:B------:R-:W-:Y:S02]  /*244a0*/  WARPGROUP.DEPBAR.LE gsb0, 0x0 ;  /* 0x00008000000079c5 */ /* 0x000fe40000010000 */
[----:B------:R-:W-:-:S06]  /*244b0*/  WARPGROUP.ARRIVE ;  /* 0x00000000000079c5 */ /* 0x000fcc0000000000 */
[----:B------:R-:W-:Y:S01]  /*244c0*/  QGMMA.64x192x32.F32.E4M3.E4M3 R24, R204, gdesc[UR4], R24, gsb0 ;  /* 0x02e00004cc187df3 */ /* 0x000fe20008000818 */
[----:B------:R-:W-:Y:S02]  /*244d0*/  R2UR UR6, R4 ;  /* 0x00000000040672ca */ /* 0x000fe400000e0000 */
[----:B------:R-:W-:Y:S01]  /*244e0*/  R2UR UR7, R5 ;  /* 0x00000000050772ca */ /* 0x000fe200000e0000 */
[----:B------:R-:W3:Y:S01]  /*244f0*/  SHFL.BFLY PT, R4, R3, 0x2, 0x1f ;  /* 0x0c401f0003047f89 */ /* 0x000ee200000e0000 */
[----:B-1----:R-:W-:-:S05]  /*24500*/  FADD.FTZ R7, R7, R0 ;  /* 0x0000000007077221 */ /* 0x002fca0000010000 */
[----:B------:R-:W1:Y:S01]  /*24510*/  SHFL.BFLY PT, R6, R7, 0x1, 0x1f ;  /* 0x0c201f0007067f89 */ /* 0x000e6200000e0000 */
[----:B---3--:R-:W-:-:S05]  /*24520*/  FADD.FTZ R4, R4, R3 ;  /* 0x0000000304047221 */ /* 0x008fca0000010000 */
[----:B------:R-:W0:Y:S01]  /*24530*/  SHFL.BFLY PT, R5, R4, 0x1, 0x1f ;  /* 0x0c201f0004057f89 */ /* 0x000e2200000e0000 */
[----:B-1----:R-:W-:-:S01]  /*24540*/  FADD.FTZ R6, R7, R6 ;  /* 0x0000000607067221 */ /* 0x002fc20000010000 */
[----:B------:R-:W-:-:S03]  /*24550*/  IMAD.MOV.U32 R3, RZ, RZ, RZ ;  /* 0x000000ffff037224 */ /* 0x000fc600078e00ff */
[----:B------:R-:W-:Y:S01]  /*24560*/  FMUL.FTZ R12, R6, 0.00390625 ;  /* 0x3b800000060c7820 */ /* 0x000fe20000410000 */
[----:B0-----:R-:W-:-:S05]  /*24570*/  FADD.FTZ R8, R4, R5 ;  /* 0x0000000504087221 */ /* 0x001fca0000010000 */
        /* <DEDUP_REMOVED lines=16> */
[----:B------:R-:W-:Y:S01]  /*24680*/  MOV R123, 0xff800000 ;  /* 0xff800000007b7802 */ /* 0x000fe20000000f00 */
[----:B------:R-:W-:-:S02]  /*24690*/  IMAD.MOV.U32 R122, RZ, RZ, -0x800000 ;  /* 0xff800000ff7a7424 */ /* 0x000fc400078e00ff */
        /* <DEDUP_REMOVED lines=8> */
.L_x_2563:
        /* <DEDUP_REMOVED lines=107> */
.L_x_2495:
        /* <DEDUP_REMOVED lines=45> */
[----:B------:R-:W-:-:S02]  /*250a0*/  LOP3.LUT P0, R2, R90, 0x3, RZ, 0xc0, !PT ;  /* 0x000000035a027812 */ /* 0x000fc4000780c0ff */
[----:B------:R-:W-:Y:S02]  /*250b0*/  F2FP.BF16.F32.PACK_AB R56, R13, R56 ;  /* 0x000000380d38723e */ /* 0x000fe400000010ff */
[----:B------:R-:W-:Y:S02]  /*250c0*/  ISETP.EQ.OR P0, PT, R2, 0x3, !P0 ;  /* 0x000000030200780c */ /* 0x000fe40004702670 */
[----:B------:R-:W-:Y:S02]  /*250d0*/  F2FP.BF16.F32.PACK_AB R51, R51, R42 ;  /* 0x0000002a3333723e */ /* 0x000fe400000010ff */
[----:B------:R-:W-:Y:S02]  /*250e0*/  F2FP.BF16.F32.PACK_AB R48, R15, R48 ;  /* 0x000000300f30723e */ /* 0x000fe400000010ff */
        /* <DEDUP_REMOVED lines=56> */
[C---:B------:R-:W-:Y:S02]  /*25470*/  IADD3 R87, P4, R10.reuse, 0x40, RZ ;  /* 0x000000400a577810 */ /* 0x040fe40007f9e0ff */
[C---:B------:R-:W-:Y:S02]  /*25480*/  IADD3 R15, P2, R10.reuse, 0x4020, RZ ;  /* 0x000040200a0f7810 */ /* 0x040fe40007f5e0ff */
[----:B------:R-:W-:Y:S02]  /*25490*/  IADD3.X R31, RZ, R11, RZ, P1, !PT ;  /* 0x0000000bff1f7210 */ /* 0x000fe40000ffe4ff */
[C---:B------:R-:W-:Y:S02]  /*254a0*/  IADD3 R7, P5, R10.reuse, 0x60, RZ ;  /* 0x000000600a077810 */ /* 0x040fe40007fbe0ff */
[C---:B------:R-:W-:Y:S02]  /*254b0*/  IADD3 R5, P3, R10.reuse, 0x20, RZ ;  /* 0x000000200a057810 */ /* 0x040fe40007f7e0ff */
[----:B------:R-:W-:-:S02]  /*254c0*/  IADD3 R9, P1, R10, 0x4000, RZ ;  /* 0x000040000a097810 */ /* 0x000fc40007f3e0ff */
[----:B------:R-:W-:Y:S02]  /*254d0*/  LOP3.LUT R86, R87, 0x380, RZ, 0xc0, !PT ;  /* 0x0000038057567812 */ /* 0x000fe400078ec0ff */
[----:B------:R-:W-:Y:S02]  /*254e0*/  LOP3.LUT R14, R15, 0x380, RZ, 0xc0, !PT ;  /* 0x000003800f0e7812 */ /* 0x000fe400078ec0ff */
[----:B------:R-:W-:Y:S02]  /*254f0*/  LOP3.LUT R6, R7, 0x380, RZ, 0xc0, !PT ;  /* 0x0000038007067812 */ /* 0x000fe400078ec0ff */
[----:B------:R-:W-:Y:S02]  /*25500*/  LOP3.LUT R4, R5, 0x380, RZ, 0xc0, !PT ;  /* 0x0000038005047812 */ /* 0x000fe400078ec0ff */
[----:B------:R-:W-:Y:S02]  /*25510*/  LOP3.LUT R8, R9, 0x380, RZ, 0xc0, !PT ;  /* 0x0000038009087812 */ /* 0x000fe400078ec0ff */
[----:B------:R-:W-:-:S02]  /*25520*/  LOP3.LUT R3, R10, 0x380, RZ, 0xc0, !PT ;  /* 0x000003800a037812 */ /* 0x000fc400078ec0ff */
[----:B------:R-:W-:Y:S02]  /*25530*/  SHF.R.U64 R86, R86, 0x3, RZ ;  /* 0x0000000356567819 */ /* 0x000fe400000012ff */
[----:B------:R-:W-:Y:S02]  /*25540*/  SHF.R.U64 R14, R14, 0x3, RZ ;  /* 0x000000030e0e7819 */ /* 0x000fe400000012ff */
[----:B------:R-:W-:Y:S02]  /*25550*/  SHF.R.U64 R6, R6, 0x3, RZ ;  /* 0x0000000306067819 */ /* 0x000fe400000012ff */
        /* <DEDUP_REMOVED lines=11> */
[----:B------:R-:W-:Y:S02]  /*25610*/  LOP3.LUT R8, R8, R9, RZ, 0x3c, !PT ;  /* 0x0000000908087212 */ /* 0x000fe400078e3cff */
[----:B------:R-:W-:-:S02]  /*25620*/  LOP3.LUT R10, R3, R10, RZ, 0x3c, !PT ;  /* 0x0000000a030a7212 */ /* 0x000fc400078e3cff */
[----:B------:R-:W-:Y:S02]  /*25630*/  IADD3.X R9, RZ, R11, RZ, P1, !PT ;  /* 0x0000000bff097210 */ /* 0x000fe40000ffe4ff */
        /* <DEDUP_REMOVED lines=18> */
[----:B------:R1:W2:Y:S01]  /*25760*/  SHFL.IDX PT, R5, R2, R3, 0x1c1f ;  /* 0x001c1f0302057589 */ /* 0x0002a200000e0000 */
[----:B------:R-:W-:Y:S02]  /*25770*/  SEL R62, R43, R62, P0 ;  /* 0x0000003e2b3e7207 */ /* 0x000fe40000000000 */
[----:B------:R-:W-:Y:S01]  /*25780*/  SEL R43, R64, R45, P0 ;  /* 0x0000002d402b7207 */ /* 0x000fe20000000000 */
[----:B------:R-:W-:Y:S01]  /*25790*/  SHFL.IDX PT, R9, R9, R0, 0x1c1f ;  /* 0x001c1f0009097589 */ /* 0x000fe200000e0000 */
[----:B------:R-:W-:-:S02]  /*257a0*/  SEL R64, R45, R64, P0 ;  /* 0x000000402d407207 */ /* 0x000fc40000000000 */
[----:B------:R-:W-:Y:S01]  /*257b0*/  SEL R45, R66, R47, P0 ;  /* 0x0000002f422d7207 */ /* 0x000fe20000000000 */
[----:B------:R-:W-:Y:S01]  /*257c0*/  SHFL.IDX PT, R20, R20, R3, 0x1c1f ;  /* 0x001c1f0314147589 */ /* 0x000fe200000e0000 */
[----:B------:R-:W-:Y:S01]  /*257d0*/  SEL R66, R47, R66, P0 ;  /* 0x000000422f427207 */ /* 0x000fe20000000000 */
[----:B-1----:R-:W-:Y:S01]  /*257e0*/  IMAD.MOV.U32 R2, RZ, RZ, RZ ;  /* 0x000000ffff027224 */ /* 0x002fe200078e00ff */
        /* <DEDUP_REMOVED lines=46> */
[----:B------:R-:W3:Y:S01]  /*25ad0*/  SHFL.IDX PT, R25, R28, R3, 0x1c1f ;  /* 0x001c1f031c197589 */ /* 0x000ee200000e0000 */
        /* <DEDUP_REMOVED lines=10> */
[----:B--2---:R-:W-:Y:S01]  /*25b80*/  SEL R4, R6, R5, P0 ;  /* 0x0000000506047207 */ /* 0x004fe20000000000 */
[----:B------:R-:W-:Y:S01]  /*25b90*/  SHFL.IDX PT, R46, R33, R0, 0x1c1f ;  /* 0x001c1f00212e7589 */ /* 0x000fe200000e0000 */
[----:B-1----:R-:W-:-:S02]  /*25ba0*/  SEL R8, R10, R7, P0 ;  /* 0x000000070a087207 */ /* 0x002fc40000000000 */
[----:B------:R-:W-:Y:S01]  /*25bb0*/  SEL R6, R5, R6, P0 ;  /* 0x0000000605067207 */ /* 0x000fe20000000000 */
[----:B------:R-:W1:Y:S01]  /*25bc0*/  SHFL.IDX PT, R31, R40, R3, 0x1c1f ;  /* 0x001c1f03281f7589 */ /* 0x000e6200000e0000 */
[----:B------:R-:W-:Y:S02]  /*25bd0*/  SEL R10, R7, R10, P0 ;  /* 0x0000000a070a7207 */ /* 0x000fe40000000000 */
[----:B------:R-:W-:Y:S01]  /*25be0*/  SEL R12, R9, R20, P0 ;  /* 0x00000014090c7207 */ /* 0x000fe20000000000 */
[----:B------:R-:W2:Y:S01]  /*25bf0*/  SHFL.IDX PT, R33, R44, R3, 0x1c1f ;  /* 0x001c1f032c217589 */ /* 0x000ea200000e0000 */
[----:B------:R-:W-:Y:S02]  /*25c00*/  SEL R14, R20, R9, P0 ;  /* 0x00000009140e7207 */ /* 0x000fe40000000000 */
[----:B---3--:R-:W-:Y:S01]  /*25c10*/  SEL R28, R30, R25, P0 ;  /* 0x000000191e1c7207 */ /* 0x008fe20000000000 */
[----:B------:R-:W3:Y:S01]  /*25c20*/  SHFL.IDX PT, R35, R48, R3, 0x1c1f ;  /* 0x001c1f0330237589 */ /* 0x000ee200000e0000 */
[----:B------:R-:W-:-:S02]  /*25c30*/  SEL R30, R25, R30, P0 ;  /* 0x0000001e191e7207 */ /* 0x000fc40000000000 */
[----:B------:R-:W-:Y:S01]  /*25c40*/  SEL R5, R41, R62, P0 ;  /* 0x0000003e29057207 */ /* 0x000fe20000000000 */
[----:B------:R-:W3:Y:S01]  /*25c50*/  SHFL.IDX PT, R37, R52, R3, 0x1c1f ;  /* 0x001c1f0334257589 */ /* 0x000ee200000e0000 */
[----:B----4-:R-:W-:Y:S02]  /*25c60*/  SEL R32, R34, R27, P0 ;  /* 0x0000001b22207207 */ /* 0x010fe40000000000 */
[----:B------:R-:W-:Y:S01]  /*25c70*/  SEL R34, R27, R34, P0 ;  /* 0x000000221b227207 */ /* 0x000fe20000000000 */
[----:B------:R-:W4:Y:S01]  /*25c80*/  SHFL.IDX PT, R39, R56, R3, 0x1c1f ;  /* 0x001c1f0338277589 */ /* 0x000f2200000e0000 */
[----:B0-----:R-:W-:Y:S02]  /*25c90*/  SEL R36, R38, R29, P0 ;  /* 0x0000001d26247207 */ /* 0x001fe40000000000 */
[----:B------:R-:W-:Y:S01]  /*25ca0*/  SEL R38, R29, R38, P0 ;  /* 0x000000261d267207 */ /* 0x000fe20000000000 */
[----:B------:R-:W-:Y:S01]  /*25cb0*/  SHFL.IDX PT, R26, R21, R0, 0x1c1f ;  /* 0x001c1f00151a7589 */ /* 0x000fe200000e0000 */
[----:B------:R-:W-:-:S02]  /*25cc0*/  SEL R7, R62, R41, P0 ;  /* 0x000000293e077207 */ /* 0x000fc40000000000 */
        /* <DEDUP_REMOVED lines=11> */
[----:B------:R-:W-:Y:S02]  /*25d80*/  SEL R52, R54, R37, P0 ;  /* 0x0000002536347207 */ /* 0x000fe40000000000 */
[----:B------:R-:W-:Y:S01]  /*25d90*/  SEL R54, R37, R54, P0 ;  /* 0x0000003625367207 */ /* 0x000fe20000000000 */
[----:B------:R-:W1:Y:S01]  /*25da0*/  SHFL.IDX PT, R66, R66, R3, 0x1c1f ;  /* 0x001c1f0342427589 */ /* 0x000e6200000e0000 */
[----:B----4-:R-:W-:Y:S02]  /*25db0*/  SEL R56, R58, R39, P0 ;  /* 0x000000273a387207 */ /* 0x010fe40000000000 */
[----:B------:R-:W-:Y:S01]  /*25dc0*/  SEL R58, R39, R58, P0 ;  /* 0x0000003a273a7207 */ /* 0x000fe20000000000 */
[----:B------:R-:W2:Y:S01]  /*25dd0*/  SHFL.IDX PT, R68, R68, R3, 0x1c1f ;  /* 0x001c1f0344447589 */ /* 0x000ea200000e0000 */
[----:B------:R-:W-:-:S03]  /*25de0*/  SEL R11, R64, R43, P0 ;  /* 0x0000002b400b7207 */ /* 0x000fc60000000000 */
[----:B------:R-:W3:Y:S04]  /*25df0*/  SHFL.IDX PT, R70, R70, R3, 0x1c1f ;  /* 0x001c1f0346467589 */ /* 0x000ee800000e0000 */
[----:B------:R-:W4:Y:S04]  /*25e00*/  SHFL.IDX PT, R72, R72, R3, 0x1c1f ;  /* 0x001c1f0348487589 */ /* 0x000f2800000e0000 */
[----:B------:R-:W4:Y:S04]  /*25e10*/  SHFL.IDX PT, R74, R74, R3, 0x1c1f ;  /* 0x001c1f034a4a7589 */ /* 0x000f2800000e0000 */
[----:B------:R-:W4:Y:S01]  /*25e20*/  SHFL.IDX PT, R76, R76, R3, 0x1c1f ;  /* 0x001c1f034c4c7589 */ /* 0x000f2200000e0000 */
        /* <DEDUP_REMOVED lines=15> */
[----:B------:R-:W-:Y:S02]  /*25f20*/  SEL R37, R53, R74, P0 ;  /* 0x0000004a35257207 */ /* 0x000fe40000000000 */
[----:B------:R-:W-:Y:S01]  /*25f30*/  SEL R39, R74, R53, P0 ;  /* 0x000000354a277207 */ /* 0x000fe20000000000 */
[----:B------:R-:W2:Y:S01]  /*25f40*/  SHFL.IDX PT, R82, R82, R3, 0x1c1f ;  /* 0x001c1f0352527589 */ /* 0x000ea200000e0000 */
[----:B------:R-:W-:-:S02]  /*25f50*/  SEL R41, R55, R76, P0 ;  /* 0x0000004c37297207 */ /* 0x000fc40000000000 */
[----:B------:R-:W-:Y:S01]  /*25f60*/  SEL R43, R76, R55, P0 ;  /* 0x000000374c2b7207 */ /* 0x000fe20000000000 */
[----:B------:R3:W4:Y:S04]  /*25f70*/  SHFL.IDX PT, R65, R65, R0, 0x1c1f ;  /* 0x001c1f0041417589 */ /* 0x00072800000e0000 */
[----:B------:R3:W3:Y:S01]  /*25f80*/  SHFL.IDX PT, R84, R84, R3, 0x1c1f ;  /* 0x001c1f0354547589 */ /* 0x0006e200000e0000 */
[----:B0-----:R-:W-:Y:S02]  /*25f90*/  SEL R45, R57, R78, P0 ;  /* 0x0000004e392d7207 */ /* 0x001fe40000000000 */
[----:B------:R-:W-:Y:S02]  /*25fa0*/  SEL R47, R78, R57, P0 ;  /* 0x000000394e2f7207 */ /* 0x000fe40000000000 */
[----:B-1----:R-:W-:-:S02]  /*25fb0*/  SEL R49, R59, R80, P0 ;  /* 0x000000503b317207 */ /* 0x002fc40000000000 */
[----:B------:R-:W-:Y:S02]  /*25fc0*/  SEL R51, R80, R59, P0 ;  /* 0x0000003b50337207 */ /* 0x000fe40000000000 */
[----:B--2---:R-:W-:Y:S02]  /*25fd0*/  SEL R53, R63, R82, P0 ;  /* 0x000000523f357207 */ /* 0x004fe40000000000 */
[----:B------:R-:W-:-:S07]  /*25fe0*/  SEL R55, R82, R63, P0 ;  /* 0x0000003f52377207 */ /* 0x000fce0000000000 */
.L_x_2798:
        /* <DEDUP_REMOVED lines=30> */
[----:B------:R-:W-:Y:S01]  /*261d0*/  ISETP.NE.AND.EX P0, PT, RZ, UR5, PT, P0 ;  /* 0x00000005ff007c0c */ /* 0x000fe2000bf05300 */
[----:B---3--:R-:W-:-:S10]  /*261e0*/  IMAD.IADD R8, R62, 0x1, R235 ;  /* 0x000000013e087824 */ /* 0x008fd400078e02eb */
[----:B------:R-:W0:Y:S02]  /*261f0*/  @P2 LDC R3, c[0x0][0xbec] ;  /* 0x0002fb00ff032b82 */ /* 0x000e240000000800 */
[----:B------:R-:W-:Y:S01]  /*26200*/  @P0 IADD3 R4, P3, R64, UR4, RZ ;  /* 0x0000000440040c10 */ /* 0x000fe2000ff7e0ff */
[----:B------:R-:W-:Y:S02]  /*26210*/  ULDC UR4, c[0x0][0xa88] ;  /* 0x0002a20000047ab9 */ /* 0x000fe40000000800 */
[----:B------:R-:W-:Y:S02]  /*26220*/  MOV R7, UR4 ;  /* 0x0000000400077c02 */ /* 0x000fe40008000f00 */
[----:B------:R-:W-:Y:S01]  /*26230*/  @P0 IADD3.X R5, R63, UR5, RZ, P3, !PT ;  /* 0x000000053f050c10 */ /* 0x000fe20009ffe4ff */
[----:B------:R-:W2:Y:S04]  /*26240*/  @P2 LDC R11, c[0x0][0xbf0] ;  /* 0x0002fc00ff0b2b82 */ /* 0x000ea80000000800 */
[----:B------:R1:W5:Y:S01]  /*26250*/  @P0 LDG.E R7, desc[UR54][R4.64] ;  /* 0x0000003604070981 */ /* 0x000362000c1e1900 */
[----:B------:R-:W-:Y:S05]  /*26260*/  @P0 BRA `(.L_x_2567) ;  /* 0x0000000000100947 */ /* 0x000fea0003800000 */
[----:B------:R-:W-:Y:S05]  /*26270*/  @!P1 BRA `(.L_x_2567) ;  /* 0x00000000000c9947 */ /* 0x000fea0003800000 */
[----:B-1----:R-:W3:Y:S04]  /*26280*/  LDG.E R4, desc[UR54][R20.64] ;  /* 0x0000003614047981 */ /* 0x002ee8000c1e1900 */
[----:B-----5:R-:W3:Y:S02]  /*26290*/  LDG.E R7, desc[UR54][R20.64+0x4] ;  /* 0x0000043614077981 */ /* 0x020ee4000c1e1900 */
[----:B---3--:R-:W-:-:S07]  /*262a0*/  IMAD.IADD R7, R7, 0x1, -R4 ;  /* 0x0000000107077824 */ /* 0x008fce00078e0a04 */
.L_x_2567:
[----:B-1----:R-:W3:Y:S01]  /*262b0*/  LDL.LU R12, [R1+0x44] ;  /* 0x00004400010c7983 */ /* 0x002ee20000300800 */
[----:B------:R-:W-:Y:S01]  /*262c0*/  VIADD R67, R90, 0xffffff80 ;  /* 0xffffff805a437836 */ /* 0x000fe20000000000 */
[----:B------:R-:W-:Y:S02]  /*262d0*/  ULDC.64 UR4, c[0x0][0xb90] ;  /* 0x0002e40000047ab9 */ /* 0x000fe40000000a00 */
[----:B------:R-:W4:Y:S04]  /*262e0*/  LDL.LU R10, [R1+0x2c] ;  /* 0x00002c00010a7983 */ /* 0x000f280000300800 */
        /* <DEDUP_REMOVED lines=14> */
[----:B------:R-:W-:Y:S01]  /*263d0*/  IADD3 R25, P3, R60, 0x3000, RZ ;  /* 0x000030003c197810 */ /* 0x000fe20007f7e0ff */
[----:B0-----:R-:W-:-:S05]  /*263e0*/  VIADD R21, R20, 0xffffff80 ;  /* 0xffffff8014157836 */ /* 0x001fca0000000000 */
        /* <DEDUP_REMOVED lines=15> */
[----:B------:R-:W-:Y:S02]  /*264e0*/  LOP3.LUT R44, R44, R45, RZ, 0x3c, !PT ;  /* 0x0000002d2c2c7212 */ /* 0x000fe400078e3cff */
[----:B------:R-:W-:Y:S01]  /*264f0*/  LOP3.LUT R28, R28, R29, RZ, 0x3c, !PT ;  /* 0x0000001d1c1c7212 */ /* 0x000fe200078e3cff */
[----:B------:R-:W-:Y:S01]  /*26500*/  IMAD.X R29, RZ, RZ, R61, P5 ;  /* 0x000000ffff1d7224 */ /* 0x000fe200028e063d */
[----:B------:R-:W-:Y:S02]  /*26510*/  IADD3.X R45, RZ, R61, RZ, P3, !PT ;  /* 0x0000003dff2d7210 */ /* 0x000fe40001ffe4ff */
[C---:B------:R-:W-:Y:S02]  /*26520*/  IADD3 R49, P5, R60.reuse, 0x9000, RZ ;  /* 0x000090003c317810 */ /* 0x040fe40007fbe0ff */
[----:B------:R-:W-:-:S02]  /*26530*/  LOP3.LUT R7, R60, 0x380, RZ, 0xc0, !PT ;  /* 0x000003803c077812 */ /* 0x000fc400078ec0ff */
[----:B------:R-:W-:Y:S02]  /*26540*/  LOP3.LUT R48, R49, 0x380, RZ, 0xc0, !PT ;  /* 0x0000038031307812 */ /* 0x000fe400078ec0ff */
[----:B------:R-:W-:Y:S02]  /*26550*/  SHF.R.U64 R7, R7, 0x3, RZ ;  /* 0x0000000307077819 */ /* 0x000fe400000012ff */
[----:B------:R-:W-:Y:S02]  /*26560*/  SHF.R.S32.HI R69, RZ, 0x1f, R67 ;  /* 0x0000001fff457819 */ /* 0x000fe40000011443 */
[----:B------:R-:W-:Y:S02]  /*26570*/  SHF.R.U64 R48, R48, 0x3, RZ ;  /* 0x0000000330307819 */ /* 0x000fe400000012ff */
[----:B------:R-:W-:Y:S02]  /*26580*/  LEA.HI R69, R69, R67, RZ, 0x3 ;  /* 0x0000004345457211 */ /* 0x000fe400078f18ff */
[----:B------:R-:W-:Y:S01]  /*26590*/  LOP3.LUT R48, R48, R49, RZ, 0x3c, !PT ;  /* 0x0000003130307212 */ /* 0x000fe200078e3cff */
[----:B------:R-:W-:Y:S01]  /*265a0*/  IMAD.X R49, RZ, RZ, R61, P5 ;  /* 0x000000ffff317224 */ /* 0x000fe200028e063d */
[----:B------:R-:W-:-:S05]  /*265b0*/  LOP3.LUT R69, R69, 0xfffffff8, RZ, 0xc0, !PT ;  /* 0xfffffff845457812 */ /* 0x000fca00078ec0ff */
[----:B------:R-:W-:Y:S02]  /*265c0*/  IMAD.IADD R69, R67, 0x1, -R69 ;  /* 0x0000000143457824 */ /* 0x000fe400078e0a45 */
[----:B------:R-:W0:Y:S01]  /*265d0*/  @P2 LDC R67, c[0x0][0xbf0] ;  /* 0x0002fc00ff432b82 */ /* 0x000e220000000800 */
[C---:B------:R-:W-:Y:S01]  /*265e0*/  VIADD R71, R236.reuse, 0x40 ;  /* 0x00000040ec477836 */ /* 0x040fe20000000000 */
[----:B------:R-:W-:Y:S01]  /*265f0*/  BSSY B1, `(.L_x_2568) ;  /* 0x000009e000017945 */ /* 0x000fe20003800000 */
[----:B------:R-:W-:-:S03]  /*26600*/  IADD3 R70, R236, 0x40, RZ ;  /* 0x00000040ec467810 */ /* 0x000fc60007ffe0ff */
[----:B------:R-:W-:Y:S02]  /*26610*/  SHF.R.S32.HI R71, RZ, 0x1f, R71 ;  /* 0x0000001fff477819 */ /* 0x000fe40000011447 */
        /* <DEDUP_REMOVED lines=27> */
[----:B------:R-:W-:Y:S01]  /*267d0*/  IMAD.IADD R4, R14, 0x1, R235 ;  /* 0x000000010e047824 */ /* 0x000fe200078e02eb */
[----:B------:R-:W-:Y:S01]  /*267e0*/  IADD3 R33, P0, R60, 0x5000, RZ ;  /* 0x000050003c217810 */ /* 0x000fe20007f1e0ff */
[----:B------:R-:W-:Y:S01]  /*267f0*/  SHFL.IDX PT, R54, R6, 0x1, 0x1c1f ;  /* 0x003c1f0006367f89 */ /* 0x000fe200000e0000 */
[----:B------:R-:W-:Y:S01]  /*26800*/  LOP3.LUT R8, R9, 0x380, RZ, 0xc0, !PT ;  /* 0x0000038009087812 */ /* 0x000fe200078ec0ff */
[----:B------:R-:W-:Y:S01]  /*26810*/  ULDC.64 UR4, c[0x0][0xaa0] ;  /* 0x0002a80000047ab9 */ /* 0x000fe20000000a00 */
[----:B------:R-:W-:-:S02]  /*26820*/  LOP3.LUT R32, R33, 0x380, RZ, 0xc0, !PT ;  /* 0x0000038021207812 */ /* 0x000fc400078ec0ff */
[----:B------:R-:W-:Y:S02]  /*26830*/  LOP3.LUT R12, R12, R13, RZ, 0x3c, !PT ;  /* 0x0000000d0c0c7212 */ /* 0x000fe400078e3cff */
[----:B------:R-:W-:Y:S02]  /*26840*/  IADD3.X R13, RZ, R61, RZ, P1, !PT ;  /* 0x0000003dff0d7210 */ /* 0x000fe40000ffe4ff */
[----:B------:R-:W-:Y:S02]  /*26850*/  IADD3 R41, P1, R60, 0x7000, RZ ;  /* 0x000070003c297810 */ /* 0x000fe40007f3e0ff */
[----:B------:R-:W-:Y:S02]  /*26860*/  SHF.R.U64 R8, R8, 0x3, RZ ;  /* 0x0000000308087819 */ /* 0x000fe400000012ff */
[----:B------:R-:W-:Y:S02]  /*26870*/  SHF.R.U64 R32, R32, 0x3, RZ ;  /* 0x0000000320207819 */ /* 0x000fe400000012ff */
[----:B------:R-:W-:-:S02]  /*26880*/  LOP3.LUT R40, R41, 0x380, RZ, 0xc0, !PT ;  /* 0x0000038029287812 */ /* 0x000fc400078ec0ff */
[----:B------:R-:W-:Y:S01]  /*26890*/  LOP3.LUT R8, R8, R9, RZ, 0x3c, !PT ;  /* 0x0000000908087212 */ /* 0x000fe200078e3cff */
[----:B------:R-:W-:Y:S01]  /*268a0*/  IMAD.X R9, RZ, RZ, R61, P4 ;  /* 0x000000ffff097224 */ /* 0x000fe200020e063d */
[----:B------:R-:W-:Y:S02]  /*268b0*/  LOP3.LUT R32, R32, R33, RZ, 0x3c, !PT ;  /* 0x0000002120207212 */ /* 0x000fe400078e3cff */
        /* <DEDUP_REMOVED lines=9> */
[--C-:B------:R-:W-:Y:S01]  /*26950*/  IMAD.X R41, RZ, RZ, R61.reuse, P1 ;  /* 0x000000ffff297224 */ /* 0x100fe200008e063d */
[C---:B------:R-:W-:Y:S01]  /*26960*/  ISETP.GE.OR P1, PT, R4.reuse, R65, P0 ;  /* 0x000000410400720c */ /* 0x040fe20000726670 */
[----:B------:R-:W-:Y:S01]  /*26970*/  VIADD R4, R4, 0x8 ;  /* 0x0000000804047836 */ /* 0x000fe20000000000 */
[----:B------:R-:W-:Y:S02]  /*26980*/  SHF.R.U64 R36, R36, 0x3, RZ ;  /* 0x0000000324247819 */ /* 0x000fe400000012ff */
[----:B------:R-:W-:Y:S02]  /*26990*/  IADD3 R5, P3, R60, 0xb000, RZ ;  /* 0x0000b0003c057810 */ /* 0x000fe40007f7e0ff */
[----:B------:R-:W-:Y:S01]  /*269a0*/  LOP3.LUT R36, R36, R37, RZ, 0x3c, !PT ;  /* 0x0000002524247212 */ /* 0x000fe200078e3cff */
[----:B------:R-:W-:Y:S01]  /*269b0*/  IMAD.X R37, RZ, RZ, R61, P4 ;  /* 0x000000ffff257224 */ /* 0x000fe200020e063d */
[----:B------:R-:W-:-:S02]  /*269c0*/  ISETP.GE.OR P0, PT, R4, R65, P0 ;  /* 0x000000410400720c */ /* 0x000fc40000706670 */
[----:B------:R-:W-:Y:S02]  /*269d0*/  IADD3 R53, P4, R60, 0xa000, RZ ;  /* 0x0000a0003c357810 */ /* 0x000fe40007f9e0ff */
[----:B------:R-:W-:Y:S02]  /*269e0*/  LOP3.LUT R4, R5, 0x380, RZ, 0xc0, !PT ;  /* 0x0000038005047812 */ /* 0x000fe400078ec0ff */
[----:B------:R-:W-:Y:S02]  /*269f0*/  LOP3.LUT R52, R53, 0x380, RZ, 0xc0, !PT ;  /* 0x0000038035347812 */ /* 0x000fe400078ec0ff */
[----:B------:R-:W-:Y:S02]  /*26a00*/  SHF.R.U64 R4, R4, 0x3, RZ ;  /* 0x0000000304047819 */ /* 0x000fe400000012ff */
        /* <DEDUP_REMOVED lines=27> */
[----:B------:R-:W-:-:S03]  /*26bc0*/  IMAD.IADD R3, R3, 0x1, R21 ;  /* 0x0000000103037824 */ /* 0x000fc600078e0215 */
[----:B------:R-:W5:Y:S01]  /*26bd0*/  LD.E.128 R40, desc[UR54][R40.64] ;  /* 0x0000003628287980 */ /* 0x000f62000c101d00 */
[----:B-1----:R-:W-:-:S03]  /*26be0*/  @P2 IMAD.HI.U32 R20, R64, R61, RZ ;  /* 0x0000003d40142227 */ /* 0x002fc600078e00ff */
[----:B------:R-:W5:Y:S01]  /*26bf0*/  LD.E.128 R44, desc[UR54][R44.64] ;  /* 0x000000362c2c7980 */ /* 0x000f62000c101d00 */
[----:B------:R-:W-:Y:S01]  /*26c00*/  IMAD.MOV.U32 R21, RZ, RZ, R64 ;  /* 0x000000ffff157224 */ /* 0x000fe200078e0040 */
[----:B0-----:R-:W-:Y:S01]  /*26c10*/  @P2 SHF.R.U32.HI R21, RZ, R67, R20 ;  /* 0x00000043ff152219 */ /* 0x001fe20000011614 */
[----:B------:R-:W-:Y:S01]  /*26c20*/  IMAD R60, R62, UR4, RZ ;  /* 0x000000043e3c7c24 */ /* 0x000fe2000f8e02ff */
[----:B------:R-:W5:Y:S01]  /*26c30*/  LD.E.128 R48, desc[UR54][R48.64] ;  /* 0x0000003630307980 */ /* 0x000f62000c101d00 */
[C---:B------:R-:W-:Y:S01]  /*26c40*/  IMAD.WIDE.U32 R2, R63.reuse, UR4, R2 ;  /* 0x000000043f027c25 */ /* 0x040fe2000f8e0002 */
[----:B------:R-:W-:Y:S02]  /*26c50*/  SHF.R.S32.HI R20, RZ, 0x1f, R21 ;  /* 0x0000001fff147819 */ /* 0x000fe40000011415 */
[----:B--2---:R-:W5:Y:S01]  /*26c60*/  LD.E.128 R52, desc[UR54][R52.64] ;  /* 0x0000003634347980 */ /* 0x004f62000c101d00 */
[----:B------:R-:W-:Y:S01]  /*26c70*/  IMAD R61, R63, UR5, R60 ;  /* 0x000000053f3d7c24 */ /* 0x000fe2000f8e023c */
[----:B------:R-:W-:Y:S01]  /*26c80*/  IADD3 R63, -R21, RZ, RZ ;  /* 0x000000ff153f7210 */ /* 0x000fe20007ffe1ff */
[----:B------:R-:W-:Y:S01]  /*26c90*/  ULDC.64 UR4, c[0x0][0xae0] ;  /* 0x0002b80000047ab9 */ /* 0x000fe20000000a00 */
[----:B------:R-:W5:Y:S01]  /*26ca0*/  LD.E.128 R56, desc[UR54][R56.64] ;  /* 0x0000003638387980 */ /* 0x000f62000c101d00 */
[----:B------:R-:W-:-:S02]  /*26cb0*/  IMAD.IADD R3, R3, 0x1, R61 ;  /* 0x0000000103037824 */ /* 0x000fc400078e023d */
[----:B------:R-:W-:Y:S01]  /*26cc0*/  IMAD R61, R0, R63, R64 ;  /* 0x0000003f003d7224 */ /* 0x000fe200078e0240 */
[----:B------:R-:W-:Y:S01]  /*26cd0*/  @!PT LDS RZ, [RZ] ;  /* 0x00000000fffff984 */ /* 0x000fe20000000800 */
[----:B------:R-:W-:Y:S01]  /*26ce0*/  @!PT LDS RZ, [RZ] ;  /* 0x00000000fffff984 */ /* 0x000fe20000000800 */
[----:B------:R-:W-:Y:S01]  /*26cf0*/  @!PT LDS RZ, [RZ] ;  /* 0x00000000fffff984 */ /* 0x000fe20000000800 */
[----:B------:R-:W-:Y:S01]  /*26d00*/  @!PT LDS RZ, [RZ] ;  /* 0x00000000fffff984 */ /* 0x000fe20000000800 */
[----:B------:R0:W-:Y:S06]  /*26d10*/  MEMBAR.ALL.CTA ;  /* 0x0000000000007992 */ /* 0x0001ec0000008000 */
[----:B0-----:R-:W0:Y:S01]  /*26d20*/  FENCE.VIEW.ASYNC.S ;  /* 0x00000000000073c6 */ /* 0x001e220000000000 */
[----:B------:R-:W-:Y:S02]  /*26d30*/  IMAD R20, R20, UR4, RZ ;  /* 0x0000000414147c24 */ /* 0x000fe4000f8e02ff */
[----:B------:R-:W-:Y:S01]  /*26d40*/  IMAD.WIDE.U32 R2, R21, UR4, R2 ;  /* 0x0000000415027c25 */ /* 0x000fe2000f8e0002 */
[----:B------:R-:W-:-:S03]  /*26d50*/  SHF.R.S32.HI R0, RZ, 0x1f, R61 ;  /* 0x0000001fff007819 */ /* 0x000fc6000001143d */
[----:B------:R-:W-:Y:S01]  /*26d60*/  IMAD R63, R21, UR5, R20 ;  /* 0x00000005153f7c24 */ /* 0x000fe2000f8e0214 */
[----:B------:R-:W-:Y:S01]  /*26d70*/  ULDC.64 UR4, c[0x0][0xad8] ;  /* 0x0002b60000047ab9 */ /* 0x000fe20000000a00 */
[----:B------:R-:W-:Y:S02]  /*26d80*/  IMAD.IADD R64, R66, 0x1, R235 ;  /* 0x0000000142407824 */ /* 0x000fe400078e02eb */
[----:B------:R-:W-:Y:S02]  /*26d90*/  IMAD.IADD R3, R3, 0x1, R63 ;  /* 0x0000000103037824 */ /* 0x000fe400078e023f */
[----:B------:R-:W-:Y:S02]  /*26da0*/  IMAD R60, R0, UR4, RZ ;  /* 0x00000004003c7c24 */ /* 0x000fe4000f8e02ff */
[----:B------:R-:W-:Y:S02]  /*26db0*/  VIADD R0, R64, 0x20 ;  /* 0x0000002040007836 */ /* 0x000fe40000000000 */
[----:B------:R-:W-:-:S02]  /*26dc0*/  IMAD R21, R61, UR5, R60 ;  /* 0x000000053d157c24 */ /* 0x000fc4000f8e023c */
[----:B------:R-:W-:Y:S01]  /*26dd0*/  IMAD.WIDE.U32 R2, R61, UR4, R2 ;  /* 0x000000043d027c25 */ /* 0x000fe2000f8e0002 */
[-C--:B------:R-:W-:Y:S01]  /*26de0*/  ISETP.GE.AND P2, PT, R64, R65.reuse, PT ;  /* 0x000000414000720c */ /* 0x080fe20003f46270 */
[----:B------:R-:W-:Y:S01]  /*26df0*/  ULDC.64 UR4, c[0x0][0xa80] ;  /* 0x0002a00000047ab9 */ /* 0x000fe20000000a00 */
[----:B------:R-:W-:Y:S01]  /*26e00*/  ISETP.GE.AND P1, PT, R0, R65, PT ;  /* 0x000000410000720c */ /* 0x000fe20003f26270 */
[----:B------:R-:W-:Y:S01]  /*26e10*/  IMAD.IADD R3, R3, 0x1, R21 ;  /* 0x0000000103037824 */ /* 0x000fe200078e0215 */
[----:B------:R-:W-:Y:S01]  /*26e20*/  LEA R62, P3, R2, UR4, 0x1 ;  /* 0x00000004023e7c11 */ /* 0x000fe2000f8608ff */
[----:B------:R-:W-:-:S03]  /*26e30*/  VIADD R0, R16, 0x33420 ;  /* 0x0003342010007836 */ /* 0x000fc60000000000 */
[----:B------:R-:W-:Y:S02]  /*26e40*/  LEA.HI.X R63, R2, UR5, R3, 0x1, P3 ;  /* 0x00000005023f7c11 */ /* 0x000fe400098f0c03 */
[----:B------:R-:W-:Y:S01]  /*26e50*/  PRMT R0, RZ, 0x654, R0 ;  /* 0x00000654ff007816 */ /* 0x000fe20000000000 */
[----:B------:R-:W-:Y:S01]  /*26e60*/  VIADD R69, R236, 0x80 ;  /* 0x00000080ec457836 */ /* 0x000fe20000000000 */
[----:B------:R-:W-:Y:S01]  /*26e70*/  IADD3 R20, R64, 0x40, RZ ;  /* 0x0000004040147810 */ /* 0x000fe20007ffe0ff */
[----:B0-----:R0:W1:Y:S01]  /*26e80*/  SHFL.IDX PT, R67, R62, RZ, 0x181f ;  /* 0x00181fff3e437589 */ /* 0x00106200000e0000 */
[----:B------:R0:W-:Y:S03]  /*26e90*/  SYNCS.ARRIVE.TRANS64.RED.A1T0 RZ, [R0+URZ], RZ ;  /* 0x000000ff00ff79a7 */ /* 0x0001e6000810043f */
[----:B------:R0:W2:Y:S01]  /*26ea0*/  SHFL.IDX PT, R61, R63, RZ, 0x181f ;  /* 0x00181fff3f3d7589 */ /* 0x0000a200000e0000 */
[----:B------:R-:W-:Y:S01]  /*26eb0*/  ISETP.GE.AND P0, PT, R20, R65, PT ;  /* 0x000000411400720c */ /* 0x000fe20003f06270 */
[----:B------:R-:W-:Y:S01]  /*26ec0*/  VIADD R68, R236, 0x80 ;  /* 0x00000080ec447836 */ /* 0x000fe20000000000 */
[----:B------:R-:W-:-:S02]  /*26ed0*/  SHF.R.S32.HI R66, RZ, 0x1f, R236 ;  /* 0x0000001fff427819 */ /* 0x000fc400000114ec */
[----:B------:R-:W-:Y:S01]  /*26ee0*/  SHF.R.S32.HI R69, RZ, 0x1f, R69 ;  /* 0x0000001fff457819 */ /* 0x000fe20000011445 */
[----:B------:R-:W-:Y:S08]  /*26ef0*/  @P2 BRA `(.L_x_2569) ;  /* 0x0000000000342947 */ /* 0x000ff00003800000 */
        /* <DEDUP_REMOVED lines=13> */
.L_x_2569:
[----:B------:R-:W-:Y:S05]  /*26fd0*/  BSYNC B1 ;  /* 0x0000000000017941 */ /* 0x000fea0003800000 */
.L_x_2568:
[----:B---3-5:R3:W4:Y:S01]  /*26fe0*/  SHFL.IDX PT, R7, R63, 0x1, 0x181f ;  /* 0x00381f003f077f89 */ /* 0x02872200000e0000 */
[----:B------:R-:W-:Y:S03]  /*26ff0*/  BSSY B1, `(.L_x_2570) ;  /* 0x0000010000017945 */ /* 0x000fe60003800000 */
[----:B------:R3:W0:Y:S01]  /*27000*/  SHFL.IDX PT, R5, R62, 0x1, 0x181f ;  /* 0x00381f003e057f89 */ /* 0x00062200000e0000 */
[----:B------:R-:W-:Y:S05]  /*27010*/  @P1 BRA `(.L_x_2571) ;  /* 0x0000000000341947 */ /* 0x000fea0003800000 */
[----:B------:R-:W-:Y:S02]  /*27020*/  ULDC UR4, c[0x0][0xac8] ;  /* 0x0002b20000047ab9 */ /* 0x000fe40000000800 */
[----:B------:R-:W-:Y:S02]  /*27030*/  ISETP.GE.AND P3, PT, R236, UR4, PT ;  /* 0x00000004ec007c0c */ /* 0x000fe4000bf66270 */
[----:B------:R-:W-:Y:S02]  /*27040*/  ISETP.GE.AND P2, PT, R70, UR4, PT ;  /* 0x0000000446007c0c */ /* 0x000fe4000bf46270 */
[----:B------:R-:W-:-:S09]  /*27050*/  ISETP.GE.AND P1, PT, R68, UR4, PT ;  /* 0x0000000444007c0c */ /* 0x000fd2000bf26270 */
[-C--:B0-----:R-:W-:Y:S02]  /*27060*/  @!P3 LEA R2, P5, R236, R5.reuse, 0x1 ;  /* 0x00000005ec02b211 */ /* 0x081fe400078a08ff */
[----:B------:R-:W-:Y:S02]  /*27070*/  @!P2 LEA R4, P4, R70, R5, 0x1 ;  /* 0x000000054604a211 */ /* 0x000fe400078808ff */
[----:B----4-:R-:W-:Y:S02]  /*27080*/  @!P3 LEA.HI.X R3, R236, R7, R66, 0x1, P5 ;  /* 0x00000007ec03b211 */ /* 0x010fe400028f0c42 */
[----:B------:R-:W-:Y:S02]  /*27090*/  @!P1 LEA R6, P5, R68, R5, 0x1 ;  /* 0x0000000544069211 */ /* 0x000fe400078a08ff */
[-C--:B------:R-:W-:Y:S01]  /*270a0*/  @!P2 LEA.HI.X R5, R70, R7.reuse, R71, 0x1, P4 ;  /* 0x000000074605a211 */ /* 0x080fe200020f0c47 */
[----:B------:R0:W-:Y:S01]  /*270b0*/  @!P3 ST.E.128 desc[UR54][R2.64], R8 ;  /* 0x000000080200b985 */ /* 0x0001e2000c101d36 */
[----:B------:R-:W-:-:S03]  /*270c0*/  @!P1 LEA.HI.X R7, R68, R7, R69, 0x1, P5 ;  /* 0x0000000744079211 */ /* 0x000fc600028f0c45 */
[----:B------:R0:W-:Y:S04]  /*270d0*/  @!P2 ST.E.128 desc[UR54][R4.64], R32 ;  /* 0x000000200400a985 */ /* 0x0001e8000c101d36 */
[----:B------:R0:W-:Y:S02]  /*270e0*/  @!P1 ST.E.128 desc[UR54][R6.64], R48 ;  /* 0x0000003006009985 */ /* 0x0001e4000c101d36 */
.L_x_2571:
[----:B------:R-:W-:Y:S05]  /*270f0*/  BSYNC B1 ;  /* 0x0000000000017941 */ /* 0x000fea0003800000 */
.L_x_2570:
[----:B0---4-:R0:W4:Y:S01]  /*27100*/  SHFL.IDX PT, R7, R63, 0x2, 0x181f ;  /* 0x00581f003f077f89 */ /* 0x01112200000e0000 */
        /* <DEDUP_REMOVED lines=8> */
[-C--:B------:R-:W-:Y:S02]  /*27190*/  @!P4 LEA R4, P1, R70, R3.reuse, 0x1 ;  /* 0x000000034604c211 */ /* 0x080fe400078208ff */
[----:B------:R-:W-:Y:S02]  /*271a0*/  @!P5 LEA R6, P2, R68, R3, 0x1 ;  /* 0x000000034406d211 */ /* 0x000fe400078408ff */
[-C--:B----4-:R-:W-:Y:S02]  /*271b0*/  @!P3 LEA.HI.X R3, R236, R7.reuse, R66, 0x1, P0 ;  /* 0x00000007ec03b211 */ /* 0x090fe400000f0c42 */
[-C--:B------:R-:W-:Y:S02]  /*271c0*/  @!P4 LEA.HI.X R5, R70, R7.reuse, R71, 0x1, P1 ;  /* 0x000000074605c211 */ /* 0x080fe400008f0c47 */
[----:B------:R-:W-:Y:S01]  /*271d0*/  @!P5 LEA.HI.X R7, R68, R7, R69, 0x1, P2 ;  /* 0x000000074407d211 */ /* 0x000fe200010f0c45 */
[----:B------:R0:W-:Y:S04]  /*271e0*/  @!P3 ST.E.128 desc[UR54][R2.64], R12 ;  /* 0x0000000c0200b985 */ /* 0x0001e8000c101d36 */
[----:B------:R0:W-:Y:S04]  /*271f0*/  @!P4 ST.E.128 desc[UR54][R4.64], R36 ;  /* 0x000000240400c985 */ /* 0x0001e8000c101d36 */
[----:B------:R0:W-:Y:S02]  /*27200*/  @!P5 ST.E.128 desc[UR54][R6.64], R52 ;  /* 0x000000340600d985 */ /* 0x0001e4000c101d36 */
.L_x_2573:
[----:B------:R-:W-:Y:S05]  /*27210*/  BSYNC B1 ;  /* 0x0000000000017941 */ /* 0x000fea0003800000 */
.L_x_2572:
[----:B------:R-:W-:Y:S01]  /*27220*/  VIADD R0, R64, 0x60 ;  /* 0x0000006040007836 */ /* 0x000fe20000000000 */
[----:B0--3--:R-:W0:Y:S04]  /*27230*/  SHFL.IDX PT, R63, R63, 0x3, 0x181f ;  /* 0x00781f003f3f7f89 */ /* 0x009e2800000e0000 */
[----:B------:R-:W-:Y:S01]  /*27240*/  ISETP.GE.AND P0, PT, R0, R65, PT ;  /* 0x000000410000720c */ /* 0x000fe20003f06270 */
[----:B----4-:R3:W4:-:S12]  /*27250*/  SHFL.IDX PT, R7, R62, 0x3, 0x181f ;  /* 0x00781f003e077f89 */ /* 0x01071800000e0000 */
[----:B---3--:R-:W-:Y:S05]  /*27260*/  @P0 BRA `(.L_x_2574) ;  /* 0x0000000c00e00947 */ /* 0x008fea0003800000 */
[----:B------:R-:W-:Y:S02]  /*27270*/  ULDC UR4, c[0x0][0xac8] ;  /* 0x0002b20000047ab9 */ /* 0x000fe40000000800 */
[----:B------:R-:W-:Y:S02]  /*27280*/  ISETP.GE.AND P2, PT, R236, UR4, PT ;  /* 0x00000004ec007c0c */ /* 0x000fe4000bf46270 */
[----:B------:R-:W-:-:S11]  /*27290*/  ISETP.GE.AND P3, PT, R70, UR4, PT ;  /* 0x0000000446007c0c */ /* 0x000fd6000bf66270 */
[-C--:B----4-:R-:W-:Y:S02]  /*272a0*/  @!P2 LEA R2, P0, R236, R7.reuse, 0x1 ;  /* 0x00000007ec02a211 */ /* 0x090fe400078008ff */
[----:B------:R-:W-:Y:S02]  /*272b0*/  @!P3 LEA R4, P1, R70, R7, 0x1 ;  /* 0x000000074604b211 */ /* 0x000fe400078208ff */
        /* <DEDUP_REMOVED lines=10> */
.L_x_2565:
[----:B------:R-:W2:Y:S01]  /*27360*/  LDL.LU R4, [R1+0x3c] ;  /* 0x00003c0001047983 */ /* 0x000ea20000300800 */
[----:B------:R-:W-:Y:S01]  /*27370*/  ULDC.64 UR4, c[0x0][0xc00] ;  /* 0x0003000000047ab9 */ /* 0x000fe20000000a00 */
[----:B------:R-:W-:Y:S01]  /*27380*/  IMAD.MOV.U32 R0, RZ, RZ, RZ ;  /* 0x000000ffff007224 */ /* 0x000fe200078e00ff */
        /* <DEDUP_REMOVED lines=16> */
[----:B-1----:R-:W-:Y:S02]  /*27490*/  ISETP.NE.AND P2, PT, R25, 0x1, PT ;  /* 0x000000011900780c */ /* 0x002fe40003f45270 */
[----:B---3--:R-:W-:-:S11]  /*274a0*/  IADD3 R24, R7, -0x80, RZ ;  /* 0xffffff8007187810 */ /* 0x008fd60007ffe0ff */
        /* <DEDUP_REMOVED lines=8> */
.L_x_2575:
[----:B------:R-:W2:Y:S04]  /*27530*/  LDL.LU R3, [R1+0x2c] ;  /* 0x00002c0001037983 */ /* 0x000ea80000300800 */
[----:B------:R-:W4:Y:S04]  /*27540*/  LDL.LU R2, [R1+0x44] ;  /* 0x0000440001027983 */ /* 0x000f280000300800 */
[----:B------:R-:W3:Y:S01]  /*27550*/  LDL R20, [R1+0x38] ;  /* 0x0000380001147983 */ /* 0x000ee20000100800 */
[----:B------:R-:W-:Y:S01]  /*27560*/  BSSY B1, `(.L_x_2576) ;  /* 0x000002c000017945 */ /* 0x000fe20003800000 */
[----:B-----5:R-:W-:-:S02]  /*27570*/  SHF.R.S32.HI R11, RZ, 0x1f, R0 ;  /* 0x0000001fff0b7819 */ /* 0x020fc40000011400 */
[----:B--2---:R-:W-:Y:S02]  /*27580*/  SEL R13, R3, RZ, !P0 ;  /* 0x000000ff030d7207 */ /* 0x004fe40004000000 */
[----:B----4-:R-:W-:Y:S02]  /*27590*/  SEL R12, R2, RZ, !P0 ;  /* 0x000000ff020c7207 */ /* 0x010fe40004000000 */
[----:B---3--:R-:W-:Y:S01]  /*275a0*/  SHF.R.S32.HI R10, RZ, 0x1f, R20 ;  /* 0x0000001fff0a7819 */ /* 0x008fe20000011414 */
[----:B------:R-:W-:Y:S06]  /*275b0*/  @P3 BRA `(.L_x_2577) ;  /* 0x0000000000983947 */ /* 0x000fec0003800000 */
[----:B------:R-:W2:Y:S01]  /*275c0*/  LDC R9, c[0x0][0xbe8] ;  /* 0x0002fa00ff097b82 */ /* 0x000ea20000000800 */
[----:B------:R-:W-:Y:S01]  /*275d0*/  IADD3 R8, R235, -0x80, R7 ;  /* 0xffffff80eb087810 */ /* 0x000fe20007ffe007 */
[----:B--2---:R-:W-:-:S05]  /*275e0*/  IMAD R2, R6, R9, RZ ;  /* 0x0000000906027224 */ /* 0x004fca00078e02ff */
        /* <DEDUP_REMOVED lines=9> */
[----:B------:R-:W2:Y:S01]  /*27680*/  @P0 LDC R15, c[0x0][0xbec] ;  /* 0x0002fb00ff0f0b82 */ /* 0x000ea20000000800 */
[----:B------:R-:W-:Y:S01]  /*27690*/  IMAD R7, R20, UR5, R7 ;  /* 0x0000000514077c24 */ /* 0x000fe2000f8e0207 */
[----:B------:R-:W-:-:S04]  /*276a0*/  ULDC.64 UR4, c[0x0][0xb98] ;  /* 0x0002e60000047ab9 */ /* 0x000fc80000000a00 */
[----:B------:R-:W-:Y:S02]  /*276b0*/  IADD3 R3, R3, R7, RZ ;  /* 0x0000000703037210 */ /* 0x000fe40007ffe0ff */
[----:B------:R-:W3:Y:S01]  /*276c0*/  @P0 LDC R21, c[0x0][0xbf0] ;  /* 0x0002fc00ff150b82 */ /* 0x000ee20000000800 */
[----:B------:R-:W-:-:S04]  /*276d0*/  IMAD.WIDE.U32 R2, R13, UR4, R2 ;  /* 0x000000040d027c25 */ /* 0x000fc8000f8e0002 */
[----:B--2---:R-:W-:-:S05]  /*276e0*/  @P0 IMAD.HI.U32 R4, R8, R15, RZ ;  /* 0x0000000f08040227 */ /* 0x004fca00078e00ff */
[----:B---3--:R-:W-:Y:S01]  /*276f0*/  @P0 SHF.R.U32.HI R5, RZ, R21, R4 ;  /* 0x00000015ff050219 */ /* 0x008fe20000011604 */
        /* <DEDUP_REMOVED lines=18> */
.L_x_2577:
[----:B------:R-:W-:Y:S05]  /*27820*/  BSYNC B1 ;  /* 0x0000000000017941 */ /* 0x000fea0003800000 */
.L_x_2576:
[--C-:B--2---:R-:W-:Y:S01]  /*27830*/  SHF.R.S32.HI R4, RZ, 0x1f, R24.reuse ;  /* 0x0000001fff047819 */ /* 0x104fe20000011418 */
        /* <DEDUP_REMOVED lines=11> */
[----:B------:R-:W-:-:S03]  /*278f0*/  IMAD.IADD R3, R3, 0x1, R5 ;  /* 0x0000000103037824 */ /* 0x000fc600078e0205 */
[----:B------:R-:W-:Y:S01]  /*27900*/  LEA R0, R4, R8, 0x5 ;  /* 0x0000000804007211 */ /* 0x000fe200078e28ff */
[----:B------:R-:W-:Y:S02]  /*27910*/  IMAD R4, R10, UR4, RZ ;  /* 0x000000040a047c24 */ /* 0x000fe4000f8e02ff */
[----:B------:R-:W-:-:S04]  /*27920*/  IMAD.WIDE.U32 R2, R20, UR4, R2 ;  /* 0x0000000414027c25 */ /* 0x000fc8000f8e0002 */
[----:B------:R-:W-:Y:S02]  /*27930*/  IMAD.IADD R9, R235, 0x1, R0 ;  /* 0x00000001eb097824 */ /* 0x000fe400078e0200 */
        /* <DEDUP_REMOVED lines=8> */
[----:B------:R-:W-:Y:S01]  /*279c0*/  IMAD R7, R13, UR5, R4 ;  /* 0x000000050d077c24 */ /* 0x000fe2000f8e0204 */
[----:B------:R-:W-:Y:S01]  /*279d0*/  IADD3 R4, -R5, RZ, RZ ;  /* 0x000000ff05047210 */ /* 0x000fe20007ffe1ff */
[----:B------:R-:W-:Y:S01]  /*279e0*/  IMAD.WIDE.U32 R2, R13, UR4, R2 ;  /* 0x000000040d027c25 */ /* 0x000fe2000f8e0002 */
[----:B------:R-:W-:-:S03]  /*279f0*/  ULDC.64 UR4, c[0x0][0xae0] ;  /* 0x0002b80000047ab9 */ /* 0x000fc60000000a00 */
[----:B------:R-:W-:Y:S02]  /*27a00*/  IMAD.IADD R3, R3, 0x1, R7 ;  /* 0x0000000103037824 */ /* 0x000fe400078e0207 */
[----:B------:R-:W-:Y:S02]  /*27a10*/  IMAD R0, R0, UR4, RZ ;  /* 0x0000000400007c24 */ /* 0x000fe4000f8e02ff */
[----:B------:R-:W-:Y:S02]  /*27a20*/  IMAD R7, R25, R4, R9 ;  /* 0x0000000419077224 */ /* 0x000fe400078e0209 */
[C---:B------:R-:W-:Y:S02]  /*27a30*/  IMAD R9, R5.reuse, UR5, R0 ;  /* 0x0000000505097c24 */ /* 0x040fe4000f8e0200 */
[----:B------:R-:W-:Y:S01]  /*27a40*/  IMAD.WIDE.U32 R2, R5, UR4, R2 ;  /* 0x0000000405027c25 */ /* 0x000fe2000f8e0002 */
[----:B------:R-:W-:Y:S01]  /*27a50*/  SHF.R.S32.HI R0, RZ, 0x1f, R7 ;  /* 0x0000001fff007819 */ /* 0x000fe20000011407 */
[----:B------:R-:W-:Y:S01]  /*27a60*/  ULDC.64 UR4, c[0x0][0xad8] ;  /* 0x0002b60000047ab9 */ /* 0x000fe20000000a00 */
[----:B------:R-:W-:Y:S01]  /*27a70*/  SHF.R.S32.HI R5, RZ, 0x1f, R236 ;  /* 0x0000001fff057819 */ /* 0x000fe200000114ec */
[----:B------:R-:W-:-:S02]  /*27a80*/  IMAD.IADD R3, R3, 0x1, R9 ;  /* 0x0000000103037824 */ /* 0x000fc400078e0209 */
        /* <DEDUP_REMOVED lines=11> */
.L_x_2801:
[----:B------:R-:W-:Y:S01]  /*27b40*/  IMAD R25, R6, R25, RZ ;  /* 0x0000001906197224 */ /* 0x000fe200078e02ff */
[----:B------:R-:W-:Y:S01]  /*27b50*/  BSSY B1, `(.L_x_2579) ;  /* 0x0000017000017945 */ /* 0x000fe20003800000 */
[----:B------:R-:W-:-:S05]  /*27b60*/  IMAD.IADD R6, R8, 0x1, R235 ;  /* 0x0000000108067824 */ /* 0x000fca00078e02eb */
[----:B------:R-:W-:-:S13]  /*27b70*/  ISETP.GE.AND P0, PT, R6, R25, PT ;  /* 0x000000190600720c */ /* 0x000fda0003f06270 */
[----:B------:R-:W-:Y:S05]  /*27b80*/  @P0 BRA `(.L_x_2580) ;  /* 0x00000000004c0947 */ /* 0x000fea0003800000 */
[C---:B------:R-:W-:Y:S01]  /*27b90*/  IADD3 R12, R236.reuse, 0x40, RZ ;  /* 0x00000040ec0c7810 */ /* 0x040fe20007ffe0ff */
[C---:B------:R-:W-:Y:S01]  /*27ba0*/  VIADD R4, R236.reuse, 0x80 ;  /* 0x00000080ec047836 */ /* 0x040fe20000000000 */
[----:B------:R-:W-:Y:S01]  /*27bb0*/  ULDC UR4, c[0x0][0xac8] ;  /* 0x0002b20000047ab9 */ /* 0x000fe20000000800 */
[C---:B------:R-:W-:Y:S01]  /*27bc0*/  VIADD R13, R236.reuse, 0x40 ;  /* 0x00000040ec0d7836 */ /* 0x040fe20000000000 */
[C---:B------:R-:W-:Y:S01]  /*27bd0*/  ISETP.GE.AND P3, PT, R236.reuse, UR4, PT ;  /* 0x00000004ec007c0c */ /* 0x040fe2000bf66270 */
[----:B------:R-:W-:Y:S01]  /*27be0*/  VIADD R7, R236, 0x80 ;  /* 0x00000080ec077836 */ /* 0x000fe20000000000 */
[----:B------:R-:W-:Y:S02]  /*27bf0*/  ISETP.GE.AND P4, PT, R12, UR4, PT ;  /* 0x000000040c007c0c */ /* 0x000fe4000bf86270 */
[----:B------:R-:W-:Y:S02]  /*27c00*/  ISETP.GE.AND P5, PT, R4, UR4, PT ;  /* 0x0000000404007c0c */ /* 0x000fe4000bfa6270 */
[----:B------:R-:W-:-:S02]  /*27c10*/  SHF.R.S32.HI R13, RZ, 0x1f, R13 ;  /* 0x0000001fff0d7819 */ /* 0x000fc4000001140d */
[----:B------:R-:W-:-:S05]  /*27c20*/  SHF.R.S32.HI R7, RZ, 0x1f, R7 ;  /* 0x0000001fff077819 */ /* 0x000fca0000011407 */
[-C--:B---3--:R-:W-:Y:S02]  /*27c30*/  @!P3 LEA R8, P0, R236, R14.reuse, 0x1 ;  /* 0x0000000eec08b211 */ /* 0x088fe400078008ff */
[-C--:B------:R-:W-:Y:S02]  /*27c40*/  @!P4 LEA R10, P1, R12, R14.reuse, 0x1 ;  /* 0x0000000e0c0ac211 */ /* 0x080fe400078208ff */
[----:B------:R-:W-:Y:S02]  /*27c50*/  @!P5 LEA R14, P2, R4, R14, 0x1 ;  /* 0x0000000e040ed211 */ /* 0x000fe400078408ff */
[-C--:B--2---:R-:W-:Y:S02]  /*27c60*/  @!P3 LEA.HI.X R9, R236, R3.reuse, R5, 0x1, P0 ;  /* 0x00000003ec09b211 */ /* 0x084fe400000f0c05 */
[-C--:B------:R-:W-:Y:S02]  /*27c70*/  @!P4 LEA.HI.X R11, R12, R3.reuse, R13, 0x1, P1 ;  /* 0x000000030c0bc211 */ /* 0x080fe400008f0c0d */
[----:B------:R-:W-:Y:S01]  /*27c80*/  @!P5 LEA.HI.X R15, R4, R3, R7, 0x1, P2 ;  /* 0x00000003040fd211 */ /* 0x000fe200010f0c07 */
[----:B------:R4:W-:Y:S04]  /*27c90*/  @!P3 ST.E.128 desc[UR54][R8.64], RZ ;  /* 0x000000ff0800b985 */ /* 0x0009e8000c101d36 */
[----:B------:R4:W-:Y:S04]  /*27ca0*/  @!P4 ST.E.128 desc[UR54][R10.64], RZ ;  /* 0x000000ff0a00c985 */ /* 0x0009e8000c101d36 */
[----:B------:R4:W-:Y:S02]  /*27cb0*/  @!P5 ST.E.128 desc[UR54][R14.64], RZ ;  /* 0x000000ff0e00d985 */ /* 0x0009e4000c101d36 */
.L_x_2580:
[----:B------:R-:W-:Y:S05]  /*27cc0*/  BSYNC B1 ;  /* 0x0000000000017941 */ /* 0x000fea0003800000 */
.L_x_2579:
[----:B------:R-:W-:-:S03]  /*27cd0*/  UMOV UR4, 0xffffffff ;  /* 0xffffffff00047882 */ /* 0x000fc60000000000 */
[----:B------:R-:W-:Y:S05]  /*27ce0*/  BRA.DIV UR4, `(.L_x_2581) ;  /* 0x0000009e04687947 */ /* 0x000fea000b800000 */
[----:B--2---:R2:W0:Y:S04]  /*27cf0*/  SHFL.IDX PT, R3, R2, 0x1, 0x181f ;  /* 0x00381f0002037f89 */ /* 0x00442800000e0000 */
[----:B---34-:R2:W3:Y:S02]  /*27d00*/  SHFL.IDX PT, R14, R0, 0x1, 0x181f ;  /* 0x00381f00000e7f89 */ /* 0x0184e400000e0000 */
.L_x_2805:
[----:B------:R-:W-:Y:S01]  /*27d10*/  VIADD R4, R6, 0x20 ;  /* 0x0000002006047836 */ /* 0x000fe20000000000 */
[----:B------:R-:W-:Y:S04]  /*27d20*/  BSSY B1, `(.L_x_2582) ;  /* 0x0000016000017945 */ /* 0x000fe80003800000 */
        /* <DEDUP_REMOVED lines=21> */
.L_x_2583:
[----:B------:R-:W-:Y:S05]  /*27e80*/  BSYNC B1 ;  /* 0x0000000000017941 */ /* 0x000fea0003800000 */
.L_x_2582:
[----:B------:R-:W-:-:S03]  /*27e90*/  UMOV UR4, 0xffffffff ;  /* 0xffffffff00047882 */ /* 0x000fc60000000000 */
[----:B------:R-:W-:Y:S05]  /*27ea0*/  BRA.DIV UR4, `(.L_x_2584) ;  /* 0x0000009e04407947 */ /* 0x000fea000b800000 */
[----:B0-----:R0:W0:Y:S04]  /*27eb0*/  SHFL.IDX PT, R3, R2, 0x2, 0x181f ;  /* 0x00581f0002037f89 */ /* 0x00102800000e0000 */
[----:B---34-:R3:W4:Y:S02]  /*27ec0*/  SHFL.IDX PT, R14, R0, 0x2, 0x181f ;  /* 0x00581f00000e7f89 */ /* 0x01872400000e0000 */
.L_x_2809:
        /* <DEDUP_REMOVED lines=14> */
[CC--:B----4-:R-:W-:Y:S02]  /*27fb0*/  @!P3 LEA R8, P0, R236.reuse, R14.reuse, 0x1 ;  /* 0x0000000eec08b211 */ /* 0x0d0fe400078008ff */
        /* <DEDUP_REMOVED lines=8> */
.L_x_2586:
[----:B------:R-:W-:Y:S05]  /*28040*/  BSYNC B1 ;  /* 0x0000000000017941 */ /* 0x000fea0003800000 */
.L_x_2585:
[----:B------:R-:W-:-:S03]  /*28050*/  UMOV UR4, 0xffffffff ;  /* 0xffffffff00047882 */ /* 0x000fc60000000000 */
[----:B------:R-:W-:Y:S05]  /*28060*/  BRA.DIV UR4, `(.L_x_2587) ;  /* 0x0000009e04187947 */ /* 0x000fea000b800000 */
[----:B0-----:R0:W0:Y:S04]  /*28070*/  SHFL.IDX PT, R3, R2, 0x3, 0x181f ;  /* 0x00781f0002037f89 */ /* 0x00102800000e0000 */
[----:B----4-:R4:W0:Y:S02]  /*28080*/  SHFL.IDX PT, R14, R0, 0x3, 0x181f ;  /* 0x00781f00000e7f89 */ /* 0x01082400000e0000 */
.L_x_2813:
[----:B-1234-:R-:W-:-:S05]  /*28090*/  VIADD R0, R6, 0x60 ;  /* 0x0000006006007836 */ /* 0x01efca0000000000 */
[----:B------:R-:W-:-:S13]  /*280a0*/  ISETP.GE.AND P0, PT, R0, R25, PT ;  /* 0x000000190000720c */ /* 0x000fda0003f06270 */
[----:B------:R-:W-:Y:S05]  /*280b0*/  @P0 BRA `(.L_x_2574) ;  /* 0x00000000004c0947 */ /* 0x000fea0003800000 */
[C---:B------:R-:W-:Y:S01]  /*280c0*/  IADD3 R9, R236.reuse, 0x40, RZ ;  /* 0x00000040ec097810 */ /* 0x040fe20007ffe0ff */
[C---:B0-----:R-:W-:Y:S01]  /*280d0*/  VIADD R2, R236.reuse, 0x80 ;  /* 0x00000080ec027836 */ /* 0x041fe20000000000 */
        /* <DEDUP_REMOVED lines=8> */
[-C--:B------:R-:W-:Y:S02]  /*28160*/  @!P3 LEA R4, P0, R236, R14.reuse, 0x1 ;  /* 0x0000000eec04b211 */ /* 0x080fe400078008ff */
        /* <DEDUP_REMOVED lines=8> */
.L_x_2574:
[----:B------:R-:W-:Y:S05]  /*281f0*/  BSYNC B0 ;  /* 0x0000000000007941 */ /* 0x000fea0003800000 */
.L_x_2564:
[----:B------:R-:W5:Y:S01]  /*28200*/  LDL R0, [R1+0x1c] ;  /* 0x00001c0001007983 */ /* 0x000f620000100800 */
[----:B------:R-:W-:Y:S02]  /*28210*/  ULDC UR4, c[0x0][0xc3c] ;  /* 0x00030f0000047ab9 */ /* 0x000fe40000000800 */
[----:B-----5:R-:W-:-:S13]  /*28220*/  ISETP.GE.AND P0, PT, R0, UR4, PT ;  /* 0x0000000400007c0c */ /* 0x020fda000bf06270 */
[----:B------:R-:W-:Y:S05]  /*28230*/  @!P0 BRA `(.L_x_2588) ;  /* 0xfffffd9000688947 */ /* 0x000fea000383ffff */
[----:B------:R-:W-:Y:S05]  /*28240*/  BRA `(.L_x_2385) ;  /* 0x0000007400cc7947 */ /* 0x000fea0003800000 */
.L_x_2383:
        /* <DEDUP_REMOVED lines=15> */
[----:B------:R-:W2:Y:S01]  /*28340*/  LDS.128 R16, [UR4+0x334d0] ;  /* 0x0334d004ff107984 */ /* 0x000ea20008000c00 */
[----:B------:R-:W-:Y:S06]  /*28350*/  BAR.ARV 0x4, 0x180 ;  /* 0x0106000000007b1d */ /* 0x000fec0000002000 */
[----:B------:R-:W-:Y:S05]  /*28360*/  BRA `(.L_x_2590) ;  /* 0x0000000800847947 */ /* 0x000fea0003800000 */
.L_x_2589:
        /* <DEDUP_REMOVED lines=12> */
[C---:B------:R-:W-:Y:S02]  /*28430*/  ISETP.GE.U32.AND P2, PT, R0.reuse, 0x2, PT ;  /* 0x000000020000780c */ /* 0x040fe40003f46070 */
[C---:B------:R-:W-:Y:S02]  /*28440*/  ISETP.GE.U32.AND P3, PT, R0.reuse, 0x4, PT ;  /* 0x000000040000780c */ /* 0x040fe40003f66070 */
[C---:B------:R-:W-:Y:S02]  /*28450*/  ISETP.GE.U32.AND P4, PT, R0.reuse, 0x8, PT ;  /* 0x000000080000780c */ /* 0x040fe40003f86070 */
[----:B------:R-:W-:Y:S02]  /*28460*/  ISETP.GE.U32.AND P5, PT, R0, 0x10, PT ;  /* 0x000000100000780c */ /* 0x000fe40003fa6070 */
[----:B------:R-:W-:Y:S01]  /*28470*/  MOV R16, RZ ;  /* 0x000000ff00107202 */ /* 0x000fe20000000f00 */
[----:B---3--:R-:W0:Y:S02]  /*28480*/  SHFL.UP PT, R5, R4, 0x1, RZ ;  /* 0x0420000004057989 */ /* 0x008e2400000e00ff */
        /* <DEDUP_REMOVED lines=24> */
.L_x_2595:
[----:B------:R-:W-:Y:S01]  /*28610*/  UIADD3 UR4, UR4, 0x1f, URZ ;  /* 0x0000001f04047890 */ /* 0x000fe2000fffe03f */
[----:B------:R-:W-:-:S05]  /*28620*/  IMAD.U32 R19, RZ, RZ, UR7 ;  /* 0x00000007ff137e24 */ /* 0x000fca000f8e00ff */
[----:B0-----:R-:W-:-:S13]  /*28630*/  ISETP.LE.AND P6, PT, R5, UR4, PT ;  /* 0x0000000405007c0c */ /* 0x001fda000bfc3270 */
[----:B------:R-:W-:Y:S05]  /*28640*/  @P6 BRA `(.L_x_2592) ;  /* 0x0000000400a86947 */ /* 0x000fea0003800000 */
[----:B------:R-:W-:Y:S01]  /*28650*/  VIADD R7, R0, UR4 ;  /* 0x0000000400077c36 */ /* 0x000fe20008000000 */
[----:B------:R-:W-:Y:S01]  /*28660*/  BSSY B0, `(.L_x_2593) ;  /* 0x0000007000007945 */ /* 0x000fe20003800000 */
[----:B------:R-:W-:-:S03]  /*28670*/  MOV R4, RZ ;  /* 0x000000ff00047202 */ /* 0x000fc60000000f00 */
[----:B------:R-:W-:-:S13]  /*28680*/  ISETP.GE.OR P6, PT, R7, R5, !P0 ;  /* 0x000000050700720c */ /* 0x000fda00047c6670 */
[----:B------:R-:W-:Y:S05]  /*28690*/  @P6 BRA `(.L_x_2594) ;  /* 0x00000000000c6947 */ /* 0x000fea0003800000 */
[----:B------:R-:W0:Y:S02]  /*286a0*/  LDC.64 R2, c[0x0][0xc80] ;  /* 0x00032000ff027b82 */ /* 0x000e240000000a00 */
[----:B0-----:R-:W-:-:S05]  /*286b0*/  IMAD.WIDE R2, R7, 0x4, R2 ;  /* 0x0000000407027825 */ /* 0x001fca00078e0202 */
[----:B------:R0:W5:Y:S02]  /*286c0*/  LDG.E R4, desc[UR54][R2.64] ;  /* 0x0000003602047981 */ /* 0x000164000c1e1900 */
.L_x_2594:
[----:B------:R-:W-:Y:S05]  /*286d0*/  BSYNC B0 ;  /* 0x0000000000007941 */ /* 0x000fea0003800000 */
.L_x_2593:
        /* <DEDUP_REMOVED lines=21> */
.L_x_2591:
        /* <DEDUP_REMOVED lines=15> */
[----:B0-----:R-:W-:-:S06]  /*28920*/  IADD3 R13, R12, 0xffffffe, RZ ;  /* 0x0ffffffe0c0d7810 */ /* 0x001fcc0007ffe0ff */
[----:B------:R0:W1:Y:S01]  /*28930*/  F2I.FTZ.U32.TRUNC.NTZ R3, R13 ;  /* 0x0000000d00037305 */ /* 0x000062000021f000 */
[----:B------:R-:W-:Y:S05]  /*28940*/  @!P0 BRA `(.L_x_2596) ;  /* 0x0000000000088947 */ /* 0x000fea0003800000 */
[----:B------:R-:W-:-:S06]  /*28950*/  VIADD R16, R7, 0xffffffff ;  /* 0xffffffff07107836 */ /* 0x000fcc0000000000 */
[----:B------:R2:W3:Y:S02]  /*28960*/  SHFL.IDX PT, R16, R5, R16, 0x1f ;  /* 0x00001f1005107589 */ /* 0x0004e400000e0000 */
.L_x_2596:
        /* <DEDUP_REMOVED lines=31> */
[----:B-1----:R-:W-:-:S06]  /*28b60*/  IADD3 R3, R10, 0xffffffe, RZ ;  /* 0x0ffffffe0a037810 */ /* 0x002fcc0007ffe0ff */
        /* <DEDUP_REMOVED lines=12> */
[-C--:B------:R-:W-:Y:S01]  /*28c30*/  @!P1 IADD3 R8, R8, -R7.reuse, RZ ;  /* 0x8000000708089210 */ /* 0x080fe20007ffe0ff */
[----:B------:R-:W-:Y:S01]  /*28c40*/  @!P1 VIADD R2, R2, 0x1 ;  /* 0x0000000102029836 */ /* 0x000fe20000000000 */
[----:B------:R-:W-:Y:S02]  /*28c50*/  ISETP.NE.AND P1, PT, R9, RZ, PT ;  /* 0x000000ff0900720c */ /* 0x000fe40003f25270 */
[----:B------:R-:W-:-:S13]  /*28c60*/  ISETP.GE.U32.AND P0, PT, R8, R7, PT ;  /* 0x000000070800720c */ /* 0x000fda0003f06070 */
[----:B------:R-:W-:-:S04]  /*28c70*/  @P0 VIADD R2, R2, 0x1 ;  /* 0x0000000102020836 */ /* 0x000fc80000000000 */
[----:B------:R-:W-:Y:S01]  /*28c80*/  @!P2 IMAD.MOV R2, RZ, RZ, -R2 ;  /* 0x000000ffff02a224 */ /* 0x000fe200078e0a02 */
[----:B------:R-:W-:Y:S02]  /*28c90*/  @!P1 LOP3.LUT R2, RZ, R9, RZ, 0x33, !PT ;  /* 0x00000009ff029212 */ /* 0x000fe400078e33ff */
[----:B------:R-:W-:Y:S02]  /*28ca0*/  IADD3 R9, -R9, RZ, RZ ;  /* 0x000000ff09097210 */ /* 0x000fe40007ffe1ff */
[----:B------:R-:W-:-:S03]  /*28cb0*/  LOP3.LUT R17, RZ, R2, RZ, 0x33, !PT ;  /* 0x00000002ff117212 */ /* 0x000fc600078e33ff */
[----:B------:R-:W-:Y:S02]  /*28cc0*/  IMAD R18, R2, R9, R5 ;  /* 0x0000000902127224 */ /* 0x000fe400078e0205 */
[----:B------:R-:W-:Y:S01]  /*28cd0*/  IMAD.IADD R17, R4, 0x1, R17 ;  /* 0x0000000104117824 */ /* 0x000fe200078e0211 */
[----:B------:R-:W-:Y:S06]  /*28ce0*/  BRA `(.L_x_2597) ;  /* 0x00000000000c7947 */ /* 0x000fec0003800000 */
.L_x_2592:
[----:B------:R-:W-:Y:S02]  /*28cf0*/  IMAD.MOV.U32 R17, RZ, RZ, RZ ;  /* 0x000000ffff117224 */ /* 0x000fe400078e00ff */
[----:B------:R-:W-:Y:S02]  /*28d00*/  IMAD.U32 R16, RZ, RZ, UR6 ;  /* 0x00000006ff107e24 */ /* 0x000fe4000f8e00ff */
[----:B------:R-:W-:-:S07]  /*28d10*/  IMAD.MOV.U32 R18, RZ, RZ, RZ ;  /* 0x000000ffff127224 */ /* 0x000fce00078e00ff */
.L_x_2597:
[----:B------:R-:W-:-:S13]  /*28d20*/  ISETP.NE.AND P0, PT, R0, RZ, PT ;  /* 0x000000ff0000720c */ /* 0x000fda0003f05270 */
[----:B------:R-:W1:Y:S01]  /*28d30*/  @!P0 S2R R3, SR_CgaCtaId ;  /* 0x0000000000038919 */ /* 0x000e620000008800 */
[----:B------:R-:W-:-:S04]  /*28d40*/  @!P0 MOV R0, 0x400 ;  /* 0x0000040000008802 */ /* 0x000fc80000000f00 */
[----:B-1----:R-:W-:-:S05]  /*28d50*/  @!P0 LEA R0, R3, R0, 0x18 ;  /* 0x0000000003008211 */ /* 0x002fca00078ec0ff */
[----:B------:R1:W-:Y:S01]  /*28d60*/  @!P0 STS.128 [R0+0x334d0], R16 ;  /* 0x0334d01000008388 */ /* 0x0003e20000000c00 */
[----:B------:R-:W-:Y:S06]  /*28d70*/  BAR.ARV 0x5, 0x180 ;  /* 0x0146000000007b1d */ /* 0x000fec0000002000 */
.L_x_2590:
[----:B-1----:R-:W-:Y:S01]  /*28d80*/  MOV R0, 0x1 ;  /* 0x0000000100007802 */ /* 0x002fe20000000f00 */
[----:B------:R1:W-:Y:S01]  /*28d90*/  STL [R1+0xc], RZ ;  /* 0x00000cff01007387 */ /* 0x0003e20000100800 */
[----:B------:R-:W-:Y:S02]  /*28da0*/  ULDC UR4, c[0x0][0xc3c] ;  /* 0x00030f0000047ab9 */ /* 0x000fe40000000800 */
[----:B--2---:R-:W-:Y:S01]  /*28db0*/  ISETP.GE.AND P0, PT, R19, UR4, PT ;  /* 0x0000000413007c0c */ /* 0x004fe2000bf06270 */
[----:B------:R1:W-:Y:S04]  /*28dc0*/  STL [R1+0x14], R0 ;  /* 0x0000140001007387 */ /* 0x0003e80000100800 */
[----:B------:R1:W-:Y:S08]  /*28dd0*/  STL [R1+0x54], RZ ;  /* 0x000054ff01007387 */ /* 0x0003f00000100800 */
[----:B-1----:R-:W-:Y:S05]  /*28de0*/  @P0 BRA `(.L_x_2598) ;  /* 0x0000006400e00947 */ /* 0x002fea0003800000 */
        /* <DEDUP_REMOVED lines=9> */
[C---:B-1----:R-:W-:Y:S01]  /*28e80*/  IMAD.SHL.U32 R4, R10.reuse, 0x40, RZ ;  /* 0x000000400a047824 */ /* 0x042fe200078e00ff */
[----:B------:R-:W-:Y:S01]  /*28e90*/  SHF.R.U32.HI R3, RZ, 0x1, R10 ;  /* 0x00000001ff037819 */ /* 0x000fe2000001160a */
[C---:B------:R-:W-:Y:S01]  /*28ea0*/  IMAD.SHL.U32 R5, R10.reuse, 0x2, RZ ;  /* 0x000000020a057824 */ /* 0x040fe200078e00ff */
[----:B------:R-:W-:-:S02]  /*28eb0*/  LOP3.LUT R9, R10, 0x7f, RZ, 0xc0, !PT ;  /* 0x0000007f0a097812 */ /* 0x000fc400078ec0ff */
[----:B------:R-:W-:-:S04]  /*28ec0*/  LOP3.LUT R0, R4, 0x180, RZ, 0xc0, !PT ;  /* 0x0000018004007812 */ /* 0x000fc800078ec0ff */
        /* <DEDUP_REMOVED lines=24> */
[----:B0-----:R-:W-:-:S04]  /*29050*/  IMAD.U32 R4, RZ, RZ, UR4 ;  /* 0x00000004ff047e24 */ /* 0x001fc8000f8e00ff */
[----:B------:R-:W-:Y:S01]  /*29060*/  IMAD.IADD R3, R4, 0x1, R2 ;  /* 0x0000000104037824 */ /* 0x000fe200078e0202 */
[----:B------:R-:W-:Y:S01]  /*29070*/  MOV R2, 0x1 ;  /* 0x0000000100027802 */ /* 0x000fe20000000f00 */
        /* <DEDUP_REMOVED lines=10> */
.L_x_2714:
[----:B0---4-:R-:W0:Y:S02]  /*29120*/  LDC.64 R2, c[0x0][0xc88] ;  /* 0x00032200ff027b82 */ /* 0x011e240000000a00 */
[----:B0-----:R-:W-:-:S05]  /*29130*/  IMAD.WIDE R2, R19, 0x4, R2 ;  /* 0x0000000413027825 */ /* 0x001fca00078e0202 */
[----:B--2---:R-:W2:Y:S01]  /*29140*/  LDG.E R13, desc[UR54][R2.64] ;  /* 0x00000036020d7981 */ /* 0x004ea2000c1e1900 */
[----:B------:R-:W-:Y:S05]  /*29150*/  YIELD ;  /* 0x0000000000007946 */ /* 0x000fea0003800000 */
[----:B------:R-:W-:Y:S01]  /*29160*/  ULDC.64 UR4, c[0x0][0xa28] ;  /* 0x00028a0000047ab9 */ /* 0x000fe20000000a00 */
[----:B------:R-:W-:Y:S01]  /*29170*/  IMAD.MOV.U32 R0, RZ, RZ, RZ ;  /* 0x000000ffff007224 */ /* 0x000fe200078e00ff */
[----:B------:R-:W-:Y:S01]  /*29180*/  ISETP.NE.U32.AND P0, PT, RZ, UR4, PT ;  /* 0x00000004ff007c0c */ /* 0x000fe2000bf05070 */
[----:B------:R-:W-:Y:S01]  /*29190*/  ULDC.64 UR10, c[0x0][0xa18] ;  /* 0x00028600000a7ab9 */ /* 0x000fe20000000a00 */
[----:B------:R-:W-:Y:S01]  /*291a0*/  ULDC.64 UR8, c[0x0][0xa10] ;  /* 0x0002840000087ab9 */ /* 0x000fe20000000a00 */
[----:B------:R-:W-:Y:S01]  /*291b0*/  ULDC.64 UR6, c[0x0][0xa08] ;  /* 0x0002820000067ab9 */ /* 0x000fe20000000a00 */
[----:B------:R-:W-:-:S02]  /*291c0*/  ISETP.NE.AND.EX P0, PT, RZ, UR5, PT, P0 ;  /* 0x00000005ff007c0c */ /* 0x000fc4000bf05300 */
[----:B--2---:R-:W-:Y:S01]  /*291d0*/  SHF.R.S32.HI R4, RZ, 0x1f, R13 ;  /* 0x0000001fff047819 */ /* 0x004fe2000001140d */
[----:B------:R-:W-:-:S10]  /*291e0*/  IMAD.SHL.U32 R10, R13, 0x4, RZ ;  /* 0x000000040d0a7824 */ /* 0x000fd400078e00ff */
[C---:B------:R-:W-:Y:S01]  /*291f0*/  @P0 LEA R2, P1, R13.reuse, UR4, 0x2 ;  /* 0x000000040d020c11 */ /* 0x040fe2000f8210ff */
[----:B------:R-:W-:Y:S03]  /*29200*/  STL [R1+0x30], R13 ;  /* 0x0000300d01007387 */ /* 0x000fe60000100800 */
[C-C-:B------:R-:W-:Y:S01]  /*29210*/  @P0 LEA.HI.X R3, R13.reuse, UR5, R4.reuse, 0x2, P1 ;  /* 0x000000050d030c11 */ /* 0x140fe200088f1404 */
[----:B------:R-:W-:Y:S01]  /*29220*/  ULDC.64 UR4, c[0x0][0xa00] ;  /* 0x0002800000047ab9 */ /* 0x000fe20000000a00 */
[----:B------:R0:W-:Y:S01]  /*29230*/  STL [R1+0x44], R4 ;  /* 0x0000440401007387 */ /* 0x0001e20000100800 */
[----:B------:R-:W-:Y:S02]  /*29240*/  ISETP.NE.U32.AND P2, PT, RZ, UR4, PT ;  /* 0x00000004ff007c0c */ /* 0x000fe4000bf45070 */
[----:B------:R-:W-:Y:S01]  /*29250*/  SHF.L.U64.HI R15, R13, 0x2, R4 ;  /* 0x000000020d0f7819 */ /* 0x000fe20000010204 */
[----:B-1----:R1:W5:Y:S01]  /*29260*/  @P0 LDG.E R0, desc[UR54][R2.64] ;  /* 0x0000003602000981 */ /* 0x002362000c1e1900 */
[----:B------:R-:W-:Y:S01]  /*29270*/  ISETP.NE.AND.EX P2, PT, RZ, UR5, PT, P2 ;  /* 0x00000005ff007c0c */ /* 0x000fe2000bf45320 */
[----:B------:R-:W-:Y:S01]  /*29280*/  IMAD.MOV.U32 R12, RZ, RZ, RZ ;  /* 0x000000ffff0c7224 */ /* 0x000fe200078e00ff */
[----:B------:R-:W-:Y:S01]  /*29290*/  ISETP.NE.U32.AND P3, PT, RZ, UR10, PT ;  /* 0x0000000aff007c0c */ /* 0x000fe2000bf65070 */
[----:B------:R2:W-:Y:S01]  /*292a0*/  STL [R1], R10 ;  /* 0x0000000a01007387 */ /* 0x0005e20000100800 */
[----:B------:R-:W-:-:S02]  /*292b0*/  IADD3 R8, P5, R10, UR6, RZ ;  /* 0x000000060a087c10 */ /* 0x000fc4000ffbe0ff */
[C---:B0-----:R-:W-:Y:S01]  /*292c0*/  IADD3 R4, P4, R10.reuse, UR4, RZ ;  /* 0x000000040a047c10 */ /* 0x041fe2000ff9e0ff */
[----:B------:R-:W-:Y:S01]  /*292d0*/  STL [R1+0x20], R15 ;  /* 0x0000200f01007387 */ /* 0x000fe20000100800 */
[----:B------:R-:W-:Y:S02]  /*292e0*/  ISETP.NE.AND.EX P3, PT, RZ, UR11, PT, P3 ;  /* 0x0000000bff007c0c */ /* 0x000fe4000bf65330 */
[----:B-1----:R-:W-:Y:S02]  /*292f0*/  CS2R R2, SRZ ;  /* 0x0000000000027805 */ /* 0x002fe4000001ff00 */
[C---:B------:R-:W-:Y:S02]  /*29300*/  IADD3.X R5, R15.reuse, UR5, RZ, P4, !PT ;  /* 0x000000050f057c10 */ /* 0x040fe4000a7fe4ff */
[----:B------:R-:W-:Y:S02]  /*29310*/  IADD3 R6, P4, R10, UR8, RZ ;  /* 0x000000080a067c10 */ /* 0x000fe4000ff9e0ff */
[----:B------:R-:W-:Y:S01]  /*29320*/  ISETP.NE.U32.AND P0, PT, RZ, UR6, PT ;  /* 0x00000006ff007c0c */ /* 0x000fe2000bf05070 */
[----:B------:R-:W3:Y:S01]  /*29330*/  @P2 LDG.E R2, desc[UR54][R4.64] ;  /* 0x0000003604022981 */ /* 0x000ee2000c1e1900 */
[----:B------:R-:W-:Y:S01]  /*29340*/  IADD3.X R7, R15, UR9, RZ, P4, !PT ;  /* 0x000000090f077c10 */ /* 0x000fe2000a7fe4ff */
[----:B------:R-:W-:Y:S01]  /*29350*/  ULDC UR4, c[0x0][0x288] ;  /* 0x0000a20000047ab9 */ /* 0x000fe20000000800 */
[----:B------:R-:W-:-:S02]  /*29360*/  ISETP.NE.U32.AND P1, PT, RZ, UR8, PT ;  /* 0x00000008ff007c0c */ /* 0x000fc4000bf25070 */
[----:B------:R-:W-:Y:S02]  /*29370*/  ISETP.NE.AND.EX P0, PT, RZ, UR7, PT, P0 ;  /* 0x00000007ff007c0c */ /* 0x000fe4000bf05300 */
[----:B--2---:R-:W-:Y:S02]  /*29380*/  @P3 IADD3 R10, P4, R10, UR10, RZ ;  /* 0x0000000a0a0a3c10 */ /* 0x004fe4000ff9e0ff */
[----:B------:R-:W-:Y:S02]  /*29390*/  ISETP.NE.AND.EX P1, PT, RZ, UR9, PT, P1 ;  /* 0x00000009ff007c0c */ /* 0x000fe4000bf25310 */
[C---:B------:R-:W-:Y:S02]  /*293a0*/  @P3 IADD3.X R11, R15.reuse, UR11, RZ, P4, !PT ;  /* 0x0000000b0f0b3c10 */ /* 0x040fe4000a7fe4ff */
[----:B------:R-:W-:-:S05]  /*293b0*/  IADD3.X R9, R15, UR7, RZ, P5, !PT ;  /* 0x000000070f097c10 */ /* 0x000fca000affe4ff */
[----:B------:R0:W5:Y:S04]  /*293c0*/  @P0 LDG.E R12, desc[UR54][R8.64] ;  /* 0x00000036080c0981 */ /* 0x000168000c1e1900 */
[----:B------:R0:W5:Y:S04]  /*293d0*/  @P1 LDG.E R3, desc[UR54][R6.64] ;  /* 0x0000003606031981 */ /* 0x000168000c1e1900 */
[----:B---3--:R1:W-:Y:S02]  /*293e0*/  STL [R1+0x3c], R2 ;  /* 0x00003c0201007387 */ /* 0x0083e40000100800 */
[----:B-1----:R-:W-:Y:S01]  /*293f0*/  MOV R2, UR4 ;  /* 0x0000000400027c02 */ /* 0x002fe20008000f00 */
[----:B------:R-:W-:-:S05]  /*29400*/  ULDC.64 UR4, c[0x0][0x418] ;  /* 0x0001060000047ab9 */ /* 0x000fca0000000a00 */
[----:B------:R-:W2:Y:S01]  /*29410*/  @P3 LDG.E R2, desc[UR54][R10.64] ;  /* 0x000000360a023981 */ /* 0x000ea2000c1e1900 */
[----:B------:R-:W-:-:S03]  /*29420*/  UISETP.NE.U32.AND UP0, UPT, UR4, URZ, UPT ;  /* 0x0000003f0400728c */ /* 0x000fc6000bf05070 */
[----:B------:R-:W-:Y:S01]  /*29430*/  ULDC UR4, c[0x0][0x424] ;  /* 0x0001090000047ab9 */ /* 0x000fe20000000800 */
[----:B------:R-:W-:-:S03]  /*29440*/  UISETP.NE.AND.EX UP0, UPT, UR5, URZ, UPT, UP0 ;  /* 0x0000003f0500728c */ /* 0x000fc6000bf05300 */
[----:B------:R-:W-:Y:S01]  /*29450*/  ULDC UR5, c[0x0][0x2f0] ;  /* 0x0000bc0000057ab9 */ /* 0x000fe20000000800 */
[----:B------:R-:W-:Y:S01]  /*29460*/  USEL UR4, UR4, 0x1, UP0 ;  /* 0x0000000104047887 */ /* 0x000fe20008000000 */
[----:B--2---:R1:W-:Y:S04]  /*29470*/  STL [R1+0x40], R2 ;  /* 0x0000400201007387 */ /* 0x0043e80000100800 */
[----:B------:R0:W5:Y:S01]  /*29480*/  LDL R14, [R1+0x40] ;  /* 0x00004000010e7983 */ /* 0x0001620000100800 */
[----:B------:R-:W-:-:S03]  /*29490*/  UIMAD UR4, UR4, UR5, URZ ;  /* 0x00000005040472a4 */ /* 0x000fc6000f8e023f */
[----:B------:R-:W-:Y:S02]  /*294a0*/  ULDC UR5, c[0x0][0x348] ;  /* 0x0000d20000057ab9 */ /* 0x000fe40000000800 */
[----:B-1----:R-:W-:Y:S02]  /*294b0*/  IMAD.U32 R2, RZ, RZ, UR5 ;  /* 0x00000005ff027e24 */ /* 0x002fe4000f8e00ff */
[----:B------:R-:W-:Y:S01]  /*294c0*/  IMAD.U32 R10, RZ, RZ, UR4 ;  /* 0x00000004ff0a7e24 */ /* 0x000fe2000f8e00ff */
[----:B0-----:R-:W-:Y:S06]  /*294d0*/  @P3 BRA `(.L_x_2599) ;  /* 0x0000000000143947 */ /* 0x001fec0003800000 */
[----:B------:R-:W-:Y:S05]  /*294e0*/  @!P2 BRA `(.L_x_2599) ;  /* 0x000000000010a947 */ /* 0x000fea0003800000 */
[----:B------:R-:W2:Y:S04]  /*294f0*/  LDG.E R11, desc[UR54][R4.64] ;  /* 0x00000036040b7981 */ /* 0x000ea8000c1e1900 */
[----:B------:R-:W2:Y:S02]  /*29500*/  LDG.E R4, desc[UR54][R4.64+0x4] ;  /* 0x0000043604047981 */ /* 0x000ea4000c1e1900 */
[----:B--2--5:R-:W-:-:S05]  /*29510*/  IMAD.IADD R14, R4, 0x1, -R11 ;  /* 0x00000001040e7824 */ /* 0x024fca00078e0a0b */
[----:B------:R0:W-:Y:S02]  /*29520*/  STL [R1+0x40], R14 ;  /* 0x0000400e01007387 */ /* 0x0001e40000100800 */
.L_x_2599:
[----:B-----5:R-:W-:Y:S01]  /*29530*/  IMAD.IADD R4, R12, 0x1, R0 ;  /* 0x000000010c047824 */ /* 0x020fe200078e0200 */
[----:B------:R-:W-:Y:S01]  /*29540*/  ULDC.64 UR4, c[0x0][0xa20] ;  /* 0x0002880000047ab9 */ /* 0x000fe20000000a00 */
[----:B------:R1:W-:Y:S01]  /*29550*/  STL [R1+0x1c], R13 ;  /* 0x00001c0d01007387 */ /* 0x0003e20000100800 */
[----:B------:R-:W-:-:S03]  /*29560*/  ISETP.NE.U32.AND P2, PT, RZ, UR4, PT ;  /* 0x00000004ff007c0c */ /* 0x000fc6000bf45070 */
[----:B------:R1:W-:Y:S01]  /*29570*/  STL [R1+0x24], R4 ;  /* 0x0000240401007387 */ /* 0x0003e20000100800 */
[----:B------:R-:W-:-:S13]  /*29580*/  ISETP.NE.AND.EX P2, PT, RZ, UR5, PT, P2 ;  /* 0x00000005ff007c0c */ /* 0x000fda000bf45320 */
[----:B-1----:R-:W-:Y:S05]  /*29590*/  @!P2 BRA `(.L_x_2600) ;  /* 0x000000000014a947 */ /* 0x002fea0003800000 */
[----:B------:R-:W2:Y:S02]  /*295a0*/  LDL R4, [R1] ;  /* 0x0000000001047983 */ /* 0x000ea40000100800 */
[----:B--2---:R-:W-:-:S04]  /*295b0*/  IADD3 R10, P0, R4, UR4, RZ ;  /* 0x00000004040a7c10 */ /* 0x004fc8000ff1e0ff */
[----:B------:R-:W-:-:S05]  /*295c0*/  IADD3.X R11, R15, UR5, RZ, P0, !PT ;  /* 0x000000050f0b7c10 */ /* 0x000fca00087fe4ff */
[----:B------:R1:W5:Y:S01]  /*295d0*/  LDG.E R10, desc[UR54][R10.64] ;  /* 0x000000360a0a7981 */ /* 0x000362000c1e1900 */
[----:B------:R-:W-:Y:S05]  /*295e0*/  BRA `(.L_x_2601) ;  /* 0x0000000000107947 */ /* 0x000fea0003800000 */
.L_x_2600:
[----:B------:R-:W-:Y:S05]  /*295f0*/  @!P0 BRA `(.L_x_2601) ;  /* 0x00000000000c8947 */ /* 0x000fea0003800000 */
[----:B------:R-:W2:Y:S04]  /*29600*/  LDG.E R10, desc[UR54][R8.64] ;  /* 0x00000036080a7981 */ /* 0x000ea8000c1e1900 */
[----:B------:R-:W2:Y:S02]  /*29610*/  LDG.E R8, desc[UR54][R8.64+0x4] ;  /* 0x0000043608087981 */ /* 0x000ea4000c1e1900 */
[----:B--2---:R-:W-:-:S07]  /*29620*/  IADD3 R10, -R10, R8, RZ ;  /* 0x000000080a0a7210 */ /* 0x004fce0007ffe1ff */
.L_x_2601:
[----:B------:R-:W2:Y:S01]  /*29630*/  @P1 LDG.E R4, desc[UR54][R6.64] ;  /* 0x0000003606041981 */ /* 0x000ea2000c1e1900 */
[----:B------:R-:W3:Y:S01]  /*29640*/  LDC R5, c[0x0][0x448] ;  /* 0x00011200ff057b82 */ /* 0x000ee20000000800 */
[----:B-----5:R-:W-:Y:S02]  /*29650*/  IMAD.IADD R0, R10, 0x1, -R0 ;  /* 0x000000010a007824 */ /* 0x020fe400078e0a00 */
[----:B------:R4:W2:Y:S01]  /*29660*/  @P1 LDG.E R6, desc[UR54][R6.64+0x4] ;  /* 0x0000043606061981 */ /* 0x0008a2000c1e1900 */
[----:B---3--:R-:W-:-:S13]  /*29670*/  ISETP.NE.AND P0, PT, R5, 0x1, PT ;  /* 0x000000010500780c */ /* 0x008fda0003f05270 */
[----:B----4-:R-:W3:Y:S01]  /*29680*/  @P0 LDC R7, c[0x0][0x450] ;  /* 0x00011400ff070b82 */ /* 0x010ee20000000800 */
[----:B------:R-:W-:Y:S01]  /*29690*/  BSSY B0, `(.L_x_2602) ;  /* 0x0000176000007945 */ /* 0x000fe20003800000 */
[----:B--2---:R-:W-:-:S06]  /*296a0*/  @P1 IMAD.IADD R2, R6, 0x1, -R4 ;  /* 0x0000000106021824 */ /* 0x004fcc00078e0a04 */
[----:B------:R-:W2:Y:S01]  /*296b0*/  @P0 LDC R6, c[0x0][0x44c] ;  /* 0x00011300ff060b82 */ /* 0x000ea20000000800 */
[----:B------:R-:W-:-:S04]  /*296c0*/  IMAD.SHL.U32 R4, R17, 0x80, RZ ;  /* 0x0000008011047824 */ /* 0x000fc800078e00ff */
[----:B------:R-:W-:-:S05]  /*296d0*/  VIADD R4, R4, 0x7f ;  /* 0x0000007f04047836 */ /* 0x000fca0000000000 */
[----:B------:R-:W-:Y:S01]  /*296e0*/  MOV R5, R4 ;  /* 0x0000000400057202 */ /* 0x000fe20000000f00 */
[----:B--2---:R-:W-:-:S04]  /*296f0*/  @P0 IMAD.HI.U32 R6, R4, R6, RZ ;  /* 0x0000000604060227 */ /* 0x004fc800078e00ff */
[----:B------:R-:W-:Y:S01]  /*29700*/  IMAD.IADD R4, R0, 0x1, R2 ;  /* 0x0000000100047824 */ /* 0x000fe200078e0202 */
[----:B---3--:R-:W-:-:S03]  /*29710*/  @P0 SHF.R.U32.HI R5, RZ, R7, R6 ;  /* 0x00000007ff050219 */ /* 0x008fc60000011606 */
        /* <DEDUP_REMOVED lines=10> */
[--C-:B------:R-:W-:Y:S02]  /*297c0*/  IMAD R4, R4, 0xa0, -R0.reuse ;  /* 0x000000a004047824 */ /* 0x100fe400078e0a00 */
[----:B------:R-:W-:-:S03]  /*297d0*/  IMAD.MOV R0, RZ, RZ, -R0 ;  /* 0x000000ffff007224 */ /* 0x000fc600078e0a00 */
[----:B------:R-:W-:Y:S02]  /*297e0*/  VIMNMX R2, R4, R2, PT ;  /* 0x0000000204027248 */ /* 0x000fe40003fe0100 */
[----:B------:R-:W-:-:S04]  /*297f0*/  VIMNMX R0, RZ, R0, !PT ;  /* 0x00000000ff007248 */ /* 0x000fc80007fe0100 */
[----:B------:R-:W-:Y:S01]  /*29800*/  ISETP.GT.AND P0, PT, R2, R0, PT ;  /* 0x000000000200720c */ /* 0x000fe20003f04270 */
[----:B------:R-:W-:-:S12]  /*29810*/  IMAD.WIDE.U32 R6, R0, -0x33333333, RZ ;  /* 0xcccccccd00067825 */ /* 0x000fd800078e00ff */
[----:B------:R-:W-:Y:S02]  /*29820*/  @P0 IADD3 R4, R2, 0x9f, RZ ;  /* 0x0000009f02040810 */ /* 0x000fe40007ffe0ff */
[----:B------:R-:W-:-:S03]  /*29830*/  SHF.R.U32.HI R2, RZ, 0x7, R7 ;  /* 0x00000007ff027819 */ /* 0x000fc60000011607 */
[----:B------:R-:W-:-:S05]  /*29840*/  @P0 IMAD.HI R0, R4, 0x66666667, RZ ;  /* 0x6666666704000827 */ /* 0x000fca00078e02ff */
[----:B------:R-:W-:Y:S01]  /*29850*/  @P0 SHF.R.U32.HI R4, RZ, 0x1f, R0 ;  /* 0x0000001fff040819 */ /* 0x000fe20000011600 */
[----:B------:R-:W-:-:S03]  /*29860*/  IMAD.MOV.U32 R9, RZ, RZ, R2 ;  /* 0x000000ffff097224 */ /* 0x000fc600078e0002 */
[----:B------:R-:W-:-:S04]  /*29870*/  @P0 LEA.HI.SX32 R9, R0, R4, 0x1a ;  /* 0x0000000400090211 */ /* 0x000fc800078fd2ff */
[----:B------:R-:W-:Y:S02]  /*29880*/  ISETP.GT.AND P2, PT, R9, R2, PT ;  /* 0x000000020900720c */ /* 0x000fe40003f44270 */
[----:B------:R-:W-:-:S11]  /*29890*/  PLOP3.LUT P0, PT, PT, PT, PT, 0x80, 0x0 ;  /* 0x000000000000781c */ /* 0x000fd60003f0f070 */
[----:B------:R-:W-:Y:S05]  /*298a0*/  @!P2 BRA `(.L_x_2603) ;  /* 0x000000140050a947 */ /* 0x000fea0003800000 */
[----:B------:R-:W-:Y:S01]  /*298b0*/  UMOV UR4, 0xffffffff ;  /* 0xffffffff00047882 */ /* 0x000fe20000000000 */
[----:B------:R-:W-:Y:S02]  /*298c0*/  SEL R0, R13, RZ, !P1 ;  /* 0x000000ff0d007207 */ /* 0x000fe40004800000 */
[----:B------:R-:W-:Y:S05]  /*298d0*/  BRA.DIV UR4, `(.L_x_2604) ;  /* 0x0000008604447947 */ /* 0x000fea000b800000 */
[----:B------:R-:W2:Y:S02]  /*298e0*/  S2R R4, SR_TID.X ;  /* 0x0000000000047919 */ /* 0x000ea40000002100 */
[----:B--2---:R-:W-:-:S04]  /*298f0*/  SHF.R.U32.HI R4, RZ, 0x5, R4 ;  /* 0x00000005ff047819 */ /* 0x004fc80000011604 */
[----:B------:R-:W-:-:S05]  /*29900*/  LOP3.LUT R4, R4, 0x3, RZ, 0xc0, !PT ;  /* 0x0000000304047812 */ /* 0x000fca00078ec0ff */
[----:B0-----:R0:W2:Y:S02]  /*29910*/  SHFL.IDX PT, R14, R4, RZ, 0x1f ;  /* 0x00001fff040e7589 */ /* 0x0010a400000e0000 */
.L_x_2816:
[----:B--2---:R-:W-:Y:S02]  /*29920*/  ISETP.NE.AND P0, PT, R14, RZ, PT ;  /* 0x000000ff0e00720c */ /* 0x004fe40003f05270 */
[----:B------:R-:W-:-:S11]  /*29930*/  PLOP3.LUT P6, PT, PT, PT, PT, 0x8, 0x0 ;  /* 0x000000000000781c */ /* 0x000fd60003fce170 */
[----:B------:R-:W-:Y:S05]  /*29940*/  @P0 BRA `(.L_x_2605) ;  /* 0x00000000000c0947 */ /* 0x000fea0003800000 */
[----:B------:R-:W-:-:S03]  /*29950*/  UMOV UR4, 0xffffffff ;  /* 0xffffffff00047882 */ /* 0x000fc60000000000 */
[----:B------:R-:W-:Y:S05]  /*29960*/  BRA.DIV UR4, `(.L_x_2606) ;  /* 0x0000008604547947 */ /* 0x000fea000b800000 */
[----:B------:R-:W-:-:S13]  /*29970*/  ELECT P6, URZ, PT ;  /* 0x00000000003f782f */ /* 0x000fda00038c0000 */
.L_x_2605:
[----:B0-----:R-:W2:Y:S04]  /*29980*/  LDL R4, [R1+0x54] ;  /* 0x0000540001047983 */ /* 0x001ea80000100800 */
[----:B------:R-:W3:Y:S01]  /*29990*/  LDL R6, [R1+0x4] ;  /* 0x0000040001067983 */ /* 0x000ee20000100800 */
[----:B------:R-:W-:Y:S01]  /*299a0*/  BSSY B1, `(.L_x_2607) ;  /* 0x0000008000017945 */ /* 0x000fe20003800000 */
[----:B--2---:R-:W-:-:S05]  /*299b0*/  VIADD R4, R4, 0x1 ;  /* 0x0000000104047836 */ /* 0x004fca0000000000 */
[----:B------:R-:W-:-:S04]  /*299c0*/  LEA.HI R5, R4, R4, RZ, 0x1 ;  /* 0x0000000404057211 */ /* 0x000fc800078f08ff */
[----:B------:R-:W-:-:S05]  /*299d0*/  LOP3.LUT R5, R5, 0xfffffffe, RZ, 0xc0, !PT ;  /* 0xfffffffe05057812 */ /* 0x000fca00078ec0ff */
[----:B------:R-:W-:-:S05]  /*299e0*/  IMAD.IADD R4, R4, 0x1, -R5 ;  /* 0x0000000104047824 */ /* 0x000fca00078e0a05 */
[----:B------:R-:W-:-:S04]  /*299f0*/  SHF.L.U32 R4, R4, 0x1f, RZ ;  /* 0x0000001f04047819 */ /* 0x000fc800000006ff */
[----:B---3--:R-:W0:Y:S02]  /*29a00*/  SYNCS.PHASECHK.TRANS64.TRYWAIT P0, [R6+URZ+0x33420], R4 ;  /* 0x03342004060075a7 */ /* 0x008e24000800017f */
[----:B0-----:R-:W-:Y:S05]  /*29a10*/  @!P0 BRA `(.L_x_2608) ;  /* 0x0000008400488947 */ /* 0x001fea0003800000 */
.L_x_2819:
[----:B------:R-:W-:Y:S05]  /*29a20*/  BSYNC B1 ;  /* 0x0000000000017941 */ /* 0x000fea0003800000 */
.L_x_2607:
        /* <DEDUP_REMOVED lines=10> */
[----:B------:R-:W-:Y:S02]  /*29ad0*/  ISETP.NE.AND P1, PT, R5, RZ, PT ;  /* 0x000000ff0500720c */ /* 0x000fe40003f25270 */
[----:B--2---:R-:W-:-:S04]  /*29ae0*/  LEA R6, R6, R8, 0x3 ;  /* 0x0000000806067211 */ /* 0x004fc800078e18ff */
[----:B------:R-:W0:Y:S02]  /*29af0*/  SYNCS.PHASECHK.TRANS64.TRYWAIT P0, [R6+URZ+0x334a0], R10 ;  /* 0x0334a00a060075a7 */ /* 0x000e24000800017f */
[----:B0-----:R-:W-:Y:S05]  /*29b00*/  @!P0 BRA `(.L_x_2612) ;  /* 0x0000008400248947 */ /* 0x001fea0003800000 */
.L_x_2820:
[----:B------:R-:W-:Y:S05]  /*29b10*/  BSYNC B2 ;  /* 0x0000000000027941 */ /* 0x000fea0003800000 */
.L_x_2611:
        /* <DEDUP_REMOVED lines=9> */
.L_x_2614:
[----:B------:R-:W-:Y:S05]  /*29bb0*/  BSYNC B2 ;  /* 0x0000000000027941 */ /* 0x000fea0003800000 */
.L_x_2613:
        /* <DEDUP_REMOVED lines=14> */
.L_x_2615:
        /* <DEDUP_REMOVED lines=16> */
.L_x_2616:
        /* <DEDUP_REMOVED lines=16> */
.L_x_2617:
        /* <DEDUP_REMOVED lines=13> */
.L_x_2821:
[----:B------:R-:W-:Y:S05]  /*29f70*/  BSYNC B2 ;  /* 0x0000000000027941 */ /* 0x000fea0003800000 */
.L_x_2618:
[----:B------:R-:W-:Y:S01]  /*29f80*/  BSSY B2, `(.L_x_2620) ;  /* 0x000000b000027945 */ /* 0x000fe20003800000 */
[----:B0-2---:R-:W-:Y:S01]  /*29f90*/  MOV R10, 0x0 ;  /* 0x00000000000a7802 */ /* 0x005fe20000000f00 */
[----:B-1----:R-:W-:Y:S02]  /*29fa0*/  IMAD.MOV.U32 R11, RZ, RZ, 0x12f00000 ;  /* 0x12f00000ff0b7424 */ /* 0x002fe400078e00ff */
        /* <DEDUP_REMOVED lines=8> */
.L_x_2621:
[----:B------:R-:W-:Y:S05]  /*2a030*/  BSYNC B2 ;  /* 0x0000000000027941 */ /* 0x000fea0003800000 */
.L_x_2620:
        /* <DEDUP_REMOVED lines=8> */
.L_x_2622:
        /* <DEDUP_REMOVED lines=15> */
.L_x_2623:
        /* <DEDUP_REMOVED lines=15> */
.L_x_2624:
        /* <DEDUP_REMOVED lines=10> */
.L_x_2610:
[----:B------:R-:W-:Y:S05]  /*2a340*/  BSYNC B1 ;  /* 0x0000000000017941 */ /* 0x000fea0003800000 */
.L_x_2609:
[----:B0-----:R-:W2:Y:S04]  /*2a350*/  LDL.LU R4, [R1+0x10] ;  /* 0x0000100001047983 */ /* 0x001ea80000300800 */
        /* <DEDUP_REMOVED lines=12> */
.L_x_2641:
[----:B------:R-:W-:Y:S05]  /*2a420*/  YIELD ;  /* 0x0000000000007946 */ /* 0x000fea0003800000 */
[----:B------:R-:W-:Y:S04]  /*2a430*/  BSSY B1, `(.L_x_2625) ;  /* 0x000008f000017945 */ /* 0x000fe80003800000 */
[----:B---3--:R-:W-:Y:S05]  /*2a440*/  @!P6 BRA `(.L_x_2626) ;  /* 0x000000080034e947 */ /* 0x008fea0003800000 */
[----:B--2---:R-:W2:Y:S04]  /*2a450*/  LDL R7, [R1+0x4] ;  /* 0x0000040001077983 */ /* 0x004ea80000100800 */
        /* <DEDUP_REMOVED lines=10> */
.L_x_2822:
[----:B------:R-:W-:Y:S05]  /*2a500*/  BSYNC B2 ;  /* 0x0000000000027941 */ /* 0x000fea0003800000 */
.L_x_2627:
[----:B------:R-:W-:Y:S04]  /*2a510*/  BSSY B2, `(.L_x_2629) ;  /* 0x0000009000027945 */ /* 0x000fe80003800000 */
[----:B------:R-:W-:Y:S05]  /*2a520*/  @P2 BRA `(.L_x_2630) ;  /* 0x00000000001c2947 */ /* 0x000fea0003800000 */
[----:B------:R-:W2:Y:S02]  /*2a530*/  S2R R4, SR_TID.X ;  /* 0x0000000000047919 */ /* 0x000ea40000002100 */
[----:B--2---:R-:W-:Y:S02]  /*2a540*/  LOP3.LUT R5, R4, 0x1f, RZ, 0xc0, !PT ;  /* 0x0000001f04057812 */ /* 0x004fe400078ec0ff */
[----:B------:R-:W-:Y:S02]  /*2a550*/  MOV R4, 0x7800 ;  /* 0x0000780000047802 */ /* 0x000fe40000000f00 */
[----:B------:R-:W-:Y:S02]  /*2a560*/  ISETP.NE.AND P1, PT, R5, RZ, PT ;  /* 0x000000ff0500720c */ /* 0x000fe40003f25270 */
[----:B------:R2:W-:Y:S11]  /*2a570*/  SYNCS.ARRIVE.TRANS64 RZ, [R8+URZ+0x33490], R4 ;  /* 0x0334900408ff79a7 */ /* 0x0005f6000800003f */
[----:B--2---:R-:W-:Y:S05]  /*2a580*/  @!P1 BRA `(.L_x_2630) ;  /* 0x0000000000049947 */ /* 0x004fea0003800000 */
[----:B------:R-:W-:Y:S01]  /*2a590*/  BPT.TRAP 0x1 ;  /* 0x000000040000795c */ /* 0x000fe20000300000 */
.L_x_2630:
[----:B------:R-:W-:Y:S05]  /*2a5a0*/  BSYNC B2 ;  /* 0x0000000000027941 */ /* 0x000fea0003800000 */
.L_x_2629:
[----:B------:R-:W2:Y:S04]  /*2a5b0*/  LDL R5, [R1+0x4] ;  /* 0x0000040001057983 */ /* 0x000ea80000100800 */
        /* <DEDUP_REMOVED lines=12> */
.L_x_2631:
        /* <DEDUP_REMOVED lines=12> */
[----:B------:R-:W-:Y:S01]  /*2a740*/  UMOV UR6, 0x0 ;  /* 0x0000000000067882 */ /* 0x000fe20000000000 */
[----:B------:R-:W-:Y:S01]  /*2a750*/  IADD3 R10, R6, 0x26a00, RZ ;  /* 0x00026a00060a7810 */ /* 0x000fe20007ffe0ff */
[----:B------:R-:W-:Y:S01]  /*2a760*/  UMOV UR7, 0x12f00000 ;  /* 0x12f0000000077882 */ /* 0x000fe20000000000 */
[----:B------:R-:W-:-:S15]  /*2a770*/  R2UR UR10, R14 ;  /* 0x000000000e0a72ca */ /* 0x000fde00000e0000 */
.L_x_2632:
        /* <DEDUP_REMOVED lines=16> */
.L_x_2633:
        /* <DEDUP_REMOVED lines=13> */
.L_x_2823:
[----:B------:R-:W-:Y:S05]  /*2a950*/  BSYNC B2 ;  /* 0x0000000000027941 */ /* 0x000fea0003800000 */
.L_x_2634:
[----:B------:R-:W-:Y:S01]  /*2a960*/  BSSY B2, `(.L_x_2636) ;  /* 0x000000b000027945 */ /* 0x000fe20003800000 */
[----:B------:R-:W-:Y:S02]  /*2a970*/  IMAD.MOV.U32 R10, RZ, RZ, 0x0 ;  /* 0x00000000ff0a7424 */ /* 0x000fe400078e00ff */
[----:B-1----:R-:W-:Y:S01]  /*2a980*/  IMAD.MOV.U32 R11, RZ, RZ, 0x12f00000 ;  /* 0x12f00000ff0b7424 */ /* 0x002fe200078e00ff */
[----:B------:R-:W-:Y:S06]  /*2a990*/  @P2 BRA `(.L_x_2637) ;  /* 0x00000000001c2947 */ /* 0x000fec0003800000 */
[----:B------:R-:W1:Y:S02]  /*2a9a0*/  S2R R4, SR_TID.X ;  /* 0x0000000000047919 */ /* 0x000e640000002100 */
[----:B-1----:R-:W-:Y:S02]  /*2a9b0*/  LOP3.LUT R15, R4, 0x1f, RZ, 0xc0, !PT ;  /* 0x0000001f040f7812 */ /* 0x002fe400078ec0ff */
[----:B------:R-:W-:Y:S02]  /*2a9c0*/  MOV R4, 0x7800 ;  /* 0x0000780000047802 */ /* 0x000fe40000000f00 */
[----:B------:R-:W-:Y:S02]  /*2a9d0*/  ISETP.NE.AND P1, PT, R15, RZ, PT ;  /* 0x000000ff0f00720c */ /* 0x000fe40003f25270 */
[----:B------:R1:W-:Y:S11]  /*2a9e0*/  SYNCS.ARRIVE.TRANS64 RZ, [R8+URZ+0x334b0], R4 ;  /* 0x0334b00408ff79a7 */ /* 0x0003f6000800003f */
[----:B-1----:R-:W-:Y:S05]  /*2a9f0*/  @!P1 BRA `(.L_x_2637) ;  /* 0x0000000000049947 */ /* 0x002fea0003800000 */
[----:B------:R-:W-:Y:S01]  /*2aa00*/  BPT.TRAP 0x1 ;  /* 0x000000040000795c */ /* 0x000fe20000300000 */
.L_x_2637:
[----:B------:R-:W-:Y:S05]  /*2aa10*/  BSYNC B2 ;  /* 0x0000000000027941 */ /* 0x000fea0003800000 */
.L_x_2636:
[----:B------:R-:W-:Y:S01]  /*2aa20*/  R2UR UR10, R12 ;  /* 0x000000000c0a72ca */ /* 0x000fe200000e0000 */
[----:B------:R-:W-:Y:S01]  /*2aa30*/  UIADD3 UR4, UP0, UR40, 0x670, URZ ;  /* 0x0000067028047890 */ /* 0x000fe2000ff1e03f */
[----:B------:R-:W-:Y:S01]  /*2aa40*/  R2UR UR6, R10 ;  /* 0x000000000a0672ca */ /* 0x000fe200000e0000 */
[----:B0-2---:R-:W-:Y:S01]  /*2aa50*/  VIADD R8, R8, 0x334b0 ;  /* 0x000334b008087836 */ /* 0x005fe20000000000 */
[----:B------:R-:W-:Y:S01]  /*2aa60*/  R2UR UR7, R11 ;  /* 0x000000000b0772ca */ /* 0x000fe200000e0000 */
[----:B------:R-:W-:Y:S01]  /*2aa70*/  VIADD R4, R6, 0xf200 ;  /* 0x0000f20006047836 */ /* 0x000fe20000000000 */
[----:B------:R-:W-:Y:S01]  /*2aa80*/  PLOP3.LUT P1, PT, PT, PT, PT, 0x80, 0x0 ;  /* 0x000000000000781c */ /* 0x000fe20003f2f070 */
[----:B------:R-:W-:-:S12]  /*2aa90*/  UIADD3.X UR5, URZ, UR41, URZ, UP0, !UPT ;  /* 0x000000293f057290 */ /* 0x000fd800087fe43f */
.L_x_2638:
        /* <DEDUP_REMOVED lines=15> */
.L_x_2639:
        /* <DEDUP_REMOVED lines=15> */
.L_x_2640:
        /* <DEDUP_REMOVED lines=10> */
.L_x_2626:
[----:B------:R-:W-:Y:S05]  /*2ad20*/  BSYNC B1 ;  /* 0x0000000000017941 */ /* 0x000fea0003800000 */
.L_x_2625:
[----:B--2---:R-:W2:Y:S04]  /*2ad30*/  LDL.LU R4, [R1+0x10] ;  /* 0x0000100001047983 */ /* 0x004ea80000300800 */
[----:B------:R-:W3:Y:S01]  /*2ad40*/  LDL.LU R7, [R1+0x18] ;  /* 0x0000180001077983 */ /* 0x000ee20000300800 */
[C---:B------:R-:W-:Y:S01]  /*2ad50*/  ISETP.GT.AND P2, PT, R9.reuse, R2, PT ;  /* 0x000000020900720c */ /* 0x040fe20003f44270 */
[----:B------:R-:W-:Y:S01]  /*2ad60*/  VIADD R9, R9, 0xffffffff ;  /* 0xffffffff09097836 */ /* 0x000fe20000000000 */
[----:B--2---:R-:W-:-:S04]  /*2ad70*/  IADD3 R4, R4, 0x1, RZ ;  /* 0x0000000104047810 */ /* 0x004fc80007ffe0ff */
[----:B------:R-:W-:-:S04]  /*2ad80*/  ISETP.NE.AND P1, PT, R4, 0x2, PT ;  /* 0x000000020400780c */ /* 0x000fc80003f25270 */
[----:B------:R-:W-:Y:S02]  /*2ad90*/  SEL R5, RZ, 0x1, P1 ;  /* 0x00000001ff057807 */ /* 0x000fe40000800000 */
[----:B------:R-:W-:Y:S02]  /*2ada0*/  SEL R4, R4, RZ, P1 ;  /* 0x000000ff04047207 */ /* 0x000fe40000800000 */
[----:B---3--:R-:W-:-:S05]  /*2adb0*/  LOP3.LUT R7, R7, R5, RZ, 0x3c, !PT ;  /* 0x0000000507077212 */ /* 0x008fca00078e3cff */
[----:B------:R3:W-:Y:S04]  /*2adc0*/  STL [R1+0x18], R7 ;  /* 0x0000180701007387 */ /* 0x0007e80000100800 */
[----:B------:R3:W-:Y:S01]  /*2add0*/  STL [R1+0x10], R4 ;  /* 0x0000100401007387 */ /* 0x0007e20000100800 */
[----:B------:R-:W-:Y:S05]  /*2ade0*/  @P2 BRA `(.L_x_2641) ;  /* 0xfffffff4008c2947 */ /* 0x000fea000383ffff */
.L_x_2603:
[----:B------:R-:W-:Y:S05]  /*2adf0*/  BSYNC B0 ;  /* 0x0000000000007941 */ /* 0x000fea0003800000 */
.L_x_2602:
[----:B------:R-:W4:Y:S01]  /*2ae00*/  LDC R0, c[0x0][0x448] ;  /* 0x00011200ff007b82 */ /* 0x000f220000000800 */
[----:B------:R-:W-:Y:S07]  /*2ae10*/  @!P0 WARPSYNC.ALL ;  /* 0x0000000000008948 */ /* 0x000fee0003800000 */
[----:B------:R-:W-:Y:S01]  /*2ae20*/  @!P0 BAR.SYNC.DEFER_BLOCKING 0xc, 0x180 ;  /* 0x0306000000008b1d */ /* 0x000fe20000010000 */
[----:B----4-:R-:W-:Y:S02]  /*2ae30*/  ISETP.NE.AND P1, PT, R0, 0x1, PT ;  /* 0x000000010000780c */ /* 0x010fe40003f25270 */
[----:B------:R-:W-:-:S11]  /*2ae40*/  LEA R0, R17, 0x7f, 0x7 ;  /* 0x0000007f11007811 */ /* 0x000fd600078e38ff */
[----:B------:R-:W4:Y:S08]  /*2ae50*/  @P1 LDC R2, c[0x0][0x44c] ;  /* 0x00011300ff021b82 */ /* 0x000f300000000800 */
[----:B------:R-:W5:Y:S01]  /*2ae60*/  @P1 LDC R3, c[0x0][0x450] ;  /* 0x00011400ff031b82 */ /* 0x000f620000000800 */
[----:B----4-:R-:W-:-:S05]  /*2ae70*/  @P1 IMAD.HI.U32 R2, R0, R2, RZ ;  /* 0x0000000200021227 */ /* 0x010fca00078e00ff */
[----:B-----5:R-:W-:-:S05]  /*2ae80*/  @P1 SHF.R.U32.HI R0, RZ, R3, R2 ;  /* 0x00000003ff001219 */ /* 0x020fca0000011602 */
[----:B------:R-:W-:-:S04]  /*2ae90*/  IMAD.IADD R0, R21, 0x1, R0 ;  /* 0x0000000115007824 */ /* 0x000fc800078e0200 */
[----:B------:R-:W-:-:S05]  /*2aea0*/  IMAD.HI R0, R0, 0x66666667, RZ ;  /* 0x6666666700007827 */ /* 0x000fca00078e02ff */
[----:B------:R-:W-:-:S04]  /*2aeb0*/  SHF.R.U32.HI R2, RZ, 0x1f, R0 ;  /* 0x0000001fff027819 */ /* 0x000fc80000011600 */
[----:B------:R-:W-:-:S04]  /*2aec0*/  LEA.HI.SX32 R0, R0, R2, 0x1a ;  /* 0x0000000200007211 */ /* 0x000fc800078fd2ff */
[----:B--23--:R-:W-:-:S04]  /*2aed0*/  VIMNMX R4, R20, R0, PT ;  /* 0x0000000014047248 */ /* 0x00cfc80003fe0100 */
[----:B------:R-:W-:Y:S01]  /*2aee0*/  ISETP.GT.AND P0, PT, R4, RZ, PT ;  /* 0x000000ff0400720c */ /* 0x000fe20003f04270 */
[----:B------:R2:W-:-:S12]  /*2aef0*/  STL [R1+0x38], R4 ;  /* 0x0000380401007387 */ /* 0x0005d80000100800 */
[----:B--2---:R-:W-:Y:S05]  /*2af00*/  @P0 BRA `(.L_x_2642) ;  /* 0x0000000000440947 */ /* 0x004fea0003800000 */
[----:B------:R-:W2:Y:S02]  /*2af10*/  S2R R4, SR_TID.X ;  /* 0x0000000000047919 */ /* 0x000ea40000002100 */
[----:B--2---:R-:W-:-:S04]  /*2af20*/  LOP3.LUT R4, R4, 0x7f, RZ, 0xc0, !PT ;  /* 0x0000007f04047812 */ /* 0x004fc800078ec0ff */
[----:B------:R-:W-:-:S13]  /*2af30*/  ISETP.NE.AND P0, PT, R4, RZ, PT ;  /* 0x000000ff0400720c */ /* 0x000fda0003f05270 */
[----:B------:R-:W-:Y:S05]  /*2af40*/  @P0 BRA `(.L_x_2643) ;  /* 0x00000038006c0947 */ /* 0x000fea0003800000 */
[----:B------:R-:W2:Y:S01]  /*2af50*/  S2R R3, SR_LANEID ;  /* 0x0000000000037919 */ /* 0x000ea20000000000 */
[----:B------:R-:W-:Y:S01]  /*2af60*/  VOTEU.ANY UR4, UPT, PT ;  /* 0x0000000000047886 */ /* 0x000fe200038e0100 */
[----:B------:R-:W3:Y:S01]  /*2af70*/  LDC.64 R4, c[0x0][0xc60] ;  /* 0x00031800ff047b82 */ /* 0x000ee20000000a00 */
[----:B------:R-:W2:Y:S08]  /*2af80*/  FLO.U32 R0, UR4 ;  /* 0x0000000400007d00 */ /* 0x000eb000080e0000 */
[----:B------:R-:W3:Y:S01]  /*2af90*/  POPC R2, UR4 ;  /* 0x0000000400027d09 */ /* 0x000ee20008000000 */
[----:B--2---:R-:W-:-:S13]  /*2afa0*/  ISETP.EQ.U32.AND P0, PT, R0, R3, PT ;  /* 0x000000030000720c */ /* 0x004fda0003f02070 */
[----:B---3--:R-:W2:Y:S01]  /*2afb0*/  @P0 ATOMG.E.ADD.STRONG.GPU PT, R5, desc[UR54][R4.64], R2 ;  /* 0x00000002040509a8 */ /* 0x008ea200081ee1f6 */
[----:B------:R-:W3:Y:S02]  /*2afc0*/  S2R R3, SR_LTMASK ;  /* 0x0000000000037919 */ /* 0x000ee40000003900 */
[----:B---3--:R-:W-:-:S06]  /*2afd0*/  LOP3.LUT R3, R3, UR4, RZ, 0xc0, !PT ;  /* 0x0000000403037c12 */ /* 0x008fcc000f8ec0ff */
[----:B------:R-:W3:Y:S01]  /*2afe0*/  POPC R3, R3 ;  /* 0x0000000300037309 */ /* 0x000ee20000000000 */
[----:B--2---:R-:W3:Y:S02]  /*2aff0*/  SHFL.IDX PT, R0, R5, R0, 0x1f ;  /* 0x00001f0005007589 */ /* 0x004ee400000e0000 */
[----:B---3--:R-:W-:Y:S01]  /*2b000*/  IADD3 R16, R0, UR38, R3 ;  /* 0x0000002600107c10 */ /* 0x008fe2000fffe003 */
[----:B------:R-:W-:Y:S06]  /*2b010*/  BRA `(.L_x_2643) ;  /* 0x0000003800387947 */ /* 0x000fec0003800000 */
.L_x_2642:
[----:B------:R-:W2:Y:S01]  /*2b020*/  LDL R0, [R1+0x4] ;  /* 0x0000040001007983 */ /* 0x000ea20000100800 */
        /* <DEDUP_REMOVED lines=10> */
[----:B------:R-:W2:Y:S01]  /*2b0d0*/  LDC.64 R2, c[0x4][R2] ;  /* 0x0100000002027b82 */ /* 0x000ea20000000a00 */
[----:B------:R-:W-:Y:S01]  /*2b0e0*/  IMAD.U32 R6, RZ, RZ, UR8 ;  /* 0x00000008ff067e24 */ /* 0x000fe2000f8e00ff */
[----:B------:R-:W-:Y:S01]  /*2b0f0*/  MOV R8, 0x70 ;  /* 0x0000007000087802 */ /* 0x000fe20000000f00 */
[----:B------:R-:W-:Y:S02]  /*2b100*/  IMAD.U32 R7, RZ, RZ, UR9 ;  /* 0x00000009ff077e24 */ /* 0x000fe4000f8e00ff */
[----:B------:R-:W-:-:S02]  /*2b110*/  IMAD.U32 R10, RZ, RZ, UR4 ;  /* 0x00000004ff0a7e24 */ /* 0x000fc4000f8e00ff */
[----:B-1----:R-:W-:Y:S02]  /*2b120*/  IMAD.U32 R11, RZ, RZ, UR5 ;  /* 0x00000005ff0b7e24 */ /* 0x002fe4000f8e00ff */
[----:B------:R-:W-:Y:S02]  /*2b130*/  IMAD.MOV.U32 R12, RZ, RZ, 0x1 ;  /* 0x00000001ff0c7424 */ /* 0x000fe400078e00ff */
[----:B------:R-:W-:-:S07]  /*2b140*/  IMAD.MOV.U32 R13, RZ, RZ, RZ ;  /* 0x000000ffff0d7224 */ /* 0x000fce00078e00ff */
[----:B------:R-:W-:-:S07]  /*2b150*/  LEPC R20, `(.L_x_2645) ;  /* 0x000000001014794e */ /* 0x000fce0000000000 */
[----:B0-2---:R-:W-:Y:S05]  /*2b160*/  CALL.ABS.NOINC R2 ;  /* 0x0000000002007343 */ /* 0x005fea0003c00000 */
.L_x_2645:
[----:B------:R-:W-:Y:S05]  /*2b170*/  BSYNC B6 ;  /* 0x0000000000067941 */ /* 0x000fea0003800000 */
.L_x_2644:
        /* <DEDUP_REMOVED lines=9> */
[----:B--2---:R-:W-:Y:S01]  /*2b210*/  MOV R2, 0x0 ;  /* 0x0000000000027802 */ /* 0x004fe20000000f00 */
        /* <DEDUP_REMOVED lines=15> */
.L_x_2647:
[----:B------:R-:W-:Y:S05]  /*2b310*/  BSYNC B6 ;  /* 0x0000000000067941 */ /* 0x000fea0003800000 */
.L_x_2646:
[----:B--2---:R-:W2:Y:S01]  /*2b320*/  LDL R2, [R1+0x4] ;  /* 0x0000040001027983 */ /* 0x004ea20000100800 */
        /* <DEDUP_REMOVED lines=20> */
.L_x_2649:
[----:B------:R-:W-:Y:S05]  /*2b470*/  BSYNC B6 ;  /* 0x0000000000067941 */ /* 0x000fea0003800000 */
.L_x_2648:
        /* <DEDUP_REMOVED lines=20> */
.L_x_2651:
[----:B------:R-:W-:Y:S05]  /*2b5c0*/  BSYNC B6 ;  /* 0x0000000000067941 */ /* 0x000fea0003800000 */
.L_x_2650:
        /* <DEDUP_REMOVED lines=9> */
[----:B----4-:R2:W3:Y:S02]  /*2b660*/  @P0 LDG.E R8, desc[UR54][R2.64] ;  /* 0x0000003602080981 */ /* 0x0104e4000c1e1900 */
[----:B--2---:R-:W2:Y:S01]  /*2b670*/  LDC.64 R2, c[0x0][0x418] ;  /* 0x00010600ff027b82 */ /* 0x004ea20000000a00 */
[----:B---3--:R-:W-:Y:S01]  /*2b680*/  SHF.R.S32.HI R9, RZ, 0x1f, R8 ;  /* 0x0000001fff097819 */ /* 0x008fe20000011408 */
[----:B------:R3:W-:Y:S01]  /*2b690*/  @P0 STL [R1+0x1c], R8 ;  /* 0x00001c0801000387 */ /* 0x0007e20000100800 */
[----:B--2---:R-:W-:Y:S01]  /*2b6a0*/  LOP3.LUT P0, RZ, R2, UR4, RZ, 0xfc, !PT ;  /* 0x0000000402ff7c12 */ /* 0x004fe2000f80fcff */
[----:B------:R-:W-:Y:S02]  /*2b6b0*/  UMOV UR4, 0xffffffff ;  /* 0xffffffff00047882 */ /* 0x000fe40000000000 */
[----:B------:R3:W-:Y:S01]  /*2b6c0*/  STL [R1+0x20], R9 ;  /* 0x0000200901007387 */ /* 0x0007e20000100800 */
[----:B------:R-:W-:-:S04]  /*2b6d0*/  LOP3.LUT P0, RZ, R3, UR5, RZ, 0xfc, P0 ;  /* 0x0000000503ff7c12 */ /* 0x000fc8000800fcff */
[----:B------:R-:W-:Y:S01]  /*2b6e0*/  SEL R0, R8, RZ, !P0 ;  /* 0x000000ff08007207 */ /* 0x000fe20004000000 */
[----:B------:R-:W-:Y:S08]  /*2b6f0*/  BRA.DIV UR4, `(.L_x_2652) ;  /* 0x0000006a04787947 */ /* 0x000ff0000b800000 */
[----:B------:R-:W2:Y:S02]  /*2b700*/  S2R R4, SR_TID.X ;  /* 0x0000000000047919 */ /* 0x000ea40000002100 */
[----:B--2---:R-:W-:-:S04]  /*2b710*/  SHF.R.U32.HI R4, RZ, 0x5, R4 ;  /* 0x00000005ff047819 */ /* 0x004fc80000011604 */
[----:B------:R-:W-:-:S05]  /*2b720*/  LOP3.LUT R4, R4, 0x3, RZ, 0xc0, !PT ;  /* 0x0000000304047812 */ /* 0x000fca00078ec0ff */
[----:B0-----:R0:W2:Y:S02]  /*2b730*/  SHFL.IDX PT, R14, R4, RZ, 0x1f ;  /* 0x00001fff040e7589 */ /* 0x0010a400000e0000 */
.L_x_2826:
[----:B0-----:R-:W4:Y:S01]  /*2b740*/  LDL.LU R4, [R1+0x8] ;  /* 0x0000080001047983 */ /* 0x001f220000300800 */
[----:B------:R-:W-:Y:S02]  /*2b750*/  PLOP3.LUT P1, PT, PT, PT, PT, 0x8, 0x0 ;  /* 0x000000000000781c */ /* 0x000fe40003f2e170 */
[----:B--2---:R-:W-:Y:S01]  /*2b760*/  ISETP.NE.AND P0, PT, R14, RZ, PT ;  /* 0x000000ff0e00720c */ /* 0x004fe20003f05270 */
[----:B------:R0:W-:Y:S01]  /*2b770*/  STL [R1], R0 ;  /* 0x0000000001007387 */ /* 0x0001e20000100800 */
[----:B----4-:R-:W-:-:S09]  /*2b780*/  LOP3.LUT R4, R4, 0xfffffffe, RZ, 0xc0, !PT ;  /* 0xfffffffe04047812 */ /* 0x010fd200078ec0ff */
[----:B------:R-:W-:-:S05]  /*2b790*/  @P1 LOP3.LUT R4, R4, 0x1, RZ, 0xfc, !PT ;  /* 0x0000000104041812 */ /* 0x000fca00078efcff */
[----:B------:R0:W-:Y:S01]  /*2b7a0*/  STL [R1+0x8], R4 ;  /* 0x0000080401007387 */ /* 0x0001e20000100800 */
[----:B------:R-:W-:Y:S05]  /*2b7b0*/  @P0 BRA `(.L_x_2653) ;  /* 0x0000000400c80947 */ /* 0x000fea0003800000 */
[----:B------:R-:W-:-:S03]  /*2b7c0*/  UMOV UR4, 0xffffffff ;  /* 0xffffffff00047882 */ /* 0x000fc60000000000 */
[----:B------:R-:W-:Y:S05]  /*2b7d0*/  BRA.DIV UR4, `(.L_x_2654) ;  /* 0x0000006a04747947 */ /* 0x000fea000b800000 */
[----:B------:R-:W-:-:S13]  /*2b7e0*/  ELECT P6, URZ, PT ;  /* 0x00000000003f782f */ /* 0x000fda00038c0000 */
.L_x_2829:
        /* <DEDUP_REMOVED lines=18> */
[----:B------:R-:W-:-:S03]  /*2b910*/  IMAD.WIDE.U32 R4, R8, UR4, R4 ;  /* 0x0000000408047c25 */ /* 0x000fc6000f8e0004 */
[----:B------:R-:W-:Y:S02]  /*2b920*/  LEA R2, P0, R4, R2, 0x2 ;  /* 0x0000000204027211 */ /* 0x000fe400078010ff */
[----:B------:R-:W-:-:S04]  /*2b930*/  IADD3 R5, R5, R6, RZ ;  /* 0x0000000605057210 */ /* 0x000fc80007ffe0ff */
[----:B------:R-:W-:-:S05]  /*2b940*/  LEA.HI.X R3, R4, R3, R5, 0x2, P0 ;  /* 0x0000000304037211 */ /* 0x000fca00000f1405 */
[----:B------:R-:W2:Y:S04]  /*2b950*/  LDG.E R2, desc[UR54][R2.64] ;  /* 0x0000003602027981 */ /* 0x000ea8000c1e1900 */
[----:B--2---:R0:W-:Y:S02]  /*2b960*/  STL [R1], R2 ;  /* 0x0000000201007387 */ /* 0x0041e40000100800 */
.L_x_2655:
[----:B---3--:R-:W2:Y:S04]  /*2b970*/  LDL R9, [R1+0x4] ;  /* 0x0000040001097983 */ /* 0x008ea80000100800 */
        /* <DEDUP_REMOVED lines=9> */
.L_x_2830:
        /* <DEDUP_REMOVED lines=8> */
.L_x_2657:
        /* <DEDUP_REMOVED lines=31> */
.L_x_2831:
        /* <DEDUP_REMOVED lines=8> */
.L_x_2659:
[----:B------:R-:W3:Y:S04]  /*2bd00*/  LDL R5, [R1] ;  /* 0x0000000001057983 */ /* 0x000ee80000100800 */
[----:B0-2---:R-:W2:Y:S01]  /*2bd10*/  LDL.LU R4, [R1+0x8] ;  /* 0x0000080001047983 */ /* 0x005ea20000300800 */
        /* <DEDUP_REMOVED lines=15> */
[----:B---3--:R-:W-:Y:S02]  /*2be10*/  R2UR UR13, R5 ;  /* 0x00000000050d72ca */ /* 0x008fe400000e0000 */
[----:B--2---:R-:W-:-:S04]  /*2be20*/  LOP3.LUT R4, R4, 0xfffffffe, RZ, 0xc0, !PT ;  /* 0xfffffffe04047812 */ /* 0x004fc800078ec0ff */
        /* <DEDUP_REMOVED lines=11> */
.L_x_2653:
[----:B------:R-:W2:Y:S04]  /*2bee0*/  LDL R2, [R1+0x4] ;  /* 0x0000040001027983 */ /* 0x000ea80000100800 */
[----:B------:R-:W4:Y:S04]  /*2bef0*/  LDL.LU R3, [R1+0x3c] ;  /* 0x00003c0001037983 */ /* 0x000f280000300800 */
[----:B------:R-:W5:Y:S04]  /*2bf00*/  LDL.LU R5, [R1+0x30] ;  /* 0x0000300001057983 */ /* 0x000f680000300800 */
[----:B0-----:R-:W3:Y:S01]  /*2bf10*/  LDL.LU R4, [R1+0x44] ;  /* 0x0000440001047983 */ /* 0x001ee20000300800 */
        /* <DEDUP_REMOVED lines=8> */
[----:B----4-:R-:W-:-:S04]  /*2bfa0*/  SHF.R.S32.HI R0, RZ, 0x1f, R3 ;  /* 0x0000001fff007819 */ /* 0x010fc80000011403 */
[----:B------:R-:W-:Y:S02]  /*2bfb0*/  LOP3.LUT P1, RZ, R2, 0x1bf, RZ, 0xc0, !PT ;  /* 0x000001bf02ff7812 */ /* 0x000fe4000782c0ff */
[----:B-----5:R-:W-:Y:S01]  /*2bfc0*/  SEL R5, R5, RZ, !P0 ;  /* 0x000000ff05057207 */ /* 0x020fe20004000000 */
[----:B------:R-:W-:Y:S01]  /*2bfd0*/  IMAD R0, R0, UR4, RZ ;  /* 0x0000000400007c24 */ /* 0x000fe2000f8e02ff */
[----:B---3--:R-:W-:-:S03]  /*2bfe0*/  SEL R4, R4, RZ, !P0 ;  /* 0x000000ff04047207 */ /* 0x008fc60004000000 */
[C---:B------:R-:W-:Y:S02]  /*2bff0*/  IMAD R0, R3.reuse, UR5, R0 ;  /* 0x0000000503007c24 */ /* 0x040fe4000f8e0200 */
[----:B------:R-:W-:-:S05]  /*2c000*/  IMAD.WIDE.U32 R2, R3, UR4, RZ ;  /* 0x0000000403027c25 */ /* 0x000fca000f8e00ff */
[----:B------:R0:W-:Y:S04]  /*2c010*/  STL.64 [R1+0x48], R2 ;  /* 0x0000480201007387 */ /* 0x0001e80000100a00 */
[----:B------:R2:W-:Y:S04]  /*2c020*/  STL [R1+0x30], R5 ;  /* 0x0000300501007387 */ /* 0x0005e80000100800 */
[----:B------:R2:W-:Y:S01]  /*2c030*/  STL [R1+0x50], R4 ;  /* 0x0000500401007387 */ /* 0x0005e20000100800 */
[----:B0-----:R-:W-:Y:S02]  /*2c040*/  IADD3 R2, R3, R0, RZ ;  /* 0x0000000003027210 */ /* 0x001fe40007ffe0ff */
        /* <DEDUP_REMOVED lines=10> */
[----:B------:R-:W0:Y:S01]  /*2c0f0*/  LDC.64 R2, c[0x4][R2] ;  /* 0x0100000002027b82 */ /* 0x000e220000000a00 */
[----:B------:R-:W-:Y:S02]  /*2c100*/  IMAD.U32 R5, RZ, RZ, UR5 ;  /* 0x00000005ff057e24 */ /* 0x000fe4000f8e00ff */
[----:B------:R-:W-:Y:S02]  /*2c110*/  IMAD.U32 R6, RZ, RZ, UR6 ;  /* 0x00000006ff067e24 */ /* 0x000fe4000f8e00ff */
[----:B------:R-:W-:-:S02]  /*2c120*/  IMAD.U32 R7, RZ, RZ, UR7 ;  /* 0x00000007ff077e24 */ /* 0x000fc4000f8e00ff */
[----:B-1----:R-:W-:Y:S02]  /*2c130*/  IMAD.U32 R11, RZ, RZ, UR9 ;  /* 0x00000009ff0b7e24 */ /* 0x002fe4000f8e00ff */
[----:B------:R-:W-:Y:S02]  /*2c140*/  IMAD.MOV.U32 R8, RZ, RZ, 0x70 ;  /* 0x00000070ff087424 */ /* 0x000fe400078e00ff */
[----:B------:R-:W-:Y:S02]  /*2c150*/  IMAD.MOV.U32 R12, RZ, RZ, 0x1 ;  /* 0x00000001ff0c7424 */ /* 0x000fe400078e00ff */
[----:B------:R-:W-:-:S07]  /*2c160*/  IMAD.MOV.U32 R13, RZ, RZ, RZ ;  /* 0x000000ffff0d7224 */ /* 0x000fce00078e00ff */
[----:B------:R-:W-:-:S07]  /*2c170*/  LEPC R20, `(.L_x_2661) ;  /* 0x000000001014794e */ /* 0x000fce0000000000 */
[----:B0-----:R-:W-:Y:S05]  /*2c180*/  CALL.ABS.NOINC R2 ;  /* 0x0000000002007343 */ /* 0x001fea0003c00000 */
.L_x_2661:
[----:B------:R-:W-:Y:S05]  /*2c190*/  BSYNC B6 ;  /* 0x0000000000067941 */ /* 0x000fea0003800000 */
.L_x_2660:
[----:B--2---:R-:W2:Y:S01]  /*2c1a0*/  LDL.LU R5, [R1+0x3c] ;  /* 0x00003c0001057983 */ /* 0x004ea20000300800 */
[----:B------:R-:W-:Y:S01]  /*2c1b0*/  ULDC.64 UR4, c[0x0][0x2d8] ;  /* 0x0000b60000047ab9 */ /* 0x000fe20000000a00 */
[----:B------:R-:W0:Y:S01]  /*2c1c0*/  LDC R8, c[0x0][0x448] ;  /* 0x00011200ff087b82 */ /* 0x000e220000000800 */
[----:B------:R-:W-:Y:S01]  /*2c1d0*/  ULDC.64 UR6, c[0x0][0x280] ;  /* 0x0000a00000067ab9 */ /* 0x000fe20000000a00 */
[----:B------:R-:W2:Y:S04]  /*2c1e0*/  LDL.LU.64 R2, [R1+0x48] ;  /* 0x0000480001027983 */ /* 0x000ea80000300a00 */
[----:B------:R-:W3:Y:S04]  /*2c1f0*/  LDL.LU R0, [R1+0x44] ;  /* 0x0000440001007983 */ /* 0x000ee80000300800 */
[----:B------:R-:W4:Y:S04]  /*2c200*/  LDL.LU R6, [R1+0x50] ;  /* 0x0000500001067983 */ /* 0x000f280000300800 */
[----:B------:R-:W4:Y:S01]  /*2c210*/  LDL.LU R4, [R1+0x30] ;  /* 0x0000300001047983 */ /* 0x000f220000300800 */
[----:B------:R-:W1:Y:S01]  /*2c220*/  S2R R9, SR_TID.X ;  /* 0x0000000000097919 */ /* 0x000e620000002100 */
[----:B0-----:R-:W-:Y:S01]  /*2c230*/  ISETP.NE.AND P0, PT, R8, 0x1, PT ;  /* 0x000000010800780c */ /* 0x001fe20003f05270 */
[----:B-1----:R-:W-:-:S05]  /*2c240*/  IMAD.SHL.U32 R9, R9, 0x10, RZ ;  /* 0x0000001009097824 */ /* 0x002fca00078e00ff */
[----:B------:R-:W-:-:S04]  /*2c250*/  LOP3.LUT R9, R9, 0x30, RZ, 0xc0, !PT ;  /* 0x0000003009097812 */ /* 0x000fc800078ec0ff */
[C---:B------:R-:W-:Y:S02]  /*2c260*/  LOP3.LUT R11, R9.reuse, 0x40, RZ, 0xfc, !PT ;  /* 0x00000040090b7812 */ /* 0x040fe400078efcff */
[----:B------:R-:W-:Y:S02]  /*2c270*/  LOP3.LUT R9, R9, 0x80, RZ, 0xfc, !PT ;  /* 0x0000008009097812 */ /* 0x000fe400078efcff */
[----:B--2---:R-:W-:Y:S02]  /*2c280*/  MOV R3, R5 ;  /* 0x0000000500037202 */ /* 0x004fe40000000f00 */
        /* <DEDUP_REMOVED lines=10> */
[----:B------:R-:W-:Y:S01]  /*2c330*/  ULDC.64 UR4, c[0x0][0x2d0] ;  /* 0x0000b40000047ab9 */ /* 0x000fe20000000a00 */
[----:B------:R-:W2:Y:S02]  /*2c340*/  S2R R4, SR_TID.X ;  /* 0x0000000000047919 */ /* 0x000ea40000002100 */
[----:B------:R-:W-:Y:S01]  /*2c350*/  IMAD.IADD R3, R3, 0x1, R0 ;  /* 0x0000000103037824 */ /* 0x000fe200078e0200 */
[----:B0-----:R-:W-:-:S04]  /*2c360*/  LOP3.LUT R5, R5, 0x7f, RZ, 0xc0, !PT ;  /* 0x0000007f05057812 */ /* 0x001fc800078ec0ff */
[----:B------:R-:W-:Y:S01]  /*2c370*/  SHF.R.U32.HI R5, RZ, 0x2, R5 ;  /* 0x00000002ff057819 */ /* 0x000fe20000011605 */
[----:B--2---:R-:W-:-:S05]  /*2c380*/  IMAD.SHL.U32 R4, R4, 0x20, RZ ;  /* 0x0000002004047824 */ /* 0x004fca00078e00ff */
[----:B------:R-:W-:Y:S02]  /*2c390*/  LOP3.LUT R4, R5, 0x60, R4, 0xf8, !PT ;  /* 0x0000006005047812 */ /* 0x000fe400078ef804 */
[----:B------:R-:W0:Y:S03]  /*2c3a0*/  @P0 LDC R5, c[0x0][0x44c] ;  /* 0x00011300ff050b82 */ /* 0x000e260000000800 */
[----:B------:R-:W-:-:S05]  /*2c3b0*/  IMAD R4, R17, 0x80, R4 ;  /* 0x0000008011047824 */ /* 0x000fca00078e0204 */
[----:B------:R-:W-:Y:S01]  /*2c3c0*/  MOV R0, R4 ;  /* 0x0000000400007202 */ /* 0x000fe20000000f00 */
        /* <DEDUP_REMOVED lines=8> */
[----:B------:R-:W-:Y:S01]  /*2c450*/  ULDC.64 UR4, c[0x0][0x2c8] ;  /* 0x0000b20000047ab9 */ /* 0x000fe20000000a00 */
[----:B------:R-:W0:Y:S02]  /*2c460*/  S2R R5, SR_TID.X ;  /* 0x0000000000057919 */ /* 0x000e240000002100 */
        /* <DEDUP_REMOVED lines=10> */
[----:B------:R-:W-:Y:S01]  /*2c510*/  IADD3.X R2, R7, UR7, R2, P3, !PT ;  /* 0x0000000707027c10 */ /* 0x000fe20009ffe402 */
[----:B0-----:R-:W-:-:S05]  /*2c520*/  IMAD.SHL.U32 R10, R5, 0x10, RZ ;  /* 0x00000010050a7824 */ /* 0x001fca00078e00ff */
[----:B------:R-:W-:-:S04]  /*2c530*/  LOP3.LUT R10, R10, 0x30, RZ, 0xc0, !PT ;  /* 0x000000300a0a7812 */ /* 0x000fc800078ec0ff */
[----:B------:R-:W-:Y:S01]  /*2c540*/  ISETP.GE.AND P0, PT, R10, UR4, PT ;  /* 0x000000040a007c0c */ /* 0x000fe2000bf06270 */
[----:B------:R-:W-:-:S03]  /*2c550*/  UMOV UR4, 0xffffffff ;  /* 0xffffffff00047882 */ /* 0x000fc60000000000 */
[----:B-1----:R-:W-:Y:S09]  /*2c560*/  BRA.DIV UR4, `(.L_x_2662) ;  /* 0x0000005e04587947 */ /* 0x002ff2000b800000 */
[----:B------:R-:W0:Y:S02]  /*2c570*/  S2R R5, SR_TID.X ;  /* 0x0000000000057919 */ /* 0x000e240000002100 */
[----:B0-----:R-:W-:Y:S02]  /*2c580*/  LOP3.LUT R6, R5, 0x7f, RZ, 0xc0, !PT ;  /* 0x0000007f05067812 */ /* 0x001fe400078ec0ff */
[----:B------:R-:W2:Y:S02]  /*2c590*/  LDL.LU R5, [R1+0x40] ;  /* 0x0000400001057983 */ /* 0x000ea40000300800 */
[----:B------:R-:W-:Y:S02]  /*2c5a0*/  SHF.R.U32.HI R6, RZ, 0x2, R6 ;  /* 0x00000002ff067819 */ /* 0x000fe40000011606 */
[----:B------:R-:W-:Y:S02]  /*2c5b0*/  SHFL.IDX PT, R4, R2, RZ, 0x1c1f ;  /* 0x001c1fff02047589 */ /* 0x000fe400000e0000 */
[----:B------:R-:W-:-:S02]  /*2c5c0*/  LEA R17, R17, R6, 0x7 ;  /* 0x0000000611117211 */ /* 0x000fc400078e38ff */
[----:B------:R-:W-:Y:S01]  /*2c5d0*/  SHFL.IDX PT, R6, R2, 0x1, 0x1c1f ;  /* 0x003c1f0002067f89 */ /* 0x000fe200000e0000 */
[----:B--2---:R-:W-:-:S03]  /*2c5e0*/  IMAD R0, R5, R8, RZ ;  /* 0x0000000805007224 */ /* 0x004fc600078e02ff */
[----:B------:R-:W0:Y:S02]  /*2c5f0*/  SHFL.IDX PT, R5, R3, RZ, 0x1c1f ;  /* 0x001c1fff03057589 */ /* 0x000e2400000e0000 */
[----:B------:R-:W-:-:S13]  /*2c600*/  ISETP.GE.AND P4, PT, R17, R0, PT ;  /* 0x000000001100720c */ /* 0x000fda0003f86270 */
[----:B0-----:R-:W-:-:S05]  /*2c610*/  @!P4 IADD3 R5, P3, R10, R5, RZ ;  /* 0x000000050a05c210 */ /* 0x001fca0007f7e0ff */
[----:B------:R-:W-:-:S05]  /*2c620*/  @!P4 IMAD.X R4, RZ, RZ, R4, P3 ;  /* 0x000000ffff04c224 */ /* 0x000fca00018e0604 */
[----:B------:R-:W-:-:S04]  /*2c630*/  @!P4 LOP3.LUT R5, R5, R4, RZ, 0x3c, !PT ;  /* 0x000000040505c212 */ /* 0x000fc800078e3cff */
[----:B------:R-:W-:-:S04]  /*2c640*/  @!P4 LOP3.LUT R4, R5, R4, RZ, 0x3c, !PT ;  /* 0x000000040504c212 */ /* 0x000fc800078e3cff */
[----:B------:R-:W-:-:S05]  /*2c650*/  @!P4 LOP3.LUT R5, R5, R4, RZ, 0x3c, !PT ;  /* 0x000000040505c212 */ /* 0x000fca00078e3cff */
[----:B-----5:R-:W-:Y:S04]  /*2c660*/  @!P4 LDGSTS.E.BYPASS.LTC128B.128 [R9+0x1e200], desc[UR54][R4.64], !P0 ;  /* 0x1e2000000409cfae */ /* 0x020fe8000c101d76 */
[----:B------:R-:W-:Y:S04]  /*2c670*/  @!P4 LDGSTS.E.BYPASS.LTC128B.128 [R9+0x20200], desc[UR54][R4.64+0x40], !P1 ;  /* 0x202000400409cfae */ /* 0x000fe8000c901d76 */
[----:B------:R0:W-:Y:S02]  /*2c680*/  @!P4 LDGSTS.E.BYPASS.LTC128B.128 [R9+0x22200], desc[UR54][R4.64+0x80], !P2 ;  /* 0x222000800409cfae */ /* 0x0001e4000d101d76 */
[----:B0-----:R-:W-:-:S05]  /*2c690*/  VIADD R4, R17, 0x20 ;  /* 0x0000002011047836 */ /* 0x001fca0000000000 */
[----:B------:R-:W-:Y:S02]  /*2c6a0*/  ISETP.GE.AND P3, PT, R4, R0, PT ;  /* 0x000000000400720c */ /* 0x000fe40003f66270 */
[----:B------:R-:W0:Y:S11]  /*2c6b0*/  SHFL.IDX PT, R4, R3, 0x1, 0x1c1f ;  /* 0x003c1f0003047f89 */ /* 0x000e3600000e0000 */
[----:B0-----:R-:W-:-:S05]  /*2c6c0*/  @!P3 IADD3 R5, P4, R10, R4, RZ ;  /* 0x000000040a05b210 */ /* 0x001fca0007f9e0ff */
[----:B------:R-:W-:Y:S02]  /*2c6d0*/  @!P3 IMAD.X R4, RZ, RZ, R6, P4 ;  /* 0x000000ffff04b224 */ /* 0x000fe400020e0606 */
[----:B------:R-:W-:Y:S03]  /*2c6e0*/  SHFL.IDX PT, R6, R2, 0x2, 0x1c1f ;  /* 0x005c1f0002067f89 */ /* 0x000fe600000e0000 */
[----:B------:R-:W-:-:S04]  /*2c6f0*/  @!P3 LOP3.LUT R5, R5, R4, RZ, 0x3c, !PT ;  /* 0x000000040505b212 */ /* 0x000fc800078e3cff */
[----:B------:R-:W-:-:S04]  /*2c700*/  @!P3 LOP3.LUT R4, R5, R4, RZ, 0x3c, !PT ;  /* 0x000000040504b212 */ /* 0x000fc800078e3cff */
[----:B------:R-:W-:-:S05]  /*2c710*/  @!P3 LOP3.LUT R5, R5, R4, RZ, 0x3c, !PT ;  /* 0x000000040505b212 */ /* 0x000fca00078e3cff */
[----:B------:R-:W-:Y:S04]  /*2c720*/  @!P3 LDGSTS.E.BYPASS.LTC128B.128 [R9+0x1ea00], desc[UR54][R4.64], !P0 ;  /* 0x1ea000000409bfae */ /* 0x000fe8000c101d76 */
[----:B------:R-:W-:Y:S04]  /*2c730*/  @!P3 LDGSTS.E.BYPASS.LTC128B.128 [R9+0x20a00], desc[UR54][R4.64+0x40], !P1 ;  /* 0x20a000400409bfae */ /* 0x000fe8000c901d76 */
[----:B------:R0:W-:Y:S02]  /*2c740*/  @!P3 LDGSTS.E.BYPASS.LTC128B.128 [R9+0x22a00], desc[UR54][R4.64+0x80], !P2 ;  /* 0x22a000800409bfae */ /* 0x0001e4000d101d76 */
[----:B0-----:R-:W-:-:S05]  /*2c750*/  VIADD R4, R17, 0x40 ;  /* 0x0000004011047836 */ /* 0x001fca0000000000 */
[----:B------:R-:W-:Y:S02]  /*2c760*/  ISETP.GE.AND P3, PT, R4, R0, PT ;  /* 0x000000000400720c */ /* 0x000fe40003f66270 */
[----:B------:R-:W0:Y:S04]  /*2c770*/  SHFL.IDX PT, R4, R3, 0x2, 0x1c1f ;  /* 0x005c1f0003047f89 */ /* 0x000e2800000e0000 */
[----:B------:R-:W1:Y:S07]  /*2c780*/  SHFL.IDX PT, R3, R3, 0x3, 0x1c1f ;  /* 0x007c1f0003037f89 */ /* 0x000e6e00000e0000 */
[----:B0-----:R-:W-:-:S04]  /*2c790*/  @!P3 IADD3 R5, P4, R10, R4, RZ ;  /* 0x000000040a05b210 */ /* 0x001fc80007f9e0ff */
[----:B------:R-:W-:-:S04]  /*2c7a0*/  @!P3 IADD3.X R4, RZ, R6, RZ, P4, !PT ;  /* 0x00000006ff04b210 */ /* 0x000fc800027fe4ff */
[----:B------:R-:W-:-:S04]  /*2c7b0*/  @!P3 LOP3.LUT R5, R5, R4, RZ, 0x3c, !PT ;  /* 0x000000040505b212 */ /* 0x000fc800078e3cff */
[----:B------:R-:W-:-:S04]  /*2c7c0*/  @!P3 LOP3.LUT R4, R5, R4, RZ, 0x3c, !PT ;  /* 0x000000040504b212 */ /* 0x000fc800078e3cff */
[----:B------:R-:W-:-:S05]  /*2c7d0*/  @!P3 LOP3.LUT R5, R5, R4, RZ, 0x3c, !PT ;  /* 0x000000040505b212 */ /* 0x000fca00078e3cff */
[----:B------:R-:W-:Y:S04]  /*2c7e0*/  @!P3 LDGSTS.E.BYPASS.LTC128B.128 [R9+0x1f200], desc[UR54][R4.64], !P0 ;  /* 0x1f2000000409bfae */ /* 0x000fe8000c101d76 */
[----:B------:R-:W-:Y:S04]  /*2c7f0*/  @!P3 LDGSTS.E.BYPASS.LTC128B.128 [R9+0x21200], desc[UR54][R4.64+0x40], !P1 ;  /* 0x212000400409bfae */ /* 0x000fe8000c901d76 */
[----:B------:R0:W-:Y:S04]  /*2c800*/  @!P3 LDGSTS.E.BYPASS.LTC128B.128 [R9+0x23200], desc[UR54][R4.64+0x80], !P2 ;  /* 0x232000800409bfae */ /* 0x0001e8000d101d76 */
[----:B01----:R0:W2:Y:S02]  /*2c810*/  SHFL.IDX PT, R4, R2, 0x3, 0x1c1f ;  /* 0x007c1f0002047f89 */ /* 0x0030a400000e0000 */
.L_x_2840:
        /* <DEDUP_REMOVED lines=12> */
.L_x_2664:
[----:B------:R-:W-:Y:S05]  /*2c8e0*/  BSYNC B0 ;  /* 0x0000000000007941 */ /* 0x000fea0003800000 */
.L_x_2663:
[----:B-1----:R1:W5:Y:S01]  /*2c8f0*/  LDL R9, [R1+0x4] ;  /* 0x0000040001097983 */ /* 0x0023620000100800 */
[----:B------:R-:W-:Y:S01]  /*2c900*/  PLOP3.LUT P0, PT, PT, PT, PT, 0x80, 0x0 ;  /* 0x000000000000781c */ /* 0x000fe20003f0f070 */
[----:B------:R-:W-:-:S12]  /*2c910*/  NOP ;  /* 0x0000000000007918 */ /* 0x000fd80000000000 */
.L_x_2665:
[----:B0-----:R-:W3:Y:S01]  /*2c920*/  LDL R2, [R1+0x4] ;  /* 0x0000040001027983 */ /* 0x001ee20000100800 */
[----:B------:R-:W-:Y:S02]  /*2c930*/  PLOP3.LUT P1, PT, P1, P0, PT, 0xa2, 0x0 ;  /* 0x000000000000781c */ /* 0x000fe40000f21472 */
[----:B---3--:R-:W-:-:S08]  /*2c940*/  @P0 R2UR P1, UR4, R2 ;  /* 0x00000000020402ca */ /* 0x008fd00000020000 */
[----:B------:R-:W-:-:S05]  /*2c950*/  @P0 PLOP3.LUT P0, PT, P1, PT, PT, 0x80, 0x0 ;  /* 0x000000000000081c */ /* 0x000fca0000f0f070 */
[----:B------:R-:W-:Y:S01]  /*2c960*/  @!P1 SYNCS.ARRIVE.TRANS64.RED.A0T1 RZ, [UR4+0x33400], RZ ;  /* 0x033400ffffff99a7 */ /* 0x000fe20008200404 */
[----:B------:R-:W-:Y:S07]  /*2c970*/  @!P1 ARRIVES.LDGSTSBAR.64.TRANSCNT [UR4+0x33400] ;  /* 0x03340000ff0099b0 */ /* 0x000fee0008000a84 */
[----:B------:R-:W-:Y:S05]  /*2c980*/  @P0 BRA.U.ANY `(.L_x_2665) ;  /* 0xfffffffd00e40947 */ /* 0x000fea000393ffff */
[----:B------:R-:W3:Y:S02]  /*2c990*/  LDL.LU R3, [R1+0x54] ;  /* 0x0000540001037983 */ /* 0x000ee40000300800 */
        /* <DEDUP_REMOVED lines=10> */
[----:B0--3--:R-:W-:Y:S05]  /*2ca40*/  @!P0 BRA `(.L_x_2667) ;  /* 0x0000005c00948947 */ /* 0x009fea0003800000 */
.L_x_2841:
[----:B------:R-:W-:Y:S05]  /*2ca50*/  BSYNC B0 ;  /* 0x0000000000007941 */ /* 0x000fea0003800000 */
.L_x_2666:
[----:B0-----:R-:W3:Y:S02]  /*2ca60*/  LDL R2, [R1+0x38] ;  /* 0x0000380001027983 */ /* 0x001ee40000100800 */
[----:B---3--:R-:W-:-:S13]  /*2ca70*/  ISETP.GE.AND P0, PT, R2, 0x2, PT ;  /* 0x000000020200780c */ /* 0x008fda0003f06270 */
[----:B------:R-:W-:Y:S05]  /*2ca80*/  @!P0 BRA `(.L_x_2668) ;  /* 0x0000001400188947 */ /* 0x000fea0003800000 */
[----:B------:R0:W5:Y:S01]  /*2ca90*/  LDL.LU R0, [R1+0xc] ;  /* 0x00000c0001007983 */ /* 0x0001620000300800 */
[----:B------:R-:W-:-:S03]  /*2caa0*/  IADD3 R2, R2, -0x2, RZ ;  /* 0xfffffffe02027810 */ /* 0x000fc60007ffe0ff */
[----:B------:R0:W5:Y:S04]  /*2cab0*/  LDL.LU R8, [R1+0x14] ;  /* 0x0000140001087983 */ /* 0x0001680000300800 */
.L_x_2692:
        /* <DEDUP_REMOVED lines=30> */
[C---:B-----5:R-:W-:Y:S02]  /*2cca0*/  IMAD R6, R7.reuse, UR7, R6 ;  /* 0x0000000707067c24 */ /* 0x060fe4000f8e0206 */
[----:B------:R-:W-:-:S05]  /*2ccb0*/  IMAD.WIDE.U32 R4, R7, UR6, R4 ;  /* 0x0000000607047c25 */ /* 0x000fca000f8e0004 */
[----:B------:R-:W-:Y:S02]  /*2ccc0*/  IADD3 R5, R6, R5, RZ ;  /* 0x0000000506057210 */ /* 0x000fe40007ffe0ff */
[----:B------:R-:W-:-:S04]  /*2ccd0*/  LEA R6, P0, R4, UR4, 0x2 ;  /* 0x0000000404067c11 */ /* 0x000fc8000f8010ff */
[----:B------:R-:W-:-:S05]  /*2cce0*/  LEA.HI.X R7, R4, UR5, R5, 0x2, P0 ;  /* 0x0000000504077c11 */ /* 0x000fca00080f1405 */
[----:B------:R-:W3:Y:S04]  /*2ccf0*/  LDG.E R4, desc[UR54][R6.64] ;  /* 0x0000003606047981 */ /* 0x000ee8000c1e1900 */
[----:B---3--:R3:W-:Y:S02]  /*2cd00*/  STL [R1], R4 ;  /* 0x0000000401007387 */ /* 0x0087e40000100800 */
.L_x_2671:
[----:B------:R-:W4:Y:S01]  /*2cd10*/  LDL R5, [R1+0x4] ;  /* 0x0000040001057983 */ /* 0x000f220000100800 */
[----:B---3--:R-:W3:Y:S01]  /*2cd20*/  S2R R4, SR_TID.X ;  /* 0x0000000000047919 */ /* 0x008ee20000002100 */
[----:B------:R-:W-:Y:S01]  /*2cd30*/  BSSY B1, `(.L_x_2672) ;  /* 0x0000007000017945 */ /* 0x000fe20003800000 */
[----:B---3--:R-:W-:-:S04]  /*2cd40*/  LOP3.LUT R4, R4, 0x7f, RZ, 0xc0, !PT ;  /* 0x0000007f04047812 */ /* 0x008fc800078ec0ff */
[----:B------:R-:W-:Y:S01]  /*2cd50*/  ISETP.NE.AND P1, PT, R4, RZ, PT ;  /* 0x000000ff0400720c */ /* 0x000fe20003f25270 */
[----:B----4-:R-:W-:Y:S01]  /*2cd60*/  IMAD R6, R10, 0x8, R5 ;  /* 0x000000080a067824 */ /* 0x010fe200078e0205 */
[----:B------:R-:W-:-:S04]  /*2cd70*/  SHF.L.U32 R5, R9, 0x1f, RZ ;  /* 0x0000001f09057819 */ /* 0x000fc800000006ff */
[----:B------:R-:W3:Y:S02]  /*2cd80*/  SYNCS.PHASECHK.TRANS64.TRYWAIT P0, [R6+URZ+0x33480], R5 ;  /* 0x03348005060075a7 */ /* 0x000ee4000800017f */
[----:B---3--:R-:W-:Y:S05]  /*2cd90*/  @!P0 BRA `(.L_x_2673) ;  /* 0x0000005800d88947 */ /* 0x008fea0003800000 */
.L_x_2842:
[----:B------:R-:W-:Y:S05]  /*2cda0*/  BSYNC B1 ;  /* 0x0000000000017941 */ /* 0x000fea0003800000 */
.L_x_2672:
        /* <DEDUP_REMOVED lines=9> */
.L_x_2675:
[----:B------:R-:W-:Y:S05]  /*2ce40*/  BSYNC B1 ;  /* 0x0000000000017941 */ /* 0x000fea0003800000 */
.L_x_2674:
[----:B--2---:R-:W2:Y:S04]  /*2ce50*/  LDL R9, [R1+0x4] ;  /* 0x0000040001097983 */ /* 0x004ea80000100800 */
        /* <DEDUP_REMOVED lines=10> */
[----:B----4-:R-:W-:-:S03]  /*2cf00*/  IMAD R7, R3, 0xa0, R7 ;  /* 0x000000a003077824 */ /* 0x010fc600078e0207 */
[----:B------:R-:W-:Y:S01]  /*2cf10*/  IADD3 R9, R4, 0xf200, RZ ;  /* 0x0000f20004097810 */ /* 0x000fe20007ffe0ff */
[----:B------:R-:W-:-:S07]  /*2cf20*/  VIADD R3, R6, 0x33470 ;  /* 0x0003347006037836 */ /* 0x000fce0000000000 */
.L_x_2676:
        /* <DEDUP_REMOVED lines=17> */
.L_x_2677:
        /* <DEDUP_REMOVED lines=17> */
.L_x_2678:
        /* <DEDUP_REMOVED lines=11> */
[----:B------:R-:W2:Y:S01]  /*2d200*/  SYNCS.PHASECHK.TRANS64.TRYWAIT P0, [R6+URZ+0x33440], R5 ;  /* 0x03344005060075a7 */ /* 0x000ea2000800017f */
[----:B------:R-:W-:Y:S04]  /*2d210*/  BSSY B1, `(.L_x_2679) ;  /* 0x0000002000017945 */ /* 0x000fe80003800000 */
[----:B--2---:R-:W-:Y:S05]  /*2d220*/  @!P0 BRA `(.L_x_2680) ;  /* 0x0000005400c88947 */ /* 0x004fea0003800000 */
.L_x_2843:
[----:B------:R-:W-:Y:S05]  /*2d230*/  BSYNC B1 ;  /* 0x0000000000017941 */ /* 0x000fea0003800000 */
.L_x_2679:
[----:B------:R-:W-:Y:S01]  /*2d240*/  BSSY B1, `(.L_x_2681) ;  /* 0x000000b000017945 */ /* 0x000fe20003800000 */
[----:B------:R-:W-:Y:S01]  /*2d250*/  MOV R10, 0x0 ;  /* 0x00000000000a7802 */ /* 0x000fe20000000f00 */
[----:B------:R-:W-:Y:S02]  /*2d260*/  IMAD.MOV.U32 R11, RZ, RZ, 0x14f00000 ;  /* 0x14f00000ff0b7424 */ /* 0x000fe400078e00ff */
        /* <DEDUP_REMOVED lines=8> */
.L_x_2682:
[----:B------:R-:W-:Y:S05]  /*2d2f0*/  BSYNC B1 ;  /* 0x0000000000017941 */ /* 0x000fea0003800000 */
.L_x_2681:
        /* <DEDUP_REMOVED lines=8> */
.L_x_2683:
        /* <DEDUP_REMOVED lines=11> */
[----:B------:R-:W-:Y:S02]  /*2d430*/  R2UR UR10, R13 ;  /* 0x000000000d0a72ca */ /* 0x000fe400000e0000 */
[----:B------:R-:W-:Y:S02]  /*2d440*/  R2UR UR6, R10 ;  /* 0x000000000a0672ca */ /* 0x000fe400000e0000 */
[----:B------:R-:W-:Y:S02]  /*2d450*/  R2UR UR7, R11 ;  /* 0x000000000b0772ca */ /* 0x000fe400000e0000 */
[----:B------:R-:W-:Y:S02]  /*2d460*/  PLOP3.LUT P0, PT, PT, PT, PT, 0x80, 0x0 ;  /* 0x000000000000781c */ /* 0x000fe40003f0f070 */
[----:B------:R-:W-:-:S11]  /*2d470*/  IADD3 R3, R4, 0x26a00, RZ ;  /* 0x00026a0004037810 */ /* 0x000fd60007ffe0ff */
.L_x_2684:
        /* <DEDUP_REMOVED lines=11> */
[----:B------:R-:W-:Y:S01]  /*2d530*/  R2UR UR10, R12 ;  /* 0x000000000c0a72ca */ /* 0x000fe200000e0000 */
[----:B------:R-:W-:Y:S01]  /*2d540*/  VIADD R4, R4, 0x29200 ;  /* 0x0002920004047836 */ /* 0x000fe20000000000 */
[----:B------:R-:W-:Y:S02]  /*2d550*/  R2UR UR6, R10 ;  /* 0x000000000a0672ca */ /* 0x000fe400000e0000 */
[----:B------:R-:W-:Y:S02]  /*2d560*/  R2UR UR7, R11 ;  /* 0x000000000b0772ca */ /* 0x000fe400000e0000 */
[----:B------:R-:W-:-:S13]  /*2d570*/  PLOP3.LUT P0, PT, PT, PT, PT, 0x80, 0x0 ;  /* 0x000000000000781c */ /* 0x000fda0003f0f070 */
.L_x_2685:
        /* <DEDUP_REMOVED lines=11> */
.L_x_2670:
[----:B------:R-:W-:Y:S05]  /*2d630*/  BSYNC B0 ;  /* 0x0000000000007941 */ /* 0x000fea0003800000 */
.L_x_2669:
[----:B------:R-:W-:-:S06]  /*2d640*/  UISETP.NE.AND UP0, UPT, UR37, 0x3, UPT ;  /* 0x000000032500788c */ /* 0x000fcc000bf05270 */
[----:B------:R-:W-:-:S13]  /*2d650*/  PLOP3.LUT P0, PT, PT, PT, UP0, 0x80, 0x0 ;  /* 0x000000000000781c */ /* 0x000fda0003f0f008 */
[----:B------:R-:W-:Y:S05]  /*2d660*/  @!P0 BRA `(.L_x_2686) ;  /* 0x0000000000048947 */ /* 0x000fea0003800000 */
[----:B------:R-:W-:Y:S01]  /*2d670*/  BPT.TRAP 0x1 ;  /* 0x000000040000795c */ /* 0x000fe20000300000 */
.L_x_2686:
[----:B------:R-:W3:Y:S01]  /*2d680*/  LDL R5, [R1+0x4] ;  /* 0x0000040001057983 */ /* 0x000ee20000100800 */
[----:B------:R-:W-:Y:S01]  /*2d690*/  IMAD.U32 R3, RZ, RZ, UR39 ;  /* 0x00000027ff037e24 */ /* 0x000fe2000f8e00ff */
[----:B------:R-:W-:Y:S01]  /*2d6a0*/  LOP3.LUT R4, R8, 0x1, RZ, 0x3c, !PT ;  /* 0x0000000108047812 */ /* 0x000fe200078e3cff */
[----:B------:R-:W-:Y:S03]  /*2d6b0*/  BSSY B0, `(.L_x_2687) ;  /* 0x0000006000007945 */ /* 0x000fe60003800000 */
[----:B------:R-:W-:Y:S02]  /*2d6c0*/  ISETP.NE.AND P1, PT, R3, 0x3, PT ;  /* 0x000000030300780c */ /* 0x000fe40003f25270 */
[----:B------:R-:W-:Y:S01]  /*2d6d0*/  SHF.L.U32 R4, R4, 0x1f, RZ ;  /* 0x0000001f04047819 */ /* 0x000fe200000006ff */
[----:B---3--:R-:W-:-:S04]  /*2d6e0*/  IMAD R3, R0, 0x8, R5 ;  /* 0x0000000800037824 */ /* 0x008fc800078e0205 */
[----:B------:R-:W3:Y:S02]  /*2d6f0*/  SYNCS.PHASECHK.TRANS64.TRYWAIT P0, [R3+URZ+0x33470], R4 ;  /* 0x03347004030075a7 */ /* 0x000ee4000800017f */
[----:B---3--:R-:W-:Y:S05]  /*2d700*/  @!P0 BRA `(.L_x_2688) ;  /* 0x0000005000a48947 */ /* 0x008fea0003800000 */
.L_x_2844:
[----:B------:R-:W-:Y:S05]  /*2d710*/  BSYNC B0 ;  /* 0x0000000000007941 */ /* 0x000fea0003800000 */
.L_x_2687:
[----:B------:R-:W-:Y:S05]  /*2d720*/  @!P1 BRA `(.L_x_2689) ;  /* 0x0000000000049947 */ /* 0x000fea0003800000 */
[----:B------:R-:W-:Y:S01]  /*2d730*/  BPT.TRAP 0x1 ;  /* 0x000000040000795c */ /* 0x000fe20000300000 */
.L_x_2689:
[----:B---3--:R-:W-:Y:S01]  /*2d740*/  SHF.L.U32 R4, R8, 0x1f, RZ ;  /* 0x0000001f08047819 */ /* 0x008fe200000006ff */
[----:B--2---:R-:W-:-:S03]  /*2d750*/  IMAD R10, R0, 0x7800, RZ ;  /* 0x00007800000a7824 */ /* 0x004fc600078e02ff */
[----:B------:R-:W2:Y:S02]  /*2d760*/  SYNCS.PHASECHK.TRANS64.TRYWAIT P0, [R3+URZ+0x33460], R4 ;  /* 0x03346004030075a7 */ /* 0x000ea4000800017f */
[----:B--2---:R-:W-:Y:S05]  /*2d770*/  @!P0 BRA `(.L_x_2690) ;  /* 0x00000050009c8947 */ /* 0x004fea0003800000 */
.L_x_2845:
[----:B------:R-:W3:Y:S04]  /*2d780*/  LDL R0, [R1+0x2c] ;  /* 0x00002c0001007983 */ /* 0x000ee80000100800 */
[----:B------:R-:W4:Y:S04]  /*2d790*/  LDL R13, [R1+0x4] ;  /* 0x00000400010d7983 */ /* 0x000f280000100800 */
[----:B------:R-:W5:Y:S01]  /*2d7a0*/  LDL R11, [R1+0x28] ;  /* 0x00002800010b7983 */ /* 0x000f620000100800 */
[----:B------:R-:W-:Y:S05]  /*2d7b0*/  WARPSYNC.ALL ;  /* 0x0000000000007948 */ /* 0x000fea0003800000 */
[----:B---3--:R-:W-:-:S05]  /*2d7c0*/  LOP3.LUT R0, R10, R0, RZ, 0xfc, !PT ;  /* 0x000000000a007212 */ /* 0x008fca00078efcff */
[----:B----4-:R-:W-:-:S05]  /*2d7d0*/  IMAD.IADD R0, R13, 0x1, R0 ;  /* 0x000000010d007824 */ /* 0x010fca00078e0200 */
[----:B--2---:R-:W2:Y:S01]  /*2d7e0*/  LDSM.16.MT88.4 R4, [R0+0xf200] ;  /* 0x00f200000004783b */ /* 0x004ea20000004200 */
[----:B-----5:R-:W-:-:S04]  /*2d7f0*/  LOP3.LUT R12, R10, R11, RZ, 0xfc, !PT ;  /* 0x0000000b0a0c7212 */ /* 0x020fc800078efcff */
[----:B------:R-:W-:Y:S02]  /*2d800*/  IADD3 R12, R13, R12, RZ ;  /* 0x0000000c0d0c7210 */ /* 0x000fe40007ffe0ff */
        /* <DEDUP_REMOVED lines=97> */
.L_x_2691:
[----:B------:R-:W4:Y:S01]  /*2de20*/  S2R R0, SR_TID.X ;  /* 0x0000000000007919 */ /* 0x000f220000002100 */
[----:B---3--:R3:W-:Y:S01]  /*2de30*/  SYNCS.ARRIVE.TRANS64.A1T0 RZ, [R3+URZ+0x33450], RZ ;  /* 0x033450ff03ff79a7 */ /* 0x0087e2000810003f */
[----:B--2---:R2:W5:Y:S01]  /*2de40*/  LDL R8, [R1+0x14] ;  /* 0x0000140001087983 */ /* 0x0045620000100800 */
[----:B----4-:R-:W-:Y:S01]  /*2de50*/  LOP3.LUT R0, R0, 0x7f, RZ, 0xc0, !PT ;  /* 0x0000007f00007812 */ /* 0x010fe200078ec0ff */
[----:B------:R-:W-:Y:S03]  /*2de60*/  BAR.SYNC.DEFER_BLOCKING 0x2, 0x80 ;  /* 0x0082000000007b1d */ /* 0x000fe60000010000 */
[----:B------:R-:W-:-:S03]  /*2de70*/  ISETP.NE.AND P0, PT, R0, RZ, PT ;  /* 0x000000ff0000720c */ /* 0x000fc60003f05270 */
[----:B------:R2:W5:Y:S10]  /*2de80*/  LDL R0, [R1+0xc] ;  /* 0x00000c0001007983 */ /* 0x0005740000100800 */
[----:B---3--:R-:W-:-:S05]  /*2de90*/  @!P0 VIADD R3, R3, 0x33480 ;  /* 0x0003348003038836 */ /* 0x008fca0000000000 */
[----:B------:R-:W-:-:S04]  /*2dea0*/  @!P0 PRMT R3, RZ, 0x654, R3 ;  /* 0x00000654ff038816 */ /* 0x000fc80000000003 */
[----:B------:R2:W-:Y:S01]  /*2deb0*/  @!P0 SYNCS.ARRIVE.TRANS64.RED.A1T0 RZ, [R3+URZ], RZ ;  /* 0x000000ff03ff89a7 */ /* 0x0005e2000810043f */
[C---:B------:R-:W-:Y:S01]  /*2dec0*/  ISETP.GT.AND P0, PT, R2.reuse, RZ, PT ;  /* 0x000000ff0200720c */ /* 0x040fe20003f04270 */
[----:B------:R-:W-:-:S12]  /*2ded0*/  VIADD R2, R2, 0xffffffff ;  /* 0xffffffff02027836 */ /* 0x000fd80000000000 */
[----:B--2---:R-:W-:Y:S05]  /*2dee0*/  @P0 BRA `(.L_x_2692) ;  /* 0xffffffe800f40947 */ /* 0x004fea000383ffff */
.L_x_2668:
        /* <DEDUP_REMOVED lines=8> */
[----:B-----5:R-:W3:Y:S08]  /*2df70*/  FLO.U32 R0, UR4 ;  /* 0x0000000400007d00 */ /* 0x020ef000080e0000 */
[----:B------:R-:W2:Y:S01]  /*2df80*/  POPC R2, UR4 ;  /* 0x0000000400027d09 */ /* 0x000ea20008000000 */
[----:B---3--:R-:W-:-:S13]  /*2df90*/  ISETP.EQ.U32.AND P1, PT, R0, R3, PT ;  /* 0x000000030000720c */ /* 0x008fda0003f22070 */
[----:B--2---:R-:W2:Y:S01]  /*2dfa0*/  @P1 ATOMG.E.ADD.STRONG.GPU PT, R5, desc[UR54][R4.64], R2 ;  /* 0x00000002040519a8 */ /* 0x004ea200081ee1f6 */
[----:B------:R-:W3:Y:S02]  /*2dfb0*/  S2R R3, SR_LTMASK ;  /* 0x0000000000037919 */ /* 0x000ee40000003900 */
[----:B---3--:R-:W-:-:S06]  /*2dfc0*/  LOP3.LUT R3, R3, UR4, RZ, 0xc0, !PT ;  /* 0x0000000403037c12 */ /* 0x008fcc000f8ec0ff */
[----:B------:R-:W3:Y:S01]  /*2dfd0*/  POPC R3, R3 ;  /* 0x0000000300037309 */ /* 0x000ee20000000000 */
[----:B--2---:R-:W3:Y:S02]  /*2dfe0*/  SHFL.IDX PT, R0, R5, R0, 0x1f ;  /* 0x00001f0005007589 */ /* 0x004ee400000e0000 */
[----:B---3--:R-:W-:-:S07]  /*2dff0*/  IADD3 R16, R0, UR38, R3 ;  /* 0x0000002600107c10 */ /* 0x008fce000fffe003 */
.L_x_2694:
[----:B------:R-:W-:Y:S05]  /*2e000*/  BSYNC B0 ;  /* 0x0000000000007941 */ /* 0x000fea0003800000 */
.L_x_2693:
[----:B------:R-:W-:-:S06]  /*2e010*/  UISETP.NE.AND UP0, UPT, UR37, 0x3, UPT ;  /* 0x000000032500788c */ /* 0x000fcc000bf05270 */
[----:B------:R-:W-:-:S13]  /*2e020*/  PLOP3.LUT P1, PT, PT, PT, UP0, 0x80, 0x0 ;  /* 0x000000000000781c */ /* 0x000fda0003f2f008 */
[----:B------:R-:W-:Y:S05]  /*2e030*/  @!P1 BRA `(.L_x_2695) ;  /* 0x0000000000049947 */ /* 0x000fea0003800000 */
[----:B------:R-:W-:Y:S01]  /*2e040*/  BPT.TRAP 0x1 ;  /* 0x000000040000795c */ /* 0x000fe20000300000 */
.L_x_2695:
[----:B--2---:R-:W2:Y:S04]  /*2e050*/  LDL R4, [R1+0x14] ;  /* 0x0000140001047983 */ /* 0x004ea80000100800 */
[----:B------:R-:W3:Y:S04]  /*2e060*/  LDL R3, [R1+0x4] ;  /* 0x0000040001037983 */ /* 0x000ee80000100800 */
[----:B------:R-:W3:Y:S01]  /*2e070*/  LDL R2, [R1+0xc] ;  /* 0x00000c0001027983 */ /* 0x000ee20000100800 */
[----:B-----5:R-:W-:Y:S01]  /*2e080*/  IMAD.U32 R0, RZ, RZ, UR39 ;  /* 0x00000027ff007e24 */ /* 0x020fe2000f8e00ff */
[----:B------:R-:W-:Y:S04]  /*2e090*/  BSSY B0, `(.L_x_2696) ;  /* 0x0000007000007945 */ /* 0x000fe80003800000 */
[----:B------:R-:W-:-:S02]  /*2e0a0*/  ISETP.NE.AND P2, PT, R0, 0x3, PT ;  /* 0x000000030000780c */ /* 0x000fc40003f45270 */
[----:B--2---:R-:W-:-:S04]  /*2e0b0*/  LOP3.LUT R0, R4, 0x1, RZ, 0x3c, !PT ;  /* 0x0000000104007812 */ /* 0x004fc800078e3cff */
[----:B------:R-:W-:Y:S01]  /*2e0c0*/  SHF.L.U32 R0, R0, 0x1f, RZ ;  /* 0x0000001f00007819 */ /* 0x000fe200000006ff */
[----:B---3--:R-:W-:-:S04]  /*2e0d0*/  IMAD R3, R2, 0x8, R3 ;  /* 0x0000000802037824 */ /* 0x008fc800078e0203 */
[----:B------:R-:W2:Y:S02]  /*2e0e0*/  SYNCS.PHASECHK.TRANS64.TRYWAIT P1, [R3+URZ+0x33470], R0 ;  /* 0x03347000030075a7 */ /* 0x000ea4000802017f */
[----:B--2---:R-:W-:Y:S05]  /*2e0f0*/  @!P1 BRA `(.L_x_2697) ;  /* 0x0000004800509947 */ /* 0x004fea0003800000 */
.L_x_2846:
[----:B------:R-:W-:Y:S05]  /*2e100*/  BSYNC B0 ;  /* 0x0000000000007941 */ /* 0x000fea0003800000 */
.L_x_2696:
[----:B------:R-:W-:Y:S05]  /*2e110*/  @!P2 BRA `(.L_x_2698) ;  /* 0x000000000004a947 */ /* 0x000fea0003800000 */
[----:B------:R-:W-:Y:S01]  /*2e120*/  BPT.TRAP 0x1 ;  /* 0x000000040000795c */ /* 0x000fe20000300000 */
.L_x_2698:
[----:B--2---:R-:W2:Y:S02]  /*2e130*/  LDL R0, [R1+0x14] ;  /* 0x0000140001007983 */ /* 0x004ea40000100800 */
[----:B--2---:R-:W-:-:S04]  /*2e140*/  SHF.L.U32 R0, R0, 0x1f, RZ ;  /* 0x0000001f00007819 */ /* 0x004fc800000006ff */
[----:B------:R-:W2:Y:S02]  /*2e150*/  SYNCS.PHASECHK.TRANS64.TRYWAIT P1, [R3+URZ+0x33460], R0 ;  /* 0x03346000030075a7 */ /* 0x000ea4000802017f */
[----:B--2---:R-:W-:Y:S05]  /*2e160*/  @!P1 BRA `(.L_x_2699) ;  /* 0x0000004800489947 */ /* 0x004fea0003800000 */
.L_x_2847:
[----:B------:R-:W3:Y:S04]  /*2e170*/  LDL R12, [R1+0xc] ;  /* 0x00000c00010c7983 */ /* 0x000ee80000100800 */
[----:B------:R-:W2:Y:S04]  /*2e180*/  LDL R4, [R1+0x2c] ;  /* 0x00002c0001047983 */ /* 0x000ea80000100800 */
[----:B------:R-:W4:Y:S04]  /*2e190*/  LDL R13, [R1+0x4] ;  /* 0x00000400010d7983 */ /* 0x000f280000100800 */
[----:B------:R-:W5:Y:S01]  /*2e1a0*/  LDL R10, [R1+0x28] ;  /* 0x00002800010a7983 */ /* 0x000f620000100800 */
[----:B------:R-:W-:Y:S05]  /*2e1b0*/  WARPSYNC.ALL ;  /* 0x0000000000007948 */ /* 0x000fea0003800000 */
[----:B---3--:R-:W-:-:S05]  /*2e1c0*/  IMAD R2, R12, 0x7800, RZ ;  /* 0x000078000c027824 */ /* 0x008fca00078e02ff */
[----:B--2---:R-:W-:-:S04]  /*2e1d0*/  LOP3.LUT R0, R2, R4, RZ, 0xfc, !PT ;  /* 0x0000000402007212 */ /* 0x004fc800078efcff */
[----:B----4-:R-:W-:-:S05]  /*2e1e0*/  IADD3 R0, R13, R0, RZ ;  /* 0x000000000d007210 */ /* 0x010fca0007ffe0ff */
[----:B------:R-:W2:Y:S01]  /*2e1f0*/  LDSM.16.MT88.4 R4, [R0+0xf200] ;  /* 0x00f200000004783b */ /* 0x000ea20000004200 */
[----:B-----5:R-:W-:-:S05]  /*2e200*/  LOP3.LUT R2, R2, R10, RZ, 0xfc, !PT ;  /* 0x0000000a02027212 */ /* 0x020fca00078efcff */
[----:B------:R-:W-:Y:S01]  /*2e210*/  IMAD.IADD R2, R13, 0x1, R2 ;  /* 0x000000010d027824 */ /* 0x000fe200078e0202 */
        /* <DEDUP_REMOVED lines=97> */
.L_x_2700:
        /* <DEDUP_REMOVED lines=13> */
.L_x_2643:
        /* <DEDUP_REMOVED lines=9> */
[----:B------:R2:W3:Y:S04]  /*2e990*/  LDS.128 R16, [R0+0x334d0] ;  /* 0x0334d00000107984 */ /* 0x0004e80000000c00 */
[----:B------:R2:W-:Y:S01]  /*2e9a0*/  STL [R1+0x4], R0 ;  /* 0x0000040001007387 */ /* 0x0005e20000100800 */
[----:B------:R-:W-:Y:S06]  /*2e9b0*/  BAR.ARV 0x4, 0x180 ;  /* 0x0106000000007b1d */ /* 0x000fec0000002000 */
[----:B------:R-:W-:Y:S05]  /*2e9c0*/  BRA `(.L_x_2702) ;  /* 0x0000000800d87947 */ /* 0x000fea0003800000 */
.L_x_2701:
[----:B------:R-:W2:Y:S01]  /*2e9d0*/  S2R R0, SR_TID.X ;  /* 0x0000000000007919 */ /* 0x000ea20000002100 */
[----:B------:R-:W-:Y:S01]  /*2e9e0*/  UMOV UR4, 0xffffffff ;  /* 0xffffffff00047882 */ /* 0x000fe20000000000 */
[----:B--2---:R-:W-:-:S04]  /*2e9f0*/  LOP3.LUT R6, R0, 0x1f, RZ, 0xc0, !PT ;  /* 0x0000001f00067812 */ /* 0x004fc800078ec0ff */
[----:B------:R-:W-:Y:S01]  /*2ea00*/  ISETP.NE.AND P0, PT, R6, 0x1f, PT ;  /* 0x0000001f0600780c */ /* 0x000fe20003f05270 */
[----:B------:R-:W-:-:S12]  /*2ea10*/  BRA.DIV UR4, `(.L_x_2703) ;  /* 0x0000004204307947 */ /* 0x000fd8000b800000 */
[----:B------:R-:W-:Y:S01]  /*2ea20*/  IADD3 R0, R19, R6, RZ ;  /* 0x0000000613007210 */ /* 0x000fe20007ffe0ff */
[----:B------:R-:W-:-:S03]  /*2ea30*/  ULDC UR4, c[0x0][0xc3c] ;  /* 0x00030f0000047ab9 */ /* 0x000fc60000000800 */
        /* <DEDUP_REMOVED lines=20> */
[----:B--2---:R-:W-:-:S04]  /*2eb80*/  SEL R4, R4, RZ, P3 ;  /* 0x000000ff04047207 */ /* 0x004fc80001800000 */
[----:B------:R-:W-:-:S05]  /*2eb90*/  IADD3 R3, R3, R4, RZ ;  /* 0x0000000403037210 */ /* 0x000fca0007ffe0ff */
[----:B------:R-:W2:Y:S02]  /*2eba0*/  SHFL.UP PT, R4, R3, 0x8, RZ ;  /* 0x0500000003047989 */ /* 0x000ea400000e00ff */
[----:B--2---:R-:W-:-:S05]  /*2ebb0*/  SEL R4, R4, RZ, P4 ;  /* 0x000000ff04047207 */ /* 0x004fca0002000000 */
[----:B------:R-:W-:-:S05]  /*2ebc0*/  IMAD.IADD R3, R3, 0x1, R4 ;  /* 0x0000000103037824 */ /* 0x000fca00078e0204 */
[----:B------:R-:W2:Y:S02]  /*2ebd0*/  SHFL.UP PT, R4, R3, 0x10, RZ ;  /* 0x0600000003047989 */ /* 0x000ea400000e00ff */
[----:B--2---:R-:W-:-:S05]  /*2ebe0*/  SEL R4, R4, RZ, P5 ;  /* 0x000000ff04047207 */ /* 0x004fca0002800000 */
[----:B------:R-:W-:-:S05]  /*2ebf0*/  IMAD.IADD R3, R3, 0x1, R4 ;  /* 0x0000000103037824 */ /* 0x000fca00078e0204 */
[----:B------:R2:W3:Y:S02]  /*2ec00*/  SHFL.IDX PT, R16, R3, 0x1f, 0x1f ;  /* 0x03e01f0003107f89 */ /* 0x0004e400000e0000 */
.L_x_2857:
[----:B------:R-:W-:Y:S02]  /*2ec10*/  ULDC UR4, c[0x0][0xc38] ;  /* 0x00030e0000047ab9 */ /* 0x000fe40000000800 */
[----:B------:R-:W-:-:S04]  /*2ec20*/  IMAD.U32 R4, RZ, RZ, UR4 ;  /* 0x00000004ff047e24 */ /* 0x000fc8000f8e00ff */
[----:B---3--:R-:W-:-:S04]  /*2ec30*/  IMAD R16, R16, R4, RZ ;  /* 0x0000000410107224 */ /* 0x008fc800078e02ff */
[----:B------:R-:W-:-:S05]  /*2ec40*/  IMAD.IADD R5, R5, 0x1, R16 ;  /* 0x0000000105057824 */ /* 0x000fca00078e0210 */
[----:B------:R-:W-:-:S13]  /*2ec50*/  ISETP.GT.AND P6, PT, R5, R0, PT ;  /* 0x000000000500720c */ /* 0x000fda0003fc4270 */
[----:B------:R-:W-:Y:S05]  /*2ec60*/  @P6 BRA `(.L_x_2704) ;  /* 0x00000000009c6947 */ /* 0x000fea0003800000 */
.L_x_2709:
[----:B------:R-:W3:Y:S01]  /*2ec70*/  LDC R2, c[0x0][0xc3c] ;  /* 0x00030f00ff027b82 */ /* 0x000ee20000000800 */
[----:B------:R-:W-:-:S04]  /*2ec80*/  IADD3 R19, R19, 0x1f, RZ ;  /* 0x0000001f13137810 */ /* 0x000fc80007ffe0ff */
[----:B---3--:R-:W-:-:S13]  /*2ec90*/  ISETP.GE.AND P6, PT, R19, R2, PT ;  /* 0x000000021300720c */ /* 0x008fda0003fc6270 */
[----:B------:R-:W-:Y:S05]  /*2eca0*/  @P6 BRA `(.L_x_2705) ;  /* 0x0000000400d46947 */ /* 0x000fea0003800000 */
        /* <DEDUP_REMOVED lines=10> */
.L_x_2707:
[----:B------:R-:W-:Y:S05]  /*2ed50*/  BSYNC B0 ;  /* 0x0000000000007941 */ /* 0x000fea0003800000 */
.L_x_2706:
        /* <DEDUP_REMOVED lines=18> */
.L_x_2865:
[----:B------:R-:W-:Y:S02]  /*2ee80*/  ULDC UR4, c[0x0][0xc38] ;  /* 0x00030e0000047ab9 */ /* 0x000fe40000000800 */
[----:B------:R-:W-:-:S04]  /*2ee90*/  IMAD.U32 R4, RZ, RZ, UR4 ;  /* 0x00000004ff047e24 */ /* 0x000fc8000f8e00ff */
[----:B---3--:R-:W-:-:S04]  /*2eea0*/  IMAD R16, R16, R4, RZ ;  /* 0x0000000410107224 */ /* 0x008fc800078e02ff */
[----:B------:R-:W-:-:S05]  /*2eeb0*/  IMAD.IADD R5, R16, 0x1, R5 ;  /* 0x0000000110057824 */ /* 0x000fca00078e0205 */
[----:B------:R-:W-:-:S13]  /*2eec0*/  ISETP.GT.AND P6, PT, R5, R0, PT ;  /* 0x000000000500720c */ /* 0x000fda0003fc4270 */
[----:B------:R-:W-:Y:S05]  /*2eed0*/  @!P6 BRA `(.L_x_2709) ;  /* 0xfffffffc0064e947 */ /* 0x000fea000383ffff */
.L_x_2704:
[----:B------:R-:W-:Y:S01]  /*2eee0*/  IADD3 R16, -R16, R5, RZ ;  /* 0x0000000510107210 */ /* 0x000fe20007ffe1ff */
[----:B------:R-:W-:-:S04]  /*2eef0*/  UMOV UR4, 0xffffffff ;  /* 0xffffffff00047882 */ /* 0x000fc80000000000 */
[----:B------:R-:W-:-:S05]  /*2ef00*/  IMAD R5, R3, R4, R16 ;  /* 0x0000000403057224 */ /* 0x000fca00078e0210 */
[----:B------:R-:W-:Y:S01]  /*2ef10*/  ISETP.GT.AND P6, PT, R5, R0, PT ;  /* 0x000000000500720c */ /* 0x000fe20003fc4270 */
[----:B------:R-:W-:-:S12]  /*2ef20*/  BRA.DIV UR4, `(.L_x_2710) ;  /* 0x0000004604007947 */ /* 0x000fd8000b800000 */
[----:B------:R-:W-:-:S04]  /*2ef30*/  VOTE.ANY R6, PT, !P6 ;  /* 0x0000000000067806 */ /* 0x000fc800070e0100 */
[----:B------:R-:W3:Y:S02]  /*2ef40*/  POPC R5, R6 ;  /* 0x0000000600057309 */ /* 0x000ee40000000000 */
[----:B---3--:R3:W4:Y:S02]  /*2ef50*/  SHFL.IDX PT, R17, R2, R5, 0x1f ;  /* 0x00001f0502117589 */ /* 0x00872400000e0000 */
.L_x_2869:
[----:B------:R-:W-:Y:S01]  /*2ef60*/  ISETP.NE.AND P0, PT, R6, RZ, PT ;  /* 0x000000ff0600720c */ /* 0x000fe20003f05270 */
[----:B---3--:R-:W-:-:S12]  /*2ef70*/  IMAD.MOV.U32 R2, RZ, RZ, RZ ;  /* 0x000000ffff027224 */ /* 0x008fd800078e00ff */
[----:B------:R-:W-:Y:S05]  /*2ef80*/  @!P0 BRA `(.L_x_2711) ;  /* 0x0000000000108947 */ /* 0x000fea0003800000 */
[----:B------:R-:W-:Y:S01]  /*2ef90*/  UMOV UR4, 0xffffffff ;  /* 0xffffffff00047882 */ /* 0x000fe20000000000 */
[----:B------:R-:W-:Y:S02]  /*2efa0*/  VIADD R12, R5, 0xffffffff ;  /* 0xffffffff050c7836 */ /* 0x000fe40000000000 */
[----:B------:R-:W-:Y:S05]  /*2efb0*/  BRA.DIV UR4, `(.L_x_2712) ;  /* 0x0000004604247947 */ /* 0x000fea000b800000 */
[----:B------:R3:W0:Y:S02]  /*2efc0*/  SHFL.IDX PT, R2, R3, R12, 0x1f ;  /* 0x00001f0c03027589 */ /* 0x00062400000e0000 */
.L_x_2711:
[----:B------:R-:W5:Y:S01]  /*2efd0*/  LDC.64 R6, c[0x0][0xc90] ;  /* 0x00032400ff067b82 */ /* 0x000f620000000a00 */
[----:B------:R-:W-:-:S04]  /*2efe0*/  IMAD.IADD R19, R5, 0x1, R19 ;  /* 0x0000000105137824 */ /* 0x000fc800078e0213 */
[----:B-----5:R-:W-:-:S06]  /*2eff0*/  IMAD.WIDE R6, R19, 0x4, R6 ;  /* 0x0000000413067825 */ /* 0x020fcc00078e0206 */
[----:B------:R-:W4:Y:S01]  /*2f000*/  LDG.E R6, desc[UR54][R6.64] ;  /* 0x0000003606067981 */ /* 0x000f22000c1e1900 */
[----:B0-----:R-:W-:-:S04]  /*2f010*/  IMAD R16, R2, R4, R16 ;  /* 0x0000000402107224 */ /* 0x001fc800078e0210 */
[----:B------:R-:W-:Y:S02]  /*2f020*/  IMAD.IADD R0, R0, 0x1, -R16 ;  /* 0x0000000100007824 */ /* 0x000fe400078e0a10 */
[----:B----4-:R-:W-:-:S05]  /*2f030*/  IMAD R5, R17, R6, RZ ;  /* 0x0000000611057224 */ /* 0x010fca00078e02ff */
[----:B------:R-:W-:-:S04]  /*2f040*/  IABS R7, R5 ;  /* 0x0000000500077213 */ /* 0x000fc80000000000 */
[----:B--23--:R-:W0:Y:S08]  /*2f050*/  I2F.RP R3, R7 ;  /* 0x0000000700037306 */ /* 0x00ce300000209400 */
[----:B0-----:R-:W0:Y:S02]  /*2f060*/  MUFU.RCP R3, R3 ;  /* 0x0000000300037308 */ /* 0x001e240000001000 */
[----:B0-----:R-:W-:-:S06]  /*2f070*/  VIADD R3, R3, 0xffffffe ;  /* 0x0ffffffe03037836 */ /* 0x001fcc0000000000 */
[----:B------:R-:W0:Y:S02]  /*2f080*/  F2I.FTZ.U32.TRUNC.NTZ R3, R3 ;  /* 0x0000000300037305 */ /* 0x000e24000021f000 */
[----:B0-----:R-:W-:-:S05]  /*2f090*/  IADD3 R2, RZ, -R3, RZ ;  /* 0x80000003ff027210 */ /* 0x001fca0007ffe0ff */
        /* <DEDUP_REMOVED lines=9> */
[----:B------:R-:W-:Y:S01]  /*2f130*/  @!P1 IMAD.IADD R2, R2, 0x1, -R7 ;  /* 0x0000000102029824 */ /* 0x000fe200078e0a07 */
[----:B------:R-:W-:Y:S02]  /*2f140*/  @!P1 IADD3 R8, R8, 0x1, RZ ;  /* 0x0000000108089810 */ /* 0x000fe40007ffe0ff */
        /* <DEDUP_REMOVED lines=16> */
[----:B0-----:R-:W-:-:S06]  /*2f250*/  IADD3 R3, R3, 0xffffffe, RZ ;  /* 0x0ffffffe03037810 */ /* 0x001fcc0007ffe0ff */
        /* <DEDUP_REMOVED lines=11> */
[-C--:B------:R-:W-:Y:S01]  /*2f310*/  @!P1 IADD3 R3, R3, -R6.reuse, RZ ;  /* 0x8000000603039210 */ /* 0x080fe20007ffe0ff */
        /* <DEDUP_REMOVED lines=8> */
[----:B------:R-:W-:Y:S02]  /*2f3a0*/  @!P1 LOP3.LUT R2, RZ, R4, RZ, 0x33, !PT ;  /* 0x00000004ff029212 */ /* 0x000fe400078e33ff */
[----:B------:R-:W-:-:S05]  /*2f3b0*/  IADD3 R4, -R4, RZ, RZ ;  /* 0x000000ff04047210 */ /* 0x000fca0007ffe1ff */
[----:B------:R-:W-:Y:S01]  /*2f3c0*/  IMAD R18, R2, R4, R0 ;  /* 0x0000000402127224 */ /* 0x000fe200078e0200 */
[----:B------:R-:W-:-:S05]  /*2f3d0*/  LOP3.LUT R2, RZ, R2, RZ, 0x33, !PT ;  /* 0x00000002ff027212 */ /* 0x000fca00078e33ff */
[----:B------:R-:W-:Y:S01]  /*2f3e0*/  IMAD.IADD R17, R17, 0x1, R2 ;  /* 0x0000000111117824 */ /* 0x000fe200078e0202 */
[----:B------:R-:W-:Y:S06]  /*2f3f0*/  BRA `(.L_x_2713) ;  /* 0x00000000001c7947 */ /* 0x000fec0003800000 */
.L_x_2705:
[----:B------:R-:W-:Y:S01]  /*2f400*/  UMOV UR4, URZ ;  /* 0x0000003f00047c82 */ /* 0x000fe20008000000 */
[----:B------:R-:W-:Y:S01]  /*2f410*/  UMOV UR5, URZ ;  /* 0x0000003f00057c82 */ /* 0x000fe20008000000 */
[----:B------:R-:W-:Y:S01]  /*2f420*/  ULDC UR6, c[0x0][0xc3c] ;  /* 0x00030f0000067ab9 */ /* 0x000fe20000000800 */
[----:B------:R-:W-:Y:S01]  /*2f430*/  IMAD.MOV.U32 R16, RZ, RZ, R0 ;  /* 0x000000ffff107224 */ /* 0x000fe200078e0000 */
[----:B------:R-:W-:Y:S01]  /*2f440*/  MOV R19, UR6 ;  /* 0x0000000600137c02 */ /* 0x000fe20008000f00 */
[----:B------:R-:W-:Y:S02]  /*2f450*/  IMAD.U32 R17, RZ, RZ, UR4 ;  /* 0x00000004ff117e24 */ /* 0x000fe4000f8e00ff */
[----:B------:R-:W-:-:S07]  /*2f460*/  IMAD.U32 R18, RZ, RZ, UR5 ;  /* 0x00000005ff127e24 */ /* 0x000fce000f8e00ff */
.L_x_2713:
[----:B--2---:R4:W2:Y:S01]  /*2f470*/  LDL R3, [R1+0x4] ;  /* 0x0000040001037983 */ /* 0x0048a20000100800 */
[----:B------:R-:W3:Y:S01]  /*2f480*/  S2R R0, SR_TID.X ;  /* 0x0000000000007919 */ /* 0x000ee20000002100 */
[----:B------:R-:W-:Y:S05]  /*2f490*/  WARPSYNC.ALL ;  /* 0x0000000000007948 */ /* 0x000fea0003800000 */
[----:B---3--:R-:W-:Y:S01]  /*2f4a0*/  LOP3.LUT R0, R0, 0x1f, RZ, 0xc0, !PT ;  /* 0x0000001f00007812 */ /* 0x008fe200078ec0ff */
[----:B------:R-:W-:Y:S03]  /*2f4b0*/  BAR.SYNC.DEFER_BLOCKING 0x4, 0x180 ;  /* 0x0106000000007b1d */ /* 0x000fe60000010000 */
[----:B------:R-:W-:-:S13]  /*2f4c0*/  ISETP.NE.AND P0, PT, R0, RZ, PT ;  /* 0x000000ff0000720c */ /* 0x000fda0003f05270 */
[----:B------:R-:W2:Y:S01]  /*2f4d0*/  @!P0 S2R R0, SR_CgaCtaId ;  /* 0x0000000000008919 */ /* 0x000ea20000008800 */
[----:B------:R-:W-:-:S04]  /*2f4e0*/  @!P0 MOV R2, 0x400 ;  /* 0x0000040000028802 */ /* 0x000fc80000000f00 */
[----:B--2---:R-:W-:-:S05]  /*2f4f0*/  @!P0 LEA R3, R0, R2, 0x18 ;  /* 0x0000000200038211 */ /* 0x004fca00078ec0ff */
[----:B------:R4:W-:Y:S04]  /*2f500*/  @!P0 STS.128 [R3+0x334d0], R16 ;  /* 0x0334d01003008388 */ /* 0x0009e80000000c00 */
[----:B------:R4:W-:Y:S01]  /*2f510*/  @!P0 STL [R1+0x4], R3 ;  /* 0x0000040301008387 */ /* 0x0009e20000100800 */
[----:B------:R-:W-:Y:S06]  /*2f520*/  BAR.ARV 0x5, 0x180 ;  /* 0x0146000000007b1d */ /* 0x000fec0000002000 */
.L_x_2702:
[----:B------:R-:W-:Y:S02]  /*2f530*/  ULDC UR4, c[0x0][0xc3c] ;  /* 0x00030f0000047ab9 */ /* 0x000fe40000000800 */
[----:B---3--:R-:W-:-:S13]  /*2f540*/  ISETP.GE.AND P0, PT, R19, UR4, PT ;  /* 0x0000000413007c0c */ /* 0x008fda000bf06270 */
[----:B------:R-:W-:Y:S05]  /*2f550*/  @!P0 BRA `(.L_x_2714) ;  /* 0xffffff9800f08947 */ /* 0x000fea000383ffff */
[----:B------:R-:W-:Y:S05]  /*2f560*/  BSYNC B7 ;  /* 0x0000000000077941 */ /* 0x000fea0003800000 */
.L_x_2598:
[----:B--2---:R-:W2:Y:S01]  /*2f570*/  LDL.LU R0, [R1+0x54] ;  /* 0x0000540001007983 */ /* 0x004ea20000300800 */
[----:B------:R-:W-:Y:S01]  /*2f580*/  BSSY B0, `(.L_x_2715) ;  /* 0x000000b000007945 */ /* 0x000fe20003800000 */
[----:B------:R-:W3:Y:S01]  /*2f590*/  S2R R5, SR_CgaCtaId ;  /* 0x0000000000057919 */ /* 0x000ee20000008800 */
[----:B--2---:R-:W-:-:S05]  /*2f5a0*/  VIADD R0, R0, 0x1 ;  /* 0x0000000100007836 */ /* 0x004fca0000000000 */
[----:B0-----:R-:W-:-:S04]  /*2f5b0*/  LEA.HI R2, R0, R0, RZ, 0x1 ;  /* 0x0000000000027211 */ /* 0x001fc800078f08ff */
[----:B----4-:R-:W-:-:S05]  /*2f5c0*/  LOP3.LUT R3, R2, 0xfffffffe, RZ, 0xc0, !PT ;  /* 0xfffffffe02037812 */ /* 0x010fca00078ec0ff */
[----:B------:R-:W-:Y:S01]  /*2f5d0*/  IMAD.IADD R3, R0, 0x1, -R3 ;  /* 0x0000000100037824 */ /* 0x000fe200078e0a03 */
[----:B------:R-:W-:-:S04]  /*2f5e0*/  MOV R0, 0x400 ;  /* 0x0000040000007802 */ /* 0x000fc80000000f00 */
[----:B---3--:R-:W-:Y:S02]  /*2f5f0*/  LEA R0, R5, R0, 0x18 ;  /* 0x0000000005007211 */ /* 0x008fe400078ec0ff */
[----:B------:R-:W-:-:S04]  /*2f600*/  SHF.L.U32 R3, R3, 0x1f, RZ ;  /* 0x0000001f03037819 */ /* 0x000fc800000006ff */
[----:B------:R-:W0:Y:S02]  /*2f610*/  SYNCS.PHASECHK.TRANS64.TRYWAIT P0, [R0+URZ+0x33420], R3 ;  /* 0x03342003000075a7 */ /* 0x000e24000800017f */
[----:B0-----:R-:W-:Y:S05]  /*2f620*/  @!P0 BRA `(.L_x_2716) ;  /* 0x0000003c00b08947 */ /* 0x001fea0003800000 */
.L_x_2872:
[----:B------:R-:W-:Y:S05]  /*2f630*/  BSYNC B0 ;  /* 0x0000000000007941 */ /* 0x000fea0003800000 */
.L_x_2715:
[----:B------:R-:W-:-:S03]  /*2f640*/  UMOV UR4, 0xffffffff ;  /* 0xffffffff00047882 */ /* 0x000fc60000000000 */
[----:B------:R-:W-:Y:S05]  /*2f650*/  BRA.DIV UR4, `(.L_x_2717) ;  /* 0x0000003e04b87947 */ /* 0x000fea000b800000 */
[----:B------:R-:W2:Y:S02]  /*2f660*/  S2R R2, SR_TID.X ;  /* 0x0000000000027919 */ /* 0x000ea40000002100 */
[----:B--2---:R-:W-:-:S04]  /*2f670*/  SHF.R.U32.HI R2, RZ, 0x5, R2 ;  /* 0x00000005ff027819 */ /* 0x004fc80000011602 */
[----:B------:R-:W-:-:S05]  /*2f680*/  LOP3.LUT R2, R2, 0x3, RZ, 0xc0, !PT ;  /* 0x0000000302027812 */ /* 0x000fca00078ec0ff */
[----:B------:R2:W3:Y:S02]  /*2f690*/  SHFL.IDX PT, R14, R2, RZ, 0x1f ;  /* 0x00001fff020e7589 */ /* 0x0004e400000e0000 */
.L_x_2875:
[----:B---3--:R-:W-:-:S13]  /*2f6a0*/  ISETP.NE.AND P0, PT, R14, RZ, PT ;  /* 0x000000ff0e00720c */ /* 0x008fda0003f05270 */
[----:B------:R-:W-:Y:S05]  /*2f6b0*/  @P0 BRA `(.L_x_2385) ;  /* 0x0000000000b00947 */ /* 0x000fea0003800000 */
[----:B------:R-:W-:-:S03]  /*2f6c0*/  UMOV UR4, 0xffffffff ;  /* 0xffffffff00047882 */ /* 0x000fc60000000000 */
[----:B------:R-:W-:Y:S05]  /*2f6d0*/  BRA.DIV UR4, `(.L_x_2718) ;  /* 0x0000003e04cc7947 */ /* 0x000fea000b800000 */
[----:B------:R-:W-:-:S13]  /*2f6e0*/  ELECT P6, URZ, PT ;  /* 0x00000000003f782f */ /* 0x000fda00038c0000 */
.L_x_2878:
[----:B------:R-:W-:Y:S05]  /*2f6f0*/  @!P6 BRA `(.L_x_2385) ;  /* 0x0000000000a0e947 */ /* 0x000fea0003800000 */
[----:B------:R-:W-:-:S06]  /*2f700*/  ULOP3.LUT UR4, UR36, 0x2, URZ, 0xfc, !UPT ;  /* 0x0000000224047892 */ /* 0x000fcc000f8efc3f */
[----:B--2---:R-:W-:-:S05]  /*2f710*/  IMAD.U32 R2, RZ, RZ, UR4 ;  /* 0x00000004ff027e24 */ /* 0x004fca000f8e00ff */
[----:B------:R-:W-:-:S13]  /*2f720*/  ISETP.NE.AND P0, PT, R2, 0x3, PT ;  /* 0x000000030200780c */ /* 0x000fda0003f05270 */
[----:B------:R-:W-:Y:S05]  /*2f730*/  @!P0 BRA `(.L_x_2719) ;  /* 0x0000000000048947 */ /* 0x000fea0003800000 */
[----:B------:R-:W-:Y:S01]  /*2f740*/  BPT.TRAP 0x1 ;  /* 0x000000040000795c */ /* 0x000fe20000300000 */
.L_x_2719:
[----:B0-----:R-:W2:Y:S04]  /*2f750*/  LDL R3, [R1+0xc] ;  /* 0x00000c0001037983 */ /* 0x001ea80000100800 */
[----:B------:R-:W3:Y:S01]  /*2f760*/  LDL.LU R7, [R1+0x14] ;  /* 0x0000140001077983 */ /* 0x000ee20000300800 */
[----:B------:R-:W-:-:S05]  /*2f770*/  VIADD R2, R0, 0x33440 ;  /* 0x0003344000027836 */ /* 0x000fca0000000000 */
[C---:B--2---:R-:W-:Y:S01]  /*2f780*/  LEA R6, R3.reuse, R2, 0x3 ;  /* 0x0000000203067211 */ /* 0x044fe200078e18ff */
        /* <DEDUP_REMOVED lines=10> */
.L_x_2879:
[----:B------:R-:W2:Y:S02]  /*2f830*/  SYNCS.PHASECHK.TRANS64.TRYWAIT P1, [R7+URZ], R2 ;  /* 0x00000002070075a7 */ /* 0x000ea4000802017f */
[----:B--2---:R-:W-:Y:S05]  /*2f840*/  @!P1 BRA `(.L_x_2721) ;  /* 0x0000003c00a49947 */ /* 0x004fea0003800000 */
.L_x_2880:
[----:B------:R-:W-:Y:S05]  /*2f850*/  @!P0 BRA `(.L_x_2722) ;  /* 0x0000000000048947 */ /* 0x000fea0003800000 */
[----:B------:R-:W-:Y:S01]  /*2f860*/  BPT.TRAP 0x1 ;  /* 0x000000040000795c */ /* 0x000fe20000300000 */
.L_x_2722:
[----:B------:R-:W3:Y:S02]  /*2f870*/  LDL.LU R4, [R1+0xc] ;  /* 0x00000c0001047983 */ /* 0x000ee40000300800 */
[----:B---3--:R-:W-:-:S04]  /*2f880*/  IMAD R4, R4, 0x8, R0 ;  /* 0x0000000804047824 */ /* 0x008fc800078e0200 */
[----:B------:R-:W3:Y:S02]  /*2f890*/  SYNCS.PHASECHK.TRANS64.TRYWAIT P1, [R4+URZ+0x33460], R5 ;  /* 0x03346005040075a7 */ /* 0x000ee4000802017f */
[----:B---3--:R-:W-:Y:S05]  /*2f8a0*/  @!P1 BRA `(.L_x_2723) ;  /* 0x0000003c00a09947 */ /* 0x008fea0003800000 */
.L_x_2881:
[----:B------:R-:W-:Y:S05]  /*2f8b0*/  @!P0 BRA `(.L_x_2724) ;  /* 0x0000000000048947 */ /* 0x000fea0003800000 */
[----:B------:R-:W-:Y:S01]  /*2f8c0*/  BPT.TRAP 0x1 ;  /* 0x000000040000795c */ /* 0x000fe20000300000 */
.L_x_2724:
[----:B------:R-:W-:-:S04]  /*2f8d0*/  IMAD R3, R3, 0x8, R0 ;  /* 0x0000000803037824 */ /* 0x000fc800078e0200 */
[----:B------:R-:W4:Y:S02]  /*2f8e0*/  SYNCS.PHASECHK.TRANS64.TRYWAIT P1, [R3+URZ+0x33460], R2 ;  /* 0x03346002030075a7 */ /* 0x000f24000802017f */
[----:B----4-:R-:W-:Y:S05]  /*2f8f0*/  @!P1 BRA `(.L_x_2725) ;  /* 0x0000003c00a09947 */ /* 0x010fea0003800000 */
.L_x_2882:
[----:B------:R-:W-:Y:S05]  /*2f900*/  @!P0 BRA `(.L_x_2726) ;  /* 0x0000000000048947 */ /* 0x000fea0003800000 */
[----:B------:R-:W-:Y:S01]  /*2f910*/  BPT.TRAP 0x1 ;  /* 0x000000040000795c */ /* 0x000fe20000300000 */
.L_x_2726:
[----:B------:R-:W5:Y:S02]  /*2f920*/  SYNCS.PHASECHK.TRANS64.TRYWAIT P0, [R4+URZ+0x33480], R5 ;  /* 0x03348005040075a7 */ /* 0x000f64000800017f */
[----:B-----5:R-:W-:Y:S05]  /*2f930*/  @!P0 BRA `(.L_x_2727) ;  /* 0x0000003c00a48947 */ /* 0x020fea0003800000 */
.L_x_2728:
[----:B------:R0:W0:Y:S02]  /*2f940*/  SYNCS.PHASECHK.TRANS64.TRYWAIT P0, [R3+URZ+0x33480], R2 ;  /* 0x03348002030075a7 */ /* 0x000024000800017f */
[----:B0-----:R-:W-:Y:S05]  /*2f950*/  @!P0 NANOSLEEP.SYNCS 0x989680 ;  /* 0x009896800000895d */ /* 0x001fea0003900000 */
[----:B------:R-:W0:Y:S02]  /*2f960*/  @!P0 SYNCS.PHASECHK.TRANS64 P0, [R3+URZ+0x33480], R2 ;  /* 0x03348002030085a7 */ /* 0x000e24000800007f */
[----:B0-----:R-:W-:Y:S05]  /*2f970*/  @!P0 BRA `(.L_x_2728) ;  /* 0xfffffffc00f08947 */ /* 0x001fea000383ffff */
.L_x_2385:
[----:B------:R-:W-:Y:S05]  /*2f980*/  BSYNC B8 ;  /* 0x0000000000087941 */ /* 0x000fea0003800000 */
.L_x_2382:
[----:B------:R-:W-:Y:S05]  /*2f990*/  EXIT ;  /* 0x000000000000794d */ /* 0x000fea0003800000 */
.L_x_2403:
[----:B-1----:R1:W2:Y:S02]  /*2f9a0*/  SYNCS.PHASECHK.TRANS64.TRYWAIT P5, [R101+URZ+0x33490], R102 ;  /* 0x03349066650075a7 */ /* 0x0022a400080a017f */
[----:B--2---:R-:W-:Y:S05]  /*2f9b0*/  @!P5 NANOSLEEP.SYNCS 0x989680 ;  /* 0x009896800000d95d */ /* 0x004fea0003900000 */
[----:B------:R-:W2:Y:S02]  /*2f9c0*/  @!P5 SYNCS.PHASECHK.TRANS64 P5, [R101+URZ+0x33490], R102 ;  /* 0x033490666500d5a7 */ /* 0x000ea400080a007f */
[----:B--2---:R-:W-:Y:S05]  /*2f9d0*/  @!P5 BRA `(.L_x_2403) ;  /* 0xfffffffc00f0d947 */ /* 0x004fea000383ffff */
[----:B------:R-:W-:Y:S05]  /*2f9e0*/  BRA `(.L_x_2729) ;  /* 0xfffffd3c00007947 */ /* 0x000fea000383ffff */
.L_x_2457:
[----:B--2---:R2:W4:Y:S02]  /*2f9f0*/  SYNCS.PHASECHK.TRANS64.TRYWAIT P5, [R101+URZ+0x33490], R102 ;  /* 0x03349066650075a7 */ /* 0x00452400080a017f */
[----:B----4-:R-:W-:Y:S05]  /*2fa00*/  @!P5 NANOSLEEP.SYNCS 0x989680 ;  /* 0x009896800000d95d */ /* 0x010fea0003900000 */
[----:B------:R-:W4:Y:S02]  /*2fa10*/  @!P5 SYNCS.PHASECHK.TRANS64 P5, [R101+URZ+0x33490], R102 ;  /* 0x033490666500d5a7 */ /* 0x000f2400080a007f */
[----:B----4-:R-:W-:Y:S05]  /*2fa20*/  @!P5 BRA `(.L_x_2457) ;  /* 0xfffffffc00f0d947 */ /* 0x010fea000383ffff */
[----:B------:R-:W-:Y:S05]  /*2fa30*/  BRA `(.L_x_2730) ;  /* 0xfffffd98004c7947 */ /* 0x000fea000383ffff */
.L_x_2482:
[----:B0-----:R0:W1:Y:S02]  /*2fa40*/  SYNCS.PHASECHK.TRANS64.TRYWAIT P3, [R101+URZ+0x33490], R102 ;  /* 0x03349066650075a7 */ /* 0x001064000806017f */
[----:B-1----:R-:W-:Y:S05]  /*2fa50*/  @!P3 NANOSLEEP.SYNCS 0x989680 ;  /* 0x009896800000b95d */ /* 0x002fea0003900000 */
[----:B------:R-:W1:Y:S02]  /*2fa60*/  @!P3 SYNCS.PHASECHK.TRANS64 P3, [R101+URZ+0x33490], R102 ;  /* 0x033490666500b5a7 */ /* 0x000e64000806007f */
[----:B-1----:R-:W-:Y:S05]  /*2fa70*/  @!P3 BRA `(.L_x_2482) ;  /* 0xfffffffc00f0b947 */ /* 0x002fea000383ffff */
[----:B------:R-:W-:Y:S05]  /*2fa80*/  BRA `(.L_x_2731) ;  /* 0xfffffdf800007947 */ /* 0x000fea000383ffff */
.L_x_2488:
[----:B-1----:R1:W2:Y:S02]  /*2fa90*/  SYNCS.PHASECHK.TRANS64.TRYWAIT P2, [R101+URZ+0x334b0], R102 ;  /* 0x0334b066650075a7 */ /* 0x0022a4000804017f */
[----:B--2---:R-:W-:Y:S05]  /*2faa0*/  @!P2 NANOSLEEP.SYNCS 0x989680 ;  /* 0x009896800000a95d */ /* 0x004fea0003900000 */
[----:B------:R-:W2:Y:S02]  /*2fab0*/  @!P2 SYNCS.PHASECHK.TRANS64 P2, [R101+URZ+0x334b0], R102 ;  /* 0x0334b0666500a5a7 */ /* 0x000ea4000804007f */
[----:B--2---:R-:W-:Y:S05]  /*2fac0*/  @!P2 BRA `(.L_x_2488) ;  /* 0xfffffffc00f0a947 */ /* 0x004fea000383ffff */
[----:B------:R-:W-:Y:S05]  /*2fad0*/  BRA `(.L_x_2732) ;  /* 0xfffffdfc00047947 */ /* 0x000fea000383ffff */
.L_x_2496:
[----:B------:R-:W0:Y:S01]  /*2fae0*/  S2R R0, SR_TID.X ;  /* 0x0000000000007919 */ /* 0x000e220000002100 */
[----:B------:R-:W-:Y:S01]  /*2faf0*/  BSSY B0, `(.L_x_2733) ;  /* 0x000000c000007945 */ /* 0x000fe20003800000 */
[----:B------:R-:W-:Y:S02]  /*2fb00*/  IMAD.MOV.U32 R12, RZ, RZ, RZ ;  /* 0x000000ffff0c7224 */ /* 0x000fe400078e00ff */
[----:B------:R-:W-:Y:S02]  /*2fb10*/  IMAD.MOV.U32 R11, RZ, RZ, 0x1f ;  /* 0x0000001fff0b7424 */ /* 0x000fe400078e00ff */
[----:B------:R-:W-:Y:S01]  /*2fb20*/  IMAD.MOV.U32 R15, RZ, RZ, -0x1 ;  /* 0xffffffffff0f7424 */ /* 0x000fe200078e00ff */
        /* <DEDUP_REMOVED lines=8> */
.L_x_2734:
[----:B------:R-:W-:Y:S05]  /*2fbb0*/  BSYNC B0 ;  /* 0x0000000000007941 */ /* 0x000fea0003800000 */
.L_x_2733:
[----:B------:R-:W-:Y:S01]  /*2fbc0*/  MOV R229, R14 ;  /* 0x0000000e00e57202 */ /* 0x000fe20000000f00 */
[----:B------:R-:W-:Y:S06]  /*2fbd0*/  BRA `(.L_x_2735) ;  /* 0xfffffe0400647947 */ /* 0x000fec000383ffff */
.L_x_2506:
[----:B------:R-:W-:Y:S01]  /*2fbe0*/  BSSY B1, `(.L_x_2736) ;  /* 0x0000007000017945 */ /* 0x000fe20003800000 */
[----:B------:R-:W-:Y:S02]  /*2fbf0*/  IMAD.MOV.U32 R12, RZ, RZ, RZ ;  /* 0x000000ffff0c7224 */ /* 0x000fe400078e00ff */
[----:B------:R-:W-:Y:S02]  /*2fc00*/  IMAD.MOV.U32 R11, RZ, RZ, 0x1e1f ;  /* 0x00001e1fff0b7424 */ /* 0x000fe400078e00ff */
[----:B------:R-:W-:-:S07]  /*2fc10*/  IMAD.MOV.U32 R15, RZ, RZ, -0x1 ;  /* 0xffffffffff0f7424 */ /* 0x000fce00078e00ff */
[----:B------:R-:W-:Y:S05]  /*2fc20*/  WARPSYNC.COLLECTIVE R15, `(.L_x_2737) ;  /* 0x000000000f087348 */ /* 0x000fea0003c00000 */
[----:B------:R0:W1:Y:S02]  /*2fc30*/  SHFL.IDX P6, R14, R13, R12, R11 ;  /* 0x0000000c0d0e7389 */ /* 0x00006400000c000b */
[----:B01----:R-:W-:Y:S01]  /*2fc40*/  ENDCOLLECTIVE ;  /* 0x000000000000791b */ /* 0x003fe20003800000 */
.L_x_2737:
[----:B------:R-:W-:Y:S05]  /*2fc50*/  BSYNC B1 ;  /* 0x0000000000017941 */ /* 0x000fea0003800000 */
.L_x_2736:
        /* <DEDUP_REMOVED lines=8> */
.L_x_2738:
[----:B------:R-:W-:Y:S01]  /*2fce0*/  MOV R13, R4 ;  /* 0x00000004000d7202 */ /* 0x000fe20000000f00 */
[----:B------:R-:W-:-:S07]  /*2fcf0*/  IMAD.MOV.U32 R3, RZ, RZ, R14 ;  /* 0x000000ffff037224 */ /* 0x000fce00078e000e */
[----:B------:R-:W-:Y:S05]  /*2fd00*/  WARPSYNC.COLLECTIVE R15, `(.L_x_2739) ;  /* 0x000000000f087348 */ /* 0x000fea0003c00000 */
[----:B------:R0:W1:Y:S02]  /*2fd10*/  SHFL.IDX P6, R14, R13, R12, R11 ;  /* 0x0000000c0d0e7389 */ /* 0x00006400000c000b */
[----:B01----:R-:W-:Y:S01]  /*2fd20*/  ENDCOLLECTIVE ;  /* 0x000000000000791b */ /* 0x003fe20003800000 */
.L_x_2739:
[----:B------:R-:W-:Y:S02]  /*2fd30*/  IMAD.MOV.U32 R13, RZ, RZ, R5 ;  /* 0x000000ffff0d7224 */ /* 0x000fe400078e0005 */
[----:B------:R-:W-:-:S07]  /*2fd40*/  IMAD.MOV.U32 R4, RZ, RZ, R14 ;  /* 0x000000ffff047224 */ /* 0x000fce00078e000e */
[----:B------:R-:W-:Y:S05]  /*2fd50*/  WARPSYNC.COLLECTIVE R15, `(.L_x_2740) ;  /* 0x000000000f087348 */ /* 0x000fea0003c00000 */
[----:B------:R0:W1:Y:S02]  /*2fd60*/  SHFL.IDX P6, R14, R13, R12, R11 ;  /* 0x0000000c0d0e7389 */ /* 0x00006400000c000b */
[----:B01----:R-:W-:Y:S01]  /*2fd70*/  ENDCOLLECTIVE ;  /* 0x000000000000791b */ /* 0x003fe20003800000 */
.L_x_2740:
[----:B------:R-:W-:Y:S05]  /*2fd80*/  BRA `(.L_x_2741) ;  /* 0xfffffe0c005c7947 */ /* 0x000fea000383ffff */
.L_x_2510:
[----:B--2---:R2:W0:Y:S02]  /*2fd90*/  SYNCS.PHASECHK.TRANS64.TRYWAIT P0, [R16+URZ+0x33400], R5 ;  /* 0x03340005100075a7 */ /* 0x004424000800017f */
[----:B0-----:R-:W-:Y:S05]  /*2fda0*/  @!P0 NANOSLEEP.SYNCS 0x989680 ;  /* 0x009896800000895d */ /* 0x001fea0003900000 */
[----:B------:R-:W0:Y:S02]  /*2fdb0*/  @!P0 SYNCS.PHASECHK.TRANS64 P0, [R16+URZ+0x33400], R5 ;  /* 0x03340005100085a7 */ /* 0x000e24000800007f */
[----:B0-----:R-:W-:Y:S05]  /*2fdc0*/  @!P0 BRA `(.L_x_2510) ;  /* 0xfffffffc00f08947 */ /* 0x001fea000383ffff */
[----:B------:R-:W-:Y:S05]  /*2fdd0*/  BRA `(.L_x_2742) ;  /* 0xfffffe1000a87947 */ /* 0x000fea000383ffff */
.L_x_2522:
[----:B------:R-:W-:Y:S01]  /*2fde0*/  BSSY B1, `(.L_x_2743) ;  /* 0x0000007000017945 */ /* 0x000fe20003800000 */
[----:B------:R-:W-:Y:S01]  /*2fdf0*/  IMAD.MOV.U32 R12, RZ, RZ, RZ ;  /* 0x000000ffff0c7224 */ /* 0x000fe200078e00ff */
[----:B------:R-:W-:Y:S01]  /*2fe00*/  MOV R15, 0xffffffff ;  /* 0xffffffff000f7802 */ /* 0x000fe20000000f00 */
[----:B------:R-:W-:-:S07]  /*2fe10*/  IMAD.MOV.U32 R11, RZ, RZ, 0x1e1f ;  /* 0x00001e1fff0b7424 */ /* 0x000fce00078e00ff */
[----:B------:R-:W-:Y:S05]  /*2fe20*/  WARPSYNC.COLLECTIVE R15, `(.L_x_2744) ;  /* 0x000000000f087348 */ /* 0x000fea0003c00000 */
[----:B------:R0:W1:Y:S02]  /*2fe30*/  SHFL.IDX P6, R14, R13, R12, R11 ;  /* 0x0000000c0d0e7389 */ /* 0x00006400000c000b */
[----:B01----:R-:W-:Y:S01]  /*2fe40*/  ENDCOLLECTIVE ;  /* 0x000000000000791b */ /* 0x003fe20003800000 */
.L_x_2744:
[----:B------:R-:W-:Y:S05]  /*2fe50*/  BSYNC B1 ;  /* 0x0000000000017941 */ /* 0x000fea0003800000 */
.L_x_2743:
[----:B------:R-:W-:Y:S01]  /*2fe60*/  IMAD.MOV.U32 R13, RZ, RZ, R3 ;  /* 0x000000ffff0d7224 */ /* 0x000fe200078e0003 */
[----:B------:R-:W-:Y:S01]  /*2fe70*/  MOV R15, 0xffffffff ;  /* 0xffffffff000f7802 */ /* 0x000fe20000000f00 */
[----:B------:R-:W-:Y:S02]  /*2fe80*/  IMAD.MOV.U32 R12, RZ, RZ, RZ ;  /* 0x000000ffff0c7224 */ /* 0x000fe400078e00ff */
[----:B------:R-:W-:Y:S02]  /*2fe90*/  IMAD.MOV.U32 R11, RZ, RZ, 0x1e1f ;  /* 0x00001e1fff0b7424 */ /* 0x000fe400078e00ff */
[----:B------:R-:W-:-:S07]  /*2fea0*/  IMAD.MOV.U32 R0, RZ, RZ, R14 ;  /* 0x000000ffff007224 */ /* 0x000fce00078e000e */
[----:B------:R-:W-:Y:S05]  /*2feb0*/  WARPSYNC.COLLECTIVE R15, `(.L_x_2745) ;  /* 0x000000000f087348 */ /* 0x000fea0003c00000 */
[----:B------:R0:W1:Y:S02]  /*2fec0*/  SHFL.IDX P6, R14, R13, R12, R11 ;  /* 0x0000000c0d0e7389 */ /* 0x00006400000c000b */
[----:B01----:R-:W-:Y:S01]  /*2fed0*/  ENDCOLLECTIVE ;  /* 0x000000000000791b */ /* 0x003fe20003800000 */
.L_x_2745:
[----:B------:R-:W-:Y:S02]  /*2fee0*/  IMAD.MOV.U32 R13, RZ, RZ, R20 ;  /* 0x000000ffff0d7224 */ /* 0x000fe400078e0014 */
[----:B------:R-:W-:-:S07]  /*2fef0*/  IMAD.MOV.U32 R3, RZ, RZ, R14 ;  /* 0x000000ffff037224 */ /* 0x000fce00078e000e */
[----:B------:R-:W-:Y:S05]  /*2ff00*/  WARPSYNC.COLLECTIVE R15, `(.L_x_2746) ;  /* 0x000000000f087348 */ /* 0x000fea0003c00000 */
[----:B------:R0:W1:Y:S02]  /*2ff10*/  SHFL.IDX P6, R14, R13, R12, R11 ;  /* 0x0000000c0d0e7389 */ /* 0x00006400000c000b */
[----:B01----:R-:W-:Y:S01]  /*2ff20*/  ENDCOLLECTIVE ;  /* 0x000000000000791b */ /* 0x003fe20003800000 */
.L_x_2746:
[----:B------:R-:W-:Y:S02]  /*2ff30*/  IMAD.MOV.U32 R13, RZ, RZ, R21 ;  /* 0x000000ffff0d7224 */ /* 0x000fe400078e0015 */
[----:B------:R-:W-:-:S07]  /*2ff40*/  IMAD.MOV.U32 R20, RZ, RZ, R14 ;  /* 0x000000ffff147224 */ /* 0x000fce00078e000e */
[----:B------:R-:W-:Y:S05]  /*2ff50*/  WARPSYNC.COLLECTIVE R15, `(.L_x_2747) ;  /* 0x000000000f087348 */ /* 0x000fea0003c00000 */
[----:B------:R0:W1:Y:S02]  /*2ff60*/  SHFL.IDX P6, R14, R13, R12, R11 ;  /* 0x0000000c0d0e7389 */ /* 0x00006400000c000b */
[----:B01----:R-:W-:Y:S01]  /*2ff70*/  ENDCOLLECTIVE ;  /* 0x000000000000791b */ /* 0x003fe20003800000 */
.L_x_2747:
[----:B------:R-:W-:Y:S01]  /*2ff80*/  MOV R21, R14 ;  /* 0x0000000e00157202 */ /* 0x000fe20000000f00 */
[----:B------:R-:W-:Y:S06]  /*2ff90*/  BRA `(.L_x_2748) ;  /* 0xfffffe4000787947 */ /* 0x000fec000383ffff */
.L_x_2526:
[----:B--2---:R2:W4:Y:S02]  /*2ffa0*/  SYNCS.PHASECHK.TRANS64.TRYWAIT P0, [R16+URZ+0x33400], R21 ;  /* 0x03340015100075a7 */ /* 0x004524000800017f */
[----:B----4-:R-:W-:Y:S05]  /*2ffb0*/  @!P0 NANOSLEEP.SYNCS 0x989680 ;  /* 0x009896800000895d */ /* 0x010fea0003900000 */
[----:B------:R-:W4:Y:S02]  /*2ffc0*/  @!P0 SYNCS.PHASECHK.TRANS64 P0, [R16+URZ+0x33400], R21 ;  /* 0x03340015100085a7 */ /* 0x000f24000800007f */
[----:B----4-:R-:W-:Y:S05]  /*2ffd0*/  @!P0 BRA `(.L_x_2526) ;  /* 0xfffffffc00f08947 */ /* 0x010fea000383ffff */
[----:B------:R-:W-:Y:S05]  /*2ffe0*/  BRA `(.L_x_2749) ;  /* 0xfffffe44007c7947 */ /* 0x000fea000383ffff */
.L_x_2534:
[----:B-1----:R1:W2:Y:S02]  /*2fff0*/  SYNCS.PHASECHK.TRANS64.TRYWAIT P0, [R0+URZ+0x33430], R3 ;  /* 0x03343003000075a7 */ /* 0x0022a4000800017f */
[----:B--2---:R-:W-:Y:S05]  /*30000*/  @!P0 NANOSLEEP.SYNCS 0x989680 ;  /* 0x009896800000895d */ /* 0x004fea0003900000 */
[----:B------:R-:W2:Y:S02]  /*30010*/  @!P0 SYNCS.PHASECHK.TRANS64 P0, [R0+URZ+0x33430], R3 ;  /* 0x03343003000085a7 */ /* 0x000ea4000800007f */
[----:B--2---:R-:W-:Y:S05]  /*30020*/  @!P0 BRA `(.L_x_2534) ;  /* 0xfffffffc00f08947 */ /* 0x004fea000383ffff */
[----:B------:R-:W-:Y:S05]  /*30030*/  BRA `(.L_x_2533) ;  /* 0xfffffe7400d47947 */ /* 0x000fea000383ffff */
.L_x_2540:
[----:B-1----:R1:W2:Y:S02]  /*30040*/  SYNCS.PHASECHK.TRANS64.TRYWAIT P3, [R11+URZ+0x33430], R8 ;  /* 0x033430080b0075a7 */ /* 0x0022a4000806017f */
[----:B--2---:R-:W-:Y:S05]  /*30050*/  @!P3 NANOSLEEP.SYNCS 0x989680 ;  /* 0x009896800000b95d */ /* 0x004fea0003900000 */
[----:B------:R-:W2:Y:S02]  /*30060*/  @!P3 SYNCS.PHASECHK.TRANS64 P3, [R11+URZ+0x33430], R8 ;  /* 0x033430080b00b5a7 */ /* 0x000ea4000806007f */
[----:B--2---:R-:W-:Y:S05]  /*30070*/  @!P3 BRA `(.L_x_2540) ;  /* 0xfffffffc00f0b947 */ /* 0x004fea000383ffff */
[----:B------:R-:W-:Y:S05]  /*30080*/  BRA `(.L_x_2539) ;  /* 0xfffffeb800587947 */ /* 0x000fea000383ffff */
.L_x_2544:
[----:B-1----:R1:W2:Y:S02]  /*30090*/  SYNCS.PHASECHK.TRANS64.TRYWAIT P2, [R10+URZ+0x33450], R7 ;  /* 0x033450070a0075a7 */ /* 0x0022a4000804017f */
[----:B--2---:R-:W-:Y:S05]  /*300a0*/  @!P2 NANOSLEEP.SYNCS 0x989680 ;  /* 0x009896800000a95d */ /* 0x004fea0003900000 */
[----:B------:R-:W2:Y:S02]  /*300b0*/  @!P2 SYNCS.PHASECHK.TRANS64 P2, [R10+URZ+0x33450], R7 ;  /* 0x033450070a00a5a7 */ /* 0x000ea4000804007f */
[----:B--2---:R-:W-:Y:S05]  /*300c0*/  @!P2 BRA `(.L_x_2544) ;  /* 0xfffffffc00f0a947 */ /* 0x004fea000383ffff */
[----:B------:R-:W-:Y:S05]  /*300d0*/  BRA `(.L_x_2541) ;  /* 0xfffffec800947947 */ /* 0x000fea000383ffff */
.L_x_2552:
[----:B-1----:R1:W2:Y:S02]  /*300e0*/  SYNCS.PHASECHK.TRANS64.TRYWAIT P0, [R10+URZ+0x33430], R11 ;  /* 0x0334300b0a0075a7 */ /* 0x0022a4000800017f */
[----:B--2---:R-:W-:Y:S05]  /*300f0*/  @!P0 NANOSLEEP.SYNCS 0x989680 ;  /* 0x009896800000895d */ /* 0x004fea0003900000 */
[----:B------:R-:W2:Y:S02]  /*30100*/  @!P0 SYNCS.PHASECHK.TRANS64 P0, [R10+URZ+0x33430], R11 ;  /* 0x0334300b0a0085a7 */ /* 0x000ea4000800007f */
[----:B--2---:R-:W-:Y:S05]  /*30110*/  @!P0 BRA `(.L_x_2552) ;  /* 0xfffffffc00f08947 */ /* 0x004fea000383ffff */
[----:B------:R-:W-:Y:S05]  /*30120*/  BRA `(.L_x_2551) ;  /* 0xffffff0000ac7947 */ /* 0x000fea000383ffff */
.L_x_2556:
[----:B-1----:R1:W2:Y:S02]  /*30130*/  SYNCS.PHASECHK.TRANS64.TRYWAIT P0, [R10+URZ+0x33450], R7 ;  /* 0x033450070a0075a7 */ /* 0x0022a4000800017f */
[----:B--2---:R-:W-:Y:S05]  /*30140*/  @!P0 NANOSLEEP.SYNCS 0x989680 ;  /* 0x009896800000895d */ /* 0x004fea0003900000 */
[----:B------:R-:W2:Y:S02]  /*30150*/  @!P0 SYNCS.PHASECHK.TRANS64 P0, [R10+URZ+0x33450], R7 ;  /* 0x033450070a0085a7 */ /* 0x000ea4000800007f */
[----:B--2---:R-:W-:Y:S05]  /*30160*/  @!P0 BRA `(.L_x_2556) ;  /* 0xfffffffc00f08947 */ /* 0x004fea000383ffff */
[----:B------:R-:W-:Y:S05]  /*30170*/  BRA `(.L_x_2553) ;  /* 0xffffff1000dc7947 */ /* 0x000fea000383ffff */
.L_x_2562:
[----:B-1----:R1:W2:Y:S02]  /*30180*/  SYNCS.PHASECHK.TRANS64.TRYWAIT P0, [R11+URZ+0x33450], R2 ;  /* 0x033450020b0075a7 */ /* 0x0022a4000800017f */
[----:B--2---:R-:W-:Y:S05]  /*30190*/  @!P0 NANOSLEEP.SYNCS 0x989680 ;  /* 0x009896800000895d */ /* 0x004fea0003900000 */
[----:B------:R-:W2:Y:S02]  /*301a0*/  @!P0 SYNCS.PHASECHK.TRANS64 P0, [R11+URZ+0x33450], R2 ;  /* 0x033450020b0085a7 */ /* 0x000ea4000800007f */
[----:B--2---:R-:W-:Y:S05]  /*301b0*/  @!P0 BRA `(.L_x_2562) ;  /* 0xfffffffc00f08947 */ /* 0x004fea000383ffff */
[----:B------:R-:W-:Y:S05]  /*301c0*/  BRA `(.L_x_2561) ;  /* 0xffffff3c00f07947 */ /* 0x000fea000383ffff */
.L_x_2566:
[----:B------:R-:W-:Y:S01]  /*301d0*/  IMAD.MOV.U32 R12, RZ, RZ, R0 ;  /* 0x000000ffff0c7224 */ /* 0x000fe200078e0000 */
[----:B------:R-:W-:Y:S01]  /*301e0*/  SEL R7, R27, R36, P0 ;  /* 0x000000241b077207 */ /* 0x000fe20000000000 */
[----:B------:R-:W-:Y:S01]  /*301f0*/  IMAD.MOV.U32 R11, RZ, RZ, 0x1c1f ;  /* 0x00001c1fff0b7424 */ /* 0x000fe200078e00ff */
[----:B------:R-:W-:Y:S01]  /*30200*/  SEL R8, R36, R27, P0 ;  /* 0x0000001b24087207 */ /* 0x000fe20000000000 */
[----:B------:R-:W-:Y:S01]  /*30210*/  IMAD.MOV.U32 R15, RZ, RZ, -0x1 ;  /* 0xffffffffff0f7424 */ /* 0x000fe200078e00ff */
[----:B------:R-:W-:Y:S02]  /*30220*/  SEL R9, R40, R41, P0 ;  /* 0x0000002928097207 */ /* 0x000fe40000000000 */
[----:B------:R-:W-:-:S07]  /*30230*/  SEL R20, R41, R40, P0 ;  /* 0x0000002829147207 */ /* 0x000fce0000000000 */
[----:B0----5:R-:W-:Y:S05]  /*30240*/  WARPSYNC.COLLECTIVE R15, `(.L_x_2750) ;  /* 0x000000000f087348 */ /* 0x021fea0003c00000 */
[----:B------:R1:W2:Y:S02]  /*30250*/  SHFL.IDX P6, R14, R13, R12, R11 ;  /* 0x0000000c0d0e7389 */ /* 0x0002a400000c000b */
[----:B012--5:R-:W-:Y:S01]  /*30260*/  ENDCOLLECTIVE ;  /* 0x000000000000791b */ /* 0x027fe20003800000 */
.L_x_2750:
        /* <DEDUP_REMOVED lines=8> */
[----:B------:R-:W-:Y:S01]  /*302f0*/  MOV R13, R2 ;  /* 0x00000002000d7202 */ /* 0x000fe20000000f00 */
[----:B------:R-:W-:Y:S01]  /*30300*/  IMAD.MOV.U32 R2, RZ, RZ, RZ ;  /* 0x000000ffff027224 */ /* 0x000fe200078e00ff */
        /* <DEDUP_REMOVED lines=9> */
.L_x_2751:
        /* <DEDUP_REMOVED lines=19> */
.L_x_2752:
        /* <DEDUP_REMOVED lines=13> */
[----:B------:R-:W-:-:S02]  /*305a0*/  SEL R53, R74, R57, P0 ;  /* 0x000000394a357207 */ /* 0x000fc40000000000 */
[----:B------:R-:W-:-:S07]  /*305b0*/  MOV R10, R14 ;  /* 0x0000000e000a7202 */ /* 0x000fce0000000f00 */
[----:B------:R-:W-:Y:S05]  /*305c0*/  WARPSYNC.COLLECTIVE R15, `(.L_x_2753) ;  /* 0x000000000f087348 */ /* 0x000fea0003c00000 */
[----:B------:R0:W1:Y:S02]  /*305d0*/  SHFL.IDX P6, R14, R13, R12, R11 ;  /* 0x0000000c0d0e7389 */ /* 0x00006400000c000b */
[----:B01----:R-:W-:Y:S01]  /*305e0*/  ENDCOLLECTIVE ;  /* 0x000000000000791b */ /* 0x003fe20003800000 */
.L_x_2753:
        /* <DEDUP_REMOVED lines=9> */
[----:B------:R-:W-:-:S07]  /*30680*/  IMAD.MOV.U32 R7, RZ, RZ, R14 ;  /* 0x000000ffff077224 */ /* 0x000fce00078e000e */
[----:B------:R-:W-:Y:S05]  /*30690*/  WARPSYNC.COLLECTIVE R15, `(.L_x_2754) ;  /* 0x000000000f087348 */ /* 0x000fea0003c00000 */
[----:B------:R0:W1:Y:S02]  /*306a0*/  SHFL.IDX P6, R14, R13, R12, R11 ;  /* 0x0000000c0d0e7389 */ /* 0x00006400000c000b */
[----:B01----:R-:W-:Y:S01]  /*306b0*/  ENDCOLLECTIVE ;  /* 0x000000000000791b */ /* 0x003fe20003800000 */
.L_x_2754:
        /* <DEDUP_REMOVED lines=8> */
.L_x_2755:
[----:B------:R-:W-:Y:S01]  /*30740*/  MOV R13, R21 ;  /* 0x00000015000d7202 */ /* 0x000fe20000000f00 */
[----:B------:R-:W-:Y:S02]  /*30750*/  IMAD.MOV.U32 R12, RZ, RZ, R0 ;  /* 0x000000ffff0c7224 */ /* 0x000fe400078e0000 */
[----:B------:R-:W-:-:S07]  /*30760*/  IMAD.MOV.U32 R20, RZ, RZ, R14 ;  /* 0x000000ffff147224 */ /* 0x000fce00078e000e */
[----:B------:R-:W-:Y:S05]  /*30770*/  WARPSYNC.COLLECTIVE R15, `(.L_x_2756) ;  /* 0x000000000f087348 */ /* 0x000fea0003c00000 */
[----:B------:R0:W1:Y:S02]  /*30780*/  SHFL.IDX P6, R14, R13, R12, R11 ;  /* 0x0000000c0d0e7389 */ /* 0x00006400000c000b */
[----:B01----:R-:W-:Y:S01]  /*30790*/  ENDCOLLECTIVE ;  /* 0x000000000000791b */ /* 0x003fe20003800000 */
.L_x_2756:
[----:B------:R-:W-:Y:S02]  /*307a0*/  IMAD.MOV.U32 R13, RZ, RZ, R24 ;  /* 0x000000ffff0d7224 */ /* 0x000fe400078e0018 */
[----:B------:R-:W-:Y:S02]  /*307b0*/  IMAD.MOV.U32 R12, RZ, RZ, R3 ;  /* 0x000000ffff0c7224 */ /* 0x000fe400078e0003 */
[----:B------:R-:W-:-:S07]  /*307c0*/  IMAD.MOV.U32 R26, RZ, RZ, R14 ;  /* 0x000000ffff1a7224 */ /* 0x000fce00078e000e */
[----:B------:R-:W-:Y:S05]  /*307d0*/  WARPSYNC.COLLECTIVE R15, `(.L_x_2757) ;  /* 0x000000000f087348 */ /* 0x000fea0003c00000 */
[----:B------:R0:W1:Y:S02]  /*307e0*/  SHFL.IDX P6, R14, R13, R12, R11 ;  /* 0x0000000c0d0e7389 */ /* 0x00006400000c000b */
[----:B01----:R-:W-:Y:S01]  /*307f0*/  ENDCOLLECTIVE ;  /* 0x000000000000791b */ /* 0x003fe20003800000 */
.L_x_2757:
[----:B------:R-:W-:Y:S02]  /*30800*/  IMAD.MOV.U32 R13, RZ, RZ, R25 ;  /* 0x000000ffff0d7224 */ /* 0x000fe400078e0019 */
[----:B------:R-:W-:Y:S01]  /*30810*/  IMAD.MOV.U32 R12, RZ, RZ, R0 ;  /* 0x000000ffff0c7224 */ /* 0x000fe200078e0000 */
[----:B------:R-:W-:-:S07]  /*30820*/  MOV R21, R14 ;  /* 0x0000000e00157202 */ /* 0x000fce0000000f00 */
[----:B------:R-:W-:Y:S05]  /*30830*/  WARPSYNC.COLLECTIVE R15, `(.L_x_2758) ;  /* 0x000000000f087348 */ /* 0x000fea0003c00000 */
[----:B------:R0:W1:Y:S02]  /*30840*/  SHFL.IDX P6, R14, R13, R12, R11 ;  /* 0x0000000c0d0e7389 */ /* 0x00006400000c000b */
[----:B01----:R-:W-:Y:S01]  /*30850*/  ENDCOLLECTIVE ;  /* 0x000000000000791b */ /* 0x003fe20003800000 */
.L_x_2758:
        /* <DEDUP_REMOVED lines=8> */
.L_x_2759:
[----:B------:R-:W-:Y:S02]  /*308e0*/  IMAD.MOV.U32 R13, RZ, RZ, R27 ;  /* 0x000000ffff0d7224 */ /* 0x000fe400078e001b */
[----:B------:R-:W-:Y:S02]  /*308f0*/  IMAD.MOV.U32 R12, RZ, RZ, R0 ;  /* 0x000000ffff0c7224 */ /* 0x000fe400078e0000 */
[----:B------:R-:W-:-:S07]  /*30900*/  IMAD.MOV.U32 R25, RZ, RZ, R14 ;  /* 0x000000ffff197224 */ /* 0x000fce00078e000e */
[----:B------:R-:W-:Y:S05]  /*30910*/  WARPSYNC.COLLECTIVE R15, `(.L_x_2760) ;  /* 0x000000000f087348 */ /* 0x000fea0003c00000 */
[----:B------:R0:W1:Y:S02]  /*30920*/  SHFL.IDX P6, R14, R13, R12, R11 ;  /* 0x0000000c0d0e7389 */ /* 0x00006400000c000b */
[----:B01----:R-:W-:Y:S01]  /*30930*/  ENDCOLLECTIVE ;  /* 0x000000000000791b */ /* 0x003fe20003800000 */
.L_x_2760:
[----:B------:R-:W-:Y:S02]  /*30940*/  SEL R28, R30, R25, P0 ;  /* 0x000000191e1c7207 */ /* 0x000fe40000000000 */
[----:B------:R-:W-:Y:S02]  /*30950*/  SEL R30, R25, R30, P0 ;  /* 0x0000001e191e7207 */ /* 0x000fe40000000000 */
[----:B------:R-:W-:Y:S01]  /*30960*/  MOV R13, R32 ;  /* 0x00000020000d7202 */ /* 0x000fe20000000f00 */
[----:B------:R-:W-:Y:S02]  /*30970*/  IMAD.MOV.U32 R12, RZ, RZ, R3 ;  /* 0x000000ffff0c7224 */ /* 0x000fe400078e0003 */
[----:B------:R-:W-:-:S07]  /*30980*/  IMAD.MOV.U32 R34, RZ, RZ, R14 ;  /* 0x000000ffff227224 */ /* 0x000fce00078e000e */
[----:B------:R-:W-:Y:S05]  /*30990*/  WARPSYNC.COLLECTIVE R15, `(.L_x_2761) ;  /* 0x000000000f087348 */ /* 0x000fea0003c00000 */
[----:B------:R0:W1:Y:S02]  /*309a0*/  SHFL.IDX P6, R14, R13, R12, R11 ;  /* 0x0000000c0d0e7389 */ /* 0x00006400000c000b */
[----:B01----:R-:W-:Y:S01]  /*309b0*/  ENDCOLLECTIVE ;  /* 0x000000000000791b */ /* 0x003fe20003800000 */
.L_x_2761:
[----:B------:R-:W-:Y:S02]  /*309c0*/  IMAD.MOV.U32 R13, RZ, RZ, R29 ;  /* 0x000000ffff0d7224 */ /* 0x000fe400078e001d */
[----:B------:R-:W-:Y:S02]  /*309d0*/  IMAD.MOV.U32 R12, RZ, RZ, R0 ;  /* 0x000000ffff0c7224 */ /* 0x000fe400078e0000 */
[----:B------:R-:W-:-:S07]  /*309e0*/  IMAD.MOV.U32 R27, RZ, RZ, R14 ;  /* 0x000000ffff1b7224 */ /* 0x000fce00078e000e */
[----:B------:R-:W-:Y:S05]  /*309f0*/  WARPSYNC.COLLECTIVE R15, `(.L_x_2762) ;  /* 0x000000000f087348 */ /* 0x000fea0003c00000 */
[----:B------:R0:W1:Y:S02]  /*30a00*/  SHFL.IDX P6, R14, R13, R12, R11 ;  /* 0x0000000c0d0e7389 */ /* 0x00006400000c000b */
[----:B01----:R-:W-:Y:S01]  /*30a10*/  ENDCOLLECTIVE ;  /* 0x000000000000791b */ /* 0x003fe20003800000 */
.L_x_2762:
        /* <DEDUP_REMOVED lines=8> */
.L_x_2763:
[----:B------:R-:W-:Y:S01]  /*30aa0*/  IMAD.MOV.U32 R13, RZ, RZ, R31 ;  /* 0x000000ffff0d7224 */ /* 0x000fe200078e001f */
[----:B------:R-:W-:Y:S01]  /*30ab0*/  MOV R12, R0 ;  /* 0x00000000000c7202 */ /* 0x000fe20000000f00 */
[----:B------:R-:W-:-:S07]  /*30ac0*/  IMAD.MOV.U32 R29, RZ, RZ, R14 ;  /* 0x000000ffff1d7224 */ /* 0x000fce00078e000e */
[----:B------:R-:W-:Y:S05]  /*30ad0*/  WARPSYNC.COLLECTIVE R15, `(.L_x_2764) ;  /* 0x000000000f087348 */ /* 0x000fea0003c00000 */
[----:B------:R0:W1:Y:S02]  /*30ae0*/  SHFL.IDX P6, R14, R13, R12, R11 ;  /* 0x0000000c0d0e7389 */ /* 0x00006400000c000b */
[----:B01----:R-:W-:Y:S01]  /*30af0*/  ENDCOLLECTIVE ;  /* 0x000000000000791b */ /* 0x003fe20003800000 */
.L_x_2764:
        /* <DEDUP_REMOVED lines=8> */
.L_x_2765:
[----:B------:R-:W-:Y:S01]  /*30b80*/  MOV R13, R33 ;  /* 0x00000021000d7202 */ /* 0x000fe20000000f00 */
[----:B------:R-:W-:Y:S02]  /*30b90*/  IMAD.MOV.U32 R12, RZ, RZ, R0 ;  /* 0x000000ffff0c7224 */ /* 0x000fe400078e0000 */
[----:B------:R-:W-:-:S07]  /*30ba0*/  IMAD.MOV.U32 R31, RZ, RZ, R14 ;  /* 0x000000ffff1f7224 */ /* 0x000fce00078e000e */
[----:B------:R-:W-:Y:S05]  /*30bb0*/  WARPSYNC.COLLECTIVE R15, `(.L_x_2766) ;  /* 0x000000000f087348 */ /* 0x000fea0003c00000 */
[----:B------:R0:W1:Y:S02]  /*30bc0*/  SHFL.IDX P6, R14, R13, R12, R11 ;  /* 0x0000000c0d0e7389 */ /* 0x00006400000c000b */
[----:B01----:R-:W-:Y:S01]  /*30bd0*/  ENDCOLLECTIVE ;  /* 0x000000000000791b */ /* 0x003fe20003800000 */
.L_x_2766:
        /* <DEDUP_REMOVED lines=8> */
.L_x_2767:
[----:B------:R-:W-:Y:S02]  /*30c60*/  IMAD.MOV.U32 R13, RZ, RZ, R35 ;  /* 0x000000ffff0d7224 */ /* 0x000fe400078e0023 */
[----:B------:R-:W-:Y:S01]  /*30c70*/  IMAD.MOV.U32 R12, RZ, RZ, R0 ;  /* 0x000000ffff0c7224 */ /* 0x000fe200078e0000 */
[----:B------:R-:W-:-:S07]  /*30c80*/  MOV R33, R14 ;  /* 0x0000000e00217202 */ /* 0x000fce0000000f00 */
[----:B------:R-:W-:Y:S05]  /*30c90*/  WARPSYNC.COLLECTIVE R15, `(.L_x_2768) ;  /* 0x000000000f087348 */ /* 0x000fea0003c00000 */
[----:B------:R0:W1:Y:S02]  /*30ca0*/  SHFL.IDX P6, R14, R13, R12, R11 ;  /* 0x0000000c0d0e7389 */ /* 0x00006400000c000b */
[----:B01----:R-:W-:Y:S01]  /*30cb0*/  ENDCOLLECTIVE ;  /* 0x000000000000791b */ /* 0x003fe20003800000 */
.L_x_2768:
        /* <DEDUP_REMOVED lines=8> */
.L_x_2769:
[----:B------:R-:W-:Y:S02]  /*30d40*/  IMAD.MOV.U32 R13, RZ, RZ, R37 ;  /* 0x000000ffff0d7224 */ /* 0x000fe400078e0025 */
[----:B------:R-:W-:Y:S02]  /*30d50*/  IMAD.MOV.U32 R12, RZ, RZ, R0 ;  /* 0x000000ffff0c7224 */ /* 0x000fe400078e0000 */
[----:B------:R-:W-:-:S07]  /*30d60*/  IMAD.MOV.U32 R35, RZ, RZ, R14 ;  /* 0x000000ffff237224 */ /* 0x000fce00078e000e */
[----:B------:R-:W-:Y:S05]  /*30d70*/  WARPSYNC.COLLECTIVE R15, `(.L_x_2770) ;  /* 0x000000000f087348 */ /* 0x000fea0003c00000 */
[----:B------:R0:W1:Y:S02]  /*30d80*/  SHFL.IDX P6, R14, R13, R12, R11 ;  /* 0x0000000c0d0e7389 */ /* 0x00006400000c000b */
[----:B01----:R-:W-:Y:S01]  /*30d90*/  ENDCOLLECTIVE ;  /* 0x000000000000791b */ /* 0x003fe20003800000 */
.L_x_2770:
        /* <DEDUP_REMOVED lines=8> */
.L_x_2771:
[----:B------:R-:W-:Y:S02]  /*30e20*/  IMAD.MOV.U32 R13, RZ, RZ, R39 ;  /* 0x000000ffff0d7224 */ /* 0x000fe400078e0027 */
[----:B------:R-:W-:Y:S02]  /*30e30*/  IMAD.MOV.U32 R12, RZ, RZ, R0 ;  /* 0x000000ffff0c7224 */ /* 0x000fe400078e0000 */
[----:B------:R-:W-:-:S07]  /*30e40*/  IMAD.MOV.U32 R37, RZ, RZ, R14 ;  /* 0x000000ffff257224 */ /* 0x000fce00078e000e */
[----:B------:R-:W-:Y:S05]  /*30e50*/  WARPSYNC.COLLECTIVE R15, `(.L_x_2772) ;  /* 0x000000000f087348 */ /* 0x000fea0003c00000 */
[----:B------:R0:W1:Y:S02]  /*30e60*/  SHFL.IDX P6, R14, R13, R12, R11 ;  /* 0x0000000c0d0e7389 */ /* 0x00006400000c000b */
[----:B01----:R-:W-:Y:S01]  /*30e70*/  ENDCOLLECTIVE ;  /* 0x000000000000791b */ /* 0x003fe20003800000 */
.L_x_2772:
        /* <DEDUP_REMOVED lines=8> */
.L_x_2773:
[----:B------:R-:W-:Y:S01]  /*30f00*/  IMAD.MOV.U32 R13, RZ, RZ, R41 ;  /* 0x000000ffff0d7224 */ /* 0x000fe200078e0029 */
[----:B------:R-:W-:Y:S01]  /*30f10*/  MOV R12, R0 ;  /* 0x00000000000c7202 */ /* 0x000fe20000000f00 */
[----:B------:R-:W-:-:S07]  /*30f20*/  IMAD.MOV.U32 R39, RZ, RZ, R14 ;  /* 0x000000ffff277224 */ /* 0x000fce00078e000e */
[----:B------:R-:W-:Y:S05]  /*30f30*/  WARPSYNC.COLLECTIVE R15, `(.L_x_2774) ;  /* 0x000000000f087348 */ /* 0x000fea0003c00000 */
[----:B------:R0:W1:Y:S02]  /*30f40*/  SHFL.IDX P6, R14, R13, R12, R11 ;  /* 0x0000000c0d0e7389 */ /* 0x00006400000c000b */
[----:B01----:R-:W-:Y:S01]  /*30f50*/  ENDCOLLECTIVE ;  /* 0x000000000000791b */ /* 0x003fe20003800000 */
.L_x_2774:
        /* <DEDUP_REMOVED lines=8> */
.L_x_2775:
[----:B------:R-:W-:Y:S01]  /*30fe0*/  MOV R13, R43 ;  /* 0x0000002b000d7202 */ /* 0x000fe20000000f00 */
[----:B------:R-:W-:Y:S02]  /*30ff0*/  IMAD.MOV.U32 R12, RZ, RZ, R0 ;  /* 0x000000ffff0c7224 */ /* 0x000fe400078e0000 */
[----:B------:R-:W-:-:S07]  /*31000*/  IMAD.MOV.U32 R62, RZ, RZ, R14 ;  /* 0x000000ffff3e7224 */ /* 0x000fce00078e000e */
[----:B------:R-:W-:Y:S05]  /*31010*/  WARPSYNC.COLLECTIVE R15, `(.L_x_2776) ;  /* 0x000000000f087348 */ /* 0x000fea0003c00000 */
[----:B------:R0:W1:Y:S02]  /*31020*/  SHFL.IDX P6, R14, R13, R12, R11 ;  /* 0x0000000c0d0e7389 */ /* 0x00006400000c000b */
[----:B01----:R-:W-:Y:S01]  /*31030*/  ENDCOLLECTIVE ;  /* 0x000000000000791b */ /* 0x003fe20003800000 */
.L_x_2776:
        /* <DEDUP_REMOVED lines=8> */
.L_x_2777:
[----:B------:R-:W-:Y:S02]  /*310c0*/  IMAD.MOV.U32 R13, RZ, RZ, R45 ;  /* 0x000000ffff0d7224 */ /* 0x000fe400078e002d */
[----:B------:R-:W-:Y:S01]  /*310d0*/  IMAD.MOV.U32 R12, RZ, RZ, R0 ;  /* 0x000000ffff0c7224 */ /* 0x000fe200078e0000 */
[----:B------:R-:W-:-:S07]  /*310e0*/  MOV R64, R14 ;  /* 0x0000000e00407202 */ /* 0x000fce0000000f00 */
[----:B------:R-:W-:Y:S05]  /*310f0*/  WARPSYNC.COLLECTIVE R15, `(.L_x_2778) ;  /* 0x000000000f087348 */ /* 0x000fea0003c00000 */
[----:B------:R0:W1:Y:S02]  /*31100*/  SHFL.IDX P6, R14, R13, R12, R11 ;  /* 0x0000000c0d0e7389 */ /* 0x00006400000c000b */
[----:B01----:R-:W-:Y:S01]  /*31110*/  ENDCOLLECTIVE ;  /* 0x000000000000791b */ /* 0x003fe20003800000 */
.L_x_2778:
[----:B------:R-:W-:Y:S01]  /*31120*/  IMAD.MOV.U32 R13, RZ, RZ, R66 ;  /* 0x000000ffff0d7224 */ /* 0x000fe200078e0042 */
[----:B------:R-:W-:Y:S01]  /*31130*/  MOV R12, R3 ;  /* 0x00000003000c7202 */ /* 0x000fe20000000f00 */
[----:B------:R-:W-:-:S07]  /*31140*/  IMAD.MOV.U32 R45, RZ, RZ, R14 ;  /* 0x000000ffff2d7224 */ /* 0x000fce00078e000e */
[----:B------:R-:W-:Y:S05]  /*31150*/  WARPSYNC.COLLECTIVE R15, `(.L_x_2779) ;  /* 0x000000000f087348 */ /* 0x000fea0003c00000 */
[----:B------:R0:W1:Y:S02]  /*31160*/  SHFL.IDX P6, R14, R13, R12, R11 ;  /* 0x0000000c0d0e7389 */ /* 0x00006400000c000b */
[----:B01----:R-:W-:Y:S01]  /*31170*/  ENDCOLLECTIVE ;  /* 0x000000000000791b */ /* 0x003fe20003800000 */
.L_x_2779:
[----:B------:R-:W-:Y:S02]  /*31180*/  IMAD.MOV.U32 R13, RZ, RZ, R47 ;  /* 0x000000ffff0d7224 */ /* 0x000fe400078e002f */
[----:B------:R-:W-:Y:S02]  /*31190*/  IMAD.MOV.U32 R12, RZ, RZ, R0 ;  /* 0x000000ffff0c7224 */ /* 0x000fe400078e0000 */
[----:B------:R-:W-:-:S07]  /*311a0*/  IMAD.MOV.U32 R66, RZ, RZ, R14 ;  /* 0x000000ffff427224 */ /* 0x000fce00078e000e */
[----:B------:R-:W-:Y:S05]  /*311b0*/  WARPSYNC.COLLECTIVE R15, `(.L_x_2780) ;  /* 0x000000000f087348 */ /* 0x000fea0003c00000 */
[----:B------:R0:W1:Y:S02]  /*311c0*/  SHFL.IDX P6, R14, R13, R12, R11 ;  /* 0x0000000c0d0e7389 */ /* 0x00006400000c000b */
[----:B01----:R-:W-:Y:S01]  /*311d0*/  ENDCOLLECTIVE ;  /* 0x000000000000791b */ /* 0x003fe20003800000 */
.L_x_2780:
[----:B------:R-:W-:Y:S01]  /*311e0*/  MOV R13, R68 ;  /* 0x00000044000d7202 */ /* 0x000fe20000000f00 */
[----:B------:R-:W-:Y:S02]  /*311f0*/  IMAD.MOV.U32 R12, RZ, RZ, R3 ;  /* 0x000000ffff0c7224 */ /* 0x000fe400078e0003 */
[----:B------:R-:W-:-:S07]  /*31200*/  IMAD.MOV.U32 R47, RZ, RZ, R14 ;  /* 0x000000ffff2f7224 */ /* 0x000fce00078e000e */
[----:B------:R-:W-:Y:S05]  /*31210*/  WARPSYNC.COLLECTIVE R15, `(.L_x_2781) ;  /* 0x000000000f087348 */ /* 0x000fea0003c00000 */
[----:B------:R0:W1:Y:S02]  /*31220*/  SHFL.IDX P6, R14, R13, R12, R11 ;  /* 0x0000000c0d0e7389 */ /* 0x00006400000c000b */
[----:B01----:R-:W-:Y:S01]  /*31230*/  ENDCOLLECTIVE ;  /* 0x000000000000791b */ /* 0x003fe20003800000 */
.L_x_2781:
[----:B------:R-:W-:Y:S02]  /*31240*/  IMAD.MOV.U32 R13, RZ, RZ, R49 ;  /* 0x000000ffff0d7224 */ /* 0x000fe400078e0031 */
[----:B------:R-:W-:Y:S02]  /*31250*/  IMAD.MOV.U32 R12, RZ, RZ, R0 ;  /* 0x000000ffff0c7224 */ /* 0x000fe400078e0000 */
[----:B------:R-:W-:-:S07]  /*31260*/  IMAD.MOV.U32 R68, RZ, RZ, R14 ;  /* 0x000000ffff447224 */ /* 0x000fce00078e000e */
[----:B------:R-:W-:Y:S05]  /*31270*/  WARPSYNC.COLLECTIVE R15, `(.L_x_2782) ;  /* 0x000000000f087348 */ /* 0x000fea0003c00000 */
[----:B------:R0:W1:Y:S02]  /*31280*/  SHFL.IDX P6, R14, R13, R12, R11 ;  /* 0x0000000c0d0e7389 */ /* 0x00006400000c000b */
[----:B01----:R-:W-:Y:S01]  /*31290*/  ENDCOLLECTIVE ;  /* 0x000000000000791b */ /* 0x003fe20003800000 */
.L_x_2782:
        /* <DEDUP_REMOVED lines=8> */
.L_x_2783:
[----:B------:R-:W-:Y:S01]  /*31320*/  IMAD.MOV.U32 R13, RZ, RZ, R51 ;  /* 0x000000ffff0d7224 */ /* 0x000fe200078e0033 */
[----:B------:R-:W-:Y:S01]  /*31330*/  MOV R12, R0 ;  /* 0x00000000000c7202 */ /* 0x000fe20000000f00 */
[----:B------:R-:W-:-:S07]  /*31340*/  IMAD.MOV.U32 R70, RZ, RZ, R14 ;  /* 0x000000ffff467224 */ /* 0x000fce00078e000e */
[----:B------:R-:W-:Y:S05]  /*31350*/  WARPSYNC.COLLECTIVE R15, `(.L_x_2784) ;  /* 0x000000000f087348 */ /* 0x000fea0003c00000 */
[----:B------:R0:W1:Y:S02]  /*31360*/  SHFL.IDX P6, R14, R13, R12, R11 ;  /* 0x0000000c0d0e7389 */ /* 0x00006400000c000b */
[----:B01----:R-:W-:Y:S01]  /*31370*/  ENDCOLLECTIVE ;  /* 0x000000000000791b */ /* 0x003fe20003800000 */
.L_x_2784:
        /* <DEDUP_REMOVED lines=8> */
.L_x_2785:
[----:B------:R-:W-:Y:S01]  /*31400*/  MOV R13, R53 ;  /* 0x00000035000d7202 */ /* 0x000fe20000000f00 */
[----:B------:R-:W-:Y:S02]  /*31410*/  IMAD.MOV.U32 R12, RZ, RZ, R0 ;  /* 0x000000ffff0c7224 */ /* 0x000fe400078e0000 */
[----:B------:R-:W-:-:S07]  /*31420*/  IMAD.MOV.U32 R72, RZ, RZ, R14 ;  /* 0x000000ffff487224 */ /* 0x000fce00078e000e */
[----:B------:R-:W-:Y:S05]  /*31430*/  WARPSYNC.COLLECTIVE R15, `(.L_x_2786) ;  /* 0x000000000f087348 */ /* 0x000fea0003c00000 */
[----:B------:R0:W1:Y:S02]  /*31440*/  SHFL.IDX P6, R14, R13, R12, R11 ;  /* 0x0000000c0d0e7389 */ /* 0x00006400000c000b */
[----:B01----:R-:W-:Y:S01]  /*31450*/  ENDCOLLECTIVE ;  /* 0x000000000000791b */ /* 0x003fe20003800000 */
.L_x_2786:
        /* <DEDUP_REMOVED lines=8> */
.L_x_2787:
[----:B------:R-:W-:Y:S02]  /*314e0*/  IMAD.MOV.U32 R13, RZ, RZ, R55 ;  /* 0x000000ffff0d7224 */ /* 0x000fe400078e0037 */
[----:B------:R-:W-:Y:S01]  /*314f0*/  IMAD.MOV.U32 R12, RZ, RZ, R0 ;  /* 0x000000ffff0c7224 */ /* 0x000fe200078e0000 */
[----:B------:R-:W-:-:S07]  /*31500*/  MOV R74, R14 ;  /* 0x0000000e004a7202 */ /* 0x000fce0000000f00 */
[----:B------:R-:W-:Y:S05]  /*31510*/  WARPSYNC.COLLECTIVE R15, `(.L_x_2788) ;  /* 0x000000000f087348 */ /* 0x000fea0003c00000 */
[----:B------:R0:W1:Y:S02]  /*31520*/  SHFL.IDX P6, R14, R13, R12, R11 ;  /* 0x0000000c0d0e7389 */ /* 0x00006400000c000b */
[----:B01----:R-:W-:Y:S01]  /*31530*/  ENDCOLLECTIVE ;  /* 0x000000000000791b */ /* 0x003fe20003800000 */
.L_x_2788:
        /* <DEDUP_REMOVED lines=8> */
.L_x_2789:
[----:B------:R-:W-:Y:S02]  /*315c0*/  IMAD.MOV.U32 R13, RZ, RZ, R57 ;  /* 0x000000ffff0d7224 */ /* 0x000fe400078e0039 */
[----:B------:R-:W-:Y:S02]  /*315d0*/  IMAD.MOV.U32 R12, RZ, RZ, R0 ;  /* 0x000000ffff0c7224 */ /* 0x000fe400078e0000 */
[----:B------:R-:W-:-:S07]  /*315e0*/  IMAD.MOV.U32 R76, RZ, RZ, R14 ;  /* 0x000000ffff4c7224 */ /* 0x000fce00078e000e */
[----:B------:R-:W-:Y:S05]  /*315f0*/  WARPSYNC.COLLECTIVE R15, `(.L_x_2790) ;  /* 0x000000000f087348 */ /* 0x000fea0003c00000 */
[----:B------:R0:W1:Y:S02]  /*31600*/  SHFL.IDX P6, R14, R13, R12, R11 ;  /* 0x0000000c0d0e7389 */ /* 0x00006400000c000b */
[----:B01----:R-:W-:Y:S01]  /*31610*/  ENDCOLLECTIVE ;  /* 0x000000000000791b */ /* 0x003fe20003800000 */
.L_x_2790:
[----:B------:R-:W-:Y:S02]  /*31620*/  SEL R41, R55, R76, P0 ;  /* 0x0000004c37297207 */ /* 0x000fe40000000000 */
[----:B------:R-:W-:Y:S01]  /*31630*/  MOV R13, R78 ;  /* 0x0000004e000d7202 */ /* 0x000fe20000000f00 */
[----:B------:R-:W-:Y:S02]  /*31640*/  IMAD.MOV.U32 R12, RZ, RZ, R3 ;  /* 0x000000ffff0c7224 */ /* 0x000fe400078e0003 */
[----:B------:R-:W-:-:S07]  /*31650*/  IMAD.MOV.U32 R57, RZ, RZ, R14 ;  /* 0x000000ffff397224 */ /* 0x000fce00078e000e */
[----:B------:R-:W-:Y:S05]  /*31660*/  WARPSYNC.COLLECTIVE R15, `(.L_x_2791) ;  /* 0x000000000f087348 */ /* 0x000fea0003c00000 */
[----:B------:R0:W1:Y:S02]  /*31670*/  SHFL.IDX P6, R14, R13, R12, R11 ;  /* 0x0000000c0d0e7389 */ /* 0x00006400000c000b */
[----:B01----:R-:W-:Y:S01]  /*31680*/  ENDCOLLECTIVE ;  /* 0x000000000000791b */ /* 0x003fe20003800000 */
.L_x_2791:
[----:B------:R-:W-:Y:S02]  /*31690*/  IMAD.MOV.U32 R13, RZ, RZ, R59 ;  /* 0x000000ffff0d7224 */ /* 0x000fe400078e003b */
[----:B------:R-:W-:Y:S02]  /*316a0*/  IMAD.MOV.U32 R12, RZ, RZ, R0 ;  /* 0x000000ffff0c7224 */ /* 0x000fe400078e0000 */
[----:B------:R-:W-:-:S07]  /*316b0*/  IMAD.MOV.U32 R78, RZ, RZ, R14 ;  /* 0x000000ffff4e7224 */ /* 0x000fce00078e000e */
[----:B------:R-:W-:Y:S05]  /*316c0*/  WARPSYNC.COLLECTIVE R15, `(.L_x_2792) ;  /* 0x000000000f087348 */ /* 0x000fea0003c00000 */
[----:B------:R0:W1:Y:S02]  /*316d0*/  SHFL.IDX P6, R14, R13, R12, R11 ;  /* 0x0000000c0d0e7389 */ /* 0x00006400000c000b */
[----:B01----:R-:W-:Y:S01]  /*316e0*/  ENDCOLLECTIVE ;  /* 0x000000000000791b */ /* 0x003fe20003800000 */
.L_x_2792:
[----:B------:R-:W-:Y:S01]  /*316f0*/  SEL R47, R78, R57, P0 ;  /* 0x000000394e2f7207 */ /* 0x000fe20000000000 */
[----:B------:R-:W-:Y:S02]  /*31700*/  IMAD.MOV.U32 R13, RZ, RZ, R80 ;  /* 0x000000ffff0d7224 */ /* 0x000fe400078e0050 */
[----:B------:R-:W-:Y:S01]  /*31710*/  IMAD.MOV.U32 R12, RZ, RZ, R3 ;  /* 0x000000ffff0c7224 */ /* 0x000fe200078e0003 */
[----:B------:R-:W-:-:S07]  /*31720*/  MOV R59, R14 ;  /* 0x0000000e003b7202 */ /* 0x000fce0000000f00 */
[----:B------:R-:W-:Y:S05]  /*31730*/  WARPSYNC.COLLECTIVE R15, `(.L_x_2793) ;  /* 0x000000000f087348 */ /* 0x000fea0003c00000 */
[----:B------:R0:W1:Y:S02]  /*31740*/  SHFL.IDX P6, R14, R13, R12, R11 ;  /* 0x0000000c0d0e7389 */ /* 0x00006400000c000b */
[----:B01----:R-:W-:Y:S01]  /*31750*/  ENDCOLLECTIVE ;  /* 0x000000000000791b */ /* 0x003fe20003800000 */
.L_x_2793:
[----:B------:R-:W-:Y:S01]  /*31760*/  IMAD.MOV.U32 R13, RZ, RZ, R63 ;  /* 0x000000ffff0d7224 */ /* 0x000fe200078e003f */
[----:B------:R-:W-:Y:S01]  /*31770*/  MOV R12, R0 ;  /* 0x00000000000c7202 */ /* 0x000fe20000000f00 */
[----:B------:R-:W-:-:S07]  /*31780*/  IMAD.MOV.U32 R80, RZ, RZ, R14 ;  /* 0x000000ffff507224 */ /* 0x000fce00078e000e */
[----:B------:R-:W-:Y:S05]  /*31790*/  WARPSYNC.COLLECTIVE R15, `(.L_x_2794) ;  /* 0x000000000f087348 */ /* 0x000fea0003c00000 */
[----:B------:R0:W1:Y:S02]  /*317a0*/  SHFL.IDX P6, R14, R13, R12, R11 ;  /* 0x0000000c0d0e7389 */ /* 0x00006400000c000b */
[----:B01----:R-:W-:Y:S01]  /*317b0*/  ENDCOLLECTIVE ;  /* 0x000000000000791b */ /* 0x003fe20003800000 */
.L_x_2794:
        /* <DEDUP_REMOVED lines=8> */
.L_x_2795:
[----:B------:R-:W-:Y:S01]  /*31840*/  MOV R13, R65 ;  /* 0x00000041000d7202 */ /* 0x000fe20000000f00 */
[----:B------:R-:W-:Y:S02]  /*31850*/  IMAD.MOV.U32 R12, RZ, RZ, R0 ;  /* 0x000000ffff0c7224 */ /* 0x000fe400078e0000 */
[----:B------:R-:W-:-:S07]  /*31860*/  IMAD.MOV.U32 R82, RZ, RZ, R14 ;  /* 0x000000ffff527224 */ /* 0x000fce00078e000e */
[----:B------:R-:W-:Y:S05]  /*31870*/  WARPSYNC.COLLECTIVE R15, `(.L_x_2796) ;  /* 0x000000000f087348 */ /* 0x000fea0003c00000 */
[----:B------:R0:W1:Y:S02]  /*31880*/  SHFL.IDX P6, R14, R13, R12, R11 ;  /* 0x0000000c0d0e7389 */ /* 0x00006400000c000b */
[----:B01----:R-:W-:Y:S01]  /*31890*/  ENDCOLLECTIVE ;  /* 0x000000000000791b */ /* 0x003fe20003800000 */
.L_x_2796:
[----:B------:R-:W-:Y:S01]  /*318a0*/  SEL R53, R63, R82, P0 ;  /* 0x000000523f357207 */ /* 0x000fe20000000000 */
[----:B------:R-:W-:Y:S02]  /*318b0*/  IMAD.MOV.U32 R13, RZ, RZ, R84 ;  /* 0x000000ffff0d7224 */ /* 0x000fe400078e0054 */
[----:B------:R-:W-:Y:S02]  /*318c0*/  IMAD.MOV.U32 R12, RZ, RZ, R3 ;  /* 0x000000ffff0c7224 */ /* 0x000fe400078e0003 */
[----:B------:R-:W-:-:S07]  /*318d0*/  IMAD.MOV.U32 R65, RZ, RZ, R14 ;  /* 0x000000ffff417224 */ /* 0x000fce00078e000e */
[----:B------:R-:W-:Y:S05]  /*318e0*/  WARPSYNC.COLLECTIVE R15, `(.L_x_2797) ;  /* 0x000000000f087348 */ /* 0x000fea0003c00000 */
[----:B------:R0:W1:Y:S02]  /*318f0*/  SHFL.IDX P6, R14, R13, R12, R11 ;  /* 0x0000000c0d0e7389 */ /* 0x00006400000c000b */
[----:B01----:R-:W-:Y:S01]  /*31900*/  ENDCOLLECTIVE ;  /* 0x000000000000791b */ /* 0x003fe20003800000 */
.L_x_2797:
[----:B------:R-:W-:Y:S02]  /*31910*/  SEL R12, R9, R20, P0 ;  /* 0x00000014090c7207 */ /* 0x000fe40000000000 */
[----:B------:R-:W-:Y:S02]  /*31920*/  SEL R11, R64, R43, P0 ;  /* 0x0000002b400b7207 */ /* 0x000fe40000000000 */
[----:B------:R-:W-:Y:S02]  /*31930*/  SEL R13, R45, R66, P0 ;  /* 0x000000422d0d7207 */ /* 0x000fe40000000000 */
[----:B------:R-:W-:Y:S02]  /*31940*/  SEL R15, R66, R45, P0 ;  /* 0x0000002d420f7207 */ /* 0x000fe40000000000 */
[----:B------:R-:W-:Y:S02]  /*31950*/  SEL R45, R57, R78, P0 ;  /* 0x0000004e392d7207 */ /* 0x000fe40000000000 */
[----:B------:R-:W-:-:S02]  /*31960*/  MOV R84, R14 ;  /* 0x0000000e00547202 */ /* 0x000fc40000000f00 */
[----:B------:R-:W-:Y:S02]  /*31970*/  SEL R14, R20, R9, P0 ;  /* 0x00000009140e7207 */ /* 0x000fe40000000000 */
[----:B------:R-:W-:Y:S02]  /*31980*/  SEL R9, R43, R64, P0 ;  /* 0x000000402b097207 */ /* 0x000fe40000000000 */
[----:B------:R-:W-:Y:S02]  /*31990*/  SEL R43, R76, R55, P0 ;  /* 0x000000374c2b7207 */ /* 0x000fe40000000000 */
[----:B------:R-:W-:Y:S01]  /*319a0*/  SEL R55, R82, R63, P0 ;  /* 0x0000003f52377207 */ /* 0x000fe20000000000 */
[----:B------:R-:W-:Y:S06]  /*319b0*/  BRA `(.L_x_2798) ;  /* 0xffffff44008c7947 */ /* 0x000fec000383ffff */
.L_x_2578:
[----:B------:R-:W-:Y:S01]  /*319c0*/  IMAD.MOV.U32 R13, RZ, RZ, R2 ;  /* 0x000000ffff0d7224 */ /* 0x000fe200078e0002 */
[----:B------:R-:W-:Y:S01]  /*319d0*/  MOV R15, 0xffffffff ;  /* 0xffffffff000f7802 */ /* 0x000fe20000000f00 */
[----:B------:R-:W-:Y:S02]  /*319e0*/  IMAD.MOV.U32 R12, RZ, RZ, RZ ;  /* 0x000000ffff0c7224 */ /* 0x000fe400078e00ff */
[----:B------:R-:W-:-:S07]  /*319f0*/  IMAD.MOV.U32 R11, RZ, RZ, 0x181f ;  /* 0x0000181fff0b7424 */ /* 0x000fce00078e00ff */
[----:B0-----:R-:W-:Y:S05]  /*31a00*/  WARPSYNC.COLLECTIVE R15, `(.L_x_2799) ;  /* 0x000000000f087348 */ /* 0x001fea0003c00000 */
[----:B------:R1:W2:Y:S02]  /*31a10*/  SHFL.IDX P6, R14, R13, R12, R11 ;  /* 0x0000000c0d0e7389 */ /* 0x0002a400000c000b */
[----:B012---:R-:W-:Y:S01]  /*31a20*/  ENDCOLLECTIVE ;  /* 0x000000000000791b */ /* 0x007fe20003800000 */
.L_x_2799:
[----:B------:R-:W-:Y:S02]  /*31a30*/  IMAD.MOV.U32 R13, RZ, RZ, R0 ;  /* 0x000000ffff0d7224 */ /* 0x000fe400078e0000 */
[----:B------:R-:W-:-:S07]  /*31a40*/  IMAD.MOV.U32 R3, RZ, RZ, R14 ;  /* 0x000000ffff037224 */ /* 0x000fce00078e000e */
[----:B------:R-:W-:Y:S05]  /*31a50*/  WARPSYNC.COLLECTIVE R15, `(.L_x_2800) ;  /* 0x000000000f087348 */ /* 0x000fea0003c00000 */
[----:B------:R0:W1:Y:S02]  /*31a60*/  SHFL.IDX P6, R14, R13, R12, R11 ;  /* 0x0000000c0d0e7389 */ /* 0x00006400000c000b */
[----:B01----:R-:W-:Y:S01]  /*31a70*/  ENDCOLLECTIVE ;  /* 0x000000000000791b */ /* 0x003fe20003800000 */
.L_x_2800:
[----:B------:R-:W-:Y:S05]  /*31a80*/  BRA `(.L_x_2801) ;  /* 0xffffff60002c7947 */ /* 0x000fea000383ffff */
.L_x_2581:
[----:B------:R-:W-:Y:S01]  /*31a90*/  BSSY B1, `(.L_x_2802) ;  /* 0x0000008000017945 */ /* 0x000fe20003800000 */
[----:B------:R-:W-:Y:S01]  /*31aa0*/  IMAD.MOV.U32 R13, RZ, RZ, R2 ;  /* 0x000000ffff0d7224 */ /* 0x000fe200078e0002 */
[----:B----4-:R-:W-:Y:S01]  /*31ab0*/  MOV R11, 0x181f ;  /* 0x0000181f000b7802 */ /* 0x010fe20000000f00 */
[----:B------:R-:W-:Y:S02]  /*31ac0*/  IMAD.MOV.U32 R12, RZ, RZ, 0x1 ;  /* 0x00000001ff0c7424 */ /* 0x000fe400078e00ff */
[----:B------:R-:W-:-:S07]  /*31ad0*/  IMAD.MOV.U32 R15, RZ, RZ, -0x1 ;  /* 0xffffffffff0f7424 */ /* 0x000fce00078e00ff */
[----:B0123--:R-:W-:Y:S05]  /*31ae0*/  WARPSYNC.COLLECTIVE R15, `(.L_x_2803) ;  /* 0x000000000f087348 */ /* 0x00ffea0003c00000 */
[----:B---3--:R3:W4:Y:S02]  /*31af0*/  SHFL.IDX P6, R14, R13, R12, R11 ;  /* 0x0000000c0d0e7389 */ /* 0x00872400000c000b */
[----:B01234-:R-:W-:Y:S01]  /*31b00*/  ENDCOLLECTIVE ;  /* 0x000000000000791b */ /* 0x01ffe20003800000 */
.L_x_2803:
[----:B------:R-:W-:Y:S05]  /*31b10*/  BSYNC B1 ;  /* 0x0000000000017941 */ /* 0x000fea0003800000 */
.L_x_2802:
        /* <DEDUP_REMOVED lines=8> */
.L_x_2804:
[----:B------:R-:W-:Y:S05]  /*31ba0*/  BRA `(.L_x_2805) ;  /* 0xffffff6000587947 */ /* 0x000fea000383ffff */
.L_x_2584:
[----:B------:R-:W-:Y:S01]  /*31bb0*/  BSSY B1, `(.L_x_2806) ;  /* 0x0000008000017945 */ /* 0x000fe20003800000 */
[----:B------:R-:W-:Y:S01]  /*31bc0*/  IMAD.MOV.U32 R13, RZ, RZ, R2 ;  /* 0x000000ffff0d7224 */ /* 0x000fe200078e0002 */
[----:B----4-:R-:W-:Y:S01]  /*31bd0*/  MOV R15, 0xffffffff ;  /* 0xffffffff000f7802 */ /* 0x010fe20000000f00 */
[----:B------:R-:W-:Y:S02]  /*31be0*/  IMAD.MOV.U32 R12, RZ, RZ, 0x2 ;  /* 0x00000002ff0c7424 */ /* 0x000fe400078e00ff */
[----:B------:R-:W-:-:S07]  /*31bf0*/  IMAD.MOV.U32 R11, RZ, RZ, 0x181f ;  /* 0x0000181fff0b7424 */ /* 0x000fce00078e00ff */
[----:B0123--:R-:W-:Y:S05]  /*31c00*/  WARPSYNC.COLLECTIVE R15, `(.L_x_2807) ;  /* 0x000000000f087348 */ /* 0x00ffea0003c00000 */
[----:B---3--:R3:W4:Y:S02]  /*31c10*/  SHFL.IDX P6, R14, R13, R12, R11 ;  /* 0x0000000c0d0e7389 */ /* 0x00872400000c000b */
[----:B01234-:R-:W-:Y:S01]  /*31c20*/  ENDCOLLECTIVE ;  /* 0x000000000000791b */ /* 0x01ffe20003800000 */
.L_x_2807:
[----:B------:R-:W-:Y:S05]  /*31c30*/  BSYNC B1 ;  /* 0x0000000000017941 */ /* 0x000fea0003800000 */
.L_x_2806:
[----:B------:R-:W-:Y:S01]  /*31c40*/  IMAD.MOV.U32 R13, RZ, RZ, R0 ;  /* 0x000000ffff0d7224 */ /* 0x000fe200078e0000 */
[----:B------:R-:W-:Y:S01]  /*31c50*/  MOV R15, 0xffffffff ;  /* 0xffffffff000f7802 */ /* 0x000fe20000000f00 */
[----:B------:R-:W-:Y:S02]  /*31c60*/  IMAD.MOV.U32 R12, RZ, RZ, 0x2 ;  /* 0x00000002ff0c7424 */ /* 0x000fe400078e00ff */
[----:B------:R-:W-:Y:S02]  /*31c70*/  IMAD.MOV.U32 R11, RZ, RZ, 0x181f ;  /* 0x0000181fff0b7424 */ /* 0x000fe400078e00ff */
[----:B------:R-:W-:-:S07]  /*31c80*/  IMAD.MOV.U32 R3, RZ, RZ, R14 ;  /* 0x000000ffff037224 */ /* 0x000fce00078e000e */
[----:B------:R-:W-:Y:S05]  /*31c90*/  WARPSYNC.COLLECTIVE R15, `(.L_x_2808) ;  /* 0x000000000f087348 */ /* 0x000fea0003c00000 */
[----:B------:R0:W1:Y:S02]  /*31ca0*/  SHFL.IDX P6, R14, R13, R12, R11 ;  /* 0x0000000c0d0e7389 */ /* 0x00006400000c000b */
[----:B01----:R-:W-:Y:S01]  /*31cb0*/  ENDCOLLECTIVE ;  /* 0x000000000000791b */ /* 0x003fe20003800000 */
.L_x_2808:
[----:B------:R-:W-:Y:S05]  /*31cc0*/  BRA `(.L_x_2809) ;  /* 0xffffff6000807947 */ /* 0x000fea000383ffff */
.L_x_2587:
[----:B------:R-:W-:Y:S01]  /*31cd0*/  BSSY B1, `(.L_x_2810) ;  /* 0x0000008000017945 */ /* 0x000fe20003800000 */
[----:B------:R-:W-:Y:S02]  /*31ce0*/  IMAD.MOV.U32 R13, RZ, RZ, R2 ;  /* 0x000000ffff0d7224 */ /* 0x000fe400078e0002 */
[----:B------:R-:W-:Y:S02]  /*31cf0*/  IMAD.MOV.U32 R12, RZ, RZ, 0x3 ;  /* 0x00000003ff0c7424 */ /* 0x000fe400078e00ff */
[----:B0-----:R-:W-:Y:S02]  /*31d00*/  IMAD.MOV.U32 R11, RZ, RZ, 0x181f ;  /* 0x0000181fff0b7424 */ /* 0x001fe400078e00ff */
[----:B------:R-:W-:-:S07]  /*31d10*/  IMAD.MOV.U32 R15, RZ, RZ, -0x1 ;  /* 0xffffffffff0f7424 */ /* 0x000fce00078e00ff */
[----:B-1234-:R-:W-:Y:S05]  /*31d20*/  WARPSYNC.COLLECTIVE R15, `(.L_x_2811) ;  /* 0x000000000f087348 */ /* 0x01efea0003c00000 */
[----:B----4-:R0:W4:Y:S02]  /*31d30*/  SHFL.IDX P6, R14, R13, R12, R11 ;  /* 0x0000000c0d0e7389 */ /* 0x01012400000c000b */
[----:B01234-:R-:W-:Y:S01]  /*31d40*/  ENDCOLLECTIVE ;  /* 0x000000000000791b */ /* 0x01ffe20003800000 */
.L_x_2811:
[----:B------:R-:W-:Y:S05]  /*31d50*/  BSYNC B1 ;  /* 0x0000000000017941 */ /* 0x000fea0003800000 */
.L_x_2810:
[----:B------:R-:W-:Y:S01]  /*31d60*/  IMAD.MOV.U32 R13, RZ, RZ, R0 ;  /* 0x000000ffff0d7224 */ /* 0x000fe200078e0000 */
[----:B------:R-:W-:Y:S01]  /*31d70*/  MOV R3, R14 ;  /* 0x0000000e00037202 */ /* 0x000fe20000000f00 */
[----:B------:R-:W-:Y:S02]  /*31d80*/  IMAD.MOV.U32 R12, RZ, RZ, 0x3 ;  /* 0x00000003ff0c7424 */ /* 0x000fe400078e00ff */
[----:B------:R-:W-:Y:S02]  /*31d90*/  IMAD.MOV.U32 R11, RZ, RZ, 0x181f ;  /* 0x0000181fff0b7424 */ /* 0x000fe400078e00ff */
[----:B------:R-:W-:-:S07]  /*31da0*/  IMAD.MOV.U32 R15, RZ, RZ, -0x1 ;  /* 0xffffffffff0f7424 */ /* 0x000fce00078e00ff */
[----:B------:R-:W-:Y:S05]  /*31db0*/  WARPSYNC.COLLECTIVE R15, `(.L_x_2812) ;  /* 0x000000000f087348 */ /* 0x000fea0003c00000 */
[----:B------:R0:W1:Y:S02]  /*31dc0*/  SHFL.IDX P6, R14, R13, R12, R11 ;  /* 0x0000000c0d0e7389 */ /* 0x00006400000c000b */
[----:B01----:R-:W-:Y:S01]  /*31dd0*/  ENDCOLLECTIVE ;  /* 0x000000000000791b */ /* 0x003fe20003800000 */
.L_x_2812:
[----:B------:R-:W-:Y:S05]  /*31de0*/  BRA `(.L_x_2813) ;  /* 0xffffff6000a87947 */ /* 0x000fea000383ffff */
.L_x_2604:
[----:B------:R-:W2:Y:S01]  /*31df0*/  S2R R8, SR_TID.X ;  /* 0x0000000000087919 */ /* 0x000ea20000002100 */
[----:B------:R-:W-:Y:S01]  /*31e00*/  BSSY B1, `(.L_x_2814) ;  /* 0x000000a000017945 */ /* 0x000fe20003800000 */
[----:B------:R-:W-:Y:S02]  /*31e10*/  IMAD.MOV.U32 R12, RZ, RZ, RZ ;  /* 0x000000ffff0c7224 */ /* 0x000fe400078e00ff */
[----:B-1----:R-:W-:Y:S02]  /*31e20*/  IMAD.MOV.U32 R11, RZ, RZ, 0x1f ;  /* 0x0000001fff0b7424 */ /* 0x002fe400078e00ff */
[----:B------:R-:W-:Y:S01]  /*31e30*/  IMAD.MOV.U32 R15, RZ, RZ, -0x1 ;  /* 0xffffffffff0f7424 */ /* 0x000fe200078e00ff */
[----:B--2---:R-:W-:-:S04]  /*31e40*/  SHF.R.U32.HI R8, RZ, 0x5, R8 ;  /* 0x00000005ff087819 */ /* 0x004fc80000011608 */
[----:B------:R-:W-:-:S04]  /*31e50*/  LOP3.LUT R8, R8, 0x3, RZ, 0xc0, !PT ;  /* 0x0000000308087812 */ /* 0x000fc800078ec0ff */
[----:B------:R-:W-:-:S07]  /*31e60*/  MOV R13, R8 ;  /* 0x00000008000d7202 */ /* 0x000fce0000000f00 */
[----:B0-----:R-:W-:Y:S05]  /*31e70*/  WARPSYNC.COLLECTIVE R15, `(.L_x_2815) ;  /* 0x000000000f087348 */ /* 0x001fea0003c00000 */
[----:B0-----:R0:W1:Y:S02]  /*31e80*/  SHFL.IDX P6, R14, R13, R12, R11 ;  /* 0x0000000c0d0e7389 */ /* 0x00106400000c000b */
[----:B01----:R-:W-:Y:S01]  /*31e90*/  ENDCOLLECTIVE ;  /* 0x000000000000791b */ /* 0x003fe20003800000 */
.L_x_2815:
[----:B------:R-:W-:Y:S05]  /*31ea0*/  BSYNC B1 ;  /* 0x0000000000017941 */ /* 0x000fea0003800000 */
.L_x_2814:
[----:B------:R-:W-:Y:S05]  /*31eb0*/  BRA `(.L_x_2816) ;  /* 0xffffff7800987947 */ /* 0x000fea000383ffff */
.L_x_2606:
[----:B------:R-:W-:Y:S01]  /*31ec0*/  BSSY B1, `(.L_x_2817) ;  /* 0x0000006000017945 */ /* 0x000fe20003800000 */
[----:B------:R-:W-:-:S07]  /*31ed0*/  IMAD.MOV.U32 R15, RZ, RZ, -0x1 ;  /* 0xffffffffff0f7424 */ /* 0x000fce00078e00ff */
[----:B01----:R-:W-:Y:S05]  /*31ee0*/  WARPSYNC.COLLECTIVE R15, `(.L_x_2818) ;  /* 0x000000000f0c7348 */ /* 0x003fea0003c00000 */
[----:B------:R-:W-:Y:S02]  /*31ef0*/  ELECT P6, UR62, PT ;  /* 0x00000000003e782f */ /* 0x000fe400038c0000 */
[----:B------:R-:W-:Y:S01]  /*31f00*/  MOV R14, UR62 ;  /* 0x0000003e000e7c02 */ /* 0x000fe20008000f00 */
[----:B01----:R-:W-:Y:S10]  /*31f10*/  ENDCOLLECTIVE ;  /* 0x000000000000791b */ /* 0x003ff40003800000 */
.L_x_2818:
[----:B------:R-:W-:Y:S05]  /*31f20*/  BSYNC B1 ;  /* 0x0000000000017941 */ /* 0x000fea0003800000 */
.L_x_2817:
[----:B------:R-:W-:Y:S05]  /*31f30*/  BRA `(.L_x_2605) ;  /* 0xffffff7800907947 */ /* 0x000fea000383ffff */
.L_x_2608:
[----:B0-----:R-:W2:Y:S02]  /*31f40*/  LDL R5, [R1+0x4] ;  /* 0x0000040001057983 */ /* 0x001ea40000100800 */
[----:B--2---:R0:W2:Y:S02]  /*31f50*/  SYNCS.PHASECHK.TRANS64.TRYWAIT P0, [R5+URZ+0x33420], R4 ;  /* 0x03342004050075a7 */ /* 0x0040a4000800017f */
[----:B--2---:R-:W-:Y:S05]  /*31f60*/  @!P0 NANOSLEEP.SYNCS 0x989680 ;  /* 0x009896800000895d */ /* 0x004fea0003900000 */
[----:B------:R-:W2:Y:S02]  /*31f70*/  @!P0 SYNCS.PHASECHK.TRANS64 P0, [R5+URZ+0x33420], R4 ;  /* 0x03342004050085a7 */ /* 0x000ea4000800007f */
[----:B--2---:R-:W-:Y:S05]  /*31f80*/  @!P0 BRA `(.L_x_2608) ;  /* 0xfffffffc00ec8947 */ /* 0x004fea000383ffff */
[----:B------:R-:W-:Y:S05]  /*31f90*/  BRA `(.L_x_2819) ;  /* 0xffffff7800a07947 */ /* 0x000fea000383ffff */
.L_x_2612:
[----:B0-----:R0:W2:Y:S02]  /*31fa0*/  SYNCS.PHASECHK.TRANS64.TRYWAIT P0, [R6+URZ+0x334a0], R10 ;  /* 0x0334a00a060075a7 */ /* 0x0010a4000800017f */
[----:B--2---:R-:W-:Y:S05]  /*31fb0*/  @!P0 NANOSLEEP.SYNCS 0x989680 ;  /* 0x009896800000895d */ /* 0x004fea0003900000 */
[----:B------:R-:W2:Y:S02]  /*31fc0*/  @!P0 SYNCS.PHASECHK.TRANS64 P0, [R6+URZ+0x334a0], R10 ;  /* 0x0334a00a060085a7 */ /* 0x000ea4000800007f */
[----:B--2---:R-:W-:Y:S05]  /*31fd0*/  @!P0 BRA `(.L_x_2612) ;  /* 0xfffffffc00f08947 */ /* 0x004fea000383ffff */
[----:B------:R-:W-:Y:S05]  /*31fe0*/  BRA `(.L_x_2820) ;  /* 0xffffff7800c87947 */ /* 0x000fea000383ffff */
.L_x_2619:
[----:B--2---:R2:W3:Y:S02]  /*31ff0*/  SYNCS.PHASECHK.TRANS64.TRYWAIT P0, [R6+URZ+0x334c0], R10 ;  /* 0x0334c00a060075a7 */ /* 0x0044e4000800017f */
[----:B---3--:R-:W-:Y:S05]  /*32000*/  @!P0 NANOSLEEP.SYNCS 0x989680 ;  /* 0x009896800000895d */ /* 0x008fea0003900000 */
[----:B------:R-:W3:Y:S02]  /*32010*/  @!P0 SYNCS.PHASECHK.TRANS64 P0, [R6+URZ+0x334c0], R10 ;  /* 0x0334c00a060085a7 */ /* 0x000ee4000800007f */
[----:B---3--:R-:W-:Y:S05]  /*32020*/  @!P0 BRA `(.L_x_2619) ;  /* 0xfffffffc00f08947 */ /* 0x008fea000383ffff */
[----:B------:R-:W-:Y:S05]  /*32030*/  BRA `(.L_x_2821) ;  /* 0xffffff7c00cc7947 */ /* 0x000fea000383ffff */
.L_x_2628:
[----:B0-----:R0:W2:Y:S02]  /*32040*/  SYNCS.PHASECHK.TRANS64.TRYWAIT P1, [R8+URZ+0x334a0], R7 ;  /* 0x0334a007080075a7 */ /* 0x0010a4000802017f */
[----:B--2---:R-:W-:Y:S05]  /*32050*/  @!P1 NANOSLEEP.SYNCS 0x989680 ;  /* 0x009896800000995d */ /* 0x004fea0003900000 */
[----:B------:R-:W2:Y:S02]  /*32060*/  @!P1 SYNCS.PHASECHK.TRANS64 P1, [R8+URZ+0x334a0], R7 ;  /* 0x0334a007080095a7 */ /* 0x000ea4000802007f */
[----:B--2---:R-:W-:Y:S05]  /*32070*/  @!P1 BRA `(.L_x_2628) ;  /* 0xfffffffc00f09947 */ /* 0x004fea000383ffff */
[----:B------:R-:W-:Y:S05]  /*32080*/  BRA `(.L_x_2822) ;  /* 0xffffff84001c7947 */ /* 0x000fea000383ffff */
.L_x_2635:
[----:B--2---:R2:W3:Y:S02]  /*32090*/  SYNCS.PHASECHK.TRANS64.TRYWAIT P1, [R8+URZ+0x334c0], R7 ;  /* 0x0334c007080075a7 */ /* 0x0044e4000802017f */
[----:B---3--:R-:W-:Y:S05]  /*320a0*/  @!P1 NANOSLEEP.SYNCS 0x989680 ;  /* 0x009896800000995d */ /* 0x008fea0003900000 */
[----:B------:R-:W3:Y:S02]  /*320b0*/  @!P1 SYNCS.PHASECHK.TRANS64 P1, [R8+URZ+0x334c0], R7 ;  /* 0x0334c007080095a7 */ /* 0x000ee4000802007f */
[----:B---3--:R-:W-:Y:S05]  /*320c0*/  @!P1 BRA `(.L_x_2635) ;  /* 0xfffffffc00f09947 */ /* 0x008fea000383ffff */
[----:B------:R-:W-:Y:S05]  /*320d0*/  BRA `(.L_x_2823) ;  /* 0xffffff88001c7947 */ /* 0x000fea000383ffff */
.L_x_2652:
        /* <DEDUP_REMOVED lines=8> */
[----:B0--3--:R-:W-:Y:S05]  /*32160*/  WARPSYNC.COLLECTIVE R15, `(.L_x_2825) ;  /* 0x000000000f087348 */ /* 0x009fea0003c00000 */
[----:B0-----:R0:W1:Y:S02]  /*32170*/  SHFL.IDX P6, R14, R13, R12, R11 ;  /* 0x0000000c0d0e7389 */ /* 0x00106400000c000b */
[----:B01-3--:R-:W-:Y:S01]  /*32180*/  ENDCOLLECTIVE ;  /* 0x000000000000791b */ /* 0x00bfe20003800000 */
.L_x_2825:
[----:B------:R-:W-:Y:S05]  /*32190*/  BSYNC B0 ;  /* 0x0000000000007941 */ /* 0x000fea0003800000 */
.L_x_2824:
[----:B------:R-:W-:Y:S05]  /*321a0*/  BRA `(.L_x_2826) ;  /* 0xffffff9400647947 */ /* 0x000fea000383ffff */
.L_x_2654:
[----:B------:R-:W-:Y:S01]  /*321b0*/  BSSY B0, `(.L_x_2827) ;  /* 0x0000006000007945 */ /* 0x000fe20003800000 */
[----:B------:R-:W-:-:S07]  /*321c0*/  IMAD.MOV.U32 R15, RZ, RZ, -0x1 ;  /* 0xffffffffff0f7424 */ /* 0x000fce00078e00ff */
[----:B01-3--:R-:W-:Y:S05]  /*321d0*/  WARPSYNC.COLLECTIVE R15, `(.L_x_2828) ;  /* 0x000000000f0c7348 */ /* 0x00bfea0003c00000 */
[----:B------:R-:W-:Y:S02]  /*321e0*/  ELECT P6, UR62, PT ;  /* 0x00000000003e782f */ /* 0x000fe400038c0000 */
[----:B------:R-:W-:Y:S01]  /*321f0*/  MOV R14, UR62 ;  /* 0x0000003e000e7c02 */ /* 0x000fe20008000f00 */
[----:B01-3--:R-:W-:Y:S10]  /*32200*/  ENDCOLLECTIVE ;  /* 0x000000000000791b */ /* 0x00bff40003800000 */
.L_x_2828:
[----:B------:R-:W-:Y:S05]  /*32210*/  BSYNC B0 ;  /* 0x0000000000007941 */ /* 0x000fea0003800000 */
.L_x_2827:
[----:B------:R-:W-:Y:S05]  /*32220*/  BRA `(.L_x_2829) ;  /* 0xffffff9400707947 */ /* 0x000fea000383ffff */
.L_x_2656:
[----:B0-----:R0:W2:Y:S02]  /*32230*/  SYNCS.PHASECHK.TRANS64.TRYWAIT P0, [R2+URZ+0x33480], R4 ;  /* 0x03348004020075a7 */ /* 0x0010a4000800017f */
[----:B--2---:R-:W-:Y:S05]  /*32240*/  @!P0 NANOSLEEP.SYNCS 0x989680 ;  /* 0x009896800000895d */ /* 0x004fea0003900000 */
[----:B------:R-:W2:Y:S02]  /*32250*/  @!P0 SYNCS.PHASECHK.TRANS64 P0, [R2+URZ+0x33480], R4 ;  /* 0x03348004020085a7 */ /* 0x000ea4000800007f */
[----:B--2---:R-:W-:Y:S05]  /*32260*/  @!P0 BRA `(.L_x_2656) ;  /* 0xfffffffc00f08947 */ /* 0x004fea000383ffff */
[----:B------:R-:W-:Y:S05]  /*32270*/  BRA `(.L_x_2830) ;  /* 0xffffff9400e47947 */ /* 0x000fea000383ffff */
.L_x_2658:
[----:B--2---:R2:W3:Y:S02]  /*32280*/  SYNCS.PHASECHK.TRANS64.TRYWAIT P0, [R2+URZ+0x33440], R4 ;  /* 0x03344004020075a7 */ /* 0x0044e4000800017f */
[----:B---3--:R-:W-:Y:S05]  /*32290*/  @!P0 NANOSLEEP.SYNCS 0x989680 ;  /* 0x009896800000895d */ /* 0x008fea0003900000 */
[----:B------:R-:W3:Y:S02]  /*322a0*/  @!P0 SYNCS.PHASECHK.TRANS64 P0, [R2+URZ+0x33440], R4 ;  /* 0x03344004020085a7 */ /* 0x000ee4000800007f */
[----:B---3--:R-:W-:Y:S05]  /*322b0*/  @!P0 BRA `(.L_x_2658) ;  /* 0xfffffffc00f08947 */ /* 0x008fea000383ffff */
[----:B------:R-:W-:Y:S05]  /*322c0*/  BRA `(.L_x_2831) ;  /* 0xffffff98006c7947 */ /* 0x000fea000383ffff */
.L_x_2662:
[----:B------:R-:W2:Y:S01]  /*322d0*/  LDL.LU R11, [R1+0x40] ;  /* 0x00004000010b7983 */ /* 0x000ea20000300800 */
[----:B------:R-:W-:Y:S01]  /*322e0*/  MOV R13, R2 ;  /* 0x00000002000d7202 */ /* 0x000fe20000000f00 */
[----:B------:R-:W-:Y:S01]  /*322f0*/  IMAD.MOV.U32 R12, RZ, RZ, RZ ;  /* 0x000000ffff0c7224 */ /* 0x000fe200078e00ff */
[----:B------:R-:W-:Y:S01]  /*32300*/  LOP3.LUT R5, R5, 0x7f, RZ, 0xc0, !PT ;  /* 0x0000007f05057812 */ /* 0x000fe200078ec0ff */
[----:B------:R-:W-:-:S03]  /*32310*/  IMAD.MOV.U32 R15, RZ, RZ, -0x1 ;  /* 0xffffffffff0f7424 */ /* 0x000fc600078e00ff */
[----:B------:R-:W-:-:S05]  /*32320*/  SHF.R.U32.HI R7, RZ, 0x2, R5 ;  /* 0x00000002ff077819 */ /* 0x000fca0000011605 */
[----:B------:R-:W-:-:S04]  /*32330*/  IMAD R17, R17, 0x80, R7 ;  /* 0x0000008011117824 */ /* 0x000fc800078e0207 */
[----:B------:R-:W-:Y:S02]  /*32340*/  VIADD R7, R17, 0x20 ;  /* 0x0000002011077836 */ /* 0x000fe40000000000 */
[----:B--2---:R-:W-:Y:S02]  /*32350*/  IMAD R0, R11, R8, RZ ;  /* 0x000000080b007224 */ /* 0x004fe400078e02ff */
[----:B------:R-:W-:-:S03]  /*32360*/  IMAD.MOV.U32 R11, RZ, RZ, 0x1c1f ;  /* 0x00001c1fff0b7424 */ /* 0x000fc600078e00ff */
[----:B------:R-:W-:-:S13]  /*32370*/  ISETP.GE.AND P4, PT, R17, R0, PT ;  /* 0x000000001100720c */ /* 0x000fda0003f86270 */
[----:B-----5:R-:W-:Y:S05]  /*32380*/  WARPSYNC.COLLECTIVE R15, `(.L_x_2832) ;  /* 0x000000000f087348 */ /* 0x020fea0003c00000 */
[----:B------:R0:W1:Y:S02]  /*32390*/  SHFL.IDX P6, R14, R13, R12, R11 ;  /* 0x0000000c0d0e7389 */ /* 0x00006400000c000b */
[----:B01---5:R-:W-:Y:S01]  /*323a0*/  ENDCOLLECTIVE ;  /* 0x000000000000791b */ /* 0x023fe20003800000 */
.L_x_2832:
[----:B------:R-:W-:Y:S01]  /*323b0*/  MOV R13, R3 ;  /* 0x00000003000d7202 */ /* 0x000fe20000000f00 */
[----:B------:R-:W-:-:S07]  /*323c0*/  IMAD.MOV.U32 R4, RZ, RZ, R14 ;  /* 0x000000ffff047224 */ /* 0x000fce00078e000e */
[----:B------:R-:W-:Y:S05]  /*323d0*/  WARPSYNC.COLLECTIVE R15, `(.L_x_2833) ;  /* 0x000000000f087348 */ /* 0x000fea0003c00000 */
[----:B------:R0:W1:Y:S02]  /*323e0*/  SHFL.IDX P6, R14, R13, R12, R11 ;  /* 0x0000000c0d0e7389 */ /* 0x00006400000c000b */
[----:B01----:R-:W-:Y:S01]  /*323f0*/  ENDCOLLECTIVE ;  /* 0x000000000000791b */ /* 0x003fe20003800000 */
.L_x_2833:
[----:B------:R-:W-:Y:S01]  /*32400*/  MOV R13, R2 ;  /* 0x00000002000d7202 */ /* 0x000fe20000000f00 */
[----:B------:R-:W-:Y:S02]  /*32410*/  IMAD.MOV.U32 R12, RZ, RZ, 0x1 ;  /* 0x00000001ff0c7424 */ /* 0x000fe400078e00ff */
[----:B------:R-:W-:-:S07]  /*32420*/  IMAD.MOV.U32 R5, RZ, RZ, R14 ;  /* 0x000000ffff057224 */ /* 0x000fce00078e000e */
[----:B------:R-:W-:Y:S05]  /*32430*/  WARPSYNC.COLLECTIVE R15, `(.L_x_2834) ;  /* 0x000000000f087348 */ /* 0x000fea0003c00000 */
[----:B------:R0:W1:Y:S02]  /*32440*/  SHFL.IDX P6, R14, R13, R12, R11 ;  /* 0x0000000c0d0e7389 */ /* 0x00006400000c000b */
[----:B01----:R-:W-:Y:S01]  /*32450*/  ENDCOLLECTIVE ;  /* 0x000000000000791b */ /* 0x003fe20003800000 */
.L_x_2834:
[----:B------:R-:W-:-:S05]  /*32460*/  @!P4 IADD3 R5, P3, R10, R5, RZ ;  /* 0x000000050a05c210 */ /* 0x000fca0007f7e0ff */
[----:B------:R-:W-:Y:S01]  /*32470*/  @!P4 IMAD.X R4, RZ, RZ, R4, P3 ;  /* 0x000000ffff04c224 */ /* 0x000fe200018e0604 */
[----:B------:R-:W-:-:S04]  /*32480*/  ISETP.GE.AND P3, PT, R7, R0, PT ;  /* 0x000000000700720c */ /* 0x000fc80003f66270 */
        /* <DEDUP_REMOVED lines=8> */
.L_x_2835:
[----:B------:R-:W-:Y:S01]  /*32510*/  @!PT LDS RZ, [RZ] ;  /* 0x00000000fffff984 */ /* 0x000fe20000000800 */
[----:B------:R-:W-:Y:S01]  /*32520*/  @!PT LDS RZ, [RZ] ;  /* 0x00000000fffff984 */ /* 0x000fe20000000800 */
[----:B------:R-:W-:Y:S01]  /*32530*/  @!PT LDS RZ, [RZ] ;  /* 0x00000000fffff984 */ /* 0x000fe20000000800 */
[----:B------:R-:W-:Y:S04]  /*32540*/  @!P4 LDGSTS.E.BYPASS.LTC128B.128 [R9+0x1e200], desc[UR54][R4.64], !P0 ;  /* 0x1e2000000409cfae */ /* 0x000fe8000c101d76 */
[----:B------:R-:W-:Y:S04]  /*32550*/  @!P4 LDGSTS.E.BYPASS.LTC128B.128 [R9+0x20200], desc[UR54][R4.64+0x40], !P1 ;  /* 0x202000400409cfae */ /* 0x000fe8000c901d76 */
[----:B------:R0:W-:Y:S01]  /*32560*/  @!P4 LDGSTS.E.BYPASS.LTC128B.128 [R9+0x22200], desc[UR54][R4.64+0x80], !P2 ;  /* 0x222000800409cfae */ /* 0x0001e2000d101d76 */
[----:B------:R-:W-:Y:S02]  /*32570*/  IMAD.MOV.U32 R13, RZ, RZ, R2 ;  /* 0x000000ffff0d7224 */ /* 0x000fe400078e0002 */
[----:B------:R-:W-:-:S02]  /*32580*/  IMAD.MOV.U32 R12, RZ, RZ, 0x2 ;  /* 0x00000002ff0c7424 */ /* 0x000fc400078e00ff */
[----:B0-----:R-:W-:-:S07]  /*32590*/  IMAD.MOV.U32 R4, RZ, RZ, R14 ;  /* 0x000000ffff047224 */ /* 0x001fce00078e000e */
[----:B------:R-:W-:Y:S05]  /*325a0*/  WARPSYNC.COLLECTIVE R15, `(.L_x_2836) ;  /* 0x000000000f087348 */ /* 0x000fea0003c00000 */
[----:B------:R0:W1:Y:S02]  /*325b0*/  SHFL.IDX P6, R14, R13, R12, R11 ;  /* 0x0000000c0d0e7389 */ /* 0x00006400000c000b */
[----:B01----:R-:W-:Y:S01]  /*325c0*/  ENDCOLLECTIVE ;  /* 0x000000000000791b */ /* 0x003fe20003800000 */
.L_x_2836:
[----:B------:R-:W-:-:S04]  /*325d0*/  @!P3 IADD3 R5, P4, R10, R4, RZ ;  /* 0x000000040a05b210 */ /* 0x000fc80007f9e0ff */
[----:B------:R-:W-:-:S04]  /*325e0*/  @!P3 IADD3.X R4, RZ, R6, RZ, P4, !PT ;  /* 0x00000006ff04b210 */ /* 0x000fc800027fe4ff */
[-C--:B------:R-:W-:Y:S02]  /*325f0*/  @!P3 LOP3.LUT R5, R5, R4.reuse, RZ, 0x3c, !PT ;  /* 0x000000040505b212 */ /* 0x080fe400078e3cff */
[----:B------:R-:W-:Y:S02]  /*32600*/  MOV R13, R3 ;  /* 0x00000003000d7202 */ /* 0x000fe40000000f00 */
[----:B------:R-:W-:-:S04]  /*32610*/  @!P3 LOP3.LUT R4, R5, R4, RZ, 0x3c, !PT ;  /* 0x000000040504b212 */ /* 0x000fc800078e3cff */
[----:B------:R-:W-:Y:S01]  /*32620*/  @!P3 LOP3.LUT R5, R5, R4, RZ, 0x3c, !PT ;  /* 0x000000040505b212 */ /* 0x000fe200078e3cff */
[----:B------:R-:W-:-:S04]  /*32630*/  IMAD.MOV.U32 R6, RZ, RZ, R14 ;  /* 0x000000ffff067224 */ /* 0x000fc800078e000e */
[----:B------:R-:W-:Y:S01]  /*32640*/  @!PT LDS RZ, [RZ] ;  /* 0x00000000fffff984 */ /* 0x000fe20000000800 */
[----:B------:R-:W-:Y:S01]  /*32650*/  @!PT LDS RZ, [RZ] ;  /* 0x00000000fffff984 */ /* 0x000fe20000000800 */
[----:B------:R-:W-:Y:S01]  /*32660*/  @!PT LDS RZ, [RZ] ;  /* 0x00000000fffff984 */ /* 0x000fe20000000800 */
[----:B------:R0:W-:Y:S03]  /*32670*/  @!P3 LDGSTS.E.BYPASS.LTC128B.128 [R9+0x1ea00], desc[UR54][R4.64], !P0 ;  /* 0x1ea000000409bfae */ /* 0x0001e6000c101d76 */
[----:B0-----:R-:W-:Y:S05]  /*32680*/  WARPSYNC.COLLECTIVE R15, `(.L_x_2837) ;  /* 0x000000000f087348 */ /* 0x001fea0003c00000 */
[----:B------:R1:W2:Y:S02]  /*32690*/  SHFL.IDX P6, R14, R13, R12, R11 ;  /* 0x0000000c0d0e7389 */ /* 0x0002a400000c000b */
[----:B012---:R-:W-:Y:S01]  /*326a0*/  ENDCOLLECTIVE ;  /* 0x000000000000791b */ /* 0x007fe20003800000 */
.L_x_2837:
[----:B------:R-:W-:Y:S01]  /*326b0*/  @!PT LDS RZ, [RZ] ;  /* 0x00000000fffff984 */ /* 0x000fe20000000800 */
[----:B------:R-:W-:Y:S01]  /*326c0*/  @!PT LDS RZ, [RZ] ;  /* 0x00000000fffff984 */ /* 0x000fe20000000800 */
[----:B------:R-:W-:Y:S01]  /*326d0*/  @!PT LDS RZ, [RZ] ;  /* 0x00000000fffff984 */ /* 0x000fe20000000800 */
[----:B------:R-:W-:Y:S04]  /*326e0*/  @!P3 LDGSTS.E.BYPASS.LTC128B.128 [R9+0x20a00], desc[UR54][R4.64+0x40], !P1 ;  /* 0x20a000400409bfae */ /* 0x000fe8000c901d76 */
[----:B------:R0:W-:Y:S01]  /*326f0*/  @!P3 LDGSTS.E.BYPASS.LTC128B.128 [R9+0x22a00], desc[UR54][R4.64+0x80], !P2 ;  /* 0x22a000800409bfae */ /* 0x0001e2000d101d76 */
[----:B------:R-:W-:Y:S02]  /*32700*/  IMAD.MOV.U32 R13, RZ, RZ, R2 ;  /* 0x000000ffff0d7224 */ /* 0x000fe400078e0002 */
[----:B------:R-:W-:Y:S02]  /*32710*/  IMAD.MOV.U32 R12, RZ, RZ, 0x3 ;  /* 0x00000003ff0c7424 */ /* 0x000fe400078e00ff */
[----:B0-----:R-:W-:-:S05]  /*32720*/  VIADD R4, R17, 0x40 ;  /* 0x0000004011047836 */ /* 0x001fca0000000000 */
[----:B------:R-:W-:Y:S01]  /*32730*/  ISETP.GE.AND P3, PT, R4, R0, PT ;  /* 0x000000000400720c */ /* 0x000fe20003f66270 */
[----:B------:R-:W-:-:S12]  /*32740*/  IMAD.MOV.U32 R4, RZ, RZ, R14 ;  /* 0x000000ffff047224 */ /* 0x000fd800078e000e */
[----:B------:R-:W-:Y:S05]  /*32750*/  WARPSYNC.COLLECTIVE R15, `(.L_x_2838) ;  /* 0x000000000f087348 */ /* 0x000fea0003c00000 */
[----:B------:R0:W1:Y:S02]  /*32760*/  SHFL.IDX P6, R14, R13, R12, R11 ;  /* 0x0000000c0d0e7389 */ /* 0x00006400000c000b */
[----:B01----:R-:W-:Y:S01]  /*32770*/  ENDCOLLECTIVE ;  /* 0x000000000000791b */ /* 0x003fe20003800000 */
.L_x_2838:
[----:B------:R-:W-:Y:S01]  /*32780*/  @!P3 IADD3 R5, P4, R10, R4, RZ ;  /* 0x000000040a05b210 */ /* 0x000fe20007f9e0ff */
[----:B------:R-:W-:-:S04]  /*32790*/  IMAD.MOV.U32 R13, RZ, RZ, R3 ;  /* 0x000000ffff0d7224 */ /* 0x000fc800078e0003 */
[----:B------:R-:W-:-:S05]  /*327a0*/  @!P3 IMAD.X R4, RZ, RZ, R6, P4 ;  /* 0x000000ffff04b224 */ /* 0x000fca00020e0606 */
[----:B------:R-:W-:-:S04]  /*327b0*/  @!P3 LOP3.LUT R5, R5, R4, RZ, 0x3c, !PT ;  /* 0x000000040505b212 */ /* 0x000fc800078e3cff */
        /* <DEDUP_REMOVED lines=8> */
[----:B0-----:R-:W-:-:S07]  /*32840*/  MOV R4, R14 ;  /* 0x0000000e00047202 */ /* 0x001fce0000000f00 */
[----:B------:R-:W-:Y:S05]  /*32850*/  WARPSYNC.COLLECTIVE R15, `(.L_x_2839) ;  /* 0x000000000f087348 */ /* 0x000fea0003c00000 */
[----:B------:R0:W1:Y:S02]  /*32860*/  SHFL.IDX P6, R14, R13, R12, R11 ;  /* 0x0000000c0d0e7389 */ /* 0x00006400000c000b */
[----:B01----:R-:W-:Y:S01]  /*32870*/  ENDCOLLECTIVE ;  /* 0x000000000000791b */ /* 0x003fe20003800000 */
.L_x_2839:
[----:B------:R-:W-:Y:S01]  /*32880*/  IMAD.MOV.U32 R3, RZ, RZ, R14 ;  /* 0x000000ffff037224 */ /* 0x000fe200078e000e */
[----:B------:R-:W-:Y:S06]  /*32890*/  BRA `(.L_x_2840) ;  /* 0xffffff9c00e07947 */ /* 0x000fec000383ffff */
.L_x_2667:
[----:B0-----:R-:W3:Y:S02]  /*328a0*/  LDL R2, [R1+0x4] ;  /* 0x0000040001027983 */ /* 0x001ee40000100800 */
[----:B---3--:R0:W3:Y:S02]  /*328b0*/  SYNCS.PHASECHK.TRANS64.TRYWAIT P0, [R2+URZ+0x33420], R0 ;  /* 0x03342000020075a7 */ /* 0x0080e4000800017f */
[----:B---3--:R-:W-:Y:S05]  /*328c0*/  @!P0 NANOSLEEP.SYNCS 0x989680 ;  /* 0x009896800000895d */ /* 0x008fea0003900000 */
[----:B------:R-:W3:Y:S02]  /*328d0*/  @!P0 SYNCS.PHASECHK.TRANS64 P0, [R2+URZ+0x33420], R0 ;  /* 0x03342000020085a7 */ /* 0x000ee4000800007f */
[----:B---3--:R-:W-:Y:S05]  /*328e0*/  @!P0 BRA `(.L_x_2667) ;  /* 0xfffffffc00ec8947 */ /* 0x008fea000383ffff */
[----:B------:R-:W-:Y:S05]  /*328f0*/  BRA `(.L_x_2841) ;  /* 0xffffffa000547947 */ /* 0x000fea000383ffff */
.L_x_2673:
[----:B---3--:R3:W4:Y:S02]  /*32900*/  SYNCS.PHASECHK.TRANS64.TRYWAIT P0, [R6+URZ+0x33480], R5 ;  /* 0x03348005060075a7 */ /* 0x008724000800017f */
[----:B----4-:R-:W-:Y:S05]  /*32910*/  @!P0 NANOSLEEP.SYNCS 0x989680 ;  /* 0x009896800000895d */ /* 0x010fea0003900000 */
[----:B------:R-:W4:Y:S02]  /*32920*/  @!P0 SYNCS.PHASECHK.TRANS64 P0, [R6+URZ+0x33480], R5 ;  /* 0x03348005060085a7 */ /* 0x000f24000800007f */
[----:B----4-:R-:W-:Y:S05]  /*32930*/  @!P0 BRA `(.L_x_2673) ;  /* 0xfffffffc00f08947 */ /* 0x010fea000383ffff */
[----:B------:R-:W-:Y:S05]  /*32940*/  BRA `(.L_x_2842) ;  /* 0xffffffa400147947 */ /* 0x000fea000383ffff */
.L_x_2680:
[----:B--2---:R2:W4:Y:S02]  /*32950*/  SYNCS.PHASECHK.TRANS64.TRYWAIT P0, [R6+URZ+0x33440], R5 ;  /* 0x03344005060075a7 */ /* 0x004524000800017f */
[----:B----4-:R-:W-:Y:S05]  /*32960*/  @!P0 NANOSLEEP.SYNCS 0x989680 ;  /* 0x009896800000895d */ /* 0x010fea0003900000 */
[----:B------:R-:W4:Y:S02]  /*32970*/  @!P0 SYNCS.PHASECHK.TRANS64 P0, [R6+URZ+0x33440], R5 ;  /* 0x03344005060085a7 */ /* 0x000f24000800007f */
[----:B----4-:R-:W-:Y:S05]  /*32980*/  @!P0 BRA `(.L_x_2680) ;  /* 0xfffffffc00f08947 */ /* 0x010fea000383ffff */
[----:B------:R-:W-:Y:S05]  /*32990*/  BRA `(.L_x_2843) ;  /* 0xffffffa800247947 */ /* 0x000fea000383ffff */
.L_x_2688:
[----:B---3--:R3:W4:Y:S02]  /*329a0*/  SYNCS.PHASECHK.TRANS64.TRYWAIT P0, [R3+URZ+0x33470], R4 ;  /* 0x03347004030075a7 */ /* 0x008724000800017f */
[----:B----4-:R-:W-:Y:S05]  /*329b0*/  @!P0 NANOSLEEP.SYNCS 0x989680 ;  /* 0x009896800000895d */ /* 0x010fea0003900000 */
[----:B------:R-:W4:Y:S02]  /*329c0*/  @!P0 SYNCS.PHASECHK.TRANS64 P0, [R3+URZ+0x33470], R4 ;  /* 0x03347004030085a7 */ /* 0x000f24000800007f */
[----:B----4-:R-:W-:Y:S05]  /*329d0*/  @!P0 BRA `(.L_x_2688) ;  /* 0xfffffffc00f08947 */ /* 0x010fea000383ffff */
[----:B------:R-:W-:Y:S05]  /*329e0*/  BRA `(.L_x_2844) ;  /* 0xffffffac00487947 */ /* 0x000fea000383ffff */
.L_x_2690:
[----:B--2---:R2:W3:Y:S02]  /*329f0*/  SYNCS.PHASECHK.TRANS64.TRYWAIT P0, [R3+URZ+0x33460], R4 ;  /* 0x03346004030075a7 */ /* 0x0044e4000800017f */
[----:B---3--:R-:W-:Y:S05]  /*32a00*/  @!P0 NANOSLEEP.SYNCS 0x989680 ;  /* 0x009896800000895d */ /* 0x008fea0003900000 */
[----:B------:R-:W3:Y:S02]  /*32a10*/  @!P0 SYNCS.PHASECHK.TRANS64 P0, [R3+URZ+0x33460], R4 ;  /* 0x03346004030085a7 */ /* 0x000ee4000800007f */
[----:B---3--:R-:W-:Y:S05]  /*32a20*/  @!P0 BRA `(.L_x_2690) ;  /* 0xfffffffc00f08947 */ /* 0x008fea000383ffff */
[----:B------:R-:W-:Y:S05]  /*32a30*/  BRA `(.L_x_2845) ;  /* 0xffffffac00507947 */ /* 0x000fea000383ffff */
.L_x_2697:
[----:B--2---:R2:W3:Y:S02]  /*32a40*/  SYNCS.PHASECHK.TRANS64.TRYWAIT P1, [R3+URZ+0x33470], R0 ;  /* 0x03347000030075a7 */ /* 0x0044e4000802017f */
[----:B---3--:R-:W-:Y:S05]  /*32a50*/  @!P1 NANOSLEEP.SYNCS 0x989680 ;  /* 0x009896800000995d */ /* 0x008fea0003900000 */
[----:B------:R-:W3:Y:S02]  /*32a60*/  @!P1 SYNCS.PHASECHK.TRANS64 P1, [R3+URZ+0x33470], R0 ;  /* 0x03347000030095a7 */ /* 0x000ee4000802007f */
[----:B---3--:R-:W-:Y:S05]  /*32a70*/  @!P1 BRA `(.L_x_2697) ;  /* 0xfffffffc00f09947 */ /* 0x008fea000383ffff */
[----:B------:R-:W-:Y:S05]  /*32a80*/  BRA `(.L_x_2846) ;  /* 0xffffffb4009c7947 */ /* 0x000fea000383ffff */
.L_x_2699:
[----:B--2---:R2:W3:Y:S02]  /*32a90*/  SYNCS.PHASECHK.TRANS64.TRYWAIT P1, [R3+URZ+0x33460], R0 ;  /* 0x03346000030075a7 */ /* 0x0044e4000802017f */
[----:B---3--:R-:W-:Y:S05]  /*32aa0*/  @!P1 NANOSLEEP.SYNCS 0x989680 ;  /* 0x009896800000995d */ /* 0x008fea0003900000 */
[----:B------:R-:W3:Y:S02]  /*32ab0*/  @!P1 SYNCS.PHASECHK.TRANS64 P1, [R3+URZ+0x33460], R0 ;  /* 0x03346000030095a7 */ /* 0x000ee4000802007f */
[----:B---3--:R-:W-:Y:S05]  /*32ac0*/  @!P1 BRA `(.L_x_2699) ;  /* 0xfffffffc00f09947 */ /* 0x008fea000383ffff */
[----:B------:R-:W-:Y:S05]  /*32ad0*/  BRA `(.L_x_2847) ;  /* 0xffffffb400a47947 */ /* 0x000fea000383ffff */
.L_x_2703:
[----:B------:R-:W-:Y:S01]  /*32ae0*/  BSSY B0, `(.L_x_2848) ;  /* 0x0000008000007945 */ /* 0x000fe20003800000 */
[----:B------:R-:W-:Y:S01]  /*32af0*/  IMAD.MOV.U32 R13, RZ, RZ, R16 ;  /* 0x000000ffff0d7224 */ /* 0x000fe200078e0010 */
[----:B-1----:R-:W-:Y:S01]  /*32b00*/  MOV R11, 0x1f ;  /* 0x0000001f000b7802 */ /* 0x002fe20000000f00 */
[----:B------:R-:W-:Y:S02]  /*32b10*/  IMAD.MOV.U32 R12, RZ, RZ, RZ ;  /* 0x000000ffff0c7224 */ /* 0x000fe400078e00ff */
[----:B------:R-:W-:-:S07]  /*32b20*/  IMAD.MOV.U32 R15, RZ, RZ, -0x1 ;  /* 0xffffffffff0f7424 */ /* 0x000fce00078e00ff */
[----:B0-----:R-:W-:Y:S05]  /*32b30*/  WARPSYNC.COLLECTIVE R15, `(.L_x_2849) ;  /* 0x000000000f087348 */ /* 0x001fea0003c00000 */
[----:B0-----:R0:W1:Y:S02]  /*32b40*/  SHFL.IDX P6, R14, R13, R12, R11 ;  /* 0x0000000c0d0e7389 */ /* 0x00106400000c000b */
[----:B01----:R-:W-:Y:S01]  /*32b50*/  ENDCOLLECTIVE ;  /* 0x000000000000791b */ /* 0x003fe20003800000 */
.L_x_2849:
[----:B------:R-:W-:Y:S05]  /*32b60*/  BSYNC B0 ;  /* 0x0000000000007941 */ /* 0x000fea0003800000 */
.L_x_2848:
[----:B------:R-:W-:Y:S01]  /*32b70*/  IMAD.MOV.U32 R13, RZ, RZ, R16 ;  /* 0x000000ffff0d7224 */ /* 0x000fe200078e0010 */
[----:B------:R-:W-:Y:S01]  /*32b80*/  MOV R11, 0x1f ;  /* 0x0000001f000b7802 */ /* 0x000fe20000000f00 */
[----:B------:R-:W-:Y:S02]  /*32b90*/  IMAD.MOV.U32 R12, RZ, RZ, 0x1 ;  /* 0x00000001ff0c7424 */ /* 0x000fe400078e00ff */
[----:B------:R-:W-:Y:S02]  /*32ba0*/  IMAD.MOV.U32 R15, RZ, RZ, -0x1 ;  /* 0xffffffffff0f7424 */ /* 0x000fe400078e00ff */
[----:B------:R-:W-:Y:S02]  /*32bb0*/  IMAD.IADD R4, R19, 0x1, R6 ;  /* 0x0000000113047824 */ /* 0x000fe400078e0206 */
[----:B------:R-:W-:-:S07]  /*32bc0*/  IMAD.MOV.U32 R0, RZ, RZ, R14 ;  /* 0x000000ffff007224 */ /* 0x000fce00078e000e */
[----:B------:R-:W-:Y:S05]  /*32bd0*/  WARPSYNC.COLLECTIVE R15, `(.L_x_2850) ;  /* 0x000000000f087348 */ /* 0x000fea0003c00000 */
[----:B------:R0:W1:Y:S02]  /*32be0*/  SHFL.IDX P6, R14, R13, R12, R11 ;  /* 0x0000000c0d0e7389 */ /* 0x00006400000c000b */
[----:B01----:R-:W-:Y:S01]  /*32bf0*/  ENDCOLLECTIVE ;  /* 0x000000000000791b */ /* 0x003fe20003800000 */
.L_x_2850:
        /* <DEDUP_REMOVED lines=11> */
[----:B0-----:R-:W-:Y:S01]  /*32cb0*/  IMAD.MOV.U32 R2, RZ, RZ, RZ ;  /* 0x000000ffff027224 */ /* 0x001fe200078e00ff */
[----:B--2---:R-:W-:Y:S02]  /*32cc0*/  @!P1 MOV R2, R3 ;  /* 0x0000000300029202 */ /* 0x004fe40000000f00 */
[----:B------:R-:W-:-:S03]  /*32cd0*/  ISETP.NE.AND P1, PT, R6, RZ, PT ;  /* 0x000000ff0600720c */ /* 0x000fc60003f25270 */
[----:B------:R-:W-:-:S10]  /*32ce0*/  IMAD.MOV.U32 R13, RZ, RZ, R2 ;  /* 0x000000ffff0d7224 */ /* 0x000fd400078e0002 */
[----:B------:R-:W-:Y:S05]  /*32cf0*/  WARPSYNC.COLLECTIVE R15, `(.L_x_2851) ;  /* 0x000000000f087348 */ /* 0x000fea0003c00000 */
[----:B------:R0:W1:Y:S02]  /*32d00*/  SHFL.UP P6, R14, R13, R12, R11 ;  /* 0x0400000c0d0e7389 */ /* 0x00006400000c000b */
[----:B01----:R-:W-:Y:S01]  /*32d10*/  ENDCOLLECTIVE ;  /* 0x000000000000791b */ /* 0x003fe20003800000 */
.L_x_2851:
[----:B------:R-:W-:Y:S02]  /*32d20*/  IMAD.MOV.U32 R12, RZ, RZ, 0x2 ;  /* 0x00000002ff0c7424 */ /* 0x000fe400078e00ff */
[----:B------:R-:W-:-:S05]  /*32d30*/  IMAD.MOV.U32 R3, RZ, RZ, R14 ;  /* 0x000000ffff037224 */ /* 0x000fca00078e000e */
[----:B------:R-:W-:-:S05]  /*32d40*/  SEL R3, R3, RZ, P1 ;  /* 0x000000ff03037207 */ /* 0x000fca0000800000 */
[----:B------:R-:W-:-:S05]  /*32d50*/  IMAD.IADD R3, R2, 0x1, R3 ;  /* 0x0000000102037824 */ /* 0x000fca00078e0203 */
[----:B------:R-:W-:-:S07]  /*32d60*/  MOV R13, R3 ;  /* 0x00000003000d7202 */ /* 0x000fce0000000f00 */
[----:B------:R-:W-:Y:S05]  /*32d70*/  WARPSYNC.COLLECTIVE R15, `(.L_x_2852) ;  /* 0x000000000f087348 */ /* 0x000fea0003c00000 */
[----:B------:R0:W1:Y:S02]  /*32d80*/  SHFL.UP P6, R14, R13, R12, R11 ;  /* 0x0400000c0d0e7389 */ /* 0x00006400000c000b */
[----:B01----:R-:W-:Y:S01]  /*32d90*/  ENDCOLLECTIVE ;  /* 0x000000000000791b */ /* 0x003fe20003800000 */
.L_x_2852:
        /* <DEDUP_REMOVED lines=8> */
.L_x_2853:
        /* <DEDUP_REMOVED lines=8> */
.L_x_2854:
[----:B------:R-:W-:Y:S01]  /*32ea0*/  IMAD.MOV.U32 R12, RZ, RZ, 0x10 ;  /* 0x00000010ff0c7424 */ /* 0x000fe200078e00ff */
[----:B------:R-:W-:-:S04]  /*32eb0*/  MOV R4, R14 ;  /* 0x0000000e00047202 */ /* 0x000fc80000000f00 */
[----:B------:R-:W-:-:S05]  /*32ec0*/  SEL R4, R4, RZ, P4 ;  /* 0x000000ff04047207 */ /* 0x000fca0002000000 */
[----:B------:R-:W-:-:S04]  /*32ed0*/  IMAD.IADD R3, R3, 0x1, R4 ;  /* 0x0000000103037824 */ /* 0x000fc800078e0204 */
[----:B------:R-:W-:-:S07]  /*32ee0*/  IMAD.MOV.U32 R13, RZ, RZ, R3 ;  /* 0x000000ffff0d7224 */ /* 0x000fce00078e0003 */
[----:B------:R-:W-:Y:S05]  /*32ef0*/  WARPSYNC.COLLECTIVE R15, `(.L_x_2855) ;  /* 0x000000000f087348 */ /* 0x000fea0003c00000 */
[----:B------:R0:W1:Y:S02]  /*32f00*/  SHFL.UP P6, R14, R13, R12, R11 ;  /* 0x0400000c0d0e7389 */ /* 0x00006400000c000b */
[----:B01----:R-:W-:Y:S01]  /*32f10*/  ENDCOLLECTIVE ;  /* 0x000000000000791b */ /* 0x003fe20003800000 */
.L_x_2855:
[----:B------:R-:W-:Y:S02]  /*32f20*/  IMAD.MOV.U32 R12, RZ, RZ, 0x1f ;  /* 0x0000001fff0c7424 */ /* 0x000fe400078e00ff */
[----:B------:R-:W-:Y:S02]  /*32f30*/  IMAD.MOV.U32 R11, RZ, RZ, 0x1f ;  /* 0x0000001fff0b7424 */ /* 0x000fe400078e00ff */
[----:B------:R-:W-:-:S05]  /*32f40*/  IMAD.MOV.U32 R4, RZ, RZ, R14 ;  /* 0x000000ffff047224 */ /* 0x000fca00078e000e */
[----:B------:R-:W-:-:S04]  /*32f50*/  SEL R4, R4, RZ, P5 ;  /* 0x000000ff04047207 */ /* 0x000fc80002800000 */
[----:B------:R-:W-:-:S05]  /*32f60*/  IADD3 R3, R3, R4, RZ ;  /* 0x0000000403037210 */ /* 0x000fca0007ffe0ff */
[----:B------:R-:W-:-:S07]  /*32f70*/  IMAD.MOV.U32 R13, RZ, RZ, R3 ;  /* 0x000000ffff0d7224 */ /* 0x000fce00078e0003 */
[----:B------:R-:W-:Y:S05]  /*32f80*/  WARPSYNC.COLLECTIVE R15, `(.L_x_2856) ;  /* 0x000000000f087348 */ /* 0x000fea0003c00000 */
[----:B------:R0:W1:Y:S02]  /*32f90*/  SHFL.IDX P6, R14, R13, R12, R11 ;  /* 0x0000000c0d0e7389 */ /* 0x00006400000c000b */
[----:B01----:R-:W-:Y:S01]  /*32fa0*/  ENDCOLLECTIVE ;  /* 0x000000000000791b */ /* 0x003fe20003800000 */
.L_x_2856:
[----:B------:R-:W-:Y:S01]  /*32fb0*/  IMAD.MOV.U32 R16, RZ, RZ, R14 ;  /* 0x000000ffff107224 */ /* 0x000fe200078e000e */
[----:B------:R-:W-:Y:S06]  /*32fc0*/  BRA `(.L_x_2857) ;  /* 0xffffffbc00107947 */ /* 0x000fec000383ffff */
.L_x_2708:
[----:B------:R-:W-:Y:S01]  /*32fd0*/  BSSY B0, `(.L_x_2858) ;  /* 0x0000008000007945 */ /* 0x000fe20003800000 */
[----:B-----5:R-:W-:Y:S01]  /*32fe0*/  MOV R13, R2 ;  /* 0x00000002000d7202 */ /* 0x020fe20000000f00 */
[----:B------:R-:W-:Y:S02]  /*32ff0*/  IMAD.MOV.U32 R12, RZ, RZ, 0x1 ;  /* 0x00000001ff0c7424 */ /* 0x000fe400078e00ff */
[----:B-1----:R-:W-:Y:S02]  /*33000*/  IMAD.MOV.U32 R11, RZ, RZ, RZ ;  /* 0x000000ffff0b7224 */ /* 0x002fe400078e00ff */
[----:B------:R-:W-:-:S07]  /*33010*/  IMAD.MOV.U32 R15, RZ, RZ, -0x1 ;  /* 0xffffffffff0f7424 */ /* 0x000fce00078e00ff */
[----:B0-2---:R-:W-:Y:S05]  /*33020*/  WARPSYNC.COLLECTIVE R15, `(.L_x_2859) ;  /* 0x000000000f087348 */ /* 0x005fea0003c00000 */
[----:B0-----:R0:W1:Y:S02]  /*33030*/  SHFL.UP P6, R14, R13, R12, R11 ;  /* 0x0400000c0d0e7389 */ /* 0x00106400000c000b */
[----:B012---:R-:W-:Y:S01]  /*33040*/  ENDCOLLECTIVE ;  /* 0x000000000000791b */ /* 0x007fe20003800000 */
.L_x_2859:
[----:B------:R-:W-:Y:S05]  /*33050*/  BSYNC B0 ;  /* 0x0000000000007941 */ /* 0x000fea0003800000 */
.L_x_2858:
[----:B------:R-:W-:Y:S02]  /*33060*/  IMAD.MOV.U32 R3, RZ, RZ, R14 ;  /* 0x000000ffff037224 */ /* 0x000fe400078e000e */
[----:B------:R-:W-:Y:S02]  /*33070*/  IMAD.MOV.U32 R12, RZ, RZ, 0x2 ;  /* 0x00000002ff0c7424 */ /* 0x000fe400078e00ff */
[----:B------:R-:W-:Y:S01]  /*33080*/  IMAD.MOV.U32 R11, RZ, RZ, RZ ;  /* 0x000000ffff0b7224 */ /* 0x000fe200078e00ff */
[----:B------:R-:W-:Y:S01]  /*33090*/  SEL R3, R3, RZ, P1 ;  /* 0x000000ff03037207 */ /* 0x000fe20000800000 */
[----:B------:R-:W-:-:S03]  /*330a0*/  IMAD.MOV.U32 R15, RZ, RZ, -0x1 ;  /* 0xffffffffff0f7424 */ /* 0x000fc600078e00ff */
[----:B------:R-:W-:-:S05]  /*330b0*/  IADD3 R3, R2, R3, RZ ;  /* 0x0000000302037210 */ /* 0x000fca0007ffe0ff */
[----:B------:R-:W-:-:S07]  /*330c0*/  IMAD.MOV.U32 R13, RZ, RZ, R3 ;  /* 0x000000ffff0d7224 */ /* 0x000fce00078e0003 */
[----:B------:R-:W-:Y:S05]  /*330d0*/  WARPSYNC.COLLECTIVE R15, `(.L_x_2860) ;  /* 0x000000000f087348 */ /* 0x000fea0003c00000 */
[----:B------:R0:W1:Y:S02]  /*330e0*/  SHFL.UP P6, R14, R13, R12, R11 ;  /* 0x0400000c0d0e7389 */ /* 0x00006400000c000b */
[----:B01----:R-:W-:Y:S01]  /*330f0*/  ENDCOLLECTIVE ;  /* 0x000000000000791b */ /* 0x003fe20003800000 */
.L_x_2860:
        /* <DEDUP_REMOVED lines=8> */
.L_x_2861:
[----:B------:R-:W-:Y:S02]  /*33180*/  IMAD.MOV.U32 R12, RZ, RZ, 0x8 ;  /* 0x00000008ff0c7424 */ /* 0x000fe400078e00ff */
[----:B------:R-:W-:-:S05]  /*33190*/  IMAD.MOV.U32 R4, RZ, RZ, R14 ;  /* 0x000000ffff047224 */ /* 0x000fca00078e000e */
[----:B------:R-:W-:-:S04]  /*331a0*/  SEL R4, R4, RZ, P3 ;  /* 0x000000ff04047207 */ /* 0x000fc80001800000 */
[----:B------:R-:W-:-:S05]  /*331b0*/  IADD3 R3, R3, R4, RZ ;  /* 0x0000000403037210 */ /* 0x000fca0007ffe0ff */
[----:B------:R-:W-:-:S07]  /*331c0*/  IMAD.MOV.U32 R13, RZ, RZ, R3 ;  /* 0x000000ffff0d7224 */ /* 0x000fce00078e0003 */
[----:B------:R-:W-:Y:S05]  /*331d0*/  WARPSYNC.COLLECTIVE R15, `(.L_x_2862) ;  /* 0x000000000f087348 */ /* 0x000fea0003c00000 */
[----:B------:R0:W1:Y:S02]  /*331e0*/  SHFL.UP P6, R14, R13, R12, R11 ;  /* 0x0400000c0d0e7389 */ /* 0x00006400000c000b */
[----:B01----:R-:W-:Y:S01]  /*331f0*/  ENDCOLLECTIVE ;  /* 0x000000000000791b */ /* 0x003fe20003800000 */
.L_x_2862:
        /* <DEDUP_REMOVED lines=8> */
.L_x_2863:
        /* <DEDUP_REMOVED lines=9> */
.L_x_2864:
[----:B------:R-:W-:Y:S01]  /*33310*/  IMAD.MOV.U32 R16, RZ, RZ, R14 ;  /* 0x000000ffff107224 */ /* 0x000fe200078e000e */
[----:B------:R-:W-:Y:S06]  /*33320*/  BRA `(.L_x_2865) ;  /* 0xffffffb800d47947 */ /* 0x000fec000383ffff */
.L_x_2710:
[----:B------:R-:W-:Y:S01]  /*33330*/  BSSY B0, `(.L_x_2866) ;  /* 0x0000006000007945 */ /* 0x000fe20003800000 */
[----:B------:R-:W-:Y:S01]  /*33340*/  PLOP3.LUT P6, PT, P6, PT, PT, 0x8, 0x0 ;  /* 0x000000000000781c */ /* 0x000fe200037ce170 */
[----:B------:R-:W-:-:S12]  /*33350*/  IMAD.MOV.U32 R15, RZ, RZ, -0x1 ;  /* 0xffffffffff0f7424 */ /* 0x000fd800078e00ff */
[----:B012---:R-:W-:Y:S05]  /*33360*/  WARPSYNC.COLLECTIVE R15, `(.L_x_2867) ;  /* 0x000000000f087348 */ /* 0x007fea0003c00000 */
[----:B0-----:R-:W-:Y:S01]  /*33370*/  VOTE.ANY R14, PT, P6 ;  /* 0x00000000000e7806 */ /* 0x001fe200030e0100 */
[----:B-12---:R-:W-:Y:S06]  /*33380*/  ENDCOLLECTIVE ;  /* 0x000000000000791b */ /* 0x006fec0003800000 */
.L_x_2867:
[----:B------:R-:W-:Y:S05]  /*33390*/  BSYNC B0 ;  /* 0x0000000000007941 */ /* 0x000fea0003800000 */
.L_x_2866:
[----:B------:R-:W-:Y:S01]  /*333a0*/  IMAD.MOV.U32 R6, RZ, RZ, R14 ;  /* 0x000000ffff067224 */ /* 0x000fe200078e000e */
[----:B------:R-:W-:Y:S01]  /*333b0*/  MOV R13, R2 ;  /* 0x00000002000d7202 */ /* 0x000fe20000000f00 */
[----:B------:R-:W-:Y:S02]  /*333c0*/  IMAD.MOV.U32 R11, RZ, RZ, 0x1f ;  /* 0x0000001fff0b7424 */ /* 0x000fe400078e00ff */
[----:B------:R-:W0:Y:S01]  /*333d0*/  POPC R5, R6 ;  /* 0x0000000600057309 */ /* 0x000e220000000000 */
[----:B------:R-:W-:Y:S02]  /*333e0*/  IMAD.MOV.U32 R15, RZ, RZ, -0x1 ;  /* 0xffffffffff0f7424 */ /* 0x000fe400078e00ff */
[----:B0-----:R-:W-:-:S07]  /*333f0*/  IMAD.MOV.U32 R12, RZ, RZ, R5 ;  /* 0x000000ffff0c7224 */ /* 0x001fce00078e0005 */
[----:B------:R-:W-:Y:S05]  /*33400*/  WARPSYNC.COLLECTIVE R15, `(.L_x_2868) ;  /* 0x000000000f087348 */ /* 0x000fea0003c00000 */
[----:B------:R0:W1:Y:S02]  /*33410*/  SHFL.IDX P6, R14, R13, R12, R11 ;  /* 0x0000000c0d0e7389 */ /* 0x00006400000c000b */
[----:B01----:R-:W-:Y:S01]  /*33420*/  ENDCOLLECTIVE ;  /* 0x000000000000791b */ /* 0x003fe20003800000 */
.L_x_2868:
[----:B------:R-:W-:Y:S01]  /*33430*/  IMAD.MOV.U32 R17, RZ, RZ, R14 ;  /* 0x000000ffff117224 */ /* 0x000fe200078e000e */
[----:B------:R-:W-:Y:S06]  /*33440*/  BRA `(.L_x_2869) ;  /* 0xffffffb800c47947 */ /* 0x000fec000383ffff */
.L_x_2712:
[----:B------:R-:W-:Y:S01]  /*33450*/  BSSY B0, `(.L_x_2870) ;  /* 0x0000007000007945 */ /* 0x000fe20003800000 */
[----:B------:R-:W-:Y:S01]  /*33460*/  MOV R13, R3 ;  /* 0x00000003000d7202 */ /* 0x000fe20000000f00 */
[----:B-1----:R-:W-:Y:S02]  /*33470*/  IMAD.MOV.U32 R11, RZ, RZ, 0x1f ;  /* 0x0000001fff0b7424 */ /* 0x002fe400078e00ff */
[----:B------:R-:W-:-:S07]  /*33480*/  IMAD.MOV.U32 R15, RZ, RZ, -0x1 ;  /* 0xffffffffff0f7424 */ /* 0x000fce00078e00ff */
[----:B0-2-4-:R-:W-:Y:S05]  /*33490*/  WARPSYNC.COLLECTIVE R15, `(.L_x_2871) ;  /* 0x000000000f087348 */ /* 0x015fea0003c00000 */
[----:B0-----:R0:W1:Y:S02]  /*334a0*/  SHFL.IDX P6, R14, R13, R12, R11 ;  /* 0x0000000c0d0e7389 */ /* 0x00106400000c000b */
[----:B012-4-:R-:W-:Y:S01]  /*334b0*/  ENDCOLLECTIVE ;  /* 0x000000000000791b */ /* 0x017fe20003800000 */
.L_x_2871:
[----:B------:R-:W-:Y:S05]  /*334c0*/  BSYNC B0 ;  /* 0x0000000000007941 */ /* 0x000fea0003800000 */
.L_x_2870:
[----:B------:R-:W-:Y:S01]  /*334d0*/  IMAD.MOV.U32 R2, RZ, RZ, R14 ;  /* 0x000000ffff027224 */ /* 0x000fe200078e000e */
[----:B------:R-:W-:Y:S06]  /*334e0*/  BRA `(.L_x_2711) ;  /* 0xffffffb800b87947 */ /* 0x000fec000383ffff */
.L_x_2716:
[----:B0-----:R0:W2:Y:S02]  /*334f0*/  SYNCS.PHASECHK.TRANS64.TRYWAIT P0, [R0+URZ+0x33420], R3 ;  /* 0x03342003000075a7 */ /* 0x0010a4000800017f */
[----:B--2---:R-:W-:Y:S05]  /*33500*/  @!P0 NANOSLEEP.SYNCS 0x989680 ;  /* 0x009896800000895d */ /* 0x004fea0003900000 */
[----:B------:R-:W2:Y:S02]  /*33510*/  @!P0 SYNCS.PHASECHK.TRANS64 P0, [R0+URZ+0x33420], R3 ;  /* 0x03342003000085a7 */ /* 0x000ea4000800007f */
[----:B--2---:R-:W-:Y:S05]  /*33520*/  @!P0 BRA `(.L_x_2716) ;  /* 0xfffffffc00f08947 */ /* 0x004fea000383ffff */
[----:B------:R-:W-:Y:S05]  /*33530*/  BRA `(.L_x_2872) ;  /* 0xffffffc0003c7947 */ /* 0x000fea000383ffff */
.L_x_2717:
[----:B------:R-:W2:Y:S01]  /*33540*/  S2R R2, SR_TID.X ;  /* 0x0000000000027919 */ /* 0x000ea20000002100 */
[----:B------:R-:W-:Y:S01]  /*33550*/  BSSY B0, `(.L_x_2873) ;  /* 0x000000a000007945 */ /* 0x000fe20003800000 */
[----:B------:R-:W-:Y:S01]  /*33560*/  MOV R12, RZ ;  /* 0x000000ff000c7202 */ /* 0x000fe20000000f00 */
[----:B-1----:R-:W-:Y:S02]  /*33570*/  IMAD.MOV.U32 R11, RZ, RZ, 0x1f ;  /* 0x0000001fff0b7424 */ /* 0x002fe400078e00ff */
[----:B------:R-:W-:Y:S01]  /*33580*/  IMAD.MOV.U32 R15, RZ, RZ, -0x1 ;  /* 0xffffffffff0f7424 */ /* 0x000fe200078e00ff */
[----:B--2---:R-:W-:-:S04]  /*33590*/  SHF.R.U32.HI R2, RZ, 0x5, R2 ;  /* 0x00000005ff027819 */ /* 0x004fc80000011602 */
[----:B------:R-:W-:-:S05]  /*335a0*/  LOP3.LUT R2, R2, 0x3, RZ, 0xc0, !PT ;  /* 0x0000000302027812 */ /* 0x000fca00078ec0ff */
[----:B------:R-:W-:-:S07]  /*335b0*/  IMAD.MOV.U32 R13, RZ, RZ, R2 ;  /* 0x000000ffff0d7224 */ /* 0x000fce00078e0002 */
[----:B0-----:R-:W-:Y:S05]  /*335c0*/  WARPSYNC.COLLECTIVE R15, `(.L_x_2874) ;  /* 0x000000000f087348 */ /* 0x001fea0003c00000 */
[----:B------:R1:W2:Y:S02]  /*335d0*/  SHFL.IDX P6, R14, R13, R12, R11 ;  /* 0x0000000c0d0e7389 */ /* 0x0002a400000c000b */
[----:B012---:R-:W-:Y:S01]  /*335e0*/  ENDCOLLECTIVE ;  /* 0x000000000000791b */ /* 0x007fe20003800000 */
.L_x_2874:
[----:B------:R-:W-:Y:S05]  /*335f0*/  BSYNC B0 ;  /* 0x0000000000007941 */ /* 0x000fea0003800000 */
.L_x_2873:
[----:B------:R-:W-:Y:S05]  /*33600*/  BRA `(.L_x_2875) ;  /* 0xffffffc000247947 */ /* 0x000fea000383ffff */
.L_x_2718:
[----:B------:R-:W-:Y:S01]  /*33610*/  BSSY B0, `(.L_x_2876) ;  /* 0x0000006000007945 */ /* 0x000fe20003800000 */
[----:B------:R-:W-:-:S07]  /*33620*/  IMAD.MOV.U32 R15, RZ, RZ, -0x1 ;  /* 0xffffffffff0f7424 */ /* 0x000fce00078e00ff */
[----:B012---:R-:W-:Y:S05]  /*33630*/  WARPSYNC.COLLECTIVE R15, `(.L_x_2877) ;  /* 0x000000000f0c7348 */ /* 0x007fea0003c00000 */
[----:B------:R-:W-:Y:S02]  /*33640*/  ELECT P6, UR62, PT ;  /* 0x00000000003e782f */ /* 0x000fe400038c0000 */
[----:B------:R-:W-:Y:S01]  /*33650*/  MOV R14, UR62 ;  /* 0x0000003e000e7c02 */ /* 0x000fe20008000f00 */
[----:B012---:R-:W-:Y:S10]  /*33660*/  ENDCOLLECTIVE ;  /* 0x000000000000791b */ /* 0x007ff40003800000 */
.L_x_2877:
[----:B------:R-:W-:Y:S05]  /*33670*/  BSYNC B0 ;  /* 0x0000000000007941 */ /* 0x000fea0003800000 */
.L_x_2876:
[----:B------:R-:W-:Y:S05]  /*33680*/  BRA `(.L_x_2878) ;  /* 0xffffffc000187947 */ /* 0x000fea000383ffff */
.L_x_2720:
[----:B0-----:R0:W2:Y:S02]  /*33690*/  SYNCS.PHASECHK.TRANS64.TRYWAIT P1, [R6+URZ], R5 ;  /* 0x00000005060075a7 */ /* 0x0010a4000802017f */
[----:B--2---:R-:W-:Y:S05]  /*336a0*/  @!P1 NANOSLEEP.SYNCS 0x989680 ;  /* 0x009896800000995d */ /* 0x004fea0003900000 */
[----:B------:R-:W2:Y:S02]  /*336b0*/  @!P1 SYNCS.PHASECHK.TRANS64 P1, [R6+URZ], R5 ;  /* 0x00000005060095a7 */ /* 0x000ea4000802007f */
[----:B--2---:R-:W-:Y:S05]  /*336c0*/  @!P1 BRA `(.L_x_2720) ;  /* 0xfffffffc00f09947 */ /* 0x004fea000383ffff */
[----:B------:R-:W-:Y:S05]  /*336d0*/  BRA `(.L_x_2879) ;  /* 0xffffffc000547947 */ /* 0x000fea000383ffff */
.L_x_2721:
[----:B--2---:R2:W3:Y:S02]  /*336e0*/  SYNCS.PHASECHK.TRANS64.TRYWAIT P1, [R7+URZ], R2 ;  /* 0x00000002070075a7 */ /* 0x0044e4000802017f */
[----:B---3--:R-:W-:Y:S05]  /*336f0*/  @!P1 NANOSLEEP.SYNCS 0x989680 ;  /* 0x009896800000995d */ /* 0x008fea0003900000 */
[----:B------:R-:W3:Y:S02]  /*33700*/  @!P1 SYNCS.PHASECHK.TRANS64 P1, [R7+URZ], R2 ;  /* 0x00000002070095a7 */ /* 0x000ee4000802007f */
[----:B---3--:R-:W-:Y:S05]  /*33710*/  @!P1 BRA `(.L_x_2721) ;  /* 0xfffffffc00f09947 */ /* 0x008fea000383ffff */
[----:B------:R-:W-:Y:S05]  /*33720*/  BRA `(.L_x_2880) ;  /* 0xffffffc000487947 */ /* 0x000fea000383ffff */
.L_x_2723:
[----:B---3--:R3:W4:Y:S02]  /*33730*/  SYNCS.PHASECHK.TRANS64.TRYWAIT P1, [R4+URZ+0x33460], R5 ;  /* 0x03346005040075a7 */ /* 0x008724000802017f */
[----:B----4-:R-:W-:Y:S05]  /*33740*/  @!P1 NANOSLEEP.SYNCS 0x989680 ;  /* 0x009896800000995d */ /* 0x010fea0003900000 */
[----:B------:R-:W4:Y:S02]  /*33750*/  @!P1 SYNCS.PHASECHK.TRANS64 P1, [R4+URZ+0x33460], R5 ;  /* 0x03346005040095a7 */ /* 0x000f24000802007f */
[----:B----4-:R-:W-:Y:S05]  /*33760*/  @!P1 BRA `(.L_x_2723) ;  /* 0xfffffffc00f09947 */ /* 0x010fea000383ffff */
[----:B------:R-:W-:Y:S05]  /*33770*/  BRA `(.L_x_2881) ;  /* 0xffffffc0004c7947 */ /* 0x000fea000383ffff */
.L_x_2725:
[----:B----4-:R4:W0:Y:S02]  /*33780*/  SYNCS.PHASECHK.TRANS64.TRYWAIT P1, [R3+URZ+0x33460], R2 ;  /* 0x03346002030075a7 */ /* 0x010824000802017f */
[----:B0-----:R-:W-:Y:S05]  /*33790*/  @!P1 NANOSLEEP.SYNCS 0x989680 ;  /* 0x009896800000995d */ /* 0x001fea0003900000 */
[----:B------:R-:W0:Y:S02]  /*337a0*/  @!P1 SYNCS.PHASECHK.TRANS64 P1, [R3+URZ+0x33460], R2 ;  /* 0x03346002030095a7 */ /* 0x000e24000802007f */
[----:B0-----:R-:W-:Y:S05]  /*337b0*/  @!P1 BRA `(.L_x_2725) ;  /* 0xfffffffc00f09947 */ /* 0x001fea000383ffff */
[----:B------:R-:W-:Y:S05]  /*337c0*/  BRA `(.L_x_2882) ;  /* 0xffffffc0004c7947 */ /* 0x000fea000383ffff */
.L_x_2727:
[----:B------:R0:W0:Y:S02]  /*337d0*/  SYNCS.PHASECHK.TRANS64.TRYWAIT P0, [R4+URZ+0x33480], R5 ;  /* 0x03348005040075a7 */ /* 0x000024000800017f */
[----:B0-----:R-:W-:Y:S05]  /*337e0*/  @!P0 NANOSLEEP.SYNCS 0x989680 ;  /* 0x009896800000895d */ /* 0x001fea0003900000 */
[----:B------:R-:W0:Y:S02]  /*337f0*/  @!P0 SYNCS.PHASECHK.TRANS64 P0, [R4+URZ+0x33480], R5 ;  /* 0x03348005040085a7 */ /* 0x000e24000800007f */
[----:B0-----:R-:W-:Y:S05]  /*33800*/  @!P0 BRA `(.L_x_2727) ;  /* 0xfffffffc00f08947 */ /* 0x001fea000383ffff */
[----:B------:R-:W-:Y:S05]  /*33810*/  BRA `(.L_x_2728) ;  /* 0xffffffc000487947 */ /* 0x000fea000383ffff */
.L_x_2883:
        /* <DEDUP_REMOVED lines=14> */
.L_x_2893:


//--------------------- .nv.global.init           --------------------------
	.section	.nv.global.init,"aw",@progbits
	.align	4
.nv.global.init:
	.type		_ZZN5flash28permute_output_fp8_VcolmajorIN4cute6TensorINS1_11ArrayEngineIN7cutlass10bfloat16_tELm96EEENS1_6LayoutINS1_5tupleIJNS8_IJNS1_1CILi2EEESA_NS9_ILi24EEEEEENS9_ILi1EEESD_EEENS8_IJNS8_IJSD_SA_NS9_ILi4EEEEEENS9_ILi0EEESH_EEEEEEEEEvRT_E9upper_map,@object
	.size		_ZZN5flash28permute_output_fp8_VcolmajorIN4cute6TensorINS1_11ArrayEngineIN7cutlass10bfloat16_tELm96EEENS1_6LayoutINS1_5tupleIJNS8_IJNS1_1CILi2EEESA_NS9_ILi24EEEEEENS9_ILi1EEESD_EEENS8_IJNS8_IJSD_SA_NS9_ILi4EEEEEENS9_ILi0EEESH_EEEEEEEEEvRT_E9upper_map,($str$25 - _ZZN5flash28permute_output_fp8_VcolmajorIN4cute6TensorINS1_11ArrayEngineIN7cutlass10bfloat16_tELm96EEENS1_6LayoutINS1_5tupleIJNS8_IJNS1_1CILi2EEESA_NS9_ILi24EEEEEENS9_ILi1EEESD_EEENS8_IJNS8_IJSD_SA_NS9_ILi4EEEEEENS9_ILi0EEESH_EEEEEEEEEvRT_E9upper_map)
_ZZN5flash28permute_output_fp8_VcolmajorIN4cute6TensorINS1_11ArrayEngineIN7cutlass10bfloat16_tELm96EEENS1_6LayoutINS1_5tupleIJNS8_IJNS1_1CILi2EEESA_NS9_ILi24EEEEEENS9_ILi1EEESD_EEENS8_IJNS8_IJSD_SA_NS9_ILi4EEEEEENS9_ILi0EEESH_EEEEEEEEEvRT_E9upper_map:
        /*0000*/ 	.byte	0x00, 0x00, 0x00, 0x00, 0x02, 0x00, 0x00, 0x00, 0x03, 0x00, 0x00, 0x00, 0x01, 0x00, 0x00, 0x00
	.type		$str$25,@object
	.size		$str$25,($str$26 - $str$25)
$str$25:
        /*0010*/ 	.byte	0x28, 0x61, 0x64, 0x64, 0x72, 0x65, 0x73, 0x73, 0x20, 0x26, 0x20, 0x6d, 0x61, 0x73, 0x6b, 0x29
        /*0020*/ 	.byte	0x20, 0x3d, 0x3d, 0x20, 0x30, 0x00
	.type		$str$26,@object
	.size		$str$26,(__unnamed_5 - $str$26)
$str$26:
        /*0026*/ 	.byte	0x2f, 0x74, 0x6d, 0x70, 0x2f, 0x6f, 0x73, 0x73, 0x5f, 0x6b, 0x65, 0x72, 0x6e, 0x65, 0x6c, 0x73
        /*0036*/ 	.byte	0x5f, 0x73, 0x72, 0x63, 0x2f, 0x66, 0x6c, 0x61, 0x73, 0x68, 0x5f, 0x61, 0x74, 0x74, 0x65, 0x6e
        /*0046*/ 	.byte	0x74, 0x69, 0x6f, 0x6e, 0x2f, 0x63, 0x73, 0x72, 0x63, 0x2f, 0x63, 0x75, 0x74, 0x6c, 0x61, 0x73
        /*0056*/ 	.byte	0x73, 0x2f, 0x69, 0x6e, 0x63, 0x6c, 0x75, 0x64, 0x65, 0x2f, 0x63, 0x75, 0x74, 0x65, 0x2f, 0x70
        /*0066*/ 	.byte	0x6f, 0x69, 0x6e, 0x74, 0x65, 0x72, 0x5f, 0x66, 0x6c, 0x61, 0x67, 0x67, 0x65, 0x64, 0x2e, 0x68
        /*0076*/ 	.byte	0x70, 0x70, 0x00
	.type		__unnamed_5,@object
	.size		__unnamed_5,(__unnamed_6 - __unnamed_5)
__unnamed_5:
        /* <DEDUP_REMOVED lines=24> */
        /*01f9*/ 	.byte	0x3e, 0x3e, 0x20, 0x26, 0x5d, 0x00
	.type		__unnamed_6,@object
	.size		__unnamed_6,(__unnamed_11 - __unnamed_6)
__unnamed_6:
        /* <DEDUP_REMOVED lines=25> */
	.type		__unnamed_11,@object
	.size		__unnamed_11,(__unnamed_8 - __unnamed_11)
__unnamed_11:
        /* <DEDUP_REMOVED lines=25> */
	.type		__unnamed_8,@object
	.size		__unnamed_8,(__unnamed_10 - __unnamed_8)
__unnamed_8:
        /* <DEDUP_REMOVED lines=29> */
        /*06db*/ 	.byte	0x5d, 0x00
	.type		__unnamed_10,@object
	.size		__unnamed_10,(__unnamed_3 - __unnamed_10)
__unnamed_10:
        /* <DEDUP_REMOVED lines=30> */
	.type		__unnamed_3,@object
	.size		__unnamed_3,(__unnamed_9 - __unnamed_3)
__unnamed_3:
        /* <DEDUP_REMOVED lines=30> */
	.type		__unnamed_9,@object
	.size		__unnamed_9,(__unnamed_2 - __unnamed_9)
__unnamed_9:
        /* <DEDUP_REMOVED lines=30> */
	.type		__unnamed_2,@object
	.size		__unnamed_2,(__unnamed_4 - __unnamed_2)
__unnamed_2:
        /* <DEDUP_REMOVED lines=29> */
        /*0e23*/ 	.byte	0x3e, 0x5d, 0x00
	.type		__unnamed_4,@object
	.size		__unnamed_4,(__unnamed_7 - __unnamed_4)
__unnamed_4:
        /* <DEDUP_REMOVED lines=30> */
	.type		__unnamed_7,@object
	.size		__unnamed_7,(__unnamed_1 - __unnamed_7)
__unnamed_7:
        /* <DEDUP_REMOVED lines=30> */
	.type		__unnamed_1,@object
	.size		__unnamed_1,(.L_0 - __unnamed_1)
__unnamed_1:
        /* <DEDUP_REMOVED lines=29> */
        /*139d*/ 	.byte	0x3e, 0x20, 0x26, 0x5d, 0x00
.L_0:


//--------------------- .nv.shared._ZN7cutlass13device_kernelIN5flash11enable_sm90INS1_16FlashAttnFwdSm90INS1_25CollectiveMainloopFwdSm90ILi2EN4cute5tupleIJNS5_1CILi1EEES8_S8_EEENS6_IJNS7_ILi128EEENS7_ILi160EEENS7_ILi192EEEEEELi192ENS_12float_e4m3_tEfNS_4arch4Sm90ELb0ELb0ELb1ELb0ELb0ELb0ELb0ELb1ELb1ELb1ELb0ELb0EEENS1_21CollectiveEpilogueFwdINS6_IJSA_SC_SB_EEES9_NS_10bfloat16_tESG_Li256ELb0ELb1ELb0ELb1EEENS1_29StaticPersistentTileSchedulerILb0EEEEEEEEEvNT_6ParamsE --------------------------
	.section	.nv.shared._ZN7cutlass13device_kernelIN5flash11enable_sm90INS1_16FlashAttnFwdSm90INS1_25CollectiveMainloopFwdSm90ILi2EN4cute5tupleIJNS5_1CILi1EEES8_S8_EEENS6_IJNS7_ILi128EEENS7_ILi160EEENS7_ILi192EEEEEELi192ENS_12float_e4m3_tEfNS_4arch4Sm90ELb0ELb0ELb1ELb0ELb0ELb0ELb0ELb1ELb1ELb1ELb0ELb0EEENS1_21CollectiveEpilogueFwdINS6_IJSA_SC_SB_EEES9_NS_10bfloat16_tESG_Li256ELb0ELb1ELb0ELb1EEENS1_29StaticPersistentTileSchedulerILb0EEEEEEEEEvNT_6ParamsE,"aw",@nobits
	.sectionflags	@""
	.align	16
	.zero		1024


//--------------------- .nv.shared.reserved.0     --------------------------
	.section	.nv.shared.reserved.0,"aw",@nobits
	.weak		__nv_reservedSMEM_offset_0_alias
	.size		__nv_reservedSMEM_offset_0_alias, 0, 0
	.other		__nv_reservedSMEM_offset_0_alias,@"STO_CUDA_RESERVED_SHARED STV_DEFAULT"
__nv_reservedSMEM_offset_0_alias:
	.zero		0


//--------------------- .nv.global                --------------------------
	.section	.nv.global,"aw",@nobits
.nv.global:
	.type		_ZN82_INTERNAL_c0a4e693_46_flash_fwd_hdim192_e4m3_softcap_packgqa_sm90_cu_cf07d2ef_43374cute1_E,@object
	.size		_ZN82_INTERNAL_c0a4e693_46_flash_fwd_hdim192_e4m3_softcap_packgqa_sm90_cu_cf07d2ef_43374cute1_E,(_ZN82_INTERNAL_c0a4e693_46_flash_fwd_hdim192_e4m3_softcap_packgqa_sm90_cu_cf07d2ef_43374cuda3std3__45__cpo6cbeginE - _ZN82_INTERNAL_c0a4e693_46_flash_fwd_hdim192_e4m3_softcap_packgqa_sm90_cu_cf07d2ef_43374cute1_E)
_ZN82_INTERNAL_c0a4e693_46_flash_fwd_hdim192_e4m3_softcap_packgqa_sm90_cu_cf07d2ef_43374cute1_E:
	.zero		1
	.type		_ZN82_INTERNAL_c0a4e693_46_flash_fwd_hdim192_e4m3_softcap_packgqa_sm90_cu_cf07d2ef_43374cuda3std3__45__cpo6cbeginE,@object
	.size		_ZN82_INTERNAL_c0a4e693_46_flash_fwd_hdim192_e4m3_softcap_packgqa_sm90_cu_cf07d2ef_43374cuda3std3__45__cpo6cbeginE,(_ZN82_INTERNAL_c0a4e693_46_flash_fwd_hdim192_e4m3_softcap_packgqa_sm90_cu_cf07d2ef_43374cuda3std3__48in_placeE - _ZN82_INTERNAL_c0a4e693_46_flash_fwd_hdim192_e4m3_softcap_packgqa_sm90_cu_cf07d2ef_43374cuda3std3__45__cpo6cbeginE)
_ZN82_INTERNAL_c0a4e693_46_flash_fwd_hdim192_e4m3_softcap_packgqa_sm90_cu_cf07d2ef_43374cuda3std3__45__cpo6cbeginE:
	.zero		1
	.type		_ZN82_INTERNAL_c0a4e693_46_flash_fwd_hdim192_e4m3_softcap_packgqa_sm90_cu_cf07d2ef_43374cuda3std3__48in_placeE,@object
	.size		_ZN82_INTERNAL_c0a4e693_46_flash_fwd_hdim192_e4m3_softcap_packgqa_sm90_cu_cf07d2ef_43374cuda3std3__48in_placeE,(_ZN82_INTERNAL_c0a4e693_46_flash_fwd_hdim192_e4m3_softcap_packgqa_sm90_cu_cf07d2ef_43374cuda3std6ranges3__45__cpo9iter_moveE - _ZN82_INTERNAL_c0a4e693_46_flash_fwd_hdim192_e4m3_softcap_packgqa_sm90_cu_cf07d2ef_43374cuda3std3__48in_placeE)
_ZN82_INTERNAL_c0a4e693_46_flash_fwd_hdim192_e4m3_softcap_packgqa_sm90_cu_cf07d2ef_43374cuda3std3__48in_placeE:
	.zero		1
	.type		_ZN82_INTERNAL_c0a4e693_46_flash_fwd_hdim192_e4m3_softcap_packgqa_sm90_cu_cf07d2ef_43374cuda3std6ranges3__45__cpo9iter_moveE,@object
	.size		_ZN82_INTERNAL_c0a4e693_46_flash_fwd_hdim192_e4m3_softcap_packgqa_sm90_cu_cf07d2ef_43374cuda3std6ranges3__45__cpo9iter_moveE,(_ZN82_INTERNAL_c0a4e693_46_flash_fwd_hdim192_e4m3_softcap_packgqa_sm90_cu_cf07d2ef_43374cuda3std3__45__cpo5beginE - _ZN82_INTERNAL_c0a4e693_46_flash_fwd_hdim192_e4m3_softcap_packgqa_sm90_cu_cf07d2ef_43374cuda3std6ranges3__45__cpo9iter_moveE)
_ZN82_INTERNAL_c0a4e693_46_flash_fwd_hdim192_e4m3_softcap_packgqa_sm90_cu_cf07d2ef_43374cuda3std6ranges3__45__cpo9iter_moveE:
	.zero		1
	.type		_ZN82_INTERNAL_c0a4e693_46_flash_fwd_hdim192_e4m3_softcap_packgqa_sm90_cu_cf07d2ef_43374cuda3std3__45__cpo5beginE,@object
	.size		_ZN82_INTERNAL_c0a4e693_46_flash_fwd_hdim192_e4m3_softcap_packgqa_sm90_cu_cf07d2ef_43374cuda3std3__45__cpo5beginE,(_ZN82_INTERNAL_c0a4e693_46_flash_fwd_hdim192_e4m3_softcap_packgqa_sm90_cu_cf07d2ef_43374cuda3std3__484_GLOBAL__N__c0a4e693_46_flash_fwd_hdim192_e4m3_softcap_packgqa_sm90_cu_cf07d2ef_43376ignoreE - _ZN82_INTERNAL_c0a4e693_46_flash_fwd_hdim192_e4m3_softcap_packgqa_sm90_cu_cf07d2ef_43374cuda3std3__45__cpo5beginE)
_ZN82_INTERNAL_c0a4e693_46_flash_fwd_hdim192_e4m3_softcap_packgqa_sm90_cu_cf07d2ef_43374cuda3std3__45__cpo5beginE:
	.zero		1
	.type		_ZN82_INTERNAL_c0a4e693_46_flash_fwd_hdim192_e4m3_softcap_packgqa_sm90_cu_cf07d2ef_43374cuda3std3__484_GLOBAL__N__c0a4e693_46_flash_fwd_hdim192_e4m3_softcap_packgqa_sm90_cu_cf07d2ef_43376ignoreE,@object
	.size		_ZN82_INTERNAL_c0a4e693_46_flash_fwd_hdim192_e4m3_softcap_packgqa_sm90_cu_cf07d2ef_43374cuda3std3__484_GLOBAL__N__c0a4e693_46_flash_fwd_hdim192_e4m3_softcap_packgqa_sm90_cu_cf07d2ef_43376ignoreE,(_ZN82_INTERNAL_c0a4e693_46_flash_fwd_hdim192_e4m3_softcap_packgqa_sm90_cu_cf07d2ef_43374cute7productE - _ZN82_INTERNAL_c0a4e693_46_flash_fwd_hdim192_e4m3_softcap_packgqa_sm90_cu_cf07d2ef_43374cuda3std3__484_GLOBAL__N__c0a4e693_46_flash_fwd_hdim192_e4m3_softcap_packgqa_sm90_cu_cf07d2ef_43376ignoreE)
_ZN82_INTERNAL_c0a4e693_46_flash_fwd_hdim192_e4m3_softcap_packgqa_sm90_cu_cf07d2ef_43374cuda3std3__484_GLOBAL__N__c0a4e693_46_flash_fwd_hdim192_e4m3_softcap_packgqa_sm90_cu_cf07d2ef_43376ignoreE:
	.zero		1
	.type		_ZN82_INTERNAL_c0a4e693_46_flash_fwd_hdim192_e4m3_softcap_packgqa_sm90_cu_cf07d2ef_43374cute7productE,@object
	.size		_ZN82_INTERNAL_c0a4e693_46_flash_fwd_hdim192_e4m3_softcap_packgqa_sm90_cu_cf07d2ef_43374cute7productE,(_ZN82_INTERNAL_c0a4e693_46_flash_fwd_hdim192_e4m3_softcap_packgqa_sm90_cu_cf07d2ef_43374cuda3std3__45__cpo3endE - _ZN82_INTERNAL_c0a4e693_46_flash_fwd_hdim192_e4m3_softcap_packgqa_sm90_cu_cf07d2ef_43374cute7productE)
_ZN82_INTERNAL_c0a4e693_46_flash_fwd_hdim192_e4m3_softcap_packgqa_sm90_cu_cf07d2ef_43374cute7productE:
	.zero		1
	.type		_ZN82_INTERNAL_c0a4e693_46_flash_fwd_hdim192_e4m3_softcap_packgqa_sm90_cu_cf07d2ef_43374cuda3std3__45__cpo3endE,@object
	.size		_ZN82_INTERNAL_c0a4e693_46_flash_fwd_hdim192_e4m3_softcap_packgqa_sm90_cu_cf07d2ef_43374cuda3std3__45__cpo3endE,(_ZN82_INTERNAL_c0a4e693_46_flash_fwd_hdim192_e4m3_softcap_packgqa_sm90_cu_cf07d2ef_43374cuda3std3__419piecewise_constructE - _ZN82_INTERNAL_c0a4e693_46_flash_fwd_hdim192_e4m3_softcap_packgqa_sm90_cu_cf07d2ef_43374cuda3std3__45__cpo3endE)
_ZN82_INTERNAL_c0a4e693_46_flash_fwd_hdim192_e4m3_softcap_packgqa_sm90_cu_cf07d2ef_43374cuda3std3__45__cpo3endE:
	.zero		1
	.type		_ZN82_INTERNAL_c0a4e693_46_flash_fwd_hdim192_e4m3_softcap_packgqa_sm90_cu_cf07d2ef_43374cuda3std3__419piecewise_constructE,@object
	.size		_ZN82_INTERNAL_c0a4e693_46_flash_fwd_hdim192_e4m3_softcap_packgqa_sm90_cu_cf07d2ef_43374cuda3std3__419piecewise_constructE,(_ZN82_INTERNAL_c0a4e693_46_flash_fwd_hdim192_e4m3_softcap_packgqa_sm90_cu_cf07d2ef_43374cuda3std3__45__cpo4cendE - _ZN82_INTERNAL_c0a4e693_46_flash_fwd_hdim192_e4m3_softcap_packgqa_sm90_cu_cf07d2ef_43374cuda3std3__419piecewise_constructE)
_ZN82_INTERNAL_c0a4e693_46_flash_fwd_hdim192_e4m3_softcap_packgqa_sm90_cu_cf07d2ef_43374cuda3std3__419piecewise_constructE:
	.zero		1
	.type		_ZN82_INTERNAL_c0a4e693_46_flash_fwd_hdim192_e4m3_softcap_packgqa_sm90_cu_cf07d2ef_43374cuda3std3__45__cpo4cendE,@object
	.size		_ZN82_INTERNAL_c0a4e693_46_flash_fwd_hdim192_e4m3_softcap_packgqa_sm90_cu_cf07d2ef_43374cuda3std3__45__cpo4cendE,(_ZN82_INTERNAL_c0a4e693_46_flash_fwd_hdim192_e4m3_softcap_packgqa_sm90_cu_cf07d2ef_43374cuda3std6ranges3__45__cpo4swapE - _ZN82_INTERNAL_c0a4e693_46_flash_fwd_hdim192_e4m3_softcap_packgqa_sm90_cu_cf07d2ef_43374cuda3std3__45__cpo4cendE)
_ZN82_INTERNAL_c0a4e693_46_flash_fwd_hdim192_e4m3_softcap_packgqa_sm90_cu_cf07d2ef_43374cuda3std3__45__cpo4cendE:
	.zero		1
	.type		_ZN82_INTERNAL_c0a4e693_46_flash_fwd_hdim192_e4m3_softcap_packgqa_sm90_cu_cf07d2ef_43374cuda3std6ranges3__45__cpo4swapE,@object
	.size		_ZN82_INTERNAL_c0a4e693_46_flash_fwd_hdim192_e4m3_softcap_packgqa_sm90_cu_cf07d2ef_43374cuda3std6ranges3__45__cpo4swapE,(.L_19 - _ZN82_INTERNAL_c0a4e693_46_flash_fwd_hdim192_e4m3_softcap_packgqa_sm90_cu_cf07d2ef_43374cuda3std6ranges3__45__cpo4swapE)
_ZN82_INTERNAL_c0a4e693_46_flash_fwd_hdim192_e4m3_softcap_packgqa_sm90_cu_cf07d2ef_43374cuda3std6ranges3__45__cpo4swapE:
	.zero		1
.L_19:


//--------------------- .nv.shared._ZN7cutlass13device_kernelIN5flash11enable_sm90INS1_16FlashAttnFwdSm90INS1_25CollectiveMainloopFwdSm90ILi2EN4cute5tupleIJNS5_1CILi2EEENS7_ILi1EEES9_EEENS6_IJNS7_ILi128EEENS7_ILi160EEENS7_ILi192EEEEEELi192ENS_12float_e4m3_tEfNS_4arch4Sm90ELb0ELb0ELb1ELb0ELb0ELb0ELb0ELb1ELb1ELb1ELb0ELb0EEENS1_21CollectiveEpilogueFwdINS6_IJSB_SD_SC_EEESA_NS_10bfloat16_tESH_Li256ELb0ELb1ELb0ELb1EEENS1_29StaticPersistentTileSchedulerILb0EEEEEEEEEvNT_6ParamsE --------------------------
	.section	.nv.shared._ZN7cutlass13device_kernelIN5flash11enable_sm90INS1_16FlashAttnFwdSm90INS1_25CollectiveMainloopFwdSm90ILi2EN4cute5tupleIJNS5_1CILi2EEENS7_ILi1EEES9_EEENS6_IJNS7_ILi128EEENS7_ILi160EEENS7_ILi192EEEEEELi192ENS_12float_e4m3_tEfNS_4arch4Sm90ELb0ELb0ELb1ELb0ELb0ELb0ELb0ELb1ELb1ELb1ELb0ELb0EEENS1_21CollectiveEpilogueFwdINS6_IJSB_SD_SC_EEESA_NS_10bfloat16_tESH_Li256ELb0ELb1ELb0ELb1EEENS1_29StaticPersistentTileSchedulerILb0EEEEEEEEEvNT_6ParamsE,"aw",@nobits
	.sectionflags	@""
	.align	16
	.zero		1024


//--------------------- .nv.shared._ZN7cutlass13device_kernelIN5flash11enable_sm90INS1_16FlashAttnFwdSm90INS1_25CollectiveMainloopFwdSm90ILi2EN4cute5tupleIJNS5_1CILi1EEES8_S8_EEENS6_IJNS7_ILi128EEENS7_ILi160EEENS7_ILi192EEEEEELi192ENS_12float_e4m3_tEfNS_4arch4Sm90ELb0ELb0ELb1ELb1ELb0ELb0ELb0ELb1ELb1ELb1ELb0ELb0EEENS1_21CollectiveEpilogueFwdINS6_IJSA_SC_SB_EEES9_NS_10bfloat16_tESG_Li256ELb1ELb1ELb0ELb1EEENS1_36VarlenDynamicPersistentTileSchedulerILi128ELi160ELi256ELi128ELb0ELb1ELb1ELb0ELb1ELb1EEEEEEEEEvNT_6ParamsE --------------------------
	.section	.nv.shared._ZN7cutlass13device_kernelIN5flash11enable_sm90INS1_16FlashAttnFwdSm90INS1_25CollectiveMainloopFwdSm90ILi2EN4cute5tupleIJNS5_1CILi1EEES8_S8_EEENS6_IJNS7_ILi128EEENS7_ILi160EEENS7_ILi192EEEEEELi192ENS_12float_e4m3_tEfNS_4arch4Sm90ELb0ELb0ELb1ELb1ELb0ELb0ELb0ELb1ELb1ELb1ELb0ELb0EEENS1_21CollectiveEpilogueFwdINS6_IJSA_SC_SB_EEES9_NS_10bfloat16_tESG_Li256ELb1ELb1ELb0ELb1EEENS1_36VarlenDynamicPersistentTileSchedulerILi128ELi160ELi256ELi128ELb0ELb1ELb1ELb0ELb1ELb1EEEEEEEEEvNT_6ParamsE,"aw",@nobits
	.sectionflags	@""
	.align	16
	.zero		1024


//--------------------- .nv.shared._ZN7cutlass13device_kernelIN5flash11enable_sm90INS1_16FlashAttnFwdSm90INS1_25CollectiveMainloopFwdSm90ILi2EN4cute5tupleIJNS5_1CILi1EEES8_S8_EEENS6_IJNS7_ILi128EEENS7_ILi160EEENS7_ILi192EEEEEELi192ENS_12float_e4m3_tEfNS_4arch4Sm90ELb0ELb0ELb1ELb1ELb0ELb1ELb0ELb1ELb1ELb1ELb0ELb0EEENS1_21CollectiveEpilogueFwdINS6_IJSA_SC_SB_EEES9_NS_10bfloat16_tESG_Li256ELb1ELb1ELb0ELb1EEENS1_36VarlenDynamicPersistentTileSchedulerILi128ELi160ELi256ELi128ELb0ELb1ELb1ELb0ELb1ELb1EEEEEEEEEvNT_6ParamsE --------------------------
	.section	.nv.shared._ZN7cutlass13device_kernelIN5flash11enable_sm90INS1_16FlashAttnFwdSm90INS1_25CollectiveMainloopFwdSm90ILi2EN4cute5tupleIJNS5_1CILi1EEES8_S8_EEENS6_IJNS7_ILi128EEENS7_ILi160EEENS7_ILi192EEEEEELi192ENS_12float_e4m3_tEfNS_4arch4Sm90ELb0ELb0ELb1ELb1ELb0ELb1ELb0ELb1ELb1ELb1ELb0ELb0EEENS1_21CollectiveEpilogueFwdINS6_IJSA_SC_SB_EEES9_NS_10bfloat16_tESG_Li256ELb1ELb1ELb0ELb1EEENS1_36VarlenDynamicPersistentTileSchedulerILi128ELi160ELi256ELi128ELb0ELb1ELb1ELb0ELb1ELb1EEEEEEEEEvNT_6ParamsE,"aw",@nobits
	.sectionflags	@""
	.align	16
	.zero		1024


//--------------------- .nv.shared._ZN7cutlass13device_kernelIN5flash11enable_sm90INS1_16FlashAttnFwdSm90INS1_25CollectiveMainloopFwdSm90ILi2EN4cute5tupleIJNS5_1CILi1EEES8_S8_EEENS6_IJNS7_ILi128EEESA_NS7_ILi192EEEEEELi192ENS_12float_e4m3_tEfNS_4arch4Sm90ELb0ELb1ELb1ELb0ELb0ELb0ELb0ELb1ELb1ELb1ELb0ELb0EEENS1_21CollectiveEpilogueFwdINS6_IJSA_SB_SA_EEES9_NS_10bfloat16_tESF_Li256ELb0ELb1ELb0ELb1EEENS1_30DynamicPersistentTileSchedulerILi256ELi128ELb0ELb1ELb1EEEEEEEEEvNT_6ParamsE --------------------------
	.section	.nv.shared._ZN7cutlass13device_kernelIN5flash11enable_sm90INS1_16FlashAttnFwdSm90INS1_25CollectiveMainloopFwdSm90ILi2EN4cute5tupleIJNS5_1CILi1EEES8_S8_EEENS6_IJNS7_ILi128EEESA_NS7_ILi192EEEEEELi192ENS_12float_e4m3_tEfNS_4arch4Sm90ELb0ELb1ELb1ELb0ELb0ELb0ELb0ELb1ELb1ELb1ELb0ELb0EEENS1_21CollectiveEpilogueFwdINS6_IJSA_SB_SA_EEES9_NS_10bfloat16_tESF_Li256ELb0ELb1ELb0ELb1EEENS1_30DynamicPersistentTileSchedulerILi256ELi128ELb0ELb1ELb1EEEEEEEEEvNT_6ParamsE,"aw",@nobits
	.sectionflags	@""
	.align	16
	.zero		1024


//--------------------- .nv.shared._ZN7cutlass13device_kernelIN5flash11enable_sm90INS1_16FlashAttnFwdSm90INS1_25CollectiveMainloopFwdSm90ILi2EN4cute5tupleIJNS5_1CILi1EEES8_S8_EEENS6_IJNS7_ILi128EEESA_NS7_ILi192EEEEEELi192ENS_12float_e4m3_tEfNS_4arch4Sm90ELb0ELb1ELb1ELb1ELb0ELb0ELb0ELb1ELb1ELb1ELb0ELb0EEENS1_21CollectiveEpilogueFwdINS6_IJSA_SB_SA_EEES9_NS_10bfloat16_tESF_Li256ELb1ELb1ELb0ELb1EEENS1_36VarlenDynamicPersistentTileSchedulerILi128ELi128ELi256ELi128ELb0ELb1ELb1ELb1ELb0ELb1EEEEEEEEEvNT_6ParamsE --------------------------
	.section	.nv.shared._ZN7cutlass13device_kernelIN5flash11enable_sm90INS1_16FlashAttnFwdSm90INS1_25CollectiveMainloopFwdSm90ILi2EN4cute5tupleIJNS5_1CILi1EEES8_S8_EEENS6_IJNS7_ILi128EEESA_NS7_ILi192EEEEEELi192ENS_12float_e4m3_tEfNS_4arch4Sm90ELb0ELb1ELb1ELb1ELb0ELb0ELb0ELb1ELb1ELb1ELb0ELb0EEENS1_21CollectiveEpilogueFwdINS6_IJSA_SB_SA_EEES9_NS_10bfloat16_tESF_Li256ELb1ELb1ELb0ELb1EEENS1_36VarlenDynamicPersistentTileSchedulerILi128ELi128ELi256ELi128ELb0ELb1ELb1ELb1ELb0ELb1EEEEEEEEEvNT_6ParamsE,"aw",@nobits
	.sectionflags	@""
	.align	16
	.zero		1024


//--------------------- .nv.shared._ZN7cutlass13device_kernelIN5flash11enable_sm90INS1_16FlashAttnFwdSm90INS1_25CollectiveMainloopFwdSm90ILi2EN4cute5tupleIJNS5_1CILi1EEES8_S8_EEENS6_IJNS7_ILi128EEESA_NS7_ILi192EEEEEELi192ENS_12float_e4m3_tEfNS_4arch4Sm90ELb0ELb1ELb1ELb1ELb0ELb1ELb0ELb1ELb1ELb1ELb0ELb0EEENS1_21CollectiveEpilogueFwdINS6_IJSA_SB_SA_EEES9_NS_10bfloat16_tESF_Li256ELb1ELb1ELb0ELb1EEENS1_36VarlenDynamicPersistentTileSchedulerILi128ELi128ELi256ELi128ELb0ELb1ELb1ELb1ELb0ELb1EEEEEEEEEvNT_6ParamsE --------------------------
	.section	.nv.shared._ZN7cutlass13device_kernelIN5flash11enable_sm90INS1_16FlashAttnFwdSm90INS1_25CollectiveMainloopFwdSm90ILi2EN4cute5tupleIJNS5_1CILi1EEES8_S8_EEENS6_IJNS7_ILi128EEESA_NS7_ILi192EEEEEELi192ENS_12float_e4m3_tEfNS_4arch4Sm90ELb0ELb1ELb1ELb1ELb0ELb1ELb0ELb1ELb1ELb1ELb0ELb0EEENS1_21CollectiveEpilogueFwdINS6_IJSA_SB_SA_EEES9_NS_10bfloat16_tESF_Li256ELb1ELb1ELb0ELb1EEENS1_36VarlenDynamicPersistentTileSchedulerILi128ELi128ELi256ELi128ELb0ELb1ELb1ELb1ELb0ELb1EEEEEEEEEvNT_6ParamsE,"aw",@nobits
	.sectionflags	@""
	.align	16
	.zero		1024


//--------------------- .nv.shared._ZN7cutlass13device_kernelIN5flash11enable_sm90INS1_16FlashAttnFwdSm90INS1_25CollectiveMainloopFwdSm90ILi2EN4cute5tupleIJNS5_1CILi1EEES8_S8_EEENS6_IJNS7_ILi128EEENS7_ILi160EEENS7_ILi192EEEEEELi192ENS_12float_e4m3_tEfNS_4arch4Sm90ELb1ELb0ELb1ELb0ELb0ELb0ELb0ELb1ELb1ELb1ELb0ELb0EEENS1_21CollectiveEpilogueFwdINS6_IJSA_SC_SB_EEES9_NS_10bfloat16_tESG_Li256ELb0ELb1ELb0ELb1EEENS1_30DynamicPersistentTileSchedulerILi256ELi128ELb0ELb1ELb1EEEEEEEEEvNT_6ParamsE --------------------------
	.section	.nv.shared._ZN7cutlass13device_kernelIN5flash11enable_sm90INS1_16FlashAttnFwdSm90INS1_25CollectiveMainloopFwdSm90ILi2EN4cute5tupleIJNS5_1CILi1EEES8_S8_EEENS6_IJNS7_ILi128EEENS7_ILi160EEENS7_ILi192EEEEEELi192ENS_12float_e4m3_tEfNS_4arch4Sm90ELb1ELb0ELb1ELb0ELb0ELb0ELb0ELb1ELb1ELb1ELb0ELb0EEENS1_21CollectiveEpilogueFwdINS6_IJSA_SC_SB_EEES9_NS_10bfloat16_tESG_Li256ELb0ELb1ELb0ELb1EEENS1_30DynamicPersistentTileSchedulerILi256ELi128ELb0ELb1ELb1EEEEEEEEEvNT_6ParamsE,"aw",@nobits
	.sectionflags	@""
	.align	16
	.zero		1024


//--------------------- .nv.shared._ZN7cutlass13device_kernelIN5flash11enable_sm90INS1_16FlashAttnFwdSm90INS1_25CollectiveMainloopFwdSm90ILi2EN4cute5tupleIJNS5_1CILi1EEES8_S8_EEENS6_IJNS7_ILi128EEENS7_ILi160EEENS7_ILi192EEEEEELi192ENS_12float_e4m3_tEfNS_4arch4Sm90ELb1ELb0ELb1ELb1ELb0ELb0ELb0ELb1ELb1ELb1ELb0ELb0EEENS1_21CollectiveEpilogueFwdINS6_IJSA_SC_SB_EEES9_NS_10bfloat16_tESG_Li256ELb1ELb1ELb0ELb1EEENS1_36VarlenDynamicPersistentTileSchedulerILi128ELi160ELi256ELi128ELb0ELb1ELb1ELb1ELb1ELb1EEEEEEEEEvNT_6ParamsE --------------------------
	.section	.nv.shared._ZN7cutlass13device_kernelIN5flash11enable_sm90INS1_16FlashAttnFwdSm90INS1_25CollectiveMainloopFwdSm90ILi2EN4cute5tupleIJNS5_1CILi1EEES8_S8_EEENS6_IJNS7_ILi128EEENS7_ILi160EEENS7_ILi192EEEEEELi192ENS_12float_e4m3_tEfNS_4arch4Sm90ELb1ELb0ELb1ELb1ELb0ELb0ELb0ELb1ELb1ELb1ELb0ELb0EEENS1_21CollectiveEpilogueFwdINS6_IJSA_SC_SB_EEES9_NS_10bfloat16_tESG_Li256ELb1ELb1ELb0ELb1EEENS1_36VarlenDynamicPersistentTileSchedulerILi128ELi160ELi256ELi128ELb0ELb1ELb1ELb1ELb1ELb1EEEEEEEEEvNT_6ParamsE,"aw",@nobits
	.sectionflags	@""
	.align	16
	.zero		1024


//--------------------- .nv.shared._ZN7cutlass13device_kernelIN5flash11enable_sm90INS1_16FlashAttnFwdSm90INS1_25CollectiveMainloopFwdSm90ILi2EN4cute5tupleIJNS5_1CILi1EEES8_S8_EEENS6_IJNS7_ILi128EEENS7_ILi160EEENS7_ILi192EEEEEELi192ENS_12float_e4m3_tEfNS_4arch4Sm90ELb1ELb0ELb1ELb1ELb0ELb1ELb0ELb1ELb1ELb1ELb0ELb0EEENS1_21CollectiveEpilogueFwdINS6_IJSA_SC_SB_EEES9_NS_10bfloat16_tESG_Li256ELb1ELb1ELb0ELb1EEENS1_36VarlenDynamicPersistentTileSchedulerILi128ELi160ELi256ELi128ELb0ELb1ELb1ELb1ELb1ELb1EEEEEEEEEvNT_6ParamsE --------------------------
	.section	.nv.shared._ZN7cutlass13device_kernelIN5flash11enable_sm90INS1_16FlashAttnFwdSm90INS1_25CollectiveMainloopFwdSm90ILi2EN4cute5tupleIJNS5_1CILi1EEES8_S8_EEENS6_IJNS7_ILi128EEENS7_ILi160EEENS7_ILi192EEEEEELi192ENS_12float_e4m3_tEfNS_4arch4Sm90ELb1ELb0ELb1ELb1ELb0ELb1ELb0ELb1ELb1ELb1ELb0ELb0EEENS1_21CollectiveEpilogueFwdINS6_IJSA_SC_SB_EEES9_NS_10bfloat16_tESG_Li256ELb1ELb1ELb0ELb1EEENS1_36VarlenDynamicPersistentTileSchedulerILi128ELi160ELi256ELi128ELb0ELb1ELb1ELb1ELb1ELb1EEEEEEEEEvNT_6ParamsE,"aw",@nobits
	.sectionflags	@""
	.align	16
	.zero		1024


//--------------------- .nv.constant0._ZN7cutlass13device_kernelIN5flash11enable_sm90INS1_16FlashAttnFwdSm90INS1_25CollectiveMainloopFwdSm90ILi2EN4cute5tupleIJNS5_1CILi1EEES8_S8_EEENS6_IJNS7_ILi128EEENS7_ILi160EEENS7_ILi192EEEEEELi192ENS_12float_e4m3_tEfNS_4arch4Sm90ELb0ELb0ELb1ELb0ELb0ELb0ELb0ELb1ELb1ELb1ELb0ELb0EEENS1_21CollectiveEpilogueFwdINS6_IJSA_SC_SB_EEES9_NS_10bfloat16_tESG_Li256ELb0ELb1ELb0ELb1EEENS1_29StaticPersistentTileSchedulerILb0EEEEEEEEEvNT_6ParamsE --------------------------
	.section	.nv.constant0._ZN7cutlass13device_kernelIN5flash11enable_sm90INS1_16FlashAttnFwdSm90INS1_25CollectiveMainloopFwdSm90ILi2EN4cute5tupleIJNS5_1CILi1EEES8_S8_EEENS6_IJNS7_ILi128EEENS7_ILi160EEENS7_ILi192EEEEEELi192ENS_12float_e4m3_tEfNS_4arch4Sm90ELb0ELb0ELb1ELb0ELb0ELb0ELb0ELb1ELb1ELb1ELb0ELb0EEENS1_21CollectiveEpilogueFwdINS6_IJSA_SC_SB_EEES9_NS_10bfloat16_tESG_Li256ELb0ELb1ELb0ELb1EEENS1_29StaticPersistentTileSchedulerILb0EEEEEEEEEvNT_6ParamsE,"a",@progbits
	.sectionflags	@""
	.align	4
.nv.constant0._ZN7cutlass13device_kernelIN5flash11enable_sm90INS1_16FlashAttnFwdSm90INS1_25CollectiveMainloopFwdSm90ILi2EN4cute5tupleIJNS5_1CILi1EEES8_S8_EEENS6_IJNS7_ILi128EEENS7_ILi160EEENS7_ILi192EEEEEELi192ENS_12float_e4m3_tEfNS_4arch4Sm90ELb0ELb0ELb1ELb0ELb0ELb0ELb0ELb1ELb1ELb1ELb0ELb0EEENS1_21CollectiveEpilogueFwdINS6_IJSA_SC_SB_EEES9_NS_10bfloat16_tESG_Li256ELb0ELb1ELb0ELb1EEENS1_29StaticPersistentTileSchedulerILb0EEEEEEEEEvNT_6ParamsE:
	.zero		3200


//--------------------- .nv.constant0._ZN7cutlass13device_kernelIN5flash11enable_sm90INS1_16FlashAttnFwdSm90INS1_25CollectiveMainloopFwdSm90ILi2EN4cute5tupleIJNS5_1CILi2EEENS7_ILi1EEES9_EEENS6_IJNS7_ILi128EEENS7_ILi160EEENS7_ILi192EEEEEELi192ENS_12float_e4m3_tEfNS_4arch4Sm90ELb0ELb0ELb1ELb0ELb0ELb0ELb0ELb1ELb1ELb1ELb0ELb0EEENS1_21CollectiveEpilogueFwdINS6_IJSB_SD_SC_EEESA_NS_10bfloat16_tESH_Li256ELb0ELb1ELb0ELb1EEENS1_29StaticPersistentTileSchedulerILb0EEEEEEEEEvNT_6ParamsE --------------------------
	.section	.nv.constant0._ZN7cutlass13device_kernelIN5flash11enable_sm90INS1_16FlashAttnFwdSm90INS1_25CollectiveMainloopFwdSm90ILi2EN4cute5tupleIJNS5_1CILi2EEENS7_ILi1EEES9_EEENS6_IJNS7_ILi128EEENS7_ILi160EEENS7_ILi192EEEEEELi192ENS_12float_e4m3_tEfNS_4arch4Sm90ELb0ELb0ELb1ELb0ELb0ELb0ELb0ELb1ELb1ELb1ELb0ELb0EEENS1_21CollectiveEpilogueFwdINS6_IJSB_SD_SC_EEESA_NS_10bfloat16_tESH_Li256ELb0ELb1ELb0ELb1EEENS1_29StaticPersistentTileSchedulerILb0EEEEEEEEEvNT_6ParamsE,"a",@progbits
	.sectionflags	@""
	.align	4
.nv.constant0._ZN7cutlass13device_kernelIN5flash11enable_sm90INS1_16FlashAttnFwdSm90INS1_25CollectiveMainloopFwdSm90ILi2EN4cute5tupleIJNS5_1CILi2EEENS7_ILi1EEES9_EEENS6_IJNS7_ILi128EEENS7_ILi160EEENS7_ILi192EEEEEELi192ENS_12float_e4m3_tEfNS_4arch4Sm90ELb0ELb0ELb1ELb0ELb0ELb0ELb0ELb1ELb1ELb1ELb0ELb0EEENS1_21CollectiveEpilogueFwdINS6_IJSB_SD_SC_EEESA_NS_10bfloat16_tESH_Li256ELb0ELb1ELb0ELb1EEENS1_29StaticPersistentTileSchedulerILb0EEEEEEEEEvNT_6ParamsE:
	.zero		3200


//--------------------- .nv.constant0._ZN7cutlass13device_kernelIN5flash11enable_sm90INS1_16FlashAttnFwdSm90INS1_25CollectiveMainloopFwdSm90ILi2EN4cute5tupleIJNS5_1CILi1EEES8_S8_EEENS6_IJNS7_ILi128EEENS7_ILi160EEENS7_ILi192EEEEEELi192ENS_12float_e4m3_tEfNS_4arch4Sm90ELb0ELb0ELb1ELb1ELb0ELb0ELb0ELb1ELb1ELb1ELb0ELb0EEENS1_21CollectiveEpilogueFwdINS6_IJSA_SC_SB_EEES9_NS_10bfloat16_tESG_Li256ELb1ELb1ELb0ELb1EEENS1_36VarlenDynamicPersistentTileSchedulerILi128ELi160ELi256ELi128ELb0ELb1ELb1ELb0ELb1ELb1EEEEEEEEEvNT_6ParamsE --------------------------
	.section	.nv.constant0._ZN7cutlass13device_kernelIN5flash11enable_sm90INS1_16FlashAttnFwdSm90INS1_25CollectiveMainloopFwdSm90ILi2EN4cute5tupleIJNS5_1CILi1EEES8_S8_EEENS6_IJNS7_ILi128EEENS7_ILi160EEENS7_ILi192EEEEEELi192ENS_12float_e4m3_tEfNS_4arch4Sm90ELb0ELb0ELb1ELb1ELb0ELb0ELb0ELb1ELb1ELb1ELb0ELb0EEENS1_21CollectiveEpilogueFwdINS6_IJSA_SC_SB_EEES9_NS_10bfloat16_tESG_Li256ELb1ELb1ELb0ELb1EEENS1_36VarlenDynamicPersistentTileSchedulerILi128ELi160ELi256ELi128ELb0ELb1ELb1ELb0ELb1ELb1EEEEEEEEEvNT_6ParamsE,"a",@progbits
	.sectionflags	@""
	.align	4
.nv.constant0._ZN7cutlass13device_kernelIN5flash11enable_sm90INS1_16FlashAttnFwdSm90INS1_25CollectiveMainloopFwdSm90ILi2EN4cute5tupleIJNS5_1CILi1EEES8_S8_EEENS6_IJNS7_ILi128EEENS7_ILi160EEENS7_ILi192EEEEEELi192ENS_12float_e4m3_tEfNS_4arch4Sm90ELb0ELb0ELb1ELb1ELb0ELb0ELb0ELb1ELb1ELb1ELb0ELb0EEENS1_21CollectiveEpilogueFwdINS6_IJSA_SC_SB_EEES9_NS_10bfloat16_tESG_Li256ELb1ELb1ELb0ELb1EEENS1_36VarlenDynamicPersistentTileSchedulerILi128ELi160ELi256ELi128ELb0ELb1ELb1ELb0ELb1ELb1EEEEEEEEEvNT_6ParamsE:
	.zero		3328


//--------------------- .nv.constant0._ZN7cutlass13device_kernelIN5flash11enable_sm90INS1_16FlashAttnFwdSm90INS1_25CollectiveMainloopFwdSm90ILi2EN4cute5tupleIJNS5_1CILi1EEES8_S8_EEENS6_IJNS7_ILi128EEENS7_ILi160EEENS7_ILi192EEEEEELi192ENS_12float_e4m3_tEfNS_4arch4Sm90ELb0ELb0ELb1ELb1ELb0ELb1ELb0ELb1ELb1ELb1ELb0ELb0EEENS1_21CollectiveEpilogueFwdINS6_IJSA_SC_SB_EEES9_NS_10bfloat16_tESG_Li256ELb1ELb1ELb0ELb1EEENS1_36VarlenDynamicPersistentTileSchedulerILi128ELi160ELi256ELi128ELb0ELb1ELb1ELb0ELb1ELb1EEEEEEEEEvNT_6ParamsE --------------------------
	.section	.nv.constant0._ZN7cutlass13device_kernelIN5flash11enable_sm90INS1_16FlashAttnFwdSm90INS1_25CollectiveMainloopFwdSm90ILi2EN4cute5tupleIJNS5_1CILi1EEES8_S8_EEENS6_IJNS7_ILi128EEENS7_ILi160EEENS7_ILi192EEEEEELi192ENS_12float_e4m3_tEfNS_4arch4Sm90ELb0ELb0ELb1ELb1ELb0ELb1ELb0ELb1ELb1ELb1ELb0ELb0EEENS1_21CollectiveEpilogueFwdINS6_IJSA_SC_SB_EEES9_NS_10bfloat16_tESG_Li256ELb1ELb1ELb0ELb1EEENS1_36VarlenDynamicPersistentTileSchedulerILi128ELi160ELi256ELi128ELb0ELb1ELb1ELb0ELb1ELb1EEEEEEEEEvNT_6ParamsE,"a",@progbits
	.sectionflags	@""
	.align	4
.nv.constant0._ZN7cutlass13device_kernelIN5flash11enable_sm90INS1_16FlashAttnFwdSm90INS1_25CollectiveMainloopFwdSm90ILi2EN4cute5tupleIJNS5_1CILi1EEES8_S8_EEENS6_IJNS7_ILi128EEENS7_ILi160EEENS7_ILi192EEEEEELi192ENS_12float_e4m3_tEfNS_4arch4Sm90ELb0ELb0ELb1ELb1ELb0ELb1ELb0ELb1ELb1ELb1ELb0ELb0EEENS1_21CollectiveEpilogueFwdINS6_IJSA_SC_SB_EEES9_NS_10bfloat16_tESG_Li256ELb1ELb1ELb0ELb1EEENS1_36VarlenDynamicPersistentTileSchedulerILi128ELi160ELi256ELi128ELb0ELb1ELb1ELb0ELb1ELb1EEEEEEEEEvNT_6ParamsE:
	.zero		3328


//--------------------- .nv.constant0._ZN7cutlass13device_kernelIN5flash11enable_sm90INS1_16FlashAttnFwdSm90INS1_25CollectiveMainloopFwdSm90ILi2EN4cute5tupleIJNS5_1CILi1EEES8_S8_EEENS6_IJNS7_ILi128EEESA_NS7_ILi192EEEEEELi192ENS_12float_e4m3_tEfNS_4arch4Sm90ELb0ELb1ELb1ELb0ELb0ELb0ELb0ELb1ELb1ELb1ELb0ELb0EEENS1_21CollectiveEpilogueFwdINS6_IJSA_SB_SA_EEES9_NS_10bfloat16_tESF_Li256ELb0ELb1ELb0ELb1EEENS1_30DynamicPersistentTileSchedulerILi256ELi128ELb0ELb1ELb1EEEEEEEEEvNT_6ParamsE --------------------------
	.section	.nv.constant0._ZN7cutlass13device_kernelIN5flash11enable_sm90INS1_16FlashAttnFwdSm90INS1_25CollectiveMainloopFwdSm90ILi2EN4cute5tupleIJNS5_1CILi1EEES8_S8_EEENS6_IJNS7_ILi128EEESA_NS7_ILi192EEEEEELi192ENS_12float_e4m3_tEfNS_4arch4Sm90ELb0ELb1ELb1ELb0ELb0ELb0ELb0ELb1ELb1ELb1ELb0ELb0EEENS1_21CollectiveEpilogueFwdINS6_IJSA_SB_SA_EEES9_NS_10bfloat16_tESF_Li256ELb0ELb1ELb0ELb1EEENS1_30DynamicPersistentTileSchedulerILi256ELi128ELb0ELb1ELb1EEEEEEEEEvNT_6ParamsE,"a",@progbits
	.sectionflags	@""
	.align	4
.nv.constant0._ZN7cutlass13device_kernelIN5flash11enable_sm90INS1_16FlashAttnFwdSm90INS1_25CollectiveMainloopFwdSm90ILi2EN4cute5tupleIJNS5_1CILi1EEES8_S8_EEENS6_IJNS7_ILi128EEESA_NS7_ILi192EEEEEELi192ENS_12float_e4m3_tEfNS_4arch4Sm90ELb0ELb1ELb1ELb0ELb0ELb0ELb0ELb1ELb1ELb1ELb0ELb0EEENS1_21CollectiveEpilogueFwdINS6_IJSA_SB_SA_EEES9_NS_10bfloat16_tESF_Li256ELb0ELb1ELb0ELb1EEENS1_30DynamicPersistentTileSchedulerILi256ELi128ELb0ELb1ELb1EEEEEEEEEvNT_6ParamsE:
	.zero		3328


//--------------------- .nv.constant0._ZN7cutlass13device_kernelIN5flash11enable_sm90INS1_16FlashAttnFwdSm90INS1_25CollectiveMainloopFwdSm90ILi2EN4cute5tupleIJNS5_1CILi1EEES8_S8_EEENS6_IJNS7_ILi128EEESA_NS7_ILi192EEEEEELi192ENS_12float_e4m3_tEfNS_4arch4Sm90ELb0ELb1ELb1ELb1ELb0ELb0ELb0ELb1ELb1ELb1ELb0ELb0EEENS1_21CollectiveEpilogueFwdINS6_IJSA_SB_SA_EEES9_NS_10bfloat16_tESF_Li256ELb1ELb1ELb0ELb1EEENS1_36VarlenDynamicPersistentTileSchedulerILi128ELi128ELi256ELi128ELb0ELb1ELb1ELb1ELb0ELb1EEEEEEEEEvNT_6ParamsE --------------------------
	.section	.nv.constant0._ZN7cutlass13device_kernelIN5flash11enable_sm90INS1_16FlashAttnFwdSm90INS1_25CollectiveMainloopFwdSm90ILi2EN4cute5tupleIJNS5_1CILi1EEES8_S8_EEENS6_IJNS7_ILi128EEESA_NS7_ILi192EEEEEELi192ENS_12float_e4m3_tEfNS_4arch4Sm90ELb0ELb1ELb1ELb1ELb0ELb0ELb0ELb1ELb1ELb1ELb0ELb0EEENS1_21CollectiveEpilogueFwdINS6_IJSA_SB_SA_EEES9_NS_10bfloat16_tESF_Li256ELb1ELb1ELb0ELb1EEENS1_36VarlenDynamicPersistentTileSchedulerILi128ELi128ELi256ELi128ELb0ELb1ELb1ELb1ELb0ELb1EEEEEEEEEvNT_6ParamsE,"a",@progbits
	.sectionflags	@""
	.align	4
.nv.constant0._ZN7cutlass13device_kernelIN5flash11enable_sm90INS1_16FlashAttnFwdSm90INS1_25CollectiveMainloopFwdSm90ILi2EN4cute5tupleIJNS5_1CILi1EEES8_S8_EEENS6_IJNS7_ILi128EEESA_NS7_ILi192EEEEEELi192ENS_12float_e4m3_tEfNS_4arch4Sm90ELb0ELb1ELb1ELb1ELb0ELb0ELb0ELb1ELb1ELb1ELb0ELb0EEENS1_21CollectiveEpilogueFwdINS6_IJSA_SB_SA_EEES9_NS_10bfloat16_tESF_Li256ELb1ELb1ELb0ELb1EEENS1_36VarlenDynamicPersistentTileSchedulerILi128ELi128ELi256ELi128ELb0ELb1ELb1ELb1ELb0ELb1EEEEEEEEEvNT_6ParamsE:
	.zero		3328


//--------------------- .nv.constant0._ZN7cutlass13device_kernelIN5flash11enable_sm90INS1_16FlashAttnFwdSm90INS1_25CollectiveMainloopFwdSm90ILi2EN4cute5tupleIJNS5_1CILi1EEES8_S8_EEENS6_IJNS7_ILi128EEESA_NS7_ILi192EEEEEELi192ENS_12float_e4m3_tEfNS_4arch4Sm90ELb0ELb1ELb1ELb1ELb0ELb1ELb0ELb1ELb1ELb1ELb0ELb0EEENS1_21CollectiveEpilogueFwdINS6_IJSA_SB_SA_EEES9_NS_10bfloat16_tESF_Li256ELb1ELb1ELb0ELb1EEENS1_36VarlenDynamicPersistentTileSchedulerILi128ELi128ELi256ELi128ELb0ELb1ELb1ELb1ELb0ELb1EEEEEEEEEvNT_6ParamsE --------------------------
	.section	.nv.constant0._ZN7cutlass13device_kernelIN5flash11enable_sm90INS1_16FlashAttnFwdSm90INS1_25CollectiveMainloopFwdSm90ILi2EN4cute5tupleIJNS5_1CILi1EEES8_S8_EEENS6_IJNS7_ILi128EEESA_NS7_ILi192EEEEEELi192ENS_12float_e4m3_tEfNS_4arch4Sm90ELb0ELb1ELb1ELb1ELb0ELb1ELb0ELb1ELb1ELb1ELb0ELb0EEENS1_21CollectiveEpilogueFwdINS6_IJSA_SB_SA_EEES9_NS_10bfloat16_tESF_Li256ELb1ELb1ELb0ELb1EEENS1_36VarlenDynamicPersistentTileSchedulerILi128ELi128ELi256ELi128ELb0ELb1ELb1ELb1ELb0ELb1EEEEEEEEEvNT_6ParamsE,"a",@progbits
	.sectionflags	@""
	.align	4
.nv.constant0._ZN7cutlass13device_kernelIN5flash11enable_sm90INS1_16FlashAttnFwdSm90INS1_25CollectiveMainloopFwdSm90ILi2EN4cute5tupleIJNS5_1CILi1EEES8_S8_EEENS6_IJNS7_ILi128EEESA_NS7_ILi192EEEEEELi192ENS_12float_e4m3_tEfNS_4arch4Sm90ELb0ELb1ELb1ELb1ELb0ELb1ELb0ELb1ELb1ELb1ELb0ELb0EEENS1_21CollectiveEpilogueFwdINS6_IJSA_SB_SA_EEES9_NS_10bfloat16_tESF_Li256ELb1ELb1ELb0ELb1EEENS1_36VarlenDynamicPersistentTileSchedulerILi128ELi128ELi256ELi128ELb0ELb1ELb1ELb1ELb0ELb1EEEEEEEEEvNT_6ParamsE:
	.zero		3328


//--------------------- .nv.constant0._ZN7cutlass13device_kernelIN5flash11enable_sm90INS1_16FlashAttnFwdSm90INS1_25CollectiveMainloopFwdSm90ILi2EN4cute5tupleIJNS5_1CILi1EEES8_S8_EEENS6_IJNS7_ILi128EEENS7_ILi160EEENS7_ILi192EEEEEELi192ENS_12float_e4m3_tEfNS_4arch4Sm90ELb1ELb0ELb1ELb0ELb0ELb0ELb0ELb1ELb1ELb1ELb0ELb0EEENS1_21CollectiveEpilogueFwdINS6_IJSA_SC_SB_EEES9_NS_10bfloat16_tESG_Li256ELb0ELb1ELb0ELb1EEENS1_30DynamicPersistentTileSchedulerILi256ELi128ELb0ELb1ELb1EEEEEEEEEvNT_6ParamsE --------------------------
	.section	.nv.constant0._ZN7cutlass13device_kernelIN5flash11enable_sm90INS1_16FlashAttnFwdSm90INS1_25CollectiveMainloopFwdSm90ILi2EN4cute5tupleIJNS5_1CILi1EEES8_S8_EEENS6_IJNS7_ILi128EEENS7_ILi160EEENS7_ILi192EEEEEELi192ENS_12float_e4m3_tEfNS_4arch4Sm90ELb1ELb0ELb1ELb0ELb0ELb0ELb0ELb1ELb1ELb1ELb0ELb0EEENS1_21CollectiveEpilogueFwdINS6_IJSA_SC_SB_EEES9_NS_10bfloat16_tESG_Li256ELb0ELb1ELb0ELb1EEENS1_30DynamicPersistentTileSchedulerILi256ELi128ELb0ELb1ELb1EEEEEEEEEvNT_6ParamsE,"a",@progbits
	.sectionflags	@""
	.align	4
.nv.constant0._ZN7cutlass13device_kernelIN5flash11enable_sm90INS1_16FlashAttnFwdSm90INS1_25CollectiveMainloopFwdSm90ILi2EN4cute5tupleIJNS5_1CILi1EEES8_S8_EEENS6_IJNS7_ILi128EEENS7_ILi160EEENS7_ILi192EEEEEELi192ENS_12float_e4m3_tEfNS_4arch4Sm90ELb1ELb0ELb1ELb0ELb0ELb0ELb0ELb1ELb1ELb1ELb0ELb0EEENS1_21CollectiveEpilogueFwdINS6_IJSA_SC_SB_EEES9_NS_10bfloat16_tESG_Li256ELb0ELb1ELb0ELb1EEENS1_30DynamicPersistentTileSchedulerILi256ELi128ELb0ELb1ELb1EEEEEEEEEvNT_6ParamsE:
	.zero		3328


//--------------------- .nv.constant0._ZN7cutlass13device_kernelIN5flash11enable_sm90INS1_16FlashAttnFwdSm90INS1_25CollectiveMainloopFwdSm90ILi2EN4cute5tupleIJNS5_1CILi1EEES8_S8_EEENS6_IJNS7_ILi128EEENS7_ILi160EEENS7_ILi192EEEEEELi192ENS_12float_e4m3_tEfNS_4arch4Sm90ELb1ELb0ELb1ELb1ELb0ELb0ELb0ELb1ELb1ELb1ELb0ELb0EEENS1_21CollectiveEpilogueFwdINS6_IJSA_SC_SB_EEES9_NS_10bfloat16_tESG_Li256ELb1ELb1ELb0ELb1EEENS1_36VarlenDynamicPersistentTileSchedulerILi128ELi160ELi256ELi128ELb0ELb1ELb1ELb1ELb1ELb1EEEEEEEEEvNT_6ParamsE --------------------------
	.section	.nv.constant0._ZN7cutlass13device_kernelIN5flash11enable_sm90INS1_16FlashAttnFwdSm90INS1_25CollectiveMainloopFwdSm90ILi2EN4cute5tupleIJNS5_1CILi1EEES8_S8_EEENS6_IJNS7_ILi128EEENS7_ILi160EEENS7_ILi192EEEEEELi192ENS_12float_e4m3_tEfNS_4arch4Sm90ELb1ELb0ELb1ELb1ELb0ELb0ELb0ELb1ELb1ELb1ELb0ELb0EEENS1_21CollectiveEpilogueFwdINS6_IJSA_SC_SB_EEES9_NS_10bfloat16_tESG_Li256ELb1ELb1ELb0ELb1EEENS1_36VarlenDynamicPersistentTileSchedulerILi128ELi160ELi256ELi128ELb0ELb1ELb1ELb1ELb1ELb1EEEEEEEEEvNT_6ParamsE,"a",@progbits
	.sectionflags	@""
	.align	4
.nv.constant0._ZN7cutlass13device_kernelIN5flash11enable_sm90INS1_16FlashAttnFwdSm90INS1_25CollectiveMainloopFwdSm90ILi2EN4cute5tupleIJNS5_1CILi1EEES8_S8_EEENS6_IJNS7_ILi128EEENS7_ILi160EEENS7_ILi192EEEEEELi192ENS_12float_e4m3_tEfNS_4arch4Sm90ELb1ELb0ELb1ELb1ELb0ELb0ELb0ELb1ELb1ELb1ELb0ELb0EEENS1_21CollectiveEpilogueFwdINS6_IJSA_SC_SB_EEES9_NS_10bfloat16_tESG_Li256ELb1ELb1ELb0ELb1EEENS1_36VarlenDynamicPersistentTileSchedulerILi128ELi160ELi256ELi128ELb0ELb1ELb1ELb1ELb1ELb1EEEEEEEEEvNT_6ParamsE:
	.zero		3328


//--------------------- .nv.constant0._ZN7cutlass13device_kernelIN5flash11enable_sm90INS1_16FlashAttnFwdSm90INS1_25CollectiveMainloopFwdSm90ILi2EN4cute5tupleIJNS5_1CILi1EEES8_S8_EEENS6_IJNS7_ILi128EEENS7_ILi160EEENS7_ILi192EEEEEELi192ENS_12float_e4m3_tEfNS_4arch4Sm90ELb1ELb0ELb1ELb1ELb0ELb1ELb0ELb1ELb1ELb1ELb0ELb0EEENS1_21CollectiveEpilogueFwdINS6_IJSA_SC_SB_EEES9_NS_10bfloat16_tESG_Li256ELb1ELb1ELb0ELb1EEENS1_36VarlenDynamicPersistentTileSchedulerILi128ELi160ELi256ELi128ELb0ELb1ELb1ELb1ELb1ELb1EEEEEEEEEvNT_6ParamsE --------------------------
	.section	.nv.constant0._ZN7cutlass13device_kernelIN5flash11enable_sm90INS1_16FlashAttnFwdSm90INS1_25CollectiveMainloopFwdSm90ILi2EN4cute5tupleIJNS5_1CILi1EEES8_S8_EEENS6_IJNS7_ILi128EEENS7_ILi160EEENS7_ILi192EEEEEELi192ENS_12float_e4m3_tEfNS_4arch4Sm90ELb1ELb0ELb1ELb1ELb0ELb1ELb0ELb1ELb1ELb1ELb0ELb0EEENS1_21CollectiveEpilogueFwdINS6_IJSA_SC_SB_EEES9_NS_10bfloat16_tESG_Li256ELb1ELb1ELb0ELb1EEENS1_36VarlenDynamicPersistentTileSchedulerILi128ELi160ELi256ELi128ELb0ELb1ELb1ELb1ELb1ELb1EEEEEEEEEvNT_6ParamsE,"a",@progbits
	.sectionflags	@""
	.align	4
.nv.constant0._ZN7cutlass13device_kernelIN5flash11enable_sm90INS1_16FlashAttnFwdSm90INS1_25CollectiveMainloopFwdSm90ILi2EN4cute5tupleIJNS5_1CILi1EEES8_S8_EEENS6_IJNS7_ILi128EEENS7_ILi160EEENS7_ILi192EEEEEELi192ENS_12float_e4m3_tEfNS_4arch4Sm90ELb1ELb0ELb1ELb1ELb0ELb1ELb0ELb1ELb1ELb1ELb0ELb0EEENS1_21CollectiveEpilogueFwdINS6_IJSA_SC_SB_EEES9_NS_10bfloat16_tESG_Li256ELb1ELb1ELb0ELb1EEENS1_36VarlenDynamicPersistentTileSchedulerILi128ELi160ELi256ELi128ELb0ELb1ELb1ELb1ELb1ELb1EEEEEEEEEvNT_6ParamsE:
	.zero		3328


//--------------------- SYMBOLS --------------------------

	.type		.nv.reservedSmem.offset0,@object
	.size		.nv.reservedSmem.offset0,0x4
	.type		__assertfail,@function
